	.target	sm_80

	.elftype	@"ET_EXEC"


//--------------------- .note.nv.tkinfo           --------------------------
	.section	.note.nv.tkinfo,"",@"SHT_NOTE"
	.sectionflags	@"SHF_NOTE_NV_TKINFO"
	.tkinfo
        /*0018*/ 	.word	0x00000002
        /*0030*/ 	.string	""
        /*0030*/ 	.string	"ptxas"
        /*0030*/ 	.string	"Cuda compilation tools, release 13.0, V13.0.88"
        /*0030*/ 	.string	"Build cuda_13.0.r13.0/compiler.36424714_0"
        /*0030*/ 	.string	"-arch sm_80 -m 64 "



//--------------------- .note.nv.cuinfo           --------------------------
	.section	.note.nv.cuinfo,"",@"SHT_NOTE"
	.sectionflags	@"SHF_NOTE_NV_CUINFO"
        /*0018*/ 	.short	0x0002
        /*001a*/ 	.short	0x0050
        /*001c*/ 	.short	0x0082
	.zero		2


//--------------------- .nv.info                  --------------------------
	.section	.nv.info,"",@"SHT_CUDA_INFO"
	.align	4


	//----- nvinfo : EIATTR_REGCOUNT
	.align		4
        /*0000*/ 	.byte	0x04, 0x2f
        /*0002*/ 	.short	(.L_12 - .L_11)
	.align		4
.L_11:
        /*0004*/ 	.word	index@(_ZN7cutlass13device_kernelIN5flash19enable_sm80_to_sm89INS1_16FlashAttnFwdSm80INS1_25CollectiveMainloopFwdSm80ILi8ELi2ELb0EN4cute5tupleIJNS5_1CILi128EEENS7_ILi64EEENS7_ILi192EEEEEELi192ENS_10bfloat16_tEfNS_4arch4Sm80ELb1ELb0ELb1ELb1ELb1ELb1ELb1ELb0EEENS1_21CollectiveEpilogueFwdINS6_IJS8_SA_S9_EEENS6_IJNS7_ILi1EEESI_SI_EEESC_SE_Li256ELb1ELb1ELb0ELb0EEENS1_19SingleTileSchedulerILb1ELb0ELb1ELi128EEEEEEEEEvNT_6ParamsE)
        /*0008*/ 	.word	0x000000f2


	//----- nvinfo : EIATTR_FRAME_SIZE
	.align		4
.L_12:
        /*000c*/ 	.byte	0x04, 0x11
        /*000e*/ 	.short	(.L_14 - .L_13)
	.align		4
.L_13:
        /*0010*/ 	.word	index@(_ZN7cutlass13device_kernelIN5flash19enable_sm80_to_sm89INS1_16FlashAttnFwdSm80INS1_25CollectiveMainloopFwdSm80ILi8ELi2ELb0EN4cute5tupleIJNS5_1CILi128EEENS7_ILi64EEENS7_ILi192EEEEEELi192ENS_10bfloat16_tEfNS_4arch4Sm80ELb1ELb0ELb1ELb1ELb1ELb1ELb1ELb0EEENS1_21CollectiveEpilogueFwdINS6_IJS8_SA_S9_EEENS6_IJNS7_ILi1EEESI_SI_EEESC_SE_Li256ELb1ELb1ELb0ELb0EEENS1_19SingleTileSchedulerILb1ELb0ELb1ELi128EEEEEEEEEvNT_6ParamsE)
        /*0014*/ 	.word	0x00000000


	//----- nvinfo : EIATTR_REGCOUNT
	.align		4
.L_14:
        /*0018*/ 	.byte	0x04, 0x2f
        /*001a*/ 	.short	(.L_16 - .L_15)
	.align		4
.L_15:
        /*001c*/ 	.word	index@(_ZN7cutlass13device_kernelIN5flash19enable_sm80_to_sm89INS1_16FlashAttnFwdSm80INS1_25CollectiveMainloopFwdSm80ILi8ELi2ELb0EN4cute5tupleIJNS5_1CILi128EEENS7_ILi64EEENS7_ILi192EEEEEELi192ENS_10bfloat16_tEfNS_4arch4Sm80ELb1ELb0ELb1ELb1ELb1ELb0ELb1ELb0EEENS1_21CollectiveEpilogueFwdINS6_IJS8_SA_S9_EEENS6_IJNS7_ILi1EEESI_SI_EEESC_SE_Li256ELb1ELb1ELb0ELb0EEENS1_19SingleTileSchedulerILb1ELb0ELb1ELi128EEEEEEEEEvNT_6ParamsE)
        /*0020*/ 	.word	0x000000fe


	//----- nvinfo : EIATTR_FRAME_SIZE
	.align		4
.L_16:
        /*0024*/ 	.byte	0x04, 0x11
        /*0026*/ 	.short	(.L_18 - .L_17)
	.align		4
.L_17:
        /*0028*/ 	.word	index@(_ZN7cutlass13device_kernelIN5flash19enable_sm80_to_sm89INS1_16FlashAttnFwdSm80INS1_25CollectiveMainloopFwdSm80ILi8ELi2ELb0EN4cute5tupleIJNS5_1CILi128EEENS7_ILi64EEENS7_ILi192EEEEEELi192ENS_10bfloat16_tEfNS_4arch4Sm80ELb1ELb0ELb1ELb1ELb1ELb0ELb1ELb0EEENS1_21CollectiveEpilogueFwdINS6_IJS8_SA_S9_EEENS6_IJNS7_ILi1EEESI_SI_EEESC_SE_Li256ELb1ELb1ELb0ELb0EEENS1_19SingleTileSchedulerILb1ELb0ELb1ELi128EEEEEEEEEvNT_6ParamsE)
        /*002c*/ 	.word	0x00000000


	//----- nvinfo : EIATTR_REGCOUNT
	.align		4
.L_18:
        /*0030*/ 	.byte	0x04, 0x2f
        /*0032*/ 	.short	(.L_20 - .L_19)
	.align		4
.L_19:
        /*0034*/ 	.word	index@(_ZN7cutlass13device_kernelIN5flash19enable_sm80_to_sm89INS1_16FlashAttnFwdSm80INS1_25CollectiveMainloopFwdSm80ILi8ELi2ELb0EN4cute5tupleIJNS5_1CILi128EEENS7_ILi64EEENS7_ILi192EEEEEELi192ENS_10bfloat16_tEfNS_4arch4Sm80ELb1ELb0ELb1ELb0ELb1ELb0ELb1ELb0EEENS1_21CollectiveEpilogueFwdINS6_IJS8_SA_S9_EEENS6_IJNS7_ILi1EEESI_SI_EEESC_SE_Li256ELb0ELb1ELb0ELb0EEENS1_30DynamicPersistentTileSchedulerILi256ELi256ELb0ELb1ELb0EEEEEEEEEvNT_6ParamsE)
        /*0038*/ 	.word	0x000000ff


	//----- nvinfo : EIATTR_FRAME_SIZE
	.align		4
.L_20:
        /*003c*/ 	.byte	0x04, 0x11
        /*003e*/ 	.short	(.L_22 - .L_21)
	.align		4
.L_21:
        /*0040*/ 	.word	index@($__internal_7_$__cuda_sm70_shflsync_idx_p)
        /*0044*/ 	.word	0x00000000


	//----- nvinfo : EIATTR_FRAME_SIZE
	.align		4
.L_22:
        /*0048*/ 	.byte	0x04, 0x11
        /*004a*/ 	.short	(.L_24 - .L_23)
	.align		4
.L_23:
        /*004c*/ 	.word	index@($__internal_6_$__cuda_sm70_shflsync_bfly_p)
        /*0050*/ 	.word	0x00000000


	//----- nvinfo : EIATTR_FRAME_SIZE
	.align		4
.L_24:
        /*0054*/ 	.byte	0x04, 0x11
        /*0056*/ 	.short	(.L_26 - .L_25)
	.align		4
.L_25:
        /*0058*/ 	.word	index@(_ZN7cutlass13device_kernelIN5flash19enable_sm80_to_sm89INS1_16FlashAttnFwdSm80INS1_25CollectiveMainloopFwdSm80ILi8ELi2ELb0EN4cute5tupleIJNS5_1CILi128EEENS7_ILi64EEENS7_ILi192EEEEEELi192ENS_10bfloat16_tEfNS_4arch4Sm80ELb1ELb0ELb1ELb0ELb1ELb0ELb1ELb0EEENS1_21CollectiveEpilogueFwdINS6_IJS8_SA_S9_EEENS6_IJNS7_ILi1EEESI_SI_EEESC_SE_Li256ELb0ELb1ELb0ELb0EEENS1_30DynamicPersistentTileSchedulerILi256ELi256ELb0ELb1ELb0EEEEEEEEEvNT_6ParamsE)
        /*005c*/ 	.word	0x00000040


	//----- nvinfo : EIATTR_REGCOUNT
	.align		4
.L_26:
        /*0060*/ 	.byte	0x04, 0x2f
        /*0062*/ 	.short	(.L_28 - .L_27)
	.align		4
.L_27:
        /*0064*/ 	.word	index@(_ZN7cutlass13device_kernelIN5flash19enable_sm80_to_sm89INS1_16FlashAttnFwdSm80INS1_25CollectiveMainloopFwdSm80ILi8ELi2ELb0EN4cute5tupleIJNS5_1CILi128EEENS7_ILi64EEENS7_ILi192EEEEEELi192ENS_10bfloat16_tEfNS_4arch4Sm80ELb0ELb1ELb1ELb1ELb1ELb1ELb1ELb0EEENS1_21CollectiveEpilogueFwdINS6_IJS8_SA_S9_EEENS6_IJNS7_ILi1EEESI_SI_EEESC_SE_Li256ELb1ELb1ELb0ELb0EEENS1_19SingleTileSchedulerILb1ELb0ELb1ELi128EEEEEEEEEvNT_6ParamsE)
        /*0068*/ 	.word	0x000000ff


	//----- nvinfo : EIATTR_FRAME_SIZE
	.align		4
.L_28:
        /*006c*/ 	.byte	0x04, 0x11
        /*006e*/ 	.short	(.L_30 - .L_29)
	.align		4
.L_29:
        /*0070*/ 	.word	index@($__internal_5_$__cuda_sm70_shflsync_idx_p)
        /*0074*/ 	.word	0x00000000


	//----- nvinfo : EIATTR_FRAME_SIZE
	.align		4
.L_30:
        /*0078*/ 	.byte	0x04, 0x11
        /*007a*/ 	.short	(.L_32 - .L_31)
	.align		4
.L_31:
        /*007c*/ 	.word	index@($__internal_4_$__cuda_sm70_shflsync_bfly_p)
        /*0080*/ 	.word	0x00000000


	//----- nvinfo : EIATTR_FRAME_SIZE
	.align		4
.L_32:
        /*0084*/ 	.byte	0x04, 0x11
        /*0086*/ 	.short	(.L_34 - .L_33)
	.align		4
.L_33:
        /*0088*/ 	.word	index@($_ZN7cutlass13device_kernelIN5flash19enable_sm80_to_sm89INS1_16FlashAttnFwdSm80INS1_25CollectiveMainloopFwdSm80ILi8ELi2ELb0EN4cute5tupleIJNS5_1CILi128EEENS7_ILi64EEENS7_ILi192EEEEEELi192ENS_10bfloat16_tEfNS_4arch4Sm80ELb0ELb1ELb1ELb1ELb1ELb1ELb1ELb0EEENS1_21CollectiveEpilogueFwdINS6_IJS8_SA_S9_EEENS6_IJNS7_ILi1EEESI_SI_EEESC_SE_Li256ELb1ELb1ELb0ELb0EEENS1_19SingleTileSchedulerILb1ELb0ELb1ELi128EEEEEEEEEvNT_6ParamsE$_ZZN5flash25CollectiveMainloopFwdSm80ILi8ELi2ELb0EN4cute5tupleIJNS1_1CILi128EEENS3_ILi64EEENS3_ILi192EEEEEELi192EN7cutlass10bfloat16_tEfNS8_4arch4Sm80ELb0ELb1ELb1ELb1ELb1ELb1ELb1ELb0EE3mmaINS_16FlashAttnFwdSm80ISC_NS_21CollectiveEpilogueFwdINS2_IJS4_S6_S5_EEENS2_IJNS3_ILi1EEESH_SH_EEES9_SB_Li256ELb1ELb1ELb0ELb0EEENS_19SingleTileSchedulerILb1ELb0ELb1ELi128EEEE13SharedStorageENS1_6TensorINS1_11ArrayEngineIfLm96EEENS1_6LayoutINS2_IJNS2_IJNS3_ILi2EEESS_EEESH_NS3_ILi24EEEEEENS2_IJNS2_IJSH_SS_EEENS3_ILi0EEENS3_ILi4EEEEEEEEEENS_7SoftmaxILi2ELi0EEEEEbRKNSC_6ParamsERT0_RT1_iRKNS_16SeqlenInfoQKNewKILb1ELb1EEENS2_IJiiiiEEERT_ENKUlvE_clEv)
        /*008c*/ 	.word	0x00000000


	//----- nvinfo : EIATTR_FRAME_SIZE
	.align		4
.L_34:
        /*0090*/ 	.byte	0x04, 0x11
        /*0092*/ 	.short	(.L_36 - .L_35)
	.align		4
.L_35:
        /*0094*/ 	.word	index@(_ZN7cutlass13device_kernelIN5flash19enable_sm80_to_sm89INS1_16FlashAttnFwdSm80INS1_25CollectiveMainloopFwdSm80ILi8ELi2ELb0EN4cute5tupleIJNS5_1CILi128EEENS7_ILi64EEENS7_ILi192EEEEEELi192ENS_10bfloat16_tEfNS_4arch4Sm80ELb0ELb1ELb1ELb1ELb1ELb1ELb1ELb0EEENS1_21CollectiveEpilogueFwdINS6_IJS8_SA_S9_EEENS6_IJNS7_ILi1EEESI_SI_EEESC_SE_Li256ELb1ELb1ELb0ELb0EEENS1_19SingleTileSchedulerILb1ELb0ELb1ELi128EEEEEEEEEvNT_6ParamsE)
        /*0098*/ 	.word	0x00000070


	//----- nvinfo : EIATTR_REGCOUNT
	.align		4
.L_36:
        /*009c*/ 	.byte	0x04, 0x2f
        /*009e*/ 	.short	(.L_38 - .L_37)
	.align		4
.L_37:
        /*00a0*/ 	.word	index@(_ZN7cutlass13device_kernelIN5flash19enable_sm80_to_sm89INS1_16FlashAttnFwdSm80INS1_25CollectiveMainloopFwdSm80ILi8ELi2ELb0EN4cute5tupleIJNS5_1CILi128EEENS7_ILi64EEENS7_ILi192EEEEEELi192ENS_10bfloat16_tEfNS_4arch4Sm80ELb0ELb1ELb1ELb1ELb1ELb0ELb1ELb0EEENS1_21CollectiveEpilogueFwdINS6_IJS8_SA_S9_EEENS6_IJNS7_ILi1EEESI_SI_EEESC_SE_Li256ELb1ELb1ELb0ELb0EEENS1_19SingleTileSchedulerILb1ELb0ELb1ELi128EEEEEEEEEvNT_6ParamsE)
        /*00a4*/ 	.word	0x000000fe


	//----- nvinfo : EIATTR_FRAME_SIZE
	.align		4
.L_38:
        /*00a8*/ 	.byte	0x04, 0x11
        /*00aa*/ 	.short	(.L_40 - .L_39)
	.align		4
.L_39:
        /*00ac*/ 	.word	index@(_ZN7cutlass13device_kernelIN5flash19enable_sm80_to_sm89INS1_16FlashAttnFwdSm80INS1_25CollectiveMainloopFwdSm80ILi8ELi2ELb0EN4cute5tupleIJNS5_1CILi128EEENS7_ILi64EEENS7_ILi192EEEEEELi192ENS_10bfloat16_tEfNS_4arch4Sm80ELb0ELb1ELb1ELb1ELb1ELb0ELb1ELb0EEENS1_21CollectiveEpilogueFwdINS6_IJS8_SA_S9_EEENS6_IJNS7_ILi1EEESI_SI_EEESC_SE_Li256ELb1ELb1ELb0ELb0EEENS1_19SingleTileSchedulerILb1ELb0ELb1ELi128EEEEEEEEEvNT_6ParamsE)
        /*00b0*/ 	.word	0x00000000


	//----- nvinfo : EIATTR_REGCOUNT
	.align		4
.L_40:
        /*00b4*/ 	.byte	0x04, 0x2f
        /*00b6*/ 	.short	(.L_42 - .L_41)
	.align		4
.L_41:
        /*00b8*/ 	.word	index@(_ZN7cutlass13device_kernelIN5flash19enable_sm80_to_sm89INS1_16FlashAttnFwdSm80INS1_25CollectiveMainloopFwdSm80ILi8ELi2ELb0EN4cute5tupleIJNS5_1CILi128EEENS7_ILi64EEENS7_ILi192EEEEEELi192ENS_10bfloat16_tEfNS_4arch4Sm80ELb0ELb1ELb1ELb0ELb1ELb0ELb1ELb0EEENS1_21CollectiveEpilogueFwdINS6_IJS8_SA_S9_EEENS6_IJNS7_ILi1EEESI_SI_EEESC_SE_Li256ELb0ELb1ELb0ELb0EEENS1_19SingleTileSchedulerILb0ELb0ELb1ELi128EEEEEEEEEvNT_6ParamsE)
        /*00bc*/ 	.word	0x000000ff


	//----- nvinfo : EIATTR_FRAME_SIZE
	.align		4
.L_42:
        /*00c0*/ 	.byte	0x04, 0x11
        /*00c2*/ 	.short	(.L_44 - .L_43)
	.align		4
.L_43:
        /*00c4*/ 	.word	index@(_ZN7cutlass13device_kernelIN5flash19enable_sm80_to_sm89INS1_16FlashAttnFwdSm80INS1_25CollectiveMainloopFwdSm80ILi8ELi2ELb0EN4cute5tupleIJNS5_1CILi128EEENS7_ILi64EEENS7_ILi192EEEEEELi192ENS_10bfloat16_tEfNS_4arch4Sm80ELb0ELb1ELb1ELb0ELb1ELb0ELb1ELb0EEENS1_21CollectiveEpilogueFwdINS6_IJS8_SA_S9_EEENS6_IJNS7_ILi1EEESI_SI_EEESC_SE_Li256ELb0ELb1ELb0ELb0EEENS1_19SingleTileSchedulerILb0ELb0ELb1ELi128EEEEEEEEEvNT_6ParamsE)
        /*00c8*/ 	.word	0x00000000


	//----- nvinfo : EIATTR_REGCOUNT
	.align		4
.L_44:
        /*00cc*/ 	.byte	0x04, 0x2f
        /*00ce*/ 	.short	(.L_46 - .L_45)
	.align		4
.L_45:
        /*00d0*/ 	.word	index@(_ZN7cutlass13device_kernelIN5flash19enable_sm80_to_sm89INS1_16FlashAttnFwdSm80INS1_25CollectiveMainloopFwdSm80ILi8ELi2ELb0EN4cute5tupleIJNS5_1CILi128EEENS7_ILi64EEENS7_ILi192EEEEEELi192ENS_10bfloat16_tEfNS_4arch4Sm80ELb0ELb0ELb1ELb1ELb1ELb1ELb1ELb0EEENS1_21CollectiveEpilogueFwdINS6_IJS8_SA_S9_EEENS6_IJNS7_ILi1EEESI_SI_EEESC_SE_Li256ELb1ELb1ELb0ELb0EEENS1_19SingleTileSchedulerILb1ELb0ELb1ELi128EEEEEEEEEvNT_6ParamsE)
        /*00d4*/ 	.word	0x000000ec


	//----- nvinfo : EIATTR_FRAME_SIZE
	.align		4
.L_46:
        /*00d8*/ 	.byte	0x04, 0x11
        /*00da*/ 	.short	(.L_48 - .L_47)
	.align		4
.L_47:
        /*00dc*/ 	.word	index@(_ZN7cutlass13device_kernelIN5flash19enable_sm80_to_sm89INS1_16FlashAttnFwdSm80INS1_25CollectiveMainloopFwdSm80ILi8ELi2ELb0EN4cute5tupleIJNS5_1CILi128EEENS7_ILi64EEENS7_ILi192EEEEEELi192ENS_10bfloat16_tEfNS_4arch4Sm80ELb0ELb0ELb1ELb1ELb1ELb1ELb1ELb0EEENS1_21CollectiveEpilogueFwdINS6_IJS8_SA_S9_EEENS6_IJNS7_ILi1EEESI_SI_EEESC_SE_Li256ELb1ELb1ELb0ELb0EEENS1_19SingleTileSchedulerILb1ELb0ELb1ELi128EEEEEEEEEvNT_6ParamsE)
        /*00e0*/ 	.word	0x00000000


	//----- nvinfo : EIATTR_REGCOUNT
	.align		4
.L_48:
        /*00e4*/ 	.byte	0x04, 0x2f
        /*00e6*/ 	.short	(.L_50 - .L_49)
	.align		4
.L_49:
        /*00e8*/ 	.word	index@(_ZN7cutlass13device_kernelIN5flash19enable_sm80_to_sm89INS1_16FlashAttnFwdSm80INS1_25CollectiveMainloopFwdSm80ILi8ELi2ELb0EN4cute5tupleIJNS5_1CILi128EEENS7_ILi64EEENS7_ILi192EEEEEELi192ENS_10bfloat16_tEfNS_4arch4Sm80ELb0ELb0ELb1ELb1ELb1ELb0ELb1ELb0EEENS1_21CollectiveEpilogueFwdINS6_IJS8_SA_S9_EEENS6_IJNS7_ILi1EEESI_SI_EEESC_SE_Li256ELb1ELb1ELb0ELb0EEENS1_19SingleTileSchedulerILb1ELb0ELb1ELi128EEEEEEEEEvNT_6ParamsE)
        /*00ec*/ 	.word	0x000000f1


	//----- nvinfo : EIATTR_FRAME_SIZE
	.align		4
.L_50:
        /*00f0*/ 	.byte	0x04, 0x11
        /*00f2*/ 	.short	(.L_52 - .L_51)
	.align		4
.L_51:
        /*00f4*/ 	.word	index@(_ZN7cutlass13device_kernelIN5flash19enable_sm80_to_sm89INS1_16FlashAttnFwdSm80INS1_25CollectiveMainloopFwdSm80ILi8ELi2ELb0EN4cute5tupleIJNS5_1CILi128EEENS7_ILi64EEENS7_ILi192EEEEEELi192ENS_10bfloat16_tEfNS_4arch4Sm80ELb0ELb0ELb1ELb1ELb1ELb0ELb1ELb0EEENS1_21CollectiveEpilogueFwdINS6_IJS8_SA_S9_EEENS6_IJNS7_ILi1EEESI_SI_EEESC_SE_Li256ELb1ELb1ELb0ELb0EEENS1_19SingleTileSchedulerILb1ELb0ELb1ELi128EEEEEEEEEvNT_6ParamsE)
        /*00f8*/ 	.word	0x00000000


	//----- nvinfo : EIATTR_REGCOUNT
	.align		4
.L_52:
        /*00fc*/ 	.byte	0x04, 0x2f
        /*00fe*/ 	.short	(.L_54 - .L_53)
	.align		4
.L_53:
        /*0100*/ 	.word	index@(_ZN7cutlass13device_kernelIN5flash19enable_sm80_to_sm89INS1_16FlashAttnFwdSm80INS1_25CollectiveMainloopFwdSm80ILi8ELi2ELb0EN4cute5tupleIJNS5_1CILi128EEENS7_ILi64EEENS7_ILi192EEEEEELi192ENS_10bfloat16_tEfNS_4arch4Sm80ELb0ELb0ELb1ELb0ELb1ELb0ELb1ELb0EEENS1_21CollectiveEpilogueFwdINS6_IJS8_SA_S9_EEENS6_IJNS7_ILi1EEESI_SI_EEESC_SE_Li256ELb0ELb1ELb0ELb0EEENS1_19SingleTileSchedulerILb0ELb0ELb1ELi128EEEEEEEEEvNT_6ParamsE)
        /*0104*/ 	.word	0x000000ef


	//----- nvinfo : EIATTR_FRAME_SIZE
	.align		4
.L_54:
        /*0108*/ 	.byte	0x04, 0x11
        /*010a*/ 	.short	(.L_56 - .L_55)
	.align		4
.L_55:
        /*010c*/ 	.word	index@(_ZN7cutlass13device_kernelIN5flash19enable_sm80_to_sm89INS1_16FlashAttnFwdSm80INS1_25CollectiveMainloopFwdSm80ILi8ELi2ELb0EN4cute5tupleIJNS5_1CILi128EEENS7_ILi64EEENS7_ILi192EEEEEELi192ENS_10bfloat16_tEfNS_4arch4Sm80ELb0ELb0ELb1ELb0ELb1ELb0ELb1ELb0EEENS1_21CollectiveEpilogueFwdINS6_IJS8_SA_S9_EEENS6_IJNS7_ILi1EEESI_SI_EEESC_SE_Li256ELb0ELb1ELb0ELb0EEENS1_19SingleTileSchedulerILb0ELb0ELb1ELi128EEEEEEEEEvNT_6ParamsE)
        /*0110*/ 	.word	0x00000000


	//----- nvinfo : EIATTR_REGCOUNT
	.align		4
.L_56:
        /*0114*/ 	.byte	0x04, 0x2f
        /*0116*/ 	.short	(.L_58 - .L_57)
	.align		4
.L_57:
        /*0118*/ 	.word	index@(_ZN7cutlass13device_kernelIN5flash19enable_sm80_to_sm89INS1_16FlashAttnFwdSm80INS1_25CollectiveMainloopFwdSm80ILi8ELi1ELb0EN4cute5tupleIJNS5_1CILi128EEENS7_ILi64EEENS7_ILi192EEEEEELi192ENS_10bfloat16_tEfNS_4arch4Sm80ELb1ELb0ELb1ELb1ELb1ELb1ELb1ELb0EEENS1_21CollectiveEpilogueFwdINS6_IJS8_SA_S9_EEENS6_IJNS7_ILi1EEESI_SI_EEESC_SE_Li256ELb1ELb1ELb0ELb0EEENS1_19SingleTileSchedulerILb1ELb0ELb1ELi128EEEEEEEEEvNT_6ParamsE)
        /*011c*/ 	.word	0x000000f4


	//----- nvinfo : EIATTR_FRAME_SIZE
	.align		4
.L_58:
        /*0120*/ 	.byte	0x04, 0x11
        /*0122*/ 	.short	(.L_60 - .L_59)
	.align		4
.L_59:
        /*0124*/ 	.word	index@(_ZN7cutlass13device_kernelIN5flash19enable_sm80_to_sm89INS1_16FlashAttnFwdSm80INS1_25CollectiveMainloopFwdSm80ILi8ELi1ELb0EN4cute5tupleIJNS5_1CILi128EEENS7_ILi64EEENS7_ILi192EEEEEELi192ENS_10bfloat16_tEfNS_4arch4Sm80ELb1ELb0ELb1ELb1ELb1ELb1ELb1ELb0EEENS1_21CollectiveEpilogueFwdINS6_IJS8_SA_S9_EEENS6_IJNS7_ILi1EEESI_SI_EEESC_SE_Li256ELb1ELb1ELb0ELb0EEENS1_19SingleTileSchedulerILb1ELb0ELb1ELi128EEEEEEEEEvNT_6ParamsE)
        /*0128*/ 	.word	0x00000000


	//----- nvinfo : EIATTR_REGCOUNT
	.align		4
.L_60:
        /*012c*/ 	.byte	0x04, 0x2f
        /*012e*/ 	.short	(.L_62 - .L_61)
	.align		4
.L_61:
        /*0130*/ 	.word	index@(_ZN7cutlass13device_kernelIN5flash19enable_sm80_to_sm89INS1_16FlashAttnFwdSm80INS1_25CollectiveMainloopFwdSm80ILi8ELi1ELb0EN4cute5tupleIJNS5_1CILi128EEENS7_ILi64EEENS7_ILi192EEEEEELi192ENS_10bfloat16_tEfNS_4arch4Sm80ELb1ELb0ELb1ELb1ELb1ELb0ELb1ELb0EEENS1_21CollectiveEpilogueFwdINS6_IJS8_SA_S9_EEENS6_IJNS7_ILi1EEESI_SI_EEESC_SE_Li256ELb1ELb1ELb0ELb0EEENS1_19SingleTileSchedulerILb1ELb0ELb1ELi128EEEEEEEEEvNT_6ParamsE)
        /*0134*/ 	.word	0x000000ff


	//----- nvinfo : EIATTR_FRAME_SIZE
	.align		4
.L_62:
        /*0138*/ 	.byte	0x04, 0x11
        /*013a*/ 	.short	(.L_64 - .L_63)
	.align		4
.L_63:
        /*013c*/ 	.word	index@(_ZN7cutlass13device_kernelIN5flash19enable_sm80_to_sm89INS1_16FlashAttnFwdSm80INS1_25CollectiveMainloopFwdSm80ILi8ELi1ELb0EN4cute5tupleIJNS5_1CILi128EEENS7_ILi64EEENS7_ILi192EEEEEELi192ENS_10bfloat16_tEfNS_4arch4Sm80ELb1ELb0ELb1ELb1ELb1ELb0ELb1ELb0EEENS1_21CollectiveEpilogueFwdINS6_IJS8_SA_S9_EEENS6_IJNS7_ILi1EEESI_SI_EEESC_SE_Li256ELb1ELb1ELb0ELb0EEENS1_19SingleTileSchedulerILb1ELb0ELb1ELi128EEEEEEEEEvNT_6ParamsE)
        /*0140*/ 	.word	0x00000000


	//----- nvinfo : EIATTR_REGCOUNT
	.align		4
.L_64:
        /*0144*/ 	.byte	0x04, 0x2f
        /*0146*/ 	.short	(.L_66 - .L_65)
	.align		4
.L_65:
        /*0148*/ 	.word	index@(_ZN7cutlass13device_kernelIN5flash19enable_sm80_to_sm89INS1_16FlashAttnFwdSm80INS1_25CollectiveMainloopFwdSm80ILi8ELi1ELb0EN4cute5tupleIJNS5_1CILi128EEENS7_ILi64EEENS7_ILi192EEEEEELi192ENS_10bfloat16_tEfNS_4arch4Sm80ELb1ELb0ELb1ELb0ELb1ELb0ELb1ELb0EEENS1_21CollectiveEpilogueFwdINS6_IJS8_SA_S9_EEENS6_IJNS7_ILi1EEESI_SI_EEESC_SE_Li256ELb0ELb1ELb0ELb0EEENS1_30DynamicPersistentTileSchedulerILi256ELi256ELb0ELb1ELb0EEEEEEEEEvNT_6ParamsE)
        /*014c*/ 	.word	0x000000ff


	//----- nvinfo : EIATTR_FRAME_SIZE
	.align		4
.L_66:
        /*0150*/ 	.byte	0x04, 0x11
        /*0152*/ 	.short	(.L_68 - .L_67)
	.align		4
.L_67:
        /*0154*/ 	.word	index@($__internal_3_$__cuda_sm70_shflsync_idx_p)
        /*0158*/ 	.word	0x00000000


	//----- nvinfo : EIATTR_FRAME_SIZE
	.align		4
.L_68:
        /*015c*/ 	.byte	0x04, 0x11
        /*015e*/ 	.short	(.L_70 - .L_69)
	.align		4
.L_69:
        /*0160*/ 	.word	index@($__internal_2_$__cuda_sm70_shflsync_bfly_p)
        /*0164*/ 	.word	0x00000000


	//----- nvinfo : EIATTR_FRAME_SIZE
	.align		4
.L_70:
        /*0168*/ 	.byte	0x04, 0x11
        /*016a*/ 	.short	(.L_72 - .L_71)
	.align		4
.L_71:
        /*016c*/ 	.word	index@(_ZN7cutlass13device_kernelIN5flash19enable_sm80_to_sm89INS1_16FlashAttnFwdSm80INS1_25CollectiveMainloopFwdSm80ILi8ELi1ELb0EN4cute5tupleIJNS5_1CILi128EEENS7_ILi64EEENS7_ILi192EEEEEELi192ENS_10bfloat16_tEfNS_4arch4Sm80ELb1ELb0ELb1ELb0ELb1ELb0ELb1ELb0EEENS1_21CollectiveEpilogueFwdINS6_IJS8_SA_S9_EEENS6_IJNS7_ILi1EEESI_SI_EEESC_SE_Li256ELb0ELb1ELb0ELb0EEENS1_30DynamicPersistentTileSchedulerILi256ELi256ELb0ELb1ELb0EEEEEEEEEvNT_6ParamsE)
        /*0170*/ 	.word	0x00000030


	//----- nvinfo : EIATTR_REGCOUNT
	.align		4
.L_72:
        /*0174*/ 	.byte	0x04, 0x2f
        /*0176*/ 	.short	(.L_74 - .L_73)
	.align		4
.L_73:
        /*0178*/ 	.word	index@(_ZN7cutlass13device_kernelIN5flash19enable_sm80_to_sm89INS1_16FlashAttnFwdSm80INS1_25CollectiveMainloopFwdSm80ILi8ELi1ELb0EN4cute5tupleIJNS5_1CILi128EEENS7_ILi64EEENS7_ILi192EEEEEELi192ENS_10bfloat16_tEfNS_4arch4Sm80ELb0ELb1ELb1ELb1ELb1ELb1ELb1ELb0EEENS1_21CollectiveEpilogueFwdINS6_IJS8_SA_S9_EEENS6_IJNS7_ILi1EEESI_SI_EEESC_SE_Li256ELb1ELb1ELb0ELb0EEENS1_19SingleTileSchedulerILb1ELb0ELb1ELi128EEEEEEEEEvNT_6ParamsE)
        /*017c*/ 	.word	0x000000ff


	//----- nvinfo : EIATTR_FRAME_SIZE
	.align		4
.L_74:
        /*0180*/ 	.byte	0x04, 0x11
        /*0182*/ 	.short	(.L_76 - .L_75)
	.align		4
.L_75:
        /*0184*/ 	.word	index@($__internal_1_$__cuda_sm70_shflsync_idx_p)
        /*0188*/ 	.word	0x00000000


	//----- nvinfo : EIATTR_FRAME_SIZE
	.align		4
.L_76:
        /*018c*/ 	.byte	0x04, 0x11
        /*018e*/ 	.short	(.L_78 - .L_77)
	.align		4
.L_77:
        /*0190*/ 	.word	index@($__internal_0_$__cuda_sm70_shflsync_bfly_p)
        /*0194*/ 	.word	0x00000000


	//----- nvinfo : EIATTR_FRAME_SIZE
	.align		4
.L_78:
        /*0198*/ 	.byte	0x04, 0x11
        /*019a*/ 	.short	(.L_80 - .L_79)
	.align		4
.L_79:
        /*019c*/ 	.word	index@($_ZN7cutlass13device_kernelIN5flash19enable_sm80_to_sm89INS1_16FlashAttnFwdSm80INS1_25CollectiveMainloopFwdSm80ILi8ELi1ELb0EN4cute5tupleIJNS5_1CILi128EEENS7_ILi64EEENS7_ILi192EEEEEELi192ENS_10bfloat16_tEfNS_4arch4Sm80ELb0ELb1ELb1ELb1ELb1ELb1ELb1ELb0EEENS1_21CollectiveEpilogueFwdINS6_IJS8_SA_S9_EEENS6_IJNS7_ILi1EEESI_SI_EEESC_SE_Li256ELb1ELb1ELb0ELb0EEENS1_19SingleTileSchedulerILb1ELb0ELb1ELi128EEEEEEEEEvNT_6ParamsE$_ZZN5flash25CollectiveMainloopFwdSm80ILi8ELi1ELb0EN4cute5tupleIJNS1_1CILi128EEENS3_ILi64EEENS3_ILi192EEEEEELi192EN7cutlass10bfloat16_tEfNS8_4arch4Sm80ELb0ELb1ELb1ELb1ELb1ELb1ELb1ELb0EE3mmaINS_16FlashAttnFwdSm80ISC_NS_21CollectiveEpilogueFwdINS2_IJS4_S6_S5_EEENS2_IJNS3_ILi1EEESH_SH_EEES9_SB_Li256ELb1ELb1ELb0ELb0EEENS_19SingleTileSchedulerILb1ELb0ELb1ELi128EEEE13SharedStorageENS1_6TensorINS1_11ArrayEngineIfLm96EEENS1_6LayoutINS2_IJNS2_IJNS3_ILi2EEESS_EEESH_NS3_ILi24EEEEEENS2_IJNS2_IJSH_SS_EEENS3_ILi0EEENS3_ILi4EEEEEEEEEENS_7SoftmaxILi2ELi0EEEEEbRKNSC_6ParamsERT0_RT1_iRKNS_16SeqlenInfoQKNewKILb1ELb1EEENS2_IJiiiiEEERT_ENKUlvE_clEv)
        /*01a0*/ 	.word	0x00000000


	//----- nvinfo : EIATTR_FRAME_SIZE
	.align		4
.L_80:
        /*01a4*/ 	.byte	0x04, 0x11
        /*01a6*/ 	.short	(.L_82 - .L_81)
	.align		4
.L_81:
        /*01a8*/ 	.word	index@(_ZN7cutlass13device_kernelIN5flash19enable_sm80_to_sm89INS1_16FlashAttnFwdSm80INS1_25CollectiveMainloopFwdSm80ILi8ELi1ELb0EN4cute5tupleIJNS5_1CILi128EEENS7_ILi64EEENS7_ILi192EEEEEELi192ENS_10bfloat16_tEfNS_4arch4Sm80ELb0ELb1ELb1ELb1ELb1ELb1ELb1ELb0EEENS1_21CollectiveEpilogueFwdINS6_IJS8_SA_S9_EEENS6_IJNS7_ILi1EEESI_SI_EEESC_SE_Li256ELb1ELb1ELb0ELb0EEENS1_19SingleTileSchedulerILb1ELb0ELb1ELi128EEEEEEEEEvNT_6ParamsE)
        /*01ac*/ 	.word	0x00000070


	//----- nvinfo : EIATTR_REGCOUNT
	.align		4
.L_82:
        /*01b0*/ 	.byte	0x04, 0x2f
        /*01b2*/ 	.short	(.L_84 - .L_83)
	.align		4
.L_83:
        /*01b4*/ 	.word	index@(_ZN7cutlass13device_kernelIN5flash19enable_sm80_to_sm89INS1_16FlashAttnFwdSm80INS1_25CollectiveMainloopFwdSm80ILi8ELi1ELb0EN4cute5tupleIJNS5_1CILi128EEENS7_ILi64EEENS7_ILi192EEEEEELi192ENS_10bfloat16_tEfNS_4arch4Sm80ELb0ELb1ELb1ELb1ELb1ELb0ELb1ELb0EEENS1_21CollectiveEpilogueFwdINS6_IJS8_SA_S9_EEENS6_IJNS7_ILi1EEESI_SI_EEESC_SE_Li256ELb1ELb1ELb0ELb0EEENS1_19SingleTileSchedulerILb1ELb0ELb1ELi128EEEEEEEEEvNT_6ParamsE)
        /*01b8*/ 	.word	0x000000ff


	//----- nvinfo : EIATTR_FRAME_SIZE
	.align		4
.L_84:
        /*01bc*/ 	.byte	0x04, 0x11
        /*01be*/ 	.short	(.L_86 - .L_85)
	.align		4
.L_85:
        /*01c0*/ 	.word	index@(_ZN7cutlass13device_kernelIN5flash19enable_sm80_to_sm89INS1_16FlashAttnFwdSm80INS1_25CollectiveMainloopFwdSm80ILi8ELi1ELb0EN4cute5tupleIJNS5_1CILi128EEENS7_ILi64EEENS7_ILi192EEEEEELi192ENS_10bfloat16_tEfNS_4arch4Sm80ELb0ELb1ELb1ELb1ELb1ELb0ELb1ELb0EEENS1_21CollectiveEpilogueFwdINS6_IJS8_SA_S9_EEENS6_IJNS7_ILi1EEESI_SI_EEESC_SE_Li256ELb1ELb1ELb0ELb0EEENS1_19SingleTileSchedulerILb1ELb0ELb1ELi128EEEEEEEEEvNT_6ParamsE)
        /*01c4*/ 	.word	0x00000000


	//----- nvinfo : EIATTR_REGCOUNT
	.align		4
.L_86:
        /*01c8*/ 	.byte	0x04, 0x2f
        /*01ca*/ 	.short	(.L_88 - .L_87)
	.align		4
.L_87:
        /*01cc*/ 	.word	index@(_ZN7cutlass13device_kernelIN5flash19enable_sm80_to_sm89INS1_16FlashAttnFwdSm80INS1_25CollectiveMainloopFwdSm80ILi8ELi1ELb0EN4cute5tupleIJNS5_1CILi128EEENS7_ILi64EEENS7_ILi192EEEEEELi192ENS_10bfloat16_tEfNS_4arch4Sm80ELb0ELb1ELb1ELb0ELb1ELb0ELb1ELb0EEENS1_21CollectiveEpilogueFwdINS6_IJS8_SA_S9_EEENS6_IJNS7_ILi1EEESI_SI_EEESC_SE_Li256ELb0ELb1ELb0ELb0EEENS1_19SingleTileSchedulerILb0ELb0ELb1ELi128EEEEEEEEEvNT_6ParamsE)
        /*01d0*/ 	.word	0x000000ff


	//----- nvinfo : EIATTR_FRAME_SIZE
	.align		4
.L_88:
        /*01d4*/ 	.byte	0x04, 0x11
        /*01d6*/ 	.short	(.L_90 - .L_89)
	.align		4
.L_89:
        /*01d8*/ 	.word	index@(_ZN7cutlass13device_kernelIN5flash19enable_sm80_to_sm89INS1_16FlashAttnFwdSm80INS1_25CollectiveMainloopFwdSm80ILi8ELi1ELb0EN4cute5tupleIJNS5_1CILi128EEENS7_ILi64EEENS7_ILi192EEEEEELi192ENS_10bfloat16_tEfNS_4arch4Sm80ELb0ELb1ELb1ELb0ELb1ELb0ELb1ELb0EEENS1_21CollectiveEpilogueFwdINS6_IJS8_SA_S9_EEENS6_IJNS7_ILi1EEESI_SI_EEESC_SE_Li256ELb0ELb1ELb0ELb0EEENS1_19SingleTileSchedulerILb0ELb0ELb1ELi128EEEEEEEEEvNT_6ParamsE)
        /*01dc*/ 	.word	0x00000000


	//----- nvinfo : EIATTR_REGCOUNT
	.align		4
.L_90:
        /*01e0*/ 	.byte	0x04, 0x2f
        /*01e2*/ 	.short	(.L_92 - .L_91)
	.align		4
.L_91:
        /*01e4*/ 	.word	index@(_ZN7cutlass13device_kernelIN5flash19enable_sm80_to_sm89INS1_16FlashAttnFwdSm80INS1_25CollectiveMainloopFwdSm80ILi8ELi1ELb0EN4cute5tupleIJNS5_1CILi128EEENS7_ILi64EEENS7_ILi192EEEEEELi192ENS_10bfloat16_tEfNS_4arch4Sm80ELb0ELb0ELb1ELb1ELb1ELb1ELb1ELb0EEENS1_21CollectiveEpilogueFwdINS6_IJS8_SA_S9_EEENS6_IJNS7_ILi1EEESI_SI_EEESC_SE_Li256ELb1ELb1ELb0ELb0EEENS1_19SingleTileSchedulerILb1ELb0ELb1ELi128EEEEEEEEEvNT_6ParamsE)
        /*01e8*/ 	.word	0x000000ff


	//----- nvinfo : EIATTR_FRAME_SIZE
	.align		4
.L_92:
        /*01ec*/ 	.byte	0x04, 0x11
        /*01ee*/ 	.short	(.L_94 - .L_93)
	.align		4
.L_93:
        /*01f0*/ 	.word	index@(_ZN7cutlass13device_kernelIN5flash19enable_sm80_to_sm89INS1_16FlashAttnFwdSm80INS1_25CollectiveMainloopFwdSm80ILi8ELi1ELb0EN4cute5tupleIJNS5_1CILi128EEENS7_ILi64EEENS7_ILi192EEEEEELi192ENS_10bfloat16_tEfNS_4arch4Sm80ELb0ELb0ELb1ELb1ELb1ELb1ELb1ELb0EEENS1_21CollectiveEpilogueFwdINS6_IJS8_SA_S9_EEENS6_IJNS7_ILi1EEESI_SI_EEESC_SE_Li256ELb1ELb1ELb0ELb0EEENS1_19SingleTileSchedulerILb1ELb0ELb1ELi128EEEEEEEEEvNT_6ParamsE)
        /*01f4*/ 	.word	0x00000000


	//----- nvinfo : EIATTR_REGCOUNT
	.align		4
.L_94:
        /*01f8*/ 	.byte	0x04, 0x2f
        /*01fa*/ 	.short	(.L_96 - .L_95)
	.align		4
.L_95:
        /*01fc*/ 	.word	index@(_ZN7cutlass13device_kernelIN5flash19enable_sm80_to_sm89INS1_16FlashAttnFwdSm80INS1_25CollectiveMainloopFwdSm80ILi8ELi1ELb0EN4cute5tupleIJNS5_1CILi128EEENS7_ILi64EEENS7_ILi192EEEEEELi192ENS_10bfloat16_tEfNS_4arch4Sm80ELb0ELb0ELb1ELb1ELb1ELb0ELb1ELb0EEENS1_21CollectiveEpilogueFwdINS6_IJS8_SA_S9_EEENS6_IJNS7_ILi1EEESI_SI_EEESC_SE_Li256ELb1ELb1ELb0ELb0EEENS1_19SingleTileSchedulerILb1ELb0ELb1ELi128EEEEEEEEEvNT_6ParamsE)
        /*0200*/ 	.word	0x000000ff


	//----- nvinfo : EIATTR_FRAME_SIZE
	.align		4
.L_96:
        /*0204*/ 	.byte	0x04, 0x11
        /*0206*/ 	.short	(.L_98 - .L_97)
	.align		4
.L_97:
        /*0208*/ 	.word	index@(_ZN7cutlass13device_kernelIN5flash19enable_sm80_to_sm89INS1_16FlashAttnFwdSm80INS1_25CollectiveMainloopFwdSm80ILi8ELi1ELb0EN4cute5tupleIJNS5_1CILi128EEENS7_ILi64EEENS7_ILi192EEEEEELi192ENS_10bfloat16_tEfNS_4arch4Sm80ELb0ELb0ELb1ELb1ELb1ELb0ELb1ELb0EEENS1_21CollectiveEpilogueFwdINS6_IJS8_SA_S9_EEENS6_IJNS7_ILi1EEESI_SI_EEESC_SE_Li256ELb1ELb1ELb0ELb0EEENS1_19SingleTileSchedulerILb1ELb0ELb1ELi128EEEEEEEEEvNT_6ParamsE)
        /*020c*/ 	.word	0x00000000


	//----- nvinfo : EIATTR_REGCOUNT
	.align		4
.L_98:
        /*0210*/ 	.byte	0x04, 0x2f
        /*0212*/ 	.short	(.L_100 - .L_99)
	.align		4
.L_99:
        /*0214*/ 	.word	index@(_ZN7cutlass13device_kernelIN5flash19enable_sm80_to_sm89INS1_16FlashAttnFwdSm80INS1_25CollectiveMainloopFwdSm80ILi8ELi1ELb0EN4cute5tupleIJNS5_1CILi128EEENS7_ILi64EEENS7_ILi192EEEEEELi192ENS_10bfloat16_tEfNS_4arch4Sm80ELb0ELb0ELb1ELb0ELb1ELb0ELb1ELb0EEENS1_21CollectiveEpilogueFwdINS6_IJS8_SA_S9_EEENS6_IJNS7_ILi1EEESI_SI_EEESC_SE_Li256ELb0ELb1ELb0ELb0EEENS1_19SingleTileSchedulerILb0ELb0ELb1ELi128EEEEEEEEEvNT_6ParamsE)
        /*0218*/ 	.word	0x000000ff


	//----- nvinfo : EIATTR_FRAME_SIZE
	.align		4
.L_100:
        /*021c*/ 	.byte	0x04, 0x11
        /*021e*/ 	.short	(.L_102 - .L_101)
	.align		4
.L_101:
        /*0220*/ 	.word	index@(_ZN7cutlass13device_kernelIN5flash19enable_sm80_to_sm89INS1_16FlashAttnFwdSm80INS1_25CollectiveMainloopFwdSm80ILi8ELi1ELb0EN4cute5tupleIJNS5_1CILi128EEENS7_ILi64EEENS7_ILi192EEEEEELi192ENS_10bfloat16_tEfNS_4arch4Sm80ELb0ELb0ELb1ELb0ELb1ELb0ELb1ELb0EEENS1_21CollectiveEpilogueFwdINS6_IJS8_SA_S9_EEENS6_IJNS7_ILi1EEESI_SI_EEESC_SE_Li256ELb0ELb1ELb0ELb0EEENS1_19SingleTileSchedulerILb0ELb0ELb1ELi128EEEEEEEEEvNT_6ParamsE)
        /*0224*/ 	.word	0x00000000


	//----- nvinfo : EIATTR_MIN_STACK_SIZE
	.align		4
.L_102:
        /*0228*/ 	.byte	0x04, 0x12
        /*022a*/ 	.short	(.L_104 - .L_103)
	.align		4
.L_103:
        /*022c*/ 	.word	index@(_ZN7cutlass13device_kernelIN5flash19enable_sm80_to_sm89INS1_16FlashAttnFwdSm80INS1_25CollectiveMainloopFwdSm80ILi8ELi1ELb0EN4cute5tupleIJNS5_1CILi128EEENS7_ILi64EEENS7_ILi192EEEEEELi192ENS_10bfloat16_tEfNS_4arch4Sm80ELb0ELb0ELb1ELb0ELb1ELb0ELb1ELb0EEENS1_21CollectiveEpilogueFwdINS6_IJS8_SA_S9_EEENS6_IJNS7_ILi1EEESI_SI_EEESC_SE_Li256ELb0ELb1ELb0ELb0EEENS1_19SingleTileSchedulerILb0ELb0ELb1ELi128EEEEEEEEEvNT_6ParamsE)
        /*0230*/ 	.word	0x00000000


	//----- nvinfo : EIATTR_MIN_STACK_SIZE
	.align		4
.L_104:
        /*0234*/ 	.byte	0x04, 0x12
        /*0236*/ 	.short	(.L_106 - .L_105)
	.align		4
.L_105:
        /*0238*/ 	.word	index@(_ZN7cutlass13device_kernelIN5flash19enable_sm80_to_sm89INS1_16FlashAttnFwdSm80INS1_25CollectiveMainloopFwdSm80ILi8ELi1ELb0EN4cute5tupleIJNS5_1CILi128EEENS7_ILi64EEENS7_ILi192EEEEEELi192ENS_10bfloat16_tEfNS_4arch4Sm80ELb0ELb0ELb1ELb1ELb1ELb0ELb1ELb0EEENS1_21CollectiveEpilogueFwdINS6_IJS8_SA_S9_EEENS6_IJNS7_ILi1EEESI_SI_EEESC_SE_Li256ELb1ELb1ELb0ELb0EEENS1_19SingleTileSchedulerILb1ELb0ELb1ELi128EEEEEEEEEvNT_6ParamsE)
        /*023c*/ 	.word	0x00000000


	//----- nvinfo : EIATTR_MIN_STACK_SIZE
	.align		4
.L_106:
        /*0240*/ 	.byte	0x04, 0x12
        /*0242*/ 	.short	(.L_108 - .L_107)
	.align		4
.L_107:
        /*0244*/ 	.word	index@(_ZN7cutlass13device_kernelIN5flash19enable_sm80_to_sm89INS1_16FlashAttnFwdSm80INS1_25CollectiveMainloopFwdSm80ILi8ELi1ELb0EN4cute5tupleIJNS5_1CILi128EEENS7_ILi64EEENS7_ILi192EEEEEELi192ENS_10bfloat16_tEfNS_4arch4Sm80ELb0ELb0ELb1ELb1ELb1ELb1ELb1ELb0EEENS1_21CollectiveEpilogueFwdINS6_IJS8_SA_S9_EEENS6_IJNS7_ILi1EEESI_SI_EEESC_SE_Li256ELb1ELb1ELb0ELb0EEENS1_19SingleTileSchedulerILb1ELb0ELb1ELi128EEEEEEEEEvNT_6ParamsE)
        /*0248*/ 	.word	0x00000000


	//----- nvinfo : EIATTR_MIN_STACK_SIZE
	.align		4
.L_108:
        /*024c*/ 	.byte	0x04, 0x12
        /*024e*/ 	.short	(.L_110 - .L_109)
	.align		4
.L_109:
        /*0250*/ 	.word	index@(_ZN7cutlass13device_kernelIN5flash19enable_sm80_to_sm89INS1_16FlashAttnFwdSm80INS1_25CollectiveMainloopFwdSm80ILi8ELi1ELb0EN4cute5tupleIJNS5_1CILi128EEENS7_ILi64EEENS7_ILi192EEEEEELi192ENS_10bfloat16_tEfNS_4arch4Sm80ELb0ELb1ELb1ELb0ELb1ELb0ELb1ELb0EEENS1_21CollectiveEpilogueFwdINS6_IJS8_SA_S9_EEENS6_IJNS7_ILi1EEESI_SI_EEESC_SE_Li256ELb0ELb1ELb0ELb0EEENS1_19SingleTileSchedulerILb0ELb0ELb1ELi128EEEEEEEEEvNT_6ParamsE)
        /*0254*/ 	.word	0x00000000


	//----- nvinfo : EIATTR_MIN_STACK_SIZE
	.align		4
.L_110:
        /*0258*/ 	.byte	0x04, 0x12
        /*025a*/ 	.short	(.L_112 - .L_111)
	.align		4
.L_111:
        /*025c*/ 	.word	index@(_ZN7cutlass13device_kernelIN5flash19enable_sm80_to_sm89INS1_16FlashAttnFwdSm80INS1_25CollectiveMainloopFwdSm80ILi8ELi1ELb0EN4cute5tupleIJNS5_1CILi128EEENS7_ILi64EEENS7_ILi192EEEEEELi192ENS_10bfloat16_tEfNS_4arch4Sm80ELb0ELb1ELb1ELb1ELb1ELb0ELb1ELb0EEENS1_21CollectiveEpilogueFwdINS6_IJS8_SA_S9_EEENS6_IJNS7_ILi1EEESI_SI_EEESC_SE_Li256ELb1ELb1ELb0ELb0EEENS1_19SingleTileSchedulerILb1ELb0ELb1ELi128EEEEEEEEEvNT_6ParamsE)
        /*0260*/ 	.word	0x00000000


	//----- nvinfo : EIATTR_MIN_STACK_SIZE
	.align		4
.L_112:
        /*0264*/ 	.byte	0x04, 0x12
        /*0266*/ 	.short	(.L_114 - .L_113)
	.align		4
.L_113:
        /*0268*/ 	.word	index@(_ZN7cutlass13device_kernelIN5flash19enable_sm80_to_sm89INS1_16FlashAttnFwdSm80INS1_25CollectiveMainloopFwdSm80ILi8ELi1ELb0EN4cute5tupleIJNS5_1CILi128EEENS7_ILi64EEENS7_ILi192EEEEEELi192ENS_10bfloat16_tEfNS_4arch4Sm80ELb0ELb1ELb1ELb1ELb1ELb1ELb1ELb0EEENS1_21CollectiveEpilogueFwdINS6_IJS8_SA_S9_EEENS6_IJNS7_ILi1EEESI_SI_EEESC_SE_Li256ELb1ELb1ELb0ELb0EEENS1_19SingleTileSchedulerILb1ELb0ELb1ELi128EEEEEEEEEvNT_6ParamsE)
        /*026c*/ 	.word	0x00000070


	//----- nvinfo : EIATTR_MIN_STACK_SIZE
	.align		4
.L_114:
        /*0270*/ 	.byte	0x04, 0x12
        /*0272*/ 	.short	(.L_116 - .L_115)
	.align		4
.L_115:
        /*0274*/ 	.word	index@(_ZN7cutlass13device_kernelIN5flash19enable_sm80_to_sm89INS1_16FlashAttnFwdSm80INS1_25CollectiveMainloopFwdSm80ILi8ELi1ELb0EN4cute5tupleIJNS5_1CILi128EEENS7_ILi64EEENS7_ILi192EEEEEELi192ENS_10bfloat16_tEfNS_4arch4Sm80ELb1ELb0ELb1ELb0ELb1ELb0ELb1ELb0EEENS1_21CollectiveEpilogueFwdINS6_IJS8_SA_S9_EEENS6_IJNS7_ILi1EEESI_SI_EEESC_SE_Li256ELb0ELb1ELb0ELb0EEENS1_30DynamicPersistentTileSchedulerILi256ELi256ELb0ELb1ELb0EEEEEEEEEvNT_6ParamsE)
        /*0278*/ 	.word	0x00000030


	//----- nvinfo : EIATTR_MIN_STACK_SIZE
	.align		4
.L_116:
        /*027c*/ 	.byte	0x04, 0x12
        /*027e*/ 	.short	(.L_118 - .L_117)
	.align		4
.L_117:
        /*0280*/ 	.word	index@(_ZN7cutlass13device_kernelIN5flash19enable_sm80_to_sm89INS1_16FlashAttnFwdSm80INS1_25CollectiveMainloopFwdSm80ILi8ELi1ELb0EN4cute5tupleIJNS5_1CILi128EEENS7_ILi64EEENS7_ILi192EEEEEELi192ENS_10bfloat16_tEfNS_4arch4Sm80ELb1ELb0ELb1ELb1ELb1ELb0ELb1ELb0EEENS1_21CollectiveEpilogueFwdINS6_IJS8_SA_S9_EEENS6_IJNS7_ILi1EEESI_SI_EEESC_SE_Li256ELb1ELb1ELb0ELb0EEENS1_19SingleTileSchedulerILb1ELb0ELb1ELi128EEEEEEEEEvNT_6ParamsE)
        /*0284*/ 	.word	0x00000000


	//----- nvinfo : EIATTR_MIN_STACK_SIZE
	.align		4
.L_118:
        /*0288*/ 	.byte	0x04, 0x12
        /*028a*/ 	.short	(.L_120 - .L_119)
	.align		4
.L_119:
        /*028c*/ 	.word	index@(_ZN7cutlass13device_kernelIN5flash19enable_sm80_to_sm89INS1_16FlashAttnFwdSm80INS1_25CollectiveMainloopFwdSm80ILi8ELi1ELb0EN4cute5tupleIJNS5_1CILi128EEENS7_ILi64EEENS7_ILi192EEEEEELi192ENS_10bfloat16_tEfNS_4arch4Sm80ELb1ELb0ELb1ELb1ELb1ELb1ELb1ELb0EEENS1_21CollectiveEpilogueFwdINS6_IJS8_SA_S9_EEENS6_IJNS7_ILi1EEESI_SI_EEESC_SE_Li256ELb1ELb1ELb0ELb0EEENS1_19SingleTileSchedulerILb1ELb0ELb1ELi128EEEEEEEEEvNT_6ParamsE)
        /*0290*/ 	.word	0x00000000


	//----- nvinfo : EIATTR_MIN_STACK_SIZE
	.align		4
.L_120:
        /*0294*/ 	.byte	0x04, 0x12
        /*0296*/ 	.short	(.L_122 - .L_121)
	.align		4
.L_121:
        /*0298*/ 	.word	index@(_ZN7cutlass13device_kernelIN5flash19enable_sm80_to_sm89INS1_16FlashAttnFwdSm80INS1_25CollectiveMainloopFwdSm80ILi8ELi2ELb0EN4cute5tupleIJNS5_1CILi128EEENS7_ILi64EEENS7_ILi192EEEEEELi192ENS_10bfloat16_tEfNS_4arch4Sm80ELb0ELb0ELb1ELb0ELb1ELb0ELb1ELb0EEENS1_21CollectiveEpilogueFwdINS6_IJS8_SA_S9_EEENS6_IJNS7_ILi1EEESI_SI_EEESC_SE_Li256ELb0ELb1ELb0ELb0EEENS1_19SingleTileSchedulerILb0ELb0ELb1ELi128EEEEEEEEEvNT_6ParamsE)
        /*029c*/ 	.word	0x00000000


	//----- nvinfo : EIATTR_MIN_STACK_SIZE
	.align		4
.L_122:
        /*02a0*/ 	.byte	0x04, 0x12
        /*02a2*/ 	.short	(.L_124 - .L_123)
	.align		4
.L_123:
        /*02a4*/ 	.word	index@(_ZN7cutlass13device_kernelIN5flash19enable_sm80_to_sm89INS1_16FlashAttnFwdSm80INS1_25CollectiveMainloopFwdSm80ILi8ELi2ELb0EN4cute5tupleIJNS5_1CILi128EEENS7_ILi64EEENS7_ILi192EEEEEELi192ENS_10bfloat16_tEfNS_4arch4Sm80ELb0ELb0ELb1ELb1ELb1ELb0ELb1ELb0EEENS1_21CollectiveEpilogueFwdINS6_IJS8_SA_S9_EEENS6_IJNS7_ILi1EEESI_SI_EEESC_SE_Li256ELb1ELb1ELb0ELb0EEENS1_19SingleTileSchedulerILb1ELb0ELb1ELi128EEEEEEEEEvNT_6ParamsE)
        /*02a8*/ 	.word	0x00000000


	//----- nvinfo : EIATTR_MIN_STACK_SIZE
	.align		4
.L_124:
        /*02ac*/ 	.byte	0x04, 0x12
        /*02ae*/ 	.short	(.L_126 - .L_125)
	.align		4
.L_125:
        /*02b0*/ 	.word	index@(_ZN7cutlass13device_kernelIN5flash19enable_sm80_to_sm89INS1_16FlashAttnFwdSm80INS1_25CollectiveMainloopFwdSm80ILi8ELi2ELb0EN4cute5tupleIJNS5_1CILi128EEENS7_ILi64EEENS7_ILi192EEEEEELi192ENS_10bfloat16_tEfNS_4arch4Sm80ELb0ELb0ELb1ELb1ELb1ELb1ELb1ELb0EEENS1_21CollectiveEpilogueFwdINS6_IJS8_SA_S9_EEENS6_IJNS7_ILi1EEESI_SI_EEESC_SE_Li256ELb1ELb1ELb0ELb0EEENS1_19SingleTileSchedulerILb1ELb0ELb1ELi128EEEEEEEEEvNT_6ParamsE)
        /*02b4*/ 	.word	0x00000000


	//----- nvinfo : EIATTR_MIN_STACK_SIZE
	.align		4
.L_126:
        /*02b8*/ 	.byte	0x04, 0x12
        /*02ba*/ 	.short	(.L_128 - .L_127)
	.align		4
.L_127:
        /*02bc*/ 	.word	index@(_ZN7cutlass13device_kernelIN5flash19enable_sm80_to_sm89INS1_16FlashAttnFwdSm80INS1_25CollectiveMainloopFwdSm80ILi8ELi2ELb0EN4cute5tupleIJNS5_1CILi128EEENS7_ILi64EEENS7_ILi192EEEEEELi192ENS_10bfloat16_tEfNS_4arch4Sm80ELb0ELb1ELb1ELb0ELb1ELb0ELb1ELb0EEENS1_21CollectiveEpilogueFwdINS6_IJS8_SA_S9_EEENS6_IJNS7_ILi1EEESI_SI_EEESC_SE_Li256ELb0ELb1ELb0ELb0EEENS1_19SingleTileSchedulerILb0ELb0ELb1ELi128EEEEEEEEEvNT_6ParamsE)
        /*02c0*/ 	.word	0x00000000


	//----- nvinfo : EIATTR_MIN_STACK_SIZE
	.align		4
.L_128:
        /*02c4*/ 	.byte	0x04, 0x12
        /*02c6*/ 	.short	(.L_130 - .L_129)
	.align		4
.L_129:
        /*02c8*/ 	.word	index@(_ZN7cutlass13device_kernelIN5flash19enable_sm80_to_sm89INS1_16FlashAttnFwdSm80INS1_25CollectiveMainloopFwdSm80ILi8ELi2ELb0EN4cute5tupleIJNS5_1CILi128EEENS7_ILi64EEENS7_ILi192EEEEEELi192ENS_10bfloat16_tEfNS_4arch4Sm80ELb0ELb1ELb1ELb1ELb1ELb0ELb1ELb0EEENS1_21CollectiveEpilogueFwdINS6_IJS8_SA_S9_EEENS6_IJNS7_ILi1EEESI_SI_EEESC_SE_Li256ELb1ELb1ELb0ELb0EEENS1_19SingleTileSchedulerILb1ELb0ELb1ELi128EEEEEEEEEvNT_6ParamsE)
        /*02cc*/ 	.word	0x00000000


	//----- nvinfo : EIATTR_MIN_STACK_SIZE
	.align		4
.L_130:
        /*02d0*/ 	.byte	0x04, 0x12
        /*02d2*/ 	.short	(.L_132 - .L_131)
	.align		4
.L_131:
        /*02d4*/ 	.word	index@(_ZN7cutlass13device_kernelIN5flash19enable_sm80_to_sm89INS1_16FlashAttnFwdSm80INS1_25CollectiveMainloopFwdSm80ILi8ELi2ELb0EN4cute5tupleIJNS5_1CILi128EEENS7_ILi64EEENS7_ILi192EEEEEELi192ENS_10bfloat16_tEfNS_4arch4Sm80ELb0ELb1ELb1ELb1ELb1ELb1ELb1ELb0EEENS1_21CollectiveEpilogueFwdINS6_IJS8_SA_S9_EEENS6_IJNS7_ILi1EEESI_SI_EEESC_SE_Li256ELb1ELb1ELb0ELb0EEENS1_19SingleTileSchedulerILb1ELb0ELb1ELi128EEEEEEEEEvNT_6ParamsE)
        /*02d8*/ 	.word	0x00000070


	//----- nvinfo : EIATTR_MIN_STACK_SIZE
	.align		4
.L_132:
        /*02dc*/ 	.byte	0x04, 0x12
        /*02de*/ 	.short	(.L_134 - .L_133)
	.align		4
.L_133:
        /*02e0*/ 	.word	index@(_ZN7cutlass13device_kernelIN5flash19enable_sm80_to_sm89INS1_16FlashAttnFwdSm80INS1_25CollectiveMainloopFwdSm80ILi8ELi2ELb0EN4cute5tupleIJNS5_1CILi128EEENS7_ILi64EEENS7_ILi192EEEEEELi192ENS_10bfloat16_tEfNS_4arch4Sm80ELb1ELb0ELb1ELb0ELb1ELb0ELb1ELb0EEENS1_21CollectiveEpilogueFwdINS6_IJS8_SA_S9_EEENS6_IJNS7_ILi1EEESI_SI_EEESC_SE_Li256ELb0ELb1ELb0ELb0EEENS1_30DynamicPersistentTileSchedulerILi256ELi256ELb0ELb1ELb0EEEEEEEEEvNT_6ParamsE)
        /*02e4*/ 	.word	0x00000040


	//----- nvinfo : EIATTR_MIN_STACK_SIZE
	.align		4
.L_134:
        /*02e8*/ 	.byte	0x04, 0x12
        /*02ea*/ 	.short	(.L_136 - .L_135)
	.align		4
.L_135:
        /*02ec*/ 	.word	index@(_ZN7cutlass13device_kernelIN5flash19enable_sm80_to_sm89INS1_16FlashAttnFwdSm80INS1_25CollectiveMainloopFwdSm80ILi8ELi2ELb0EN4cute5tupleIJNS5_1CILi128EEENS7_ILi64EEENS7_ILi192EEEEEELi192ENS_10bfloat16_tEfNS_4arch4Sm80ELb1ELb0ELb1ELb1ELb1ELb0ELb1ELb0EEENS1_21CollectiveEpilogueFwdINS6_IJS8_SA_S9_EEENS6_IJNS7_ILi1EEESI_SI_EEESC_SE_Li256ELb1ELb1ELb0ELb0EEENS1_19SingleTileSchedulerILb1ELb0ELb1ELi128EEEEEEEEEvNT_6ParamsE)
        /*02f0*/ 	.word	0x00000000


	//----- nvinfo : EIATTR_MIN_STACK_SIZE
	.align		4
.L_136:
        /*02f4*/ 	.byte	0x04, 0x12
        /*02f6*/ 	.short	(.L_138 - .L_137)
	.align		4
.L_137:
        /*02f8*/ 	.word	index@(_ZN7cutlass13device_kernelIN5flash19enable_sm80_to_sm89INS1_16FlashAttnFwdSm80INS1_25CollectiveMainloopFwdSm80ILi8ELi2ELb0EN4cute5tupleIJNS5_1CILi128EEENS7_ILi64EEENS7_ILi192EEEEEELi192ENS_10bfloat16_tEfNS_4arch4Sm80ELb1ELb0ELb1ELb1ELb1ELb1ELb1ELb0EEENS1_21CollectiveEpilogueFwdINS6_IJS8_SA_S9_EEENS6_IJNS7_ILi1EEESI_SI_EEESC_SE_Li256ELb1ELb1ELb0ELb0EEENS1_19SingleTileSchedulerILb1ELb0ELb1ELi128EEEEEEEEEvNT_6ParamsE)
        /*02fc*/ 	.word	0x00000000
.L_138:


//--------------------- .nv.info._ZN7cutlass13device_kernelIN5flash19enable_sm80_to_sm89INS1_16FlashAttnFwdSm80INS1_25CollectiveMainloopFwdSm80ILi8ELi1ELb0EN4cute5tupleIJNS5_1CILi128EEENS7_ILi64EEENS7_ILi192EEEEEELi192ENS_10bfloat16_tEfNS_4arch4Sm80ELb0ELb0ELb1ELb0ELb1ELb0ELb1ELb0EEENS1_21CollectiveEpilogueFwdINS6_IJS8_SA_S9_EEENS6_IJNS7_ILi1EEESI_SI_EEESC_SE_Li256ELb0ELb1ELb0ELb0EEENS1_19SingleTileSchedulerILb0ELb0ELb1ELi128EEEEEEEEEvNT_6ParamsE --------------------------
	.section	.nv.info._ZN7cutlass13device_kernelIN5flash19enable_sm80_to_sm89INS1_16FlashAttnFwdSm80INS1_25CollectiveMainloopFwdSm80ILi8ELi1ELb0EN4cute5tupleIJNS5_1CILi128EEENS7_ILi64EEENS7_ILi192EEEEEELi192ENS_10bfloat16_tEfNS_4arch4Sm80ELb0ELb0ELb1ELb0ELb1ELb0ELb1ELb0EEENS1_21CollectiveEpilogueFwdINS6_IJS8_SA_S9_EEENS6_IJNS7_ILi1EEESI_SI_EEESC_SE_Li256ELb0ELb1ELb0ELb0EEENS1_19SingleTileSchedulerILb0ELb0ELb1ELi128EEEEEEEEEvNT_6ParamsE,"",@"SHT_CUDA_INFO"
	.sectionflags	@""
	.align	4


	//----- nvinfo : EIATTR_CUDA_API_VERSION
	.align		4
        /*0000*/ 	.byte	0x04, 0x37
        /*0002*/ 	.short	(.L_140 - .L_139)
.L_139:
        /*0004*/ 	.word	0x00000082


	//----- nvinfo : EIATTR_SW2861232_WAR
	.align		4
.L_140:
        /*0008*/ 	.byte	0x01, 0x35
	.zero		2


	//----- nvinfo : EIATTR_PARAM_CBANK
	.align		4
        /*000c*/ 	.byte	0x04, 0x0a
        /*000e*/ 	.short	(.L_142 - .L_141)
	.align		4
.L_141:
        /*0010*/ 	.word	index@(.nv.constant0._ZN7cutlass13device_kernelIN5flash19enable_sm80_to_sm89INS1_16FlashAttnFwdSm80INS1_25CollectiveMainloopFwdSm80ILi8ELi1ELb0EN4cute5tupleIJNS5_1CILi128EEENS7_ILi64EEENS7_ILi192EEEEEELi192ENS_10bfloat16_tEfNS_4arch4Sm80ELb0ELb0ELb1ELb0ELb1ELb0ELb1ELb0EEENS1_21CollectiveEpilogueFwdINS6_IJS8_SA_S9_EEENS6_IJNS7_ILi1EEESI_SI_EEESC_SE_Li256ELb0ELb1ELb0ELb0EEENS1_19SingleTileSchedulerILb0ELb0ELb1ELi128EEEEEEEEEvNT_6ParamsE)
        /*0014*/ 	.short	0x0160
        /*0016*/ 	.short	0x0418


	//----- nvinfo : EIATTR_CBANK_PARAM_SIZE
	.align		4
.L_142:
        /*0018*/ 	.byte	0x03, 0x19
        /*001a*/ 	.short	0x0418


	//----- nvinfo : EIATTR_KPARAM_INFO
	.align		4
        /*001c*/ 	.byte	0x04, 0x17
        /*001e*/ 	.short	(.L_144 - .L_143)
.L_143:
        /*0020*/ 	.word	0x00000000
        /*0024*/ 	.short	0x0000
        /*0026*/ 	.short	0x0000
        /*0028*/ 	.byte	0x00, 0xf0, 0x61, 0x10


	//----- nvinfo : EIATTR_MAXREG_COUNT
	.align		4
.L_144:
        /*002c*/ 	.byte	0x03, 0x1b
        /*002e*/ 	.short	0x00ff


	//----- nvinfo : EIATTR_NUM_BARRIERS
	.align		4
        /*0030*/ 	.byte	0x02, 0x4c
        /*0032*/ 	.byte	0x02
	.zero		1


	//----- nvinfo : EIATTR_MERCURY_ISA_VERSION
	.align		4
        /*0034*/ 	.byte	0x03, 0x5f
        /*0036*/ 	.short	0x0000


	//----- nvinfo : EIATTR_COOP_GROUP_MASK_REGIDS
	.align		4
        /*0038*/ 	.byte	0x04, 0x29
        /*003a*/ 	.short	(.L_146 - .L_145)


	//   ....[0]....
.L_145:
        /*003c*/ 	.word	0xffffffff


	//   ....[1]....
        /*0040*/ 	.word	0xffffffff


	//   ....[2]....
        /*0044*/ 	.word	0xffffffff


	//   ....[3]....
        /*0048*/ 	.word	0xffffffff


	//   ....[4]....
        /*004c*/ 	.word	0xffffffff


	//   ....[5]....
        /*0050*/ 	.word	0xffffffff


	//   ....[6]....
        /*0054*/ 	.word	0xffffffff


	//   ....[7]....
        /*0058*/ 	.word	0xffffffff


	//   ....[8]....
        /*005c*/ 	.word	0xffffffff


	//   ....[9]....
        /*0060*/ 	.word	0xffffffff


	//   ....[10]....
        /*0064*/ 	.word	0xffffffff


	//   ....[11]....
        /*0068*/ 	.word	0xffffffff


	//   ....[12]....
        /*006c*/ 	.word	0xffffffff


	//   ....[13]....
        /*0070*/ 	.word	0xffffffff


	//   ....[14]....
        /*0074*/ 	.word	0xffffffff


	//   ....[15]....
        /*0078*/ 	.word	0xffffffff


	//   ....[16]....
        /*007c*/ 	.word	0xffffffff


	//   ....[17]....
        /*0080*/ 	.word	0xffffffff


	//   ....[18]....
        /*0084*/ 	.word	0xffffffff


	//   ....[19]....
        /*0088*/ 	.word	0xffffffff


	//   ....[20]....
        /*008c*/ 	.word	0xffffffff


	//   ....[21]....
        /*0090*/ 	.word	0xffffffff


	//   ....[22]....
        /*0094*/ 	.word	0xffffffff


	//   ....[23]....
        /*0098*/ 	.word	0xffffffff


	//   ....[24]....
        /*009c*/ 	.word	0xffffffff


	//   ....[25]....
        /*00a0*/ 	.word	0xffffffff


	//   ....[26]....
        /*00a4*/ 	.word	0xffffffff


	//   ....[27]....
        /*00a8*/ 	.word	0xffffffff


	//   ....[28]....
        /*00ac*/ 	.word	0xffffffff


	//   ....[29]....
        /*00b0*/ 	.word	0xffffffff


	//   ....[30]....
        /*00b4*/ 	.word	0xffffffff


	//   ....[31]....
        /*00b8*/ 	.word	0xffffffff


	//   ....[32]....
        /*00bc*/ 	.word	0xffffffff


	//   ....[33]....
        /*00c0*/ 	.word	0xffffffff


	//   ....[34]....
        /*00c4*/ 	.word	0xffffffff


	//   ....[35]....
        /*00c8*/ 	.word	0xffffffff


	//   ....[36]....
        /*00cc*/ 	.word	0xffffffff


	//   ....[37]....
        /*00d0*/ 	.word	0xffffffff


	//   ....[38]....
        /*00d4*/ 	.word	0xffffffff


	//   ....[39]....
        /*00d8*/ 	.word	0xffffffff


	//   ....[40]....
        /*00dc*/ 	.word	0xffffffff


	//   ....[41]....
        /*00e0*/ 	.word	0xffffffff


	//   ....[42]....
        /*00e4*/ 	.word	0xffffffff


	//   ....[43]....
        /*00e8*/ 	.word	0xffffffff


	//   ....[44]....
        /*00ec*/ 	.word	0xffffffff


	//   ....[45]....
        /*00f0*/ 	.word	0xffffffff


	//   ....[46]....
        /*00f4*/ 	.word	0xffffffff


	//   ....[47]....
        /*00f8*/ 	.word	0xffffffff


	//   ....[48]....
        /*00fc*/ 	.word	0xffffffff


	//   ....[49]....
        /*0100*/ 	.word	0xffffffff


	//   ....[50]....
        /*0104*/ 	.word	0xffffffff


	//   ....[51]....
        /*0108*/ 	.word	0xffffffff


	//----- nvinfo : EIATTR_COOP_GROUP_INSTR_OFFSETS
	.align		4
.L_146:
        /*010c*/ 	.byte	0x04, 0x28
        /*010e*/ 	.short	(.L_148 - .L_147)


	//   ....[0]....
.L_147:
        /*0110*/ 	.word	0x00000610


	//   ....[1]....
        /*0114*/ 	.word	0x00000650


	//   ....[2]....
        /*0118*/ 	.word	0x00000680


	//   ....[3]....
        /*011c*/ 	.word	0x000006b0


	//   ....[4]....
        /*0120*/ 	.word	0x000006e0


	//   ....[5]....
        /*0124*/ 	.word	0x00000910


	//   ....[6]....
        /*0128*/ 	.word	0x00000a90


	//   ....[7]....
        /*012c*/ 	.word	0x00000aa0


	//   ....[8]....
        /*0130*/ 	.word	0x00000f40


	//   ....[9]....
        /*0134*/ 	.word	0x00000f70


	//   ....[10]....
        /*0138*/ 	.word	0x00000fb0


	//   ....[11]....
        /*013c*/ 	.word	0x00000fd0


	//   ....[12]....
        /*0140*/ 	.word	0x00001580


	//   ....[13]....
        /*0144*/ 	.word	0x000015b0


	//   ....[14]....
        /*0148*/ 	.word	0x000015e0


	//   ....[15]....
        /*014c*/ 	.word	0x00001600


	//   ....[16]....
        /*0150*/ 	.word	0x00002880


	//   ....[17]....
        /*0154*/ 	.word	0x000028b0


	//   ....[18]....
        /*0158*/ 	.word	0x000028e0


	//   ....[19]....
        /*015c*/ 	.word	0x00002910


	//   ....[20]....
        /*0160*/ 	.word	0x000030c0


	//   ....[21]....
        /*0164*/ 	.word	0x000030e0


	//   ....[22]....
        /*0168*/ 	.word	0x00003100


	//   ....[23]....
        /*016c*/ 	.word	0x00003120


	//   ....[24]....
        /*0170*/ 	.word	0x000044b0


	//   ....[25]....
        /*0174*/ 	.word	0x000044c0


	//   ....[26]....
        /*0178*/ 	.word	0x00004540


	//   ....[27]....
        /*017c*/ 	.word	0x00004570


	//   ....[28]....
        /*0180*/ 	.word	0x000047b0


	//   ....[29]....
        /*0184*/ 	.word	0x000047d0


	//   ....[30]....
        /*0188*/ 	.word	0x000047f0


	//   ....[31]....
        /*018c*/ 	.word	0x00004810


	//   ....[32]....
        /*0190*/ 	.word	0x00005990


	//   ....[33]....
        /*0194*/ 	.word	0x000059b0


	//   ....[34]....
        /*0198*/ 	.word	0x000059f0


	//   ....[35]....
        /*019c*/ 	.word	0x00005a00


	//   ....[36]....
        /*01a0*/ 	.word	0x00007060


	//   ....[37]....
        /*01a4*/ 	.word	0x000070a0


	//   ....[38]....
        /*01a8*/ 	.word	0x00007180


	//   ....[39]....
        /*01ac*/ 	.word	0x000071b0


	//   ....[40]....
        /*01b0*/ 	.word	0x00008530


	//   ....[41]....
        /*01b4*/ 	.word	0x00008540


	//   ....[42]....
        /*01b8*/ 	.word	0x00008560


	//   ....[43]....
        /*01bc*/ 	.word	0x00008570


	//   ....[44]....
        /*01c0*/ 	.word	0x00008580


	//   ....[45]....
        /*01c4*/ 	.word	0x00008660


	//   ....[46]....
        /*01c8*/ 	.word	0x000087c0


	//   ....[47]....
        /*01cc*/ 	.word	0x000087f0


	//   ....[48]....
        /*01d0*/ 	.word	0x00008920


	//   ....[49]....
        /*01d4*/ 	.word	0x00008950


	//   ....[50]....
        /*01d8*/ 	.word	0x00008a80


	//   ....[51]....
        /*01dc*/ 	.word	0x00008aa0


	//----- nvinfo : EIATTR_EXIT_INSTR_OFFSETS
	.align		4
.L_148:
        /*01e0*/ 	.byte	0x04, 0x1c
        /*01e2*/ 	.short	(.L_150 - .L_149)


	//   ....[0]....
.L_149:
        /*01e4*/ 	.word	0x00000030


	//   ....[1]....
        /*01e8*/ 	.word	0x00008ab0


	//   ....[2]....
        /*01ec*/ 	.word	0x00008b60


	//   ....[3]....
        /*01f0*/ 	.word	0x00008bc0


	//----- nvinfo : EIATTR_CTAIDZ_USED
	.align		4
.L_150:
        /*01f4*/ 	.byte	0x01, 0x04
	.zero		2


	//----- nvinfo : EIATTR_MAX_THREADS
	.align		4
        /*01f8*/ 	.byte	0x04, 0x05
        /*01fa*/ 	.short	(.L_152 - .L_151)
.L_151:
        /*01fc*/ 	.word	0x00000100
        /*0200*/ 	.word	0x00000001
        /*0204*/ 	.word	0x00000001


	//----- nvinfo : EIATTR_CRS_STACK_SIZE
	.align		4
.L_152:
        /*0208*/ 	.byte	0x04, 0x1e
        /*020a*/ 	.short	(.L_154 - .L_153)
.L_153:
        /*020c*/ 	.word	0x00000000
.L_154:


//--------------------- .nv.info._ZN7cutlass13device_kernelIN5flash19enable_sm80_to_sm89INS1_16FlashAttnFwdSm80INS1_25CollectiveMainloopFwdSm80ILi8ELi1ELb0EN4cute5tupleIJNS5_1CILi128EEENS7_ILi64EEENS7_ILi192EEEEEELi192ENS_10bfloat16_tEfNS_4arch4Sm80ELb0ELb0ELb1ELb1ELb1ELb0ELb1ELb0EEENS1_21CollectiveEpilogueFwdINS6_IJS8_SA_S9_EEENS6_IJNS7_ILi1EEESI_SI_EEESC_SE_Li256ELb1ELb1ELb0ELb0EEENS1_19SingleTileSchedulerILb1ELb0ELb1ELi128EEEEEEEEEvNT_6ParamsE --------------------------
	.section	.nv.info._ZN7cutlass13device_kernelIN5flash19enable_sm80_to_sm89INS1_16FlashAttnFwdSm80INS1_25CollectiveMainloopFwdSm80ILi8ELi1ELb0EN4cute5tupleIJNS5_1CILi128EEENS7_ILi64EEENS7_ILi192EEEEEELi192ENS_10bfloat16_tEfNS_4arch4Sm80ELb0ELb0ELb1ELb1ELb1ELb0ELb1ELb0EEENS1_21CollectiveEpilogueFwdINS6_IJS8_SA_S9_EEENS6_IJNS7_ILi1EEESI_SI_EEESC_SE_Li256ELb1ELb1ELb0ELb0EEENS1_19SingleTileSchedulerILb1ELb0ELb1ELi128EEEEEEEEEvNT_6ParamsE,"",@"SHT_CUDA_INFO"
	.sectionflags	@""
	.align	4


	//----- nvinfo : EIATTR_CUDA_API_VERSION
	.align		4
        /*0000*/ 	.byte	0x04, 0x37
        /*0002*/ 	.short	(.L_156 - .L_155)
.L_155:
        /*0004*/ 	.word	0x00000082


	//----- nvinfo : EIATTR_SW2861232_WAR
	.align		4
.L_156:
        /*0008*/ 	.byte	0x01, 0x35
	.zero		2


	//----- nvinfo : EIATTR_PARAM_CBANK
	.align		4
        /*000c*/ 	.byte	0x04, 0x0a
        /*000e*/ 	.short	(.L_158 - .L_157)
	.align		4
.L_157:
        /*0010*/ 	.word	index@(.nv.constant0._ZN7cutlass13device_kernelIN5flash19enable_sm80_to_sm89INS1_16FlashAttnFwdSm80INS1_25CollectiveMainloopFwdSm80ILi8ELi1ELb0EN4cute5tupleIJNS5_1CILi128EEENS7_ILi64EEENS7_ILi192EEEEEELi192ENS_10bfloat16_tEfNS_4arch4Sm80ELb0ELb0ELb1ELb1ELb1ELb0ELb1ELb0EEENS1_21CollectiveEpilogueFwdINS6_IJS8_SA_S9_EEENS6_IJNS7_ILi1EEESI_SI_EEESC_SE_Li256ELb1ELb1ELb0ELb0EEENS1_19SingleTileSchedulerILb1ELb0ELb1ELi128EEEEEEEEEvNT_6ParamsE)
        /*0014*/ 	.short	0x0160
        /*0016*/ 	.short	0x0418


	//----- nvinfo : EIATTR_CBANK_PARAM_SIZE
	.align		4
.L_158:
        /*0018*/ 	.byte	0x03, 0x19
        /*001a*/ 	.short	0x0418


	//----- nvinfo : EIATTR_KPARAM_INFO
	.align		4
        /*001c*/ 	.byte	0x04, 0x17
        /*001e*/ 	.short	(.L_160 - .L_159)
.L_159:
        /*0020*/ 	.word	0x00000000
        /*0024*/ 	.short	0x0000
        /*0026*/ 	.short	0x0000
        /*0028*/ 	.byte	0x00, 0xf0, 0x61, 0x10


	//----- nvinfo : EIATTR_MAXREG_COUNT
	.align		4
.L_160:
        /*002c*/ 	.byte	0x03, 0x1b
        /*002e*/ 	.short	0x00ff


	//----- nvinfo : EIATTR_NUM_BARRIERS
	.align		4
        /*0030*/ 	.byte	0x02, 0x4c
        /*0032*/ 	.byte	0x02
	.zero		1


	//----- nvinfo : EIATTR_MERCURY_ISA_VERSION
	.align		4
        /*0034*/ 	.byte	0x03, 0x5f
        /*0036*/ 	.short	0x0000


	//----- nvinfo : EIATTR_COOP_GROUP_MASK_REGIDS
	.align		4
        /*0038*/ 	.byte	0x04, 0x29
        /*003a*/ 	.short	(.L_162 - .L_161)


	//   ....[0]....
.L_161:
        /*003c*/ 	.word	0xffffffff


	//   ....[1]....
        /*0040*/ 	.word	0xffffffff


	//   ....[2]....
        /*0044*/ 	.word	0xffffffff


	//   ....[3]....
        /*0048*/ 	.word	0xffffffff


	//   ....[4]....
        /*004c*/ 	.word	0xffffffff


	//   ....[5]....
        /*0050*/ 	.word	0xffffffff


	//   ....[6]....
        /*0054*/ 	.word	0xffffffff


	//   ....[7]....
        /*0058*/ 	.word	0xffffffff


	//   ....[8]....
        /*005c*/ 	.word	0xffffffff


	//   ....[9]....
        /*0060*/ 	.word	0xffffffff


	//   ....[10]....
        /*0064*/ 	.word	0xffffffff


	//   ....[11]....
        /*0068*/ 	.word	0xffffffff


	//   ....[12]....
        /*006c*/ 	.word	0xffffffff


	//   ....[13]....
        /*0070*/ 	.word	0xffffffff


	//   ....[14]....
        /*0074*/ 	.word	0xffffffff


	//   ....[15]....
        /*0078*/ 	.word	0xffffffff


	//   ....[16]....
        /*007c*/ 	.word	0xffffffff


	//   ....[17]....
        /*0080*/ 	.word	0xffffffff


	//   ....[18]....
        /*0084*/ 	.word	0xffffffff


	//   ....[19]....
        /*0088*/ 	.word	0xffffffff


	//   ....[20]....
        /*008c*/ 	.word	0xffffffff


	//   ....[21]....
        /*0090*/ 	.word	0xffffffff


	//   ....[22]....
        /*0094*/ 	.word	0xffffffff


	//   ....[23]....
        /*0098*/ 	.word	0xffffffff


	//   ....[24]....
        /*009c*/ 	.word	0xffffffff


	//   ....[25]....
        /*00a0*/ 	.word	0xffffffff


	//   ....[26]....
        /*00a4*/ 	.word	0xffffffff


	//   ....[27]....
        /*00a8*/ 	.word	0xffffffff


	//   ....[28]....
        /*00ac*/ 	.word	0xffffffff


	//   ....[29]....
        /*00b0*/ 	.word	0xffffffff


	//   ....[30]....
        /*00b4*/ 	.word	0xffffffff


	//   ....[31]....
        /*00b8*/ 	.word	0xffffffff


	//   ....[32]....
        /*00bc*/ 	.word	0xffffffff


	//   ....[33]....
        /*00c0*/ 	.word	0xffffffff


	//   ....[34]....
        /*00c4*/ 	.word	0xffffffff


	//   ....[35]....
        /*00c8*/ 	.word	0xffffffff


	//   ....[36]....
        /*00cc*/ 	.word	0xffffffff


	//   ....[37]....
        /*00d0*/ 	.word	0xffffffff


	//   ....[38]....
        /*00d4*/ 	.word	0xffffffff


	//   ....[39]....
        /*00d8*/ 	.word	0xffffffff


	//   ....[40]....
        /*00dc*/ 	.word	0xffffffff


	//   ....[41]....
        /*00e0*/ 	.word	0xffffffff


	//   ....[42]....
        /*00e4*/ 	.word	0xffffffff


	//   ....[43]....
        /*00e8*/ 	.word	0xffffffff


	//   ....[44]....
        /*00ec*/ 	.word	0xffffffff


	//   ....[45]....
        /*00f0*/ 	.word	0xffffffff


	//   ....[46]....
        /*00f4*/ 	.word	0xffffffff


	//   ....[47]....
        /*00f8*/ 	.word	0xffffffff


	//   ....[48]....
        /*00fc*/ 	.word	0xffffffff


	//   ....[49]....
        /*0100*/ 	.word	0xffffffff


	//   ....[50]....
        /*0104*/ 	.word	0xffffffff


	//   ....[51]....
        /*0108*/ 	.word	0xffffffff


	//   ....[52]....
        /*010c*/ 	.word	0xffffffff


	//   ....[53]....
        /*0110*/ 	.word	0xffffffff


	//   ....[54]....
        /*0114*/ 	.word	0xffffffff


	//   ....[55]....
        /*0118*/ 	.word	0xffffffff


	//   ....[56]....
        /*011c*/ 	.word	0xffffffff


	//   ....[57]....
        /*0120*/ 	.word	0xffffffff


	//   ....[58]....
        /*0124*/ 	.word	0xffffffff


	//   ....[59]....
        /*0128*/ 	.word	0xffffffff


	//   ....[60]....
        /*012c*/ 	.word	0xffffffff


	//----- nvinfo : EIATTR_COOP_GROUP_INSTR_OFFSETS
	.align		4
.L_162:
        /*0130*/ 	.byte	0x04, 0x28
        /*0132*/ 	.short	(.L_164 - .L_163)


	//   ....[0]....
.L_163:
        /*0134*/ 	.word	0x00000090


	//   ....[1]....
        /*0138*/ 	.word	0x00001080


	//   ....[2]....
        /*013c*/ 	.word	0x000010b0


	//   ....[3]....
        /*0140*/ 	.word	0x00001290


	//   ....[4]....
        /*0144*/ 	.word	0x000012c0


	//   ....[5]....
        /*0148*/ 	.word	0x000013e0


	//   ....[6]....
        /*014c*/ 	.word	0x00001410


	//   ....[7]....
        /*0150*/ 	.word	0x00001520


	//   ....[8]....
        /*0154*/ 	.word	0x00001560


	//   ....[9]....
        /*0158*/ 	.word	0x00001c80


	//   ....[10]....
        /*015c*/ 	.word	0x00001cb0


	//   ....[11]....
        /*0160*/ 	.word	0x00001ce0


	//   ....[12]....
        /*0164*/ 	.word	0x00001d10


	//   ....[13]....
        /*0168*/ 	.word	0x00001d40


	//   ....[14]....
        /*016c*/ 	.word	0x00001d70


	//   ....[15]....
        /*0170*/ 	.word	0x00001da0


	//   ....[16]....
        /*0174*/ 	.word	0x00001dd0


	//   ....[17]....
        /*0178*/ 	.word	0x00003210


	//   ....[18]....
        /*017c*/ 	.word	0x00003240


	//   ....[19]....
        /*0180*/ 	.word	0x00003260


	//   ....[20]....
        /*0184*/ 	.word	0x00003270


	//   ....[21]....
        /*0188*/ 	.word	0x00003a30


	//   ....[22]....
        /*018c*/ 	.word	0x00003a50


	//   ....[23]....
        /*0190*/ 	.word	0x00003a70


	//   ....[24]....
        /*0194*/ 	.word	0x00003a90


	//   ....[25]....
        /*0198*/ 	.word	0x00004c90


	//   ....[26]....
        /*019c*/ 	.word	0x00004ca0


	//   ....[27]....
        /*01a0*/ 	.word	0x00004cb0


	//   ....[28]....
        /*01a4*/ 	.word	0x00004cc0


	//   ....[29]....
        /*01a8*/ 	.word	0x00004f90


	//   ....[30]....
        /*01ac*/ 	.word	0x00004fb0


	//   ....[31]....
        /*01b0*/ 	.word	0x00004ff0


	//   ....[32]....
        /*01b4*/ 	.word	0x00005030


	//   ....[33]....
        /*01b8*/ 	.word	0x00006120


	//   ....[34]....
        /*01bc*/ 	.word	0x00006130


	//   ....[35]....
        /*01c0*/ 	.word	0x00006190


	//   ....[36]....
        /*01c4*/ 	.word	0x000061a0


	//   ....[37]....
        /*01c8*/ 	.word	0x00007800


	//   ....[38]....
        /*01cc*/ 	.word	0x00007830


	//   ....[39]....
        /*01d0*/ 	.word	0x00007880


	//   ....[40]....
        /*01d4*/ 	.word	0x00007890


	//   ....[41]....
        /*01d8*/ 	.word	0x00008ef0


	//   ....[42]....
        /*01dc*/ 	.word	0x00008f30


	//   ....[43]....
        /*01e0*/ 	.word	0x00008f70


	//   ....[44]....
        /*01e4*/ 	.word	0x00008fb0


	//   ....[45]....
        /*01e8*/ 	.word	0x000091b0


	//   ....[46]....
        /*01ec*/ 	.word	0x000091c0


	//   ....[47]....
        /*01f0*/ 	.word	0x00009340


	//   ....[48]....
        /*01f4*/ 	.word	0x00009370


	//   ....[49]....
        /*01f8*/ 	.word	0x000094c0


	//   ....[50]....
        /*01fc*/ 	.word	0x000094f0


	//   ....[51]....
        /*0200*/ 	.word	0x00009640


	//   ....[52]....
        /*0204*/ 	.word	0x00009660


	//   ....[53]....
        /*0208*/ 	.word	0x00009f80


	//   ....[54]....
        /*020c*/ 	.word	0x00009fb0


	//   ....[55]....
        /*0210*/ 	.word	0x0000a0e0


	//   ....[56]....
        /*0214*/ 	.word	0x0000a110


	//   ....[57]....
        /*0218*/ 	.word	0x0000a240


	//   ....[58]....
        /*021c*/ 	.word	0x0000a270


	//   ....[59]....
        /*0220*/ 	.word	0x0000a3a0


	//   ....[60]....
        /*0224*/ 	.word	0x0000a3c0


	//----- nvinfo : EIATTR_EXIT_INSTR_OFFSETS
	.align		4
.L_164:
        /*0228*/ 	.byte	0x04, 0x1c
        /*022a*/ 	.short	(.L_166 - .L_165)


	//   ....[0]....
.L_165:
        /*022c*/ 	.word	0x00000440


	//   ....[1]....
        /*0230*/ 	.word	0x00009670


	//   ....[2]....
        /*0234*/ 	.word	0x00009740


	//   ....[3]....
        /*0238*/ 	.word	0x000097a0


	//   ....[4]....
        /*023c*/ 	.word	0x0000a3d0


	//   ....[5]....
        /*0240*/ 	.word	0x0000a480


	//   ....[6]....
        /*0244*/ 	.word	0x0000a4e0


	//----- nvinfo : EIATTR_CTAIDZ_USED
	.align		4
.L_166:
        /*0248*/ 	.byte	0x01, 0x04
	.zero		2


	//----- nvinfo : EIATTR_MAX_THREADS
	.align		4
        /*024c*/ 	.byte	0x04, 0x05
        /*024e*/ 	.short	(.L_168 - .L_167)
.L_167:
        /*0250*/ 	.word	0x00000100
        /*0254*/ 	.word	0x00000001
        /*0258*/ 	.word	0x00000001


	//----- nvinfo : EIATTR_CRS_STACK_SIZE
	.align		4
.L_168:
        /*025c*/ 	.byte	0x04, 0x1e
        /*025e*/ 	.short	(.L_170 - .L_169)
.L_169:
        /*0260*/ 	.word	0x00000000
.L_170:


//--------------------- .nv.info._ZN7cutlass13device_kernelIN5flash19enable_sm80_to_sm89INS1_16FlashAttnFwdSm80INS1_25CollectiveMainloopFwdSm80ILi8ELi1ELb0EN4cute5tupleIJNS5_1CILi128EEENS7_ILi64EEENS7_ILi192EEEEEELi192ENS_10bfloat16_tEfNS_4arch4Sm80ELb0ELb0ELb1ELb1ELb1ELb1ELb1ELb0EEENS1_21CollectiveEpilogueFwdINS6_IJS8_SA_S9_EEENS6_IJNS7_ILi1EEESI_SI_EEESC_SE_Li256ELb1ELb1ELb0ELb0EEENS1_19SingleTileSchedulerILb1ELb0ELb1ELi128EEEEEEEEEvNT_6ParamsE --------------------------
	.section	.nv.info._ZN7cutlass13device_kernelIN5flash19enable_sm80_to_sm89INS1_16FlashAttnFwdSm80INS1_25CollectiveMainloopFwdSm80ILi8ELi1ELb0EN4cute5tupleIJNS5_1CILi128EEENS7_ILi64EEENS7_ILi192EEEEEELi192ENS_10bfloat16_tEfNS_4arch4Sm80ELb0ELb0ELb1ELb1ELb1ELb1ELb1ELb0EEENS1_21CollectiveEpilogueFwdINS6_IJS8_SA_S9_EEENS6_IJNS7_ILi1EEESI_SI_EEESC_SE_Li256ELb1ELb1ELb0ELb0EEENS1_19SingleTileSchedulerILb1ELb0ELb1ELi128EEEEEEEEEvNT_6ParamsE,"",@"SHT_CUDA_INFO"
	.sectionflags	@""
	.align	4


	//----- nvinfo : EIATTR_CUDA_API_VERSION
	.align		4
        /*0000*/ 	.byte	0x04, 0x37
        /*0002*/ 	.short	(.L_172 - .L_171)
.L_171:
        /*0004*/ 	.word	0x00000082


	//----- nvinfo : EIATTR_SW2861232_WAR
	.align		4
.L_172:
        /*0008*/ 	.byte	0x01, 0x35
	.zero		2


	//----- nvinfo : EIATTR_PARAM_CBANK
	.align		4
        /*000c*/ 	.byte	0x04, 0x0a
        /*000e*/ 	.short	(.L_174 - .L_173)
	.align		4
.L_173:
        /*0010*/ 	.word	index@(.nv.constant0._ZN7cutlass13device_kernelIN5flash19enable_sm80_to_sm89INS1_16FlashAttnFwdSm80INS1_25CollectiveMainloopFwdSm80ILi8ELi1ELb0EN4cute5tupleIJNS5_1CILi128EEENS7_ILi64EEENS7_ILi192EEEEEELi192ENS_10bfloat16_tEfNS_4arch4Sm80ELb0ELb0ELb1ELb1ELb1ELb1ELb1ELb0EEENS1_21CollectiveEpilogueFwdINS6_IJS8_SA_S9_EEENS6_IJNS7_ILi1EEESI_SI_EEESC_SE_Li256ELb1ELb1ELb0ELb0EEENS1_19SingleTileSchedulerILb1ELb0ELb1ELi128EEEEEEEEEvNT_6ParamsE)
        /*0014*/ 	.short	0x0160
        /*0016*/ 	.short	0x0418


	//----- nvinfo : EIATTR_CBANK_PARAM_SIZE
	.align		4
.L_174:
        /*0018*/ 	.byte	0x03, 0x19
        /*001a*/ 	.short	0x0418


	//----- nvinfo : EIATTR_KPARAM_INFO
	.align		4
        /*001c*/ 	.byte	0x04, 0x17
        /*001e*/ 	.short	(.L_176 - .L_175)
.L_175:
        /*0020*/ 	.word	0x00000000
        /*0024*/ 	.short	0x0000
        /*0026*/ 	.short	0x0000
        /*0028*/ 	.byte	0x00, 0xf0, 0x61, 0x10


	//----- nvinfo : EIATTR_MAXREG_COUNT
	.align		4
.L_176:
        /*002c*/ 	.byte	0x03, 0x1b
        /*002e*/ 	.short	0x00ff


	//----- nvinfo : EIATTR_NUM_BARRIERS
	.align		4
        /*0030*/ 	.byte	0x02, 0x4c
        /*0032*/ 	.byte	0x02
	.zero		1


	//----- nvinfo : EIATTR_MERCURY_ISA_VERSION
	.align		4
        /*0034*/ 	.byte	0x03, 0x5f
        /*0036*/ 	.short	0x0000


	//----- nvinfo : EIATTR_COOP_GROUP_MASK_REGIDS
	.align		4
        /*0038*/ 	.byte	0x04, 0x29
        /*003a*/ 	.short	(.L_178 - .L_177)


	//   ....[0]....
.L_177:
        /*003c*/ 	.word	0xffffffff


	//   ....[1]....
        /*0040*/ 	.word	0xffffffff


	//   ....[2]....
        /*0044*/ 	.word	0xffffffff


	//   ....[3]....
        /*0048*/ 	.word	0xffffffff


	//   ....[4]....
        /*004c*/ 	.word	0xffffffff


	//   ....[5]....
        /*0050*/ 	.word	0xffffffff


	//   ....[6]....
        /*0054*/ 	.word	0xffffffff


	//   ....[7]....
        /*0058*/ 	.word	0xffffffff


	//   ....[8]....
        /*005c*/ 	.word	0xffffffff


	//   ....[9]....
        /*0060*/ 	.word	0xffffffff


	//   ....[10]....
        /*0064*/ 	.word	0xffffffff


	//   ....[11]....
        /*0068*/ 	.word	0xffffffff


	//   ....[12]....
        /*006c*/ 	.word	0xffffffff


	//   ....[13]....
        /*0070*/ 	.word	0xffffffff


	//   ....[14]....
        /*0074*/ 	.word	0xffffffff


	//   ....[15]....
        /*0078*/ 	.word	0xffffffff


	//   ....[16]....
        /*007c*/ 	.word	0xffffffff


	//   ....[17]....
        /*0080*/ 	.word	0xffffffff


	//   ....[18]....
        /*0084*/ 	.word	0xffffffff


	//   ....[19]....
        /*0088*/ 	.word	0xffffffff


	//   ....[20]....
        /*008c*/ 	.word	0xffffffff


	//   ....[21]....
        /*0090*/ 	.word	0xffffffff


	//   ....[22]....
        /*0094*/ 	.word	0xffffffff


	//   ....[23]....
        /*0098*/ 	.word	0xffffffff


	//   ....[24]....
        /*009c*/ 	.word	0xffffffff


	//   ....[25]....
        /*00a0*/ 	.word	0xffffffff


	//   ....[26]....
        /*00a4*/ 	.word	0xffffffff


	//   ....[27]....
        /*00a8*/ 	.word	0xffffffff


	//   ....[28]....
        /*00ac*/ 	.word	0xffffffff


	//   ....[29]....
        /*00b0*/ 	.word	0xffffffff


	//   ....[30]....
        /*00b4*/ 	.word	0xffffffff


	//   ....[31]....
        /*00b8*/ 	.word	0xffffffff


	//   ....[32]....
        /*00bc*/ 	.word	0xffffffff


	//   ....[33]....
        /*00c0*/ 	.word	0xffffffff


	//   ....[34]....
        /*00c4*/ 	.word	0xffffffff


	//   ....[35]....
        /*00c8*/ 	.word	0xffffffff


	//   ....[36]....
        /*00cc*/ 	.word	0xffffffff


	//   ....[37]....
        /*00d0*/ 	.word	0xffffffff


	//   ....[38]....
        /*00d4*/ 	.word	0xffffffff


	//   ....[39]....
        /*00d8*/ 	.word	0xffffffff


	//   ....[40]....
        /*00dc*/ 	.word	0xffffffff


	//   ....[41]....
        /*00e0*/ 	.word	0xffffffff


	//   ....[42]....
        /*00e4*/ 	.word	0xffffffff


	//   ....[43]....
        /*00e8*/ 	.word	0xffffffff


	//   ....[44]....
        /*00ec*/ 	.word	0xffffffff


	//   ....[45]....
        /*00f0*/ 	.word	0xffffffff


	//   ....[46]....
        /*00f4*/ 	.word	0xffffffff


	//   ....[47]....
        /*00f8*/ 	.word	0xffffffff


	//   ....[48]....
        /*00fc*/ 	.word	0xffffffff


	//   ....[49]....
        /*0100*/ 	.word	0xffffffff


	//   ....[50]....
        /*0104*/ 	.word	0xffffffff


	//   ....[51]....
        /*0108*/ 	.word	0xffffffff


	//   ....[52]....
        /*010c*/ 	.word	0xffffffff


	//   ....[53]....
        /*0110*/ 	.word	0xffffffff


	//   ....[54]....
        /*0114*/ 	.word	0xffffffff


	//   ....[55]....
        /*0118*/ 	.word	0xffffffff


	//   ....[56]....
        /*011c*/ 	.word	0xffffffff


	//   ....[57]....
        /*0120*/ 	.word	0xffffffff


	//   ....[58]....
        /*0124*/ 	.word	0xffffffff


	//   ....[59]....
        /*0128*/ 	.word	0xffffffff


	//   ....[60]....
        /*012c*/ 	.word	0xffffffff


	//   ....[61]....
        /*0130*/ 	.word	0xffffffff


	//   ....[62]....
        /*0134*/ 	.word	0xffffffff


	//   ....[63]....
        /*0138*/ 	.word	0xffffffff


	//   ....[64]....
        /*013c*/ 	.word	0xffffffff


	//   ....[65]....
        /*0140*/ 	.word	0xffffffff


	//   ....[66]....
        /*0144*/ 	.word	0xffffffff


	//   ....[67]....
        /*0148*/ 	.word	0xffffffff


	//   ....[68]....
        /*014c*/ 	.word	0xffffffff


	//----- nvinfo : EIATTR_COOP_GROUP_INSTR_OFFSETS
	.align		4
.L_178:
        /*0150*/ 	.byte	0x04, 0x28
        /*0152*/ 	.short	(.L_180 - .L_179)


	//   ....[0]....
.L_179:
        /*0154*/ 	.word	0x00000080


	//   ....[1]....
        /*0158*/ 	.word	0x00001ec0


	//   ....[2]....
        /*015c*/ 	.word	0x00001ed0


	//   ....[3]....
        /*0160*/ 	.word	0x00003ab0


	//   ....[4]....
        /*0164*/ 	.word	0x00003ac0


	//   ....[5]....
        /*0168*/ 	.word	0x000054c0


	//   ....[6]....
        /*016c*/ 	.word	0x000054e0


	//   ....[7]....
        /*0170*/ 	.word	0x000059d0


	//   ....[8]....
        /*0174*/ 	.word	0x00005a30


	//   ....[9]....
        /*0178*/ 	.word	0x00006580


	//   ....[10]....
        /*017c*/ 	.word	0x00006640


	//   ....[11]....
        /*0180*/ 	.word	0x000067b0


	//   ....[12]....
        /*0184*/ 	.word	0x000067e0


	//   ....[13]....
        /*0188*/ 	.word	0x00006900


	//   ....[14]....
        /*018c*/ 	.word	0x00006930


	//   ....[15]....
        /*0190*/ 	.word	0x00006a60


	//   ....[16]....
        /*0194*/ 	.word	0x00006aa0


	//   ....[17]....
        /*0198*/ 	.word	0x00006ee0


	//   ....[18]....
        /*019c*/ 	.word	0x00006f00


	//   ....[19]....
        /*01a0*/ 	.word	0x00006f10


	//   ....[20]....
        /*01a4*/ 	.word	0x00006f20


	//   ....[21]....
        /*01a8*/ 	.word	0x0000cf00


	//   ....[22]....
        /*01ac*/ 	.word	0x0000cf50


	//   ....[23]....
        /*01b0*/ 	.word	0x0000cf80


	//   ....[24]....
        /*01b4*/ 	.word	0x0000cfb0


	//   ....[25]....
        /*01b8*/ 	.word	0x0000e4b0


	//   ....[26]....
        /*01bc*/ 	.word	0x0000e4d0


	//   ....[27]....
        /*01c0*/ 	.word	0x0000e4e0


	//   ....[28]....
        /*01c4*/ 	.word	0x0000e4f0


	//   ....[29]....
        /*01c8*/ 	.word	0x0000ec80


	//   ....[30]....
        /*01cc*/ 	.word	0x0000ecd0


	//   ....[31]....
        /*01d0*/ 	.word	0x0000ecf0


	//   ....[32]....
        /*01d4*/ 	.word	0x0000ed10


	//   ....[33]....
        /*01d8*/ 	.word	0x0000ff80


	//   ....[34]....
        /*01dc*/ 	.word	0x0000ff90


	//   ....[35]....
        /*01e0*/ 	.word	0x0000ffa0


	//   ....[36]....
        /*01e4*/ 	.word	0x0000ffb0


	//   ....[37]....
        /*01e8*/ 	.word	0x000101f0


	//   ....[38]....
        /*01ec*/ 	.word	0x00010200


	//   ....[39]....
        /*01f0*/ 	.word	0x00010350


	//   ....[40]....
        /*01f4*/ 	.word	0x00010370


	//   ....[41]....
        /*01f8*/ 	.word	0x00011420


	//   ....[42]....
        /*01fc*/ 	.word	0x00011430


	//   ....[43]....
        /*0200*/ 	.word	0x00011480


	//   ....[44]....
        /*0204*/ 	.word	0x00011490


	//   ....[45]....
        /*0208*/ 	.word	0x00012af0


	//   ....[46]....
        /*020c*/ 	.word	0x00012b20


	//   ....[47]....
        /*0210*/ 	.word	0x00012b70


	//   ....[48]....
        /*0214*/ 	.word	0x00012b80


	//   ....[49]....
        /*0218*/ 	.word	0x000140c0


	//   ....[50]....
        /*021c*/ 	.word	0x00014100


	//   ....[51]....
        /*0220*/ 	.word	0x00014140


	//   ....[52]....
        /*0224*/ 	.word	0x00014170


	//   ....[53]....
        /*0228*/ 	.word	0x00014350


	//   ....[54]....
        /*022c*/ 	.word	0x00014360


	//   ....[55]....
        /*0230*/ 	.word	0x000144e0


	//   ....[56]....
        /*0234*/ 	.word	0x00014510


	//   ....[57]....
        /*0238*/ 	.word	0x00014660


	//   ....[58]....
        /*023c*/ 	.word	0x00014690


	//   ....[59]....
        /*0240*/ 	.word	0x000147e0


	//   ....[60]....
        /*0244*/ 	.word	0x00014800


	//   ....[61]....
        /*0248*/ 	.word	0x00014fd0


	//   ....[62]....
        /*024c*/ 	.word	0x00014ff0


	//   ....[63]....
        /*0250*/ 	.word	0x00015120


	//   ....[64]....
        /*0254*/ 	.word	0x00015150


	//   ....[65]....
        /*0258*/ 	.word	0x00015280


	//   ....[66]....
        /*025c*/ 	.word	0x000152b0


	//   ....[67]....
        /*0260*/ 	.word	0x000153e0


	//   ....[68]....
        /*0264*/ 	.word	0x00015400


	//----- nvinfo : EIATTR_EXIT_INSTR_OFFSETS
	.align		4
.L_180:
        /*0268*/ 	.byte	0x04, 0x1c
        /*026a*/ 	.short	(.L_182 - .L_181)


	//   ....[0]....
.L_181:
        /*026c*/ 	.word	0x00000310


	//   ....[1]....
        /*0270*/ 	.word	0x00014810


	//   ....[2]....
        /*0274*/ 	.word	0x000148e0


	//   ....[3]....
        /*0278*/ 	.word	0x00014940


	//   ....[4]....
        /*027c*/ 	.word	0x00015410


	//   ....[5]....
        /*0280*/ 	.word	0x000154c0


	//   ....[6]....
        /*0284*/ 	.word	0x00015520


	//----- nvinfo : EIATTR_CTAIDZ_USED
	.align		4
.L_182:
        /*0288*/ 	.byte	0x01, 0x04
	.zero		2


	//----- nvinfo : EIATTR_MAX_THREADS
	.align		4
        /*028c*/ 	.byte	0x04, 0x05
        /*028e*/ 	.short	(.L_184 - .L_183)
.L_183:
        /*0290*/ 	.word	0x00000100
        /*0294*/ 	.word	0x00000001
        /*0298*/ 	.word	0x00000001


	//----- nvinfo : EIATTR_CRS_STACK_SIZE
	.align		4
.L_184:
        /*029c*/ 	.byte	0x04, 0x1e
        /*029e*/ 	.short	(.L_186 - .L_185)
.L_185:
        /*02a0*/ 	.word	0x00000000
.L_186:


//--------------------- .nv.info._ZN7cutlass13device_kernelIN5flash19enable_sm80_to_sm89INS1_16FlashAttnFwdSm80INS1_25CollectiveMainloopFwdSm80ILi8ELi1ELb0EN4cute5tupleIJNS5_1CILi128EEENS7_ILi64EEENS7_ILi192EEEEEELi192ENS_10bfloat16_tEfNS_4arch4Sm80ELb0ELb1ELb1ELb0ELb1ELb0ELb1ELb0EEENS1_21CollectiveEpilogueFwdINS6_IJS8_SA_S9_EEENS6_IJNS7_ILi1EEESI_SI_EEESC_SE_Li256ELb0ELb1ELb0ELb0EEENS1_19SingleTileSchedulerILb0ELb0ELb1ELi128EEEEEEEEEvNT_6ParamsE --------------------------
	.section	.nv.info._ZN7cutlass13device_kernelIN5flash19enable_sm80_to_sm89INS1_16FlashAttnFwdSm80INS1_25CollectiveMainloopFwdSm80ILi8ELi1ELb0EN4cute5tupleIJNS5_1CILi128EEENS7_ILi64EEENS7_ILi192EEEEEELi192ENS_10bfloat16_tEfNS_4arch4Sm80ELb0ELb1ELb1ELb0ELb1ELb0ELb1ELb0EEENS1_21CollectiveEpilogueFwdINS6_IJS8_SA_S9_EEENS6_IJNS7_ILi1EEESI_SI_EEESC_SE_Li256ELb0ELb1ELb0ELb0EEENS1_19SingleTileSchedulerILb0ELb0ELb1ELi128EEEEEEEEEvNT_6ParamsE,"",@"SHT_CUDA_INFO"
	.sectionflags	@""
	.align	4


	//----- nvinfo : EIATTR_CUDA_API_VERSION
	.align		4
        /*0000*/ 	.byte	0x04, 0x37
        /*0002*/ 	.short	(.L_188 - .L_187)
.L_187:
        /*0004*/ 	.word	0x00000082


	//----- nvinfo : EIATTR_SW2861232_WAR
	.align		4
.L_188:
        /*0008*/ 	.byte	0x01, 0x35
	.zero		2


	//----- nvinfo : EIATTR_PARAM_CBANK
	.align		4
        /*000c*/ 	.byte	0x04, 0x0a
        /*000e*/ 	.short	(.L_190 - .L_189)
	.align		4
.L_189:
        /*0010*/ 	.word	index@(.nv.constant0._ZN7cutlass13device_kernelIN5flash19enable_sm80_to_sm89INS1_16FlashAttnFwdSm80INS1_25CollectiveMainloopFwdSm80ILi8ELi1ELb0EN4cute5tupleIJNS5_1CILi128EEENS7_ILi64EEENS7_ILi192EEEEEELi192ENS_10bfloat16_tEfNS_4arch4Sm80ELb0ELb1ELb1ELb0ELb1ELb0ELb1ELb0EEENS1_21CollectiveEpilogueFwdINS6_IJS8_SA_S9_EEENS6_IJNS7_ILi1EEESI_SI_EEESC_SE_Li256ELb0ELb1ELb0ELb0EEENS1_19SingleTileSchedulerILb0ELb0ELb1ELi128EEEEEEEEEvNT_6ParamsE)
        /*0014*/ 	.short	0x0160
        /*0016*/ 	.short	0x0418


	//----- nvinfo : EIATTR_CBANK_PARAM_SIZE
	.align		4
.L_190:
        /*0018*/ 	.byte	0x03, 0x19
        /*001a*/ 	.short	0x0418


	//----- nvinfo : EIATTR_KPARAM_INFO
	.align		4
        /*001c*/ 	.byte	0x04, 0x17
        /*001e*/ 	.short	(.L_192 - .L_191)
.L_191:
        /*0020*/ 	.word	0x00000000
        /*0024*/ 	.short	0x0000
        /*0026*/ 	.short	0x0000
        /*0028*/ 	.byte	0x00, 0xf0, 0x61, 0x10


	//----- nvinfo : EIATTR_MAXREG_COUNT
	.align		4
.L_192:
        /*002c*/ 	.byte	0x03, 0x1b
        /*002e*/ 	.short	0x00ff


	//----- nvinfo : EIATTR_NUM_BARRIERS
	.align		4
        /*0030*/ 	.byte	0x02, 0x4c
        /*0032*/ 	.byte	0x02
	.zero		1


	//----- nvinfo : EIATTR_MERCURY_ISA_VERSION
	.align		4
        /*0034*/ 	.byte	0x03, 0x5f
        /*0036*/ 	.short	0x0000


	//----- nvinfo : EIATTR_COOP_GROUP_MASK_REGIDS
	.align		4
        /*0038*/ 	.byte	0x04, 0x29
        /*003a*/ 	.short	(.L_194 - .L_193)


	//   ....[0]....
.L_193:
        /*003c*/ 	.word	0xffffffff


	//   ....[1]....
        /*0040*/ 	.word	0xffffffff


	//   ....[2]....
        /*0044*/ 	.word	0xffffffff


	//   ....[3]....
        /*0048*/ 	.word	0xffffffff


	//   ....[4]....
        /*004c*/ 	.word	0xffffffff


	//   ....[5]....
        /*0050*/ 	.word	0xffffffff


	//   ....[6]....
        /*0054*/ 	.word	0xffffffff


	//   ....[7]....
        /*0058*/ 	.word	0xffffffff


	//   ....[8]....
        /*005c*/ 	.word	0xffffffff


	//   ....[9]....
        /*0060*/ 	.word	0xffffffff


	//   ....[10]....
        /*0064*/ 	.word	0xffffffff


	//   ....[11]....
        /*0068*/ 	.word	0xffffffff


	//   ....[12]....
        /*006c*/ 	.word	0xffffffff


	//   ....[13]....
        /*0070*/ 	.word	0xffffffff


	//   ....[14]....
        /*0074*/ 	.word	0xffffffff


	//   ....[15]....
        /*0078*/ 	.word	0xffffffff


	//   ....[16]....
        /*007c*/ 	.word	0xffffffff


	//   ....[17]....
        /*0080*/ 	.word	0xffffffff


	//   ....[18]....
        /*0084*/ 	.word	0xffffffff


	//   ....[19]....
        /*0088*/ 	.word	0xffffffff


	//   ....[20]....
        /*008c*/ 	.word	0xffffffff


	//   ....[21]....
        /*0090*/ 	.word	0xffffffff


	//   ....[22]....
        /*0094*/ 	.word	0xffffffff


	//   ....[23]....
        /*0098*/ 	.word	0xffffffff


	//   ....[24]....
        /*009c*/ 	.word	0xffffffff


	//   ....[25]....
        /*00a0*/ 	.word	0xffffffff


	//   ....[26]....
        /*00a4*/ 	.word	0xffffffff


	//   ....[27]....
        /*00a8*/ 	.word	0xffffffff


	//   ....[28]....
        /*00ac*/ 	.word	0xffffffff


	//   ....[29]....
        /*00b0*/ 	.word	0xffffffff


	//   ....[30]....
        /*00b4*/ 	.word	0xffffffff


	//   ....[31]....
        /*00b8*/ 	.word	0xffffffff


	//   ....[32]....
        /*00bc*/ 	.word	0xffffffff


	//   ....[33]....
        /*00c0*/ 	.word	0xffffffff


	//   ....[34]....
        /*00c4*/ 	.word	0xffffffff


	//   ....[35]....
        /*00c8*/ 	.word	0xffffffff


	//   ....[36]....
        /*00cc*/ 	.word	0xffffffff


	//   ....[37]....
        /*00d0*/ 	.word	0xffffffff


	//   ....[38]....
        /*00d4*/ 	.word	0xffffffff


	//   ....[39]....
        /*00d8*/ 	.word	0xffffffff


	//   ....[40]....
        /*00dc*/ 	.word	0xffffffff


	//   ....[41]....
        /*00e0*/ 	.word	0xffffffff


	//   ....[42]....
        /*00e4*/ 	.word	0xffffffff


	//   ....[43]....
        /*00e8*/ 	.word	0xffffffff


	//   ....[44]....
        /*00ec*/ 	.word	0xffffffff


	//   ....[45]....
        /*00f0*/ 	.word	0xffffffff


	//   ....[46]....
        /*00f4*/ 	.word	0xffffffff


	//   ....[47]....
        /*00f8*/ 	.word	0xffffffff


	//   ....[48]....
        /*00fc*/ 	.word	0xffffffff


	//   ....[49]....
        /*0100*/ 	.word	0xffffffff


	//   ....[50]....
        /*0104*/ 	.word	0xffffffff


	//   ....[51]....
        /*0108*/ 	.word	0xffffffff


	//   ....[52]....
        /*010c*/ 	.word	0xffffffff


	//   ....[53]....
        /*0110*/ 	.word	0xffffffff


	//   ....[54]....
        /*0114*/ 	.word	0xffffffff


	//   ....[55]....
        /*0118*/ 	.word	0xffffffff


	//   ....[56]....
        /*011c*/ 	.word	0xffffffff


	//   ....[57]....
        /*0120*/ 	.word	0xffffffff


	//   ....[58]....
        /*0124*/ 	.word	0xffffffff


	//   ....[59]....
        /*0128*/ 	.word	0xffffffff


	//   ....[60]....
        /*012c*/ 	.word	0xffffffff


	//   ....[61]....
        /*0130*/ 	.word	0xffffffff


	//   ....[62]....
        /*0134*/ 	.word	0xffffffff


	//   ....[63]....
        /*0138*/ 	.word	0xffffffff


	//   ....[64]....
        /*013c*/ 	.word	0xffffffff


	//   ....[65]....
        /*0140*/ 	.word	0xffffffff


	//   ....[66]....
        /*0144*/ 	.word	0xffffffff


	//   ....[67]....
        /*0148*/ 	.word	0xffffffff


	//   ....[68]....
        /*014c*/ 	.word	0xffffffff


	//   ....[69]....
        /*0150*/ 	.word	0xffffffff


	//   ....[70]....
        /*0154*/ 	.word	0xffffffff


	//   ....[71]....
        /*0158*/ 	.word	0xffffffff


	//   ....[72]....
        /*015c*/ 	.word	0xffffffff


	//   ....[73]....
        /*0160*/ 	.word	0xffffffff


	//   ....[74]....
        /*0164*/ 	.word	0xffffffff


	//   ....[75]....
        /*0168*/ 	.word	0xffffffff


	//   ....[76]....
        /*016c*/ 	.word	0xffffffff


	//   ....[77]....
        /*0170*/ 	.word	0xffffffff


	//   ....[78]....
        /*0174*/ 	.word	0xffffffff


	//   ....[79]....
        /*0178*/ 	.word	0xffffffff


	//   ....[80]....
        /*017c*/ 	.word	0xffffffff


	//   ....[81]....
        /*0180*/ 	.word	0xffffffff


	//   ....[82]....
        /*0184*/ 	.word	0xffffffff


	//   ....[83]....
        /*0188*/ 	.word	0xffffffff


	//   ....[84]....
        /*018c*/ 	.word	0xffffffff


	//   ....[85]....
        /*0190*/ 	.word	0xffffffff


	//   ....[86]....
        /*0194*/ 	.word	0xffffffff


	//   ....[87]....
        /*0198*/ 	.word	0xffffffff


	//   ....[88]....
        /*019c*/ 	.word	0xffffffff


	//   ....[89]....
        /*01a0*/ 	.word	0xffffffff


	//----- nvinfo : EIATTR_COOP_GROUP_INSTR_OFFSETS
	.align		4
.L_194:
        /*01a4*/ 	.byte	0x04, 0x28
        /*01a6*/ 	.short	(.L_196 - .L_195)


	//   ....[0]....
.L_195:
        /*01a8*/ 	.word	0x00000e70


	//   ....[1]....
        /*01ac*/ 	.word	0x00000eb0


	//   ....[2]....
        /*01b0*/ 	.word	0x00000ef0


	//   ....[3]....
        /*01b4*/ 	.word	0x00000f20


	//   ....[4]....
        /*01b8*/ 	.word	0x00000f90


	//   ....[5]....
        /*01bc*/ 	.word	0x00001070


	//   ....[6]....
        /*01c0*/ 	.word	0x000010d0


	//   ....[7]....
        /*01c4*/ 	.word	0x000010e0


	//   ....[8]....
        /*01c8*/ 	.word	0x000016d0


	//   ....[9]....
        /*01cc*/ 	.word	0x00001710


	//   ....[10]....
        /*01d0*/ 	.word	0x00001740


	//   ....[11]....
        /*01d4*/ 	.word	0x00001780


	//   ....[12]....
        /*01d8*/ 	.word	0x000017a0


	//   ....[13]....
        /*01dc*/ 	.word	0x000017d0


	//   ....[14]....
        /*01e0*/ 	.word	0x000017f0


	//   ....[15]....
        /*01e4*/ 	.word	0x00001820


	//   ....[16]....
        /*01e8*/ 	.word	0x00002a80


	//   ....[17]....
        /*01ec*/ 	.word	0x00002aa0


	//   ....[18]....
        /*01f0*/ 	.word	0x00002ab0


	//   ....[19]....
        /*01f4*/ 	.word	0x00002ac0


	//   ....[20]....
        /*01f8*/ 	.word	0x00002f20


	//   ....[21]....
        /*01fc*/ 	.word	0x00003220


	//   ....[22]....
        /*0200*/ 	.word	0x00003d20


	//   ....[23]....
        /*0204*/ 	.word	0x00003f50


	//   ....[24]....
        /*0208*/ 	.word	0x00003f60


	//   ....[25]....
        /*020c*/ 	.word	0x00003fb0


	//   ....[26]....
        /*0210*/ 	.word	0x00005360


	//   ....[27]....
        /*0214*/ 	.word	0x00005380


	//   ....[28]....
        /*0218*/ 	.word	0x000053a0


	//   ....[29]....
        /*021c*/ 	.word	0x000053b0


	//   ....[30]....
        /*0220*/ 	.word	0x00006470


	//   ....[31]....
        /*0224*/ 	.word	0x00006480


	//   ....[32]....
        /*0228*/ 	.word	0x00006490


	//   ....[33]....
        /*022c*/ 	.word	0x000064a0


	//   ....[34]....
        /*0230*/ 	.word	0x000066a0


	//   ....[35]....
        /*0234*/ 	.word	0x000068e0


	//   ....[36]....
        /*0238*/ 	.word	0x00007330


	//   ....[37]....
        /*023c*/ 	.word	0x00007500


	//   ....[38]....
        /*0240*/ 	.word	0x00007550


	//   ....[39]....
        /*0244*/ 	.word	0x000075e0


	//   ....[40]....
        /*0248*/ 	.word	0x000091f0


	//   ....[41]....
        /*024c*/ 	.word	0x00009210


	//   ....[42]....
        /*0250*/ 	.word	0x00009230


	//   ....[43]....
        /*0254*/ 	.word	0x00009240


	//   ....[44]....
        /*0258*/ 	.word	0x0000a2f0


	//   ....[45]....
        /*025c*/ 	.word	0x0000a310


	//   ....[46]....
        /*0260*/ 	.word	0x0000a320


	//   ....[47]....
        /*0264*/ 	.word	0x0000a330


	//   ....[48]....
        /*0268*/ 	.word	0x0000a700


	//   ....[49]....
        /*026c*/ 	.word	0x0000a720


	//   ....[50]....
        /*0270*/ 	.word	0x0000a750


	//   ....[51]....
        /*0274*/ 	.word	0x0000a760


	//   ....[52]....
        /*0278*/ 	.word	0x0000bfc0


	//   ....[53]....
        /*027c*/ 	.word	0x0000bfd0


	//   ....[54]....
        /*0280*/ 	.word	0x0000bff0


	//   ....[55]....
        /*0284*/ 	.word	0x0000c000


	//   ....[56]....
        /*0288*/ 	.word	0x0000d100


	//   ....[57]....
        /*028c*/ 	.word	0x0000d110


	//   ....[58]....
        /*0290*/ 	.word	0x0000d120


	//   ....[59]....
        /*0294*/ 	.word	0x0000d130


	//   ....[60]....
        /*0298*/ 	.word	0x0000d310


	//   ....[61]....
        /*029c*/ 	.word	0x0000d530


	//   ....[62]....
        /*02a0*/ 	.word	0x0000df70


	//   ....[63]....
        /*02a4*/ 	.word	0x0000e140


	//   ....[64]....
        /*02a8*/ 	.word	0x0000e190


	//   ....[65]....
        /*02ac*/ 	.word	0x0000e220


	//   ....[66]....
        /*02b0*/ 	.word	0x0000f8e0


	//   ....[67]....
        /*02b4*/ 	.word	0x0000f910


	//   ....[68]....
        /*02b8*/ 	.word	0x0000f950


	//   ....[69]....
        /*02bc*/ 	.word	0x0000f960


	//   ....[70]....
        /*02c0*/ 	.word	0x00010ee0


	//   ....[71]....
        /*02c4*/ 	.word	0x00010ef0


	//   ....[72]....
        /*02c8*/ 	.word	0x00010f10


	//   ....[73]....
        /*02cc*/ 	.word	0x00010f30


	//   ....[74]....
        /*02d0*/ 	.word	0x00010f50


	//   ....[75]....
        /*02d4*/ 	.word	0x00010f70


	//   ....[76]....
        /*02d8*/ 	.word	0x000111a0


	//   ....[77]....
        /*02dc*/ 	.word	0x000111d0


	//   ....[78]....
        /*02e0*/ 	.word	0x00011320


	//   ....[79]....
        /*02e4*/ 	.word	0x00011350


	//   ....[80]....
        /*02e8*/ 	.word	0x000114a0


	//   ....[81]....
        /*02ec*/ 	.word	0x000114c0


	//   ....[82]....
        /*02f0*/ 	.word	0x00011b90


	//   ....[83]....
        /*02f4*/ 	.word	0x00011bb0


	//   ....[84]....
        /*02f8*/ 	.word	0x00011ce0


	//   ....[85]....
        /*02fc*/ 	.word	0x00011d10


	//   ....[86]....
        /*0300*/ 	.word	0x00011e40


	//   ....[87]....
        /*0304*/ 	.word	0x00011e70


	//   ....[88]....
        /*0308*/ 	.word	0x00011fa0


	//   ....[89]....
        /*030c*/ 	.word	0x00011fc0


	//----- nvinfo : EIATTR_EXIT_INSTR_OFFSETS
	.align		4
.L_196:
        /*0310*/ 	.byte	0x04, 0x1c
        /*0312*/ 	.short	(.L_198 - .L_197)


	//   ....[0]....
.L_197:
        /*0314*/ 	.word	0x00000030


	//   ....[1]....
        /*0318*/ 	.word	0x000114d0


	//   ....[2]....
        /*031c*/ 	.word	0x000115a0


	//   ....[3]....
        /*0320*/ 	.word	0x00011600


	//   ....[4]....
        /*0324*/ 	.word	0x00011fd0


	//   ....[5]....
        /*0328*/ 	.word	0x00012080


	//   ....[6]....
        /*032c*/ 	.word	0x000120e0


	//----- nvinfo : EIATTR_CTAIDZ_USED
	.align		4
.L_198:
        /*0330*/ 	.byte	0x01, 0x04
	.zero		2


	//----- nvinfo : EIATTR_MAX_THREADS
	.align		4
        /*0334*/ 	.byte	0x04, 0x05
        /*0336*/ 	.short	(.L_200 - .L_199)
.L_199:
        /*0338*/ 	.word	0x00000100
        /*033c*/ 	.word	0x00000001
        /*0340*/ 	.word	0x00000001


	//----- nvinfo : EIATTR_CRS_STACK_SIZE
	.align		4
.L_200:
        /*0344*/ 	.byte	0x04, 0x1e
        /*0346*/ 	.short	(.L_202 - .L_201)
.L_201:
        /*0348*/ 	.word	0x00000000
.L_202:


//--------------------- .nv.info._ZN7cutlass13device_kernelIN5flash19enable_sm80_to_sm89INS1_16FlashAttnFwdSm80INS1_25CollectiveMainloopFwdSm80ILi8ELi1ELb0EN4cute5tupleIJNS5_1CILi128EEENS7_ILi64EEENS7_ILi192EEEEEELi192ENS_10bfloat16_tEfNS_4arch4Sm80ELb0ELb1ELb1ELb1ELb1ELb0ELb1ELb0EEENS1_21CollectiveEpilogueFwdINS6_IJS8_SA_S9_EEENS6_IJNS7_ILi1EEESI_SI_EEESC_SE_Li256ELb1ELb1ELb0ELb0EEENS1_19SingleTileSchedulerILb1ELb0ELb1ELi128EEEEEEEEEvNT_6ParamsE --------------------------
	.section	.nv.info._ZN7cutlass13device_kernelIN5flash19enable_sm80_to_sm89INS1_16FlashAttnFwdSm80INS1_25CollectiveMainloopFwdSm80ILi8ELi1ELb0EN4cute5tupleIJNS5_1CILi128EEENS7_ILi64EEENS7_ILi192EEEEEELi192ENS_10bfloat16_tEfNS_4arch4Sm80ELb0ELb1ELb1ELb1ELb1ELb0ELb1ELb0EEENS1_21CollectiveEpilogueFwdINS6_IJS8_SA_S9_EEENS6_IJNS7_ILi1EEESI_SI_EEESC_SE_Li256ELb1ELb1ELb0ELb0EEENS1_19SingleTileSchedulerILb1ELb0ELb1ELi128EEEEEEEEEvNT_6ParamsE,"",@"SHT_CUDA_INFO"
	.sectionflags	@""
	.align	4


	//----- nvinfo : EIATTR_CUDA_API_VERSION
	.align		4
        /*0000*/ 	.byte	0x04, 0x37
        /*0002*/ 	.short	(.L_204 - .L_203)
.L_203:
        /*0004*/ 	.word	0x00000082


	//----- nvinfo : EIATTR_SW2861232_WAR
	.align		4
.L_204:
        /*0008*/ 	.byte	0x01, 0x35
	.zero		2


	//----- nvinfo : EIATTR_PARAM_CBANK
	.align		4
        /*000c*/ 	.byte	0x04, 0x0a
        /*000e*/ 	.short	(.L_206 - .L_205)
	.align		4
.L_205:
        /*0010*/ 	.word	index@(.nv.constant0._ZN7cutlass13device_kernelIN5flash19enable_sm80_to_sm89INS1_16FlashAttnFwdSm80INS1_25CollectiveMainloopFwdSm80ILi8ELi1ELb0EN4cute5tupleIJNS5_1CILi128EEENS7_ILi64EEENS7_ILi192EEEEEELi192ENS_10bfloat16_tEfNS_4arch4Sm80ELb0ELb1ELb1ELb1ELb1ELb0ELb1ELb0EEENS1_21CollectiveEpilogueFwdINS6_IJS8_SA_S9_EEENS6_IJNS7_ILi1EEESI_SI_EEESC_SE_Li256ELb1ELb1ELb0ELb0EEENS1_19SingleTileSchedulerILb1ELb0ELb1ELi128EEEEEEEEEvNT_6ParamsE)
        /*0014*/ 	.short	0x0160
        /*0016*/ 	.short	0x0418


	//----- nvinfo : EIATTR_CBANK_PARAM_SIZE
	.align		4
.L_206:
        /*0018*/ 	.byte	0x03, 0x19
        /*001a*/ 	.short	0x0418


	//----- nvinfo : EIATTR_KPARAM_INFO
	.align		4
        /*001c*/ 	.byte	0x04, 0x17
        /*001e*/ 	.short	(.L_208 - .L_207)
.L_207:
        /*0020*/ 	.word	0x00000000
        /*0024*/ 	.short	0x0000
        /*0026*/ 	.short	0x0000
        /*0028*/ 	.byte	0x00, 0xf0, 0x61, 0x10


	//----- nvinfo : EIATTR_MAXREG_COUNT
	.align		4
.L_208:
        /*002c*/ 	.byte	0x03, 0x1b
        /*002e*/ 	.short	0x00ff


	//----- nvinfo : EIATTR_NUM_BARRIERS
	.align		4
        /*0030*/ 	.byte	0x02, 0x4c
        /*0032*/ 	.byte	0x02
	.zero		1


	//----- nvinfo : EIATTR_MERCURY_ISA_VERSION
	.align		4
        /*0034*/ 	.byte	0x03, 0x5f
        /*0036*/ 	.short	0x0000


	//----- nvinfo : EIATTR_COOP_GROUP_MASK_REGIDS
	.align		4
        /*0038*/ 	.byte	0x04, 0x29
        /*003a*/ 	.short	(.L_210 - .L_209)


	//   ....[0]....
.L_209:
        /*003c*/ 	.word	0xffffffff


	//   ....[1]....
        /*0040*/ 	.word	0xffffffff


	//   ....[2]....
        /*0044*/ 	.word	0xffffffff


	//   ....[3]....
        /*0048*/ 	.word	0xffffffff


	//   ....[4]....
        /*004c*/ 	.word	0xffffffff


	//   ....[5]....
        /*0050*/ 	.word	0xffffffff


	//   ....[6]....
        /*0054*/ 	.word	0xffffffff


	//   ....[7]....
        /*0058*/ 	.word	0xffffffff


	//   ....[8]....
        /*005c*/ 	.word	0xffffffff


	//   ....[9]....
        /*0060*/ 	.word	0xffffffff


	//   ....[10]....
        /*0064*/ 	.word	0xffffffff


	//   ....[11]....
        /*0068*/ 	.word	0xffffffff


	//   ....[12]....
        /*006c*/ 	.word	0xffffffff


	//   ....[13]....
        /*0070*/ 	.word	0xffffffff


	//   ....[14]....
        /*0074*/ 	.word	0xffffffff


	//   ....[15]....
        /*0078*/ 	.word	0xffffffff


	//   ....[16]....
        /*007c*/ 	.word	0xffffffff


	//   ....[17]....
        /*0080*/ 	.word	0xffffffff


	//   ....[18]....
        /*0084*/ 	.word	0xffffffff


	//   ....[19]....
        /*0088*/ 	.word	0xffffffff


	//   ....[20]....
        /*008c*/ 	.word	0xffffffff


	//   ....[21]....
        /*0090*/ 	.word	0xffffffff


	//   ....[22]....
        /*0094*/ 	.word	0xffffffff


	//   ....[23]....
        /*0098*/ 	.word	0xffffffff


	//   ....[24]....
        /*009c*/ 	.word	0xffffffff


	//   ....[25]....
        /*00a0*/ 	.word	0xffffffff


	//   ....[26]....
        /*00a4*/ 	.word	0xffffffff


	//   ....[27]....
        /*00a8*/ 	.word	0xffffffff


	//   ....[28]....
        /*00ac*/ 	.word	0xffffffff


	//   ....[29]....
        /*00b0*/ 	.word	0xffffffff


	//   ....[30]....
        /*00b4*/ 	.word	0xffffffff


	//   ....[31]....
        /*00b8*/ 	.word	0xffffffff


	//   ....[32]....
        /*00bc*/ 	.word	0xffffffff


	//   ....[33]....
        /*00c0*/ 	.word	0xffffffff


	//   ....[34]....
        /*00c4*/ 	.word	0xffffffff


	//   ....[35]....
        /*00c8*/ 	.word	0xffffffff


	//   ....[36]....
        /*00cc*/ 	.word	0xffffffff


	//   ....[37]....
        /*00d0*/ 	.word	0xffffffff


	//   ....[38]....
        /*00d4*/ 	.word	0xffffffff


	//   ....[39]....
        /*00d8*/ 	.word	0xffffffff


	//   ....[40]....
        /*00dc*/ 	.word	0xffffffff


	//   ....[41]....
        /*00e0*/ 	.word	0xffffffff


	//   ....[42]....
        /*00e4*/ 	.word	0xffffffff


	//   ....[43]....
        /*00e8*/ 	.word	0xffffffff


	//   ....[44]....
        /*00ec*/ 	.word	0xffffffff


	//   ....[45]....
        /*00f0*/ 	.word	0xffffffff


	//   ....[46]....
        /*00f4*/ 	.word	0xffffffff


	//   ....[47]....
        /*00f8*/ 	.word	0xffffffff


	//   ....[48]....
        /*00fc*/ 	.word	0xffffffff


	//   ....[49]....
        /*0100*/ 	.word	0xffffffff


	//   ....[50]....
        /*0104*/ 	.word	0xffffffff


	//   ....[51]....
        /*0108*/ 	.word	0xffffffff


	//   ....[52]....
        /*010c*/ 	.word	0xffffffff


	//   ....[53]....
        /*0110*/ 	.word	0xffffffff


	//   ....[54]....
        /*0114*/ 	.word	0xffffffff


	//   ....[55]....
        /*0118*/ 	.word	0xffffffff


	//   ....[56]....
        /*011c*/ 	.word	0xffffffff


	//   ....[57]....
        /*0120*/ 	.word	0xffffffff


	//   ....[58]....
        /*0124*/ 	.word	0xffffffff


	//   ....[59]....
        /*0128*/ 	.word	0xffffffff


	//   ....[60]....
        /*012c*/ 	.word	0xffffffff


	//   ....[61]....
        /*0130*/ 	.word	0xffffffff


	//   ....[62]....
        /*0134*/ 	.word	0xffffffff


	//   ....[63]....
        /*0138*/ 	.word	0xffffffff


	//   ....[64]....
        /*013c*/ 	.word	0xffffffff


	//   ....[65]....
        /*0140*/ 	.word	0xffffffff


	//   ....[66]....
        /*0144*/ 	.word	0xffffffff


	//   ....[67]....
        /*0148*/ 	.word	0xffffffff


	//   ....[68]....
        /*014c*/ 	.word	0xffffffff


	//   ....[69]....
        /*0150*/ 	.word	0xffffffff


	//   ....[70]....
        /*0154*/ 	.word	0xffffffff


	//   ....[71]....
        /*0158*/ 	.word	0xffffffff


	//   ....[72]....
        /*015c*/ 	.word	0xffffffff


	//   ....[73]....
        /*0160*/ 	.word	0xffffffff


	//   ....[74]....
        /*0164*/ 	.word	0xffffffff


	//   ....[75]....
        /*0168*/ 	.word	0xffffffff


	//   ....[76]....
        /*016c*/ 	.word	0xffffffff


	//   ....[77]....
        /*0170*/ 	.word	0xffffffff


	//   ....[78]....
        /*0174*/ 	.word	0xffffffff


	//   ....[79]....
        /*0178*/ 	.word	0xffffffff


	//   ....[80]....
        /*017c*/ 	.word	0xffffffff


	//   ....[81]....
        /*0180*/ 	.word	0xffffffff


	//   ....[82]....
        /*0184*/ 	.word	0xffffffff


	//   ....[83]....
        /*0188*/ 	.word	0xffffffff


	//   ....[84]....
        /*018c*/ 	.word	0xffffffff


	//   ....[85]....
        /*0190*/ 	.word	0xffffffff


	//   ....[86]....
        /*0194*/ 	.word	0xffffffff


	//   ....[87]....
        /*0198*/ 	.word	0xffffffff


	//   ....[88]....
        /*019c*/ 	.word	0xffffffff


	//   ....[89]....
        /*01a0*/ 	.word	0xffffffff


	//   ....[90]....
        /*01a4*/ 	.word	0xffffffff


	//----- nvinfo : EIATTR_COOP_GROUP_INSTR_OFFSETS
	.align		4
.L_210:
        /*01a8*/ 	.byte	0x04, 0x28
        /*01aa*/ 	.short	(.L_212 - .L_211)


	//   ....[0]....
.L_211:
        /*01ac*/ 	.word	0x00000090


	//   ....[1]....
        /*01b0*/ 	.word	0x00001590


	//   ....[2]....
        /*01b4*/ 	.word	0x000015d0


	//   ....[3]....
        /*01b8*/ 	.word	0x000017a0


	//   ....[4]....
        /*01bc*/ 	.word	0x000017d0


	//   ....[5]....
        /*01c0*/ 	.word	0x000018f0


	//   ....[6]....
        /*01c4*/ 	.word	0x00001920


	//   ....[7]....
        /*01c8*/ 	.word	0x00001a30


	//   ....[8]....
        /*01cc*/ 	.word	0x00001a70


	//   ....[9]....
        /*01d0*/ 	.word	0x000020d0


	//   ....[10]....
        /*01d4*/ 	.word	0x00002110


	//   ....[11]....
        /*01d8*/ 	.word	0x00002150


	//   ....[12]....
        /*01dc*/ 	.word	0x00002170


	//   ....[13]....
        /*01e0*/ 	.word	0x000021c0


	//   ....[14]....
        /*01e4*/ 	.word	0x000021f0


	//   ....[15]....
        /*01e8*/ 	.word	0x00002230


	//   ....[16]....
        /*01ec*/ 	.word	0x00002260


	//   ....[17]....
        /*01f0*/ 	.word	0x00003350


	//   ....[18]....
        /*01f4*/ 	.word	0x00003380


	//   ....[19]....
        /*01f8*/ 	.word	0x000033a0


	//   ....[20]....
        /*01fc*/ 	.word	0x000033c0


	//   ....[21]....
        /*0200*/ 	.word	0x00003830


	//   ....[22]....
        /*0204*/ 	.word	0x00003b00


	//   ....[23]....
        /*0208*/ 	.word	0x00004760


	//   ....[24]....
        /*020c*/ 	.word	0x00004860


	//   ....[25]....
        /*0210*/ 	.word	0x00004870


	//   ....[26]....
        /*0214*/ 	.word	0x000048c0


	//   ....[27]....
        /*0218*/ 	.word	0x00005ca0


	//   ....[28]....
        /*021c*/ 	.word	0x00005cc0


	//   ....[29]....
        /*0220*/ 	.word	0x00005ce0


	//   ....[30]....
        /*0224*/ 	.word	0x00005cf0


	//   ....[31]....
        /*0228*/ 	.word	0x00006db0


	//   ....[32]....
        /*022c*/ 	.word	0x00006dc0


	//   ....[33]....
        /*0230*/ 	.word	0x00006dd0


	//   ....[34]....
        /*0234*/ 	.word	0x00006de0


	//   ....[35]....
        /*0238*/ 	.word	0x00006fe0


	//   ....[36]....
        /*023c*/ 	.word	0x00007200


	//   ....[37]....
        /*0240*/ 	.word	0x00007c40


	//   ....[38]....
        /*0244*/ 	.word	0x00007e10


	//   ....[39]....
        /*0248*/ 	.word	0x00007e60


	//   ....[40]....
        /*024c*/ 	.word	0x00007ef0


	//   ....[41]....
        /*0250*/ 	.word	0x00009b10


	//   ....[42]....
        /*0254*/ 	.word	0x00009b30


	//   ....[43]....
        /*0258*/ 	.word	0x00009b50


	//   ....[44]....
        /*025c*/ 	.word	0x00009b60


	//   ....[45]....
        /*0260*/ 	.word	0x0000ac10


	//   ....[46]....
        /*0264*/ 	.word	0x0000ac30


	//   ....[47]....
        /*0268*/ 	.word	0x0000ac40


	//   ....[48]....
        /*026c*/ 	.word	0x0000ac50


	//   ....[49]....
        /*0270*/ 	.word	0x0000b020


	//   ....[50]....
        /*0274*/ 	.word	0x0000b040


	//   ....[51]....
        /*0278*/ 	.word	0x0000b070


	//   ....[52]....
        /*027c*/ 	.word	0x0000b080


	//   ....[53]....
        /*0280*/ 	.word	0x0000c8e0


	//   ....[54]....
        /*0284*/ 	.word	0x0000c8f0


	//   ....[55]....
        /*0288*/ 	.word	0x0000c910


	//   ....[56]....
        /*028c*/ 	.word	0x0000c920


	//   ....[57]....
        /*0290*/ 	.word	0x0000da20


	//   ....[58]....
        /*0294*/ 	.word	0x0000da30


	//   ....[59]....
        /*0298*/ 	.word	0x0000da40


	//   ....[60]....
        /*029c*/ 	.word	0x0000da50


	//   ....[61]....
        /*02a0*/ 	.word	0x0000dc40


	//   ....[62]....
        /*02a4*/ 	.word	0x0000dfb0


	//   ....[63]....
        /*02a8*/ 	.word	0x0000e890


	//   ....[64]....
        /*02ac*/ 	.word	0x0000ea70


	//   ....[65]....
        /*02b0*/ 	.word	0x0000eab0


	//   ....[66]....
        /*02b4*/ 	.word	0x0000eb30


	//   ....[67]....
        /*02b8*/ 	.word	0x00010200


	//   ....[68]....
        /*02bc*/ 	.word	0x00010230


	//   ....[69]....
        /*02c0*/ 	.word	0x00010270


	//   ....[70]....
        /*02c4*/ 	.word	0x00010280


	//   ....[71]....
        /*02c8*/ 	.word	0x00011870


	//   ....[72]....
        /*02cc*/ 	.word	0x000118e0


	//   ....[73]....
        /*02d0*/ 	.word	0x00011920


	//   ....[74]....
        /*02d4*/ 	.word	0x00011960


	//   ....[75]....
        /*02d8*/ 	.word	0x00011bb0


	//   ....[76]....
        /*02dc*/ 	.word	0x00011bc0


	//   ....[77]....
        /*02e0*/ 	.word	0x00011d40


	//   ....[78]....
        /*02e4*/ 	.word	0x00011d70


	//   ....[79]....
        /*02e8*/ 	.word	0x00011ec0


	//   ....[80]....
        /*02ec*/ 	.word	0x00011ef0


	//   ....[81]....
        /*02f0*/ 	.word	0x00012040


	//   ....[82]....
        /*02f4*/ 	.word	0x00012060


	//   ....[83]....
        /*02f8*/ 	.word	0x000129a0


	//   ....[84]....
        /*02fc*/ 	.word	0x000129b0


	//   ....[85]....
        /*0300*/ 	.word	0x00012ae0


	//   ....[86]....
        /*0304*/ 	.word	0x00012b10


	//   ....[87]....
        /*0308*/ 	.word	0x00012c40


	//   ....[88]....
        /*030c*/ 	.word	0x00012c70


	//   ....[89]....
        /*0310*/ 	.word	0x00012da0


	//   ....[90]....
        /*0314*/ 	.word	0x00012dc0


	//----- nvinfo : EIATTR_EXIT_INSTR_OFFSETS
	.align		4
.L_212:
        /*0318*/ 	.byte	0x04, 0x1c
        /*031a*/ 	.short	(.L_214 - .L_213)


	//   ....[0]....
.L_213:
        /*031c*/ 	.word	0x00000440


	//   ....[1]....
        /*0320*/ 	.word	0x00012070


	//   ....[2]....
        /*0324*/ 	.word	0x00012140


	//   ....[3]....
        /*0328*/ 	.word	0x000121a0


	//   ....[4]....
        /*032c*/ 	.word	0x00012dd0


	//   ....[5]....
        /*0330*/ 	.word	0x00012e80


	//   ....[6]....
        /*0334*/ 	.word	0x00012ee0


	//----- nvinfo : EIATTR_CTAIDZ_USED
	.align		4
.L_214:
        /*0338*/ 	.byte	0x01, 0x04
	.zero		2


	//----- nvinfo : EIATTR_MAX_THREADS
	.align		4
        /*033c*/ 	.byte	0x04, 0x05
        /*033e*/ 	.short	(.L_216 - .L_215)
.L_215:
        /*0340*/ 	.word	0x00000100
        /*0344*/ 	.word	0x00000001
        /*0348*/ 	.word	0x00000001


	//----- nvinfo : EIATTR_CRS_STACK_SIZE
	.align		4
.L_216:
        /*034c*/ 	.byte	0x04, 0x1e
        /*034e*/ 	.short	(.L_218 - .L_217)
.L_217:
        /*0350*/ 	.word	0x00000000
.L_218:


//--------------------- .nv.info._ZN7cutlass13device_kernelIN5flash19enable_sm80_to_sm89INS1_16FlashAttnFwdSm80INS1_25CollectiveMainloopFwdSm80ILi8ELi1ELb0EN4cute5tupleIJNS5_1CILi128EEENS7_ILi64EEENS7_ILi192EEEEEELi192ENS_10bfloat16_tEfNS_4arch4Sm80ELb0ELb1ELb1ELb1ELb1ELb1ELb1ELb0EEENS1_21CollectiveEpilogueFwdINS6_IJS8_SA_S9_EEENS6_IJNS7_ILi1EEESI_SI_EEESC_SE_Li256ELb1ELb1ELb0ELb0EEENS1_19SingleTileSchedulerILb1ELb0ELb1ELi128EEEEEEEEEvNT_6ParamsE --------------------------
	.section	.nv.info._ZN7cutlass13device_kernelIN5flash19enable_sm80_to_sm89INS1_16FlashAttnFwdSm80INS1_25CollectiveMainloopFwdSm80ILi8ELi1ELb0EN4cute5tupleIJNS5_1CILi128EEENS7_ILi64EEENS7_ILi192EEEEEELi192ENS_10bfloat16_tEfNS_4arch4Sm80ELb0ELb1ELb1ELb1ELb1ELb1ELb1ELb0EEENS1_21CollectiveEpilogueFwdINS6_IJS8_SA_S9_EEENS6_IJNS7_ILi1EEESI_SI_EEESC_SE_Li256ELb1ELb1ELb0ELb0EEENS1_19SingleTileSchedulerILb1ELb0ELb1ELi128EEEEEEEEEvNT_6ParamsE,"",@"SHT_CUDA_INFO"
	.sectionflags	@""
	.align	4


	//----- nvinfo : EIATTR_CUDA_API_VERSION
	.align		4
        /*0000*/ 	.byte	0x04, 0x37
        /*0002*/ 	.short	(.L_220 - .L_219)
.L_219:
        /*0004*/ 	.word	0x00000082


	//----- nvinfo : EIATTR_SW2861232_WAR
	.align		4
.L_220:
        /*0008*/ 	.byte	0x01, 0x35
	.zero		2


	//----- nvinfo : EIATTR_PARAM_CBANK
	.align		4
        /*000c*/ 	.byte	0x04, 0x0a
        /*000e*/ 	.short	(.L_222 - .L_221)
	.align		4
.L_221:
        /*0010*/ 	.word	index@(.nv.constant0._ZN7cutlass13device_kernelIN5flash19enable_sm80_to_sm89INS1_16FlashAttnFwdSm80INS1_25CollectiveMainloopFwdSm80ILi8ELi1ELb0EN4cute5tupleIJNS5_1CILi128EEENS7_ILi64EEENS7_ILi192EEEEEELi192ENS_10bfloat16_tEfNS_4arch4Sm80ELb0ELb1ELb1ELb1ELb1ELb1ELb1ELb0EEENS1_21CollectiveEpilogueFwdINS6_IJS8_SA_S9_EEENS6_IJNS7_ILi1EEESI_SI_EEESC_SE_Li256ELb1ELb1ELb0ELb0EEENS1_19SingleTileSchedulerILb1ELb0ELb1ELi128EEEEEEEEEvNT_6ParamsE)
        /*0014*/ 	.short	0x0160
        /*0016*/ 	.short	0x0418


	//----- nvinfo : EIATTR_CBANK_PARAM_SIZE
	.align		4
.L_222:
        /*0018*/ 	.byte	0x03, 0x19
        /*001a*/ 	.short	0x0418


	//----- nvinfo : EIATTR_KPARAM_INFO
	.align		4
        /*001c*/ 	.byte	0x04, 0x17
        /*001e*/ 	.short	(.L_224 - .L_223)
.L_223:
        /*0020*/ 	.word	0x00000000
        /*0024*/ 	.short	0x0000
        /*0026*/ 	.short	0x0000
        /*0028*/ 	.byte	0x00, 0xf0, 0x61, 0x10


	//----- nvinfo : EIATTR_MAXREG_COUNT
	.align		4
.L_224:
        /*002c*/ 	.byte	0x03, 0x1b
        /*002e*/ 	.short	0x00ff


	//----- nvinfo : EIATTR_NUM_BARRIERS
	.align		4
        /*0030*/ 	.byte	0x02, 0x4c
        /*0032*/ 	.byte	0x02
	.zero		1


	//----- nvinfo : EIATTR_MERCURY_ISA_VERSION
	.align		4
        /*0034*/ 	.byte	0x03, 0x5f
        /*0036*/ 	.short	0x0000


	//----- nvinfo : EIATTR_COOP_GROUP_MASK_REGIDS
	.align		4
        /*0038*/ 	.byte	0x04, 0x29
        /*003a*/ 	.short	(.L_226 - .L_225)


	//   ....[0]....
.L_225:
        /*003c*/ 	.word	0xffffffff


	//   ....[1]....
        /*0040*/ 	.word	0xffffffff


	//   ....[2]....
        /*0044*/ 	.word	0xffffffff


	//   ....[3]....
        /*0048*/ 	.word	0xffffffff


	//   ....[4]....
        /*004c*/ 	.word	0xffffffff


	//   ....[5]....
        /*0050*/ 	.word	0xffffffff


	//   ....[6]....
        /*0054*/ 	.word	0xffffffff


	//   ....[7]....
        /*0058*/ 	.word	0xffffffff


	//   ....[8]....
        /*005c*/ 	.word	0xffffffff


	//   ....[9]....
        /*0060*/ 	.word	0xffffffff


	//   ....[10]....
        /*0064*/ 	.word	0xffffffff


	//   ....[11]....
        /*0068*/ 	.word	0xffffffff


	//   ....[12]....
        /*006c*/ 	.word	0xffffffff


	//   ....[13]....
        /*0070*/ 	.word	0xffffffff


	//   ....[14]....
        /*0074*/ 	.word	0xffffffff


	//   ....[15]....
        /*0078*/ 	.word	0xffffffff


	//   ....[16]....
        /*007c*/ 	.word	0xffffffff


	//   ....[17]....
        /*0080*/ 	.word	0xffffffff


	//   ....[18]....
        /*0084*/ 	.word	0xffffffff


	//   ....[19]....
        /*0088*/ 	.word	0xffffffff


	//   ....[20]....
        /*008c*/ 	.word	0xffffffff


	//   ....[21]....
        /*0090*/ 	.word	0xffffffff


	//   ....[22]....
        /*0094*/ 	.word	0xffffffff


	//   ....[23]....
        /*0098*/ 	.word	0xffffffff


	//   ....[24]....
        /*009c*/ 	.word	0xffffffff


	//   ....[25]....
        /*00a0*/ 	.word	0xffffffff


	//   ....[26]....
        /*00a4*/ 	.word	0xffffffff


	//   ....[27]....
        /*00a8*/ 	.word	0xffffffff


	//   ....[28]....
        /*00ac*/ 	.word	0xffffffff


	//   ....[29]....
        /*00b0*/ 	.word	0xffffffff


	//   ....[30]....
        /*00b4*/ 	.word	0xffffffff


	//   ....[31]....
        /*00b8*/ 	.word	0xffffffff


	//   ....[32]....
        /*00bc*/ 	.word	0xffffffff


	//   ....[33]....
        /*00c0*/ 	.word	0xffffffff


	//   ....[34]....
        /*00c4*/ 	.word	0xffffffff


	//   ....[35]....
        /*00c8*/ 	.word	0xffffffff


	//   ....[36]....
        /*00cc*/ 	.word	0xffffffff


	//   ....[37]....
        /*00d0*/ 	.word	0xffffffff


	//   ....[38]....
        /*00d4*/ 	.word	0xffffffff


	//   ....[39]....
        /*00d8*/ 	.word	0xffffffff


	//   ....[40]....
        /*00dc*/ 	.word	0xffffffff


	//   ....[41]....
        /*00e0*/ 	.word	0xffffffff


	//   ....[42]....
        /*00e4*/ 	.word	0xffffffff


	//   ....[43]....
        /*00e8*/ 	.word	0xffffffff


	//   ....[44]....
        /*00ec*/ 	.word	0xffffffff


	//   ....[45]....
        /*00f0*/ 	.word	0xffffffff


	//   ....[46]....
        /*00f4*/ 	.word	0xffffffff


	//   ....[47]....
        /*00f8*/ 	.word	0xffffffff


	//   ....[48]....
        /*00fc*/ 	.word	0xffffffff


	//   ....[49]....
        /*0100*/ 	.word	0xffffffff


	//   ....[50]....
        /*0104*/ 	.word	0xffffffff


	//   ....[51]....
        /*0108*/ 	.word	0xffffffff


	//   ....[52]....
        /*010c*/ 	.word	0xffffffff


	//   ....[53]....
        /*0110*/ 	.word	0xffffffff


	//   ....[54]....
        /*0114*/ 	.word	0xffffffff


	//   ....[55]....
        /*0118*/ 	.word	0xffffffff


	//   ....[56]....
        /*011c*/ 	.word	0xffffffff


	//   ....[57]....
        /*0120*/ 	.word	0xffffffff


	//   ....[58]....
        /*0124*/ 	.word	0xffffffff


	//   ....[59]....
        /*0128*/ 	.word	0xffffffff


	//   ....[60]....
        /*012c*/ 	.word	0xffffffff


	//   ....[61]....
        /*0130*/ 	.word	0xffffffff


	//   ....[62]....
        /*0134*/ 	.word	0xffffffff


	//   ....[63]....
        /*0138*/ 	.word	0xffffffff


	//   ....[64]....
        /*013c*/ 	.word	0xffffffff


	//   ....[65]....
        /*0140*/ 	.word	0xffffffff


	//   ....[66]....
        /*0144*/ 	.word	0xffffffff


	//   ....[67]....
        /*0148*/ 	.word	0xffffffff


	//   ....[68]....
        /*014c*/ 	.word	0xffffffff


	//   ....[69]....
        /*0150*/ 	.word	0xffffffff


	//   ....[70]....
        /*0154*/ 	.word	0xffffffff


	//   ....[71]....
        /*0158*/ 	.word	0xffffffff


	//   ....[72]....
        /*015c*/ 	.word	0xffffffff


	//   ....[73]....
        /*0160*/ 	.word	0xffffffff


	//   ....[74]....
        /*0164*/ 	.word	0xffffffff


	//   ....[75]....
        /*0168*/ 	.word	0xffffffff


	//   ....[76]....
        /*016c*/ 	.word	0xffffffff


	//   ....[77]....
        /*0170*/ 	.word	0xffffffff


	//   ....[78]....
        /*0174*/ 	.word	0xffffffff


	//   ....[79]....
        /*0178*/ 	.word	0xffffffff


	//   ....[80]....
        /*017c*/ 	.word	0xffffffff


	//   ....[81]....
        /*0180*/ 	.word	0xffffffff


	//   ....[82]....
        /*0184*/ 	.word	0xffffffff


	//   ....[83]....
        /*0188*/ 	.word	0xffffffff


	//   ....[84]....
        /*018c*/ 	.word	0xffffffff


	//   ....[85]....
        /*0190*/ 	.word	0xffffffff


	//   ....[86]....
        /*0194*/ 	.word	0xffffffff


	//   ....[87]....
        /*0198*/ 	.word	0xffffffff


	//   ....[88]....
        /*019c*/ 	.word	0xffffffff


	//   ....[89]....
        /*01a0*/ 	.word	0xffffffff


	//   ....[90]....
        /*01a4*/ 	.word	0xffffffff


	//   ....[91]....
        /*01a8*/ 	.word	0xffffffff


	//   ....[92]....
        /*01ac*/ 	.word	0xffffffff


	//   ....[93]....
        /*01b0*/ 	.word	0xffffffff


	//   ....[94]....
        /*01b4*/ 	.word	0xffffffff


	//   ....[95]....
        /*01b8*/ 	.word	0xffffffff


	//   ....[96]....
        /*01bc*/ 	.word	0xffffffff


	//   ....[97]....
        /*01c0*/ 	.word	0xffffffff


	//   ....[98]....
        /*01c4*/ 	.word	0xffffffff


	//   ....[99]....
        /*01c8*/ 	.word	0xffffffff


	//   ....[100]....
        /*01cc*/ 	.word	0xffffffff


	//   ....[101]....
        /*01d0*/ 	.word	0xffffffff


	//   ....[102]....
        /*01d4*/ 	.word	0xffffffff


	//   ....[103]....
        /*01d8*/ 	.word	0xffffffff


	//   ....[104]....
        /*01dc*/ 	.word	0xffffffff


	//   ....[105]....
        /*01e0*/ 	.word	0xffffffff


	//   ....[106]....
        /*01e4*/ 	.word	0xffffffff


	//   ....[107]....
        /*01e8*/ 	.word	0xffffffff


	//   ....[108]....
        /*01ec*/ 	.word	0xffffffff


	//   ....[109]....
        /*01f0*/ 	.word	0xffffffff


	//   ....[110]....
        /*01f4*/ 	.word	0xffffffff


	//   ....[111]....
        /*01f8*/ 	.word	0xffffffff


	//   ....[112]....
        /*01fc*/ 	.word	0xffffffff


	//   ....[113]....
        /*0200*/ 	.word	0xffffffff


	//   ....[114]....
        /*0204*/ 	.word	0xffffffff


	//   ....[115]....
        /*0208*/ 	.word	0xffffffff


	//   ....[116]....
        /*020c*/ 	.word	0xffffffff


	//   ....[117]....
        /*0210*/ 	.word	0xffffffff


	//   ....[118]....
        /*0214*/ 	.word	0xffffffff


	//   ....[119]....
        /*0218*/ 	.word	0xffffffff


	//   ....[120]....
        /*021c*/ 	.word	0xffffffff


	//   ....[121]....
        /*0220*/ 	.word	0xffffffff


	//   ....[122]....
        /*0224*/ 	.word	0xffffffff


	//   ....[123]....
        /*0228*/ 	.word	0xffffffff


	//   ....[124]....
        /*022c*/ 	.word	0xffffffff


	//   ....[125]....
        /*0230*/ 	.word	0xffffffff


	//   ....[126]....
        /*0234*/ 	.word	0xffffffff


	//   ....[127]....
        /*0238*/ 	.word	0xffffffff


	//   ....[128]....
        /*023c*/ 	.word	0xffffffff


	//   ....[129]....
        /*0240*/ 	.word	0xffffffff


	//   ....[130]....
        /*0244*/ 	.word	0xffffffff


	//   ....[131]....
        /*0248*/ 	.word	0xffffffff


	//   ....[132]....
        /*024c*/ 	.word	0xffffffff


	//   ....[133]....
        /*0250*/ 	.word	0xffffffff


	//   ....[134]....
        /*0254*/ 	.word	0xffffffff


	//   ....[135]....
        /*0258*/ 	.word	0xffffffff


	//   ....[136]....
        /*025c*/ 	.word	0xffffffff


	//   ....[137]....
        /*0260*/ 	.word	0xffffffff


	//   ....[138]....
        /*0264*/ 	.word	0xffffffff


	//   ....[139]....
        /*0268*/ 	.word	0xffffffff


	//   ....[140]....
        /*026c*/ 	.word	0xffffffff


	//   ....[141]....
        /*0270*/ 	.word	0xffffffff


	//   ....[142]....
        /*0274*/ 	.word	0xffffffff


	//   ....[143]....
        /*0278*/ 	.word	0xffffffff


	//   ....[144]....
        /*027c*/ 	.word	0xffffffff


	//   ....[145]....
        /*0280*/ 	.word	0xffffffff


	//   ....[146]....
        /*0284*/ 	.word	0xffffffff


	//   ....[147]....
        /*0288*/ 	.word	0xffffffff


	//   ....[148]....
        /*028c*/ 	.word	0xffffffff


	//   ....[149]....
        /*0290*/ 	.word	0xffffffff


	//   ....[150]....
        /*0294*/ 	.word	0xffffffff


	//   ....[151]....
        /*0298*/ 	.word	0xffffffff


	//   ....[152]....
        /*029c*/ 	.word	0xffffffff


	//   ....[153]....
        /*02a0*/ 	.word	0xffffffff


	//   ....[154]....
        /*02a4*/ 	.word	0xffffffff


	//   ....[155]....
        /*02a8*/ 	.word	0xffffffff


	//   ....[156]....
        /*02ac*/ 	.word	0xffffffff


	//   ....[157]....
        /*02b0*/ 	.word	0xffffffff


	//   ....[158]....
        /*02b4*/ 	.word	0xffffffff


	//   ....[159]....
        /*02b8*/ 	.word	0xffffffff


	//   ....[160]....
        /*02bc*/ 	.word	0xffffffff


	//   ....[161]....
        /*02c0*/ 	.word	0xffffffff


	//   ....[162]....
        /*02c4*/ 	.word	0xffffffff


	//   ....[163]....
        /*02c8*/ 	.word	0xffffffff


	//   ....[164]....
        /*02cc*/ 	.word	0xffffffff


	//   ....[165]....
        /*02d0*/ 	.word	0xffffffff


	//   ....[166]....
        /*02d4*/ 	.word	0xffffffff


	//   ....[167]....
        /*02d8*/ 	.word	0xffffffff


	//   ....[168]....
        /*02dc*/ 	.word	0xffffffff


	//   ....[169]....
        /*02e0*/ 	.word	0xffffffff


	//   ....[170]....
        /*02e4*/ 	.word	0xffffffff


	//   ....[171]....
        /*02e8*/ 	.word	0xffffffff


	//   ....[172]....
        /*02ec*/ 	.word	0xffffffff


	//   ....[173]....
        /*02f0*/ 	.word	0xffffffff


	//   ....[174]....
        /*02f4*/ 	.word	0xffffffff


	//   ....[175]....
        /*02f8*/ 	.word	0xffffffff


	//   ....[176]....
        /*02fc*/ 	.word	0xffffffff


	//   ....[177]....
        /*0300*/ 	.word	0xffffffff


	//   ....[178]....
        /*0304*/ 	.word	0xffffffff


	//   ....[179]....
        /*0308*/ 	.word	0xffffffff


	//   ....[180]....
        /*030c*/ 	.word	0xffffffff


	//   ....[181]....
        /*0310*/ 	.word	0xffffffff


	//   ....[182]....
        /*0314*/ 	.word	0xffffffff


	//   ....[183]....
        /*0318*/ 	.word	0xffffffff


	//   ....[184]....
        /*031c*/ 	.word	0xffffffff


	//   ....[185]....
        /*0320*/ 	.word	0xffffffff


	//   ....[186]....
        /*0324*/ 	.word	0xffffffff


	//   ....[187]....
        /*0328*/ 	.word	0xffffffff


	//   ....[188]....
        /*032c*/ 	.word	0xffffffff


	//   ....[189]....
        /*0330*/ 	.word	0xffffffff


	//   ....[190]....
        /*0334*/ 	.word	0xffffffff


	//   ....[191]....
        /*0338*/ 	.word	0xffffffff


	//   ....[192]....
        /*033c*/ 	.word	0xffffffff


	//   ....[193]....
        /*0340*/ 	.word	0xffffffff


	//   ....[194]....
        /*0344*/ 	.word	0xffffffff


	//   ....[195]....
        /*0348*/ 	.word	0xffffffff


	//   ....[196]....
        /*034c*/ 	.word	0xffffffff


	//   ....[197]....
        /*0350*/ 	.word	0xffffffff


	//   ....[198]....
        /*0354*/ 	.word	0xffffffff


	//----- nvinfo : EIATTR_COOP_GROUP_INSTR_OFFSETS
	.align		4
.L_226:
        /*0358*/ 	.byte	0x04, 0x28
        /*035a*/ 	.short	(.L_228 - .L_227)


	//   ....[0]....
.L_227:
        /*035c*/ 	.word	0x00000090


	//   ....[1]....
        /*0360*/ 	.word	0x00002290


	//   ....[2]....
        /*0364*/ 	.word	0x000022a0


	//   ....[3]....
        /*0368*/ 	.word	0x00003de0


	//   ....[4]....
        /*036c*/ 	.word	0x00003df0


	//   ....[5]....
        /*0370*/ 	.word	0x00005770


	//   ....[6]....
        /*0374*/ 	.word	0x00005790


	//   ....[7]....
        /*0378*/ 	.word	0x00005c90


	//   ....[8]....
        /*037c*/ 	.word	0x00005cf0


	//   ....[9]....
        /*0380*/ 	.word	0x00006e80


	//   ....[10]....
        /*0384*/ 	.word	0x00006ea0


	//   ....[11]....
        /*0388*/ 	.word	0x00007030


	//   ....[12]....
        /*038c*/ 	.word	0x00007040


	//   ....[13]....
        /*0390*/ 	.word	0x000071c0


	//   ....[14]....
        /*0394*/ 	.word	0x000071e0


	//   ....[15]....
        /*0398*/ 	.word	0x00007360


	//   ....[16]....
        /*039c*/ 	.word	0x00007370


	//   ....[17]....
        /*03a0*/ 	.word	0x00007bb0


	//   ....[18]....
        /*03a4*/ 	.word	0x00007be0


	//   ....[19]....
        /*03a8*/ 	.word	0x00007c00


	//   ....[20]....
        /*03ac*/ 	.word	0x00007c10


	//   ....[21]....
        /*03b0*/ 	.word	0x00008100


	//   ....[22]....
        /*03b4*/ 	.word	0x00008110


	//   ....[23]....
        /*03b8*/ 	.word	0x00008150


	//   ....[24]....
        /*03bc*/ 	.word	0x000081a0


	//   ....[25]....
        /*03c0*/ 	.word	0x00008f50


	//   ....[26]....
        /*03c4*/ 	.word	0x00008f70


	//   ....[27]....
        /*03c8*/ 	.word	0x00008fe0


	//   ....[28]....
        /*03cc*/ 	.word	0x00009050


	//   ....[29]....
        /*03d0*/ 	.word	0x00009490


	//   ....[30]....
        /*03d4*/ 	.word	0x00009b10


	//   ....[31]....
        /*03d8*/ 	.word	0x0000a380


	//   ....[32]....
        /*03dc*/ 	.word	0x0000a3b0


	//   ....[33]....
        /*03e0*/ 	.word	0x0000a3c0


	//   ....[34]....
        /*03e4*/ 	.word	0x0000a3f0


	//   ....[35]....
        /*03e8*/ 	.word	0x0000b970


	//   ....[36]....
        /*03ec*/ 	.word	0x0000b990


	//   ....[37]....
        /*03f0*/ 	.word	0x0000ba40


	//   ....[38]....
        /*03f4*/ 	.word	0x0000ba70


	//   ....[39]....
        /*03f8*/ 	.word	0x0000cb40


	//   ....[40]....
        /*03fc*/ 	.word	0x0000cb60


	//   ....[41]....
        /*0400*/ 	.word	0x0000cc10


	//   ....[42]....
        /*0404*/ 	.word	0x0000cc40


	//   ....[43]....
        /*0408*/ 	.word	0x0000ce80


	//   ....[44]....
        /*040c*/ 	.word	0x0000d360


	//   ....[45]....
        /*0410*/ 	.word	0x0000da30


	//   ....[46]....
        /*0414*/ 	.word	0x0000da60


	//   ....[47]....
        /*0418*/ 	.word	0x0000da70


	//   ....[48]....
        /*041c*/ 	.word	0x0000daa0


	//   ....[49]....
        /*0420*/ 	.word	0x0000f760


	//   ....[50]....
        /*0424*/ 	.word	0x0000f780


	//   ....[51]....
        /*0428*/ 	.word	0x0000f820


	//   ....[52]....
        /*042c*/ 	.word	0x0000f850


	//   ....[53]....
        /*0430*/ 	.word	0x00010920


	//   ....[54]....
        /*0434*/ 	.word	0x00010940


	//   ....[55]....
        /*0438*/ 	.word	0x000109e0


	//   ....[56]....
        /*043c*/ 	.word	0x00010a10


	//   ....[57]....
        /*0440*/ 	.word	0x00010da0


	//   ....[58]....
        /*0444*/ 	.word	0x00010dd0


	//   ....[59]....
        /*0448*/ 	.word	0x00010de0


	//   ....[60]....
        /*044c*/ 	.word	0x00010e10


	//   ....[61]....
        /*0450*/ 	.word	0x00012750


	//   ....[62]....
        /*0454*/ 	.word	0x00012760


	//   ....[63]....
        /*0458*/ 	.word	0x000127c0


	//   ....[64]....
        /*045c*/ 	.word	0x000127f0


	//   ....[65]....
        /*0460*/ 	.word	0x00013860


	//   ....[66]....
        /*0464*/ 	.word	0x00013880


	//   ....[67]....
        /*0468*/ 	.word	0x00013910


	//   ....[68]....
        /*046c*/ 	.word	0x00013940


	//   ....[69]....
        /*0470*/ 	.word	0x00013b10


	//   ....[70]....
        /*0474*/ 	.word	0x00013ff0


	//   ....[71]....
        /*0478*/ 	.word	0x000146c0


	//   ....[72]....
        /*047c*/ 	.word	0x000146f0


	//   ....[73]....
        /*0480*/ 	.word	0x00014700


	//   ....[74]....
        /*0484*/ 	.word	0x00014730


	//   ....[75]....
        /*0488*/ 	.word	0x00015ec0


	//   ....[76]....
        /*048c*/ 	.word	0x00015ef0


	//   ....[77]....
        /*0490*/ 	.word	0x00015f00


	//   ....[78]....
        /*0494*/ 	.word	0x00015f30


	//   ....[79]....
        /*0498*/ 	.word	0x000174d0


	//   ....[80]....
        /*049c*/ 	.word	0x00017500


	//   ....[81]....
        /*04a0*/ 	.word	0x00017520


	//   ....[82]....
        /*04a4*/ 	.word	0x00017540


	//   ....[83]....
        /*04a8*/ 	.word	0x00017730


	//   ....[84]....
        /*04ac*/ 	.word	0x00017740


	//   ....[85]....
        /*04b0*/ 	.word	0x000178c0


	//   ....[86]....
        /*04b4*/ 	.word	0x000178f0


	//   ....[87]....
        /*04b8*/ 	.word	0x00017a40


	//   ....[88]....
        /*04bc*/ 	.word	0x00017a70


	//   ....[89]....
        /*04c0*/ 	.word	0x00017bc0


	//   ....[90]....
        /*04c4*/ 	.word	0x00017be0


	//   ....[91]....
        /*04c8*/ 	.word	0x000183d0


	//   ....[92]....
        /*04cc*/ 	.word	0x000183f0


	//   ....[93]....
        /*04d0*/ 	.word	0x00018560


	//   ....[94]....
        /*04d4*/ 	.word	0x00018570


	//   ....[95]....
        /*04d8*/ 	.word	0x000186e0


	//   ....[96]....
        /*04dc*/ 	.word	0x00018700


	//   ....[97]....
        /*04e0*/ 	.word	0x00018870


	//   ....[98]....
        /*04e4*/ 	.word	0x00018880


	//   ....[99]....
        /*04e8*/ 	.word	0x00018a40


	//   ....[100]....
        /*04ec*/ 	.word	0x00018ac0


	//   ....[101]....
        /*04f0*/ 	.word	0x00018b40


	//   ....[102]....
        /*04f4*/ 	.word	0x00018bb0


	//   ....[103]....
        /*04f8*/ 	.word	0x00018c30


	//   ....[104]....
        /*04fc*/ 	.word	0x00018cb0


	//   ....[105]....
        /*0500*/ 	.word	0x00018d30


	//   ....[106]....
        /*0504*/ 	.word	0x00018da0


	//   ....[107]....
        /*0508*/ 	.word	0x00018e20


	//   ....[108]....
        /*050c*/ 	.word	0x00018ea0


	//   ....[109]....
        /*0510*/ 	.word	0x00018f20


	//   ....[110]....
        /*0514*/ 	.word	0x000190e0


	//   ....[111]....
        /*0518*/ 	.word	0x00019150


	//   ....[112]....
        /*051c*/ 	.word	0x000191d0


	//   ....[113]....
        /*0520*/ 	.word	0x00019250


	//   ....[114]....
        /*0524*/ 	.word	0x000192b0


	//   ....[115]....
        /*0528*/ 	.word	0x00019300


	//   ....[116]....
        /*052c*/ 	.word	0x00019350


	//   ....[117]....
        /*0530*/ 	.word	0x000193a0


	//   ....[118]....
        /*0534*/ 	.word	0x00019420


	//   ....[119]....
        /*0538*/ 	.word	0x000194a0


	//   ....[120]....
        /*053c*/ 	.word	0x000195f0


	//   ....[121]....
        /*0540*/ 	.word	0x00019660


	//   ....[122]....
        /*0544*/ 	.word	0x000196e0


	//   ....[123]....
        /*0548*/ 	.word	0x00019760


	//   ....[124]....
        /*054c*/ 	.word	0x000198b0


	//   ....[125]....
        /*0550*/ 	.word	0x00019920


	//   ....[126]....
        /*0554*/ 	.word	0x000199a0


	//   ....[127]....
        /*0558*/ 	.word	0x00019a20


	//   ....[128]....
        /*055c*/ 	.word	0x00019a70


	//   ....[129]....
        /*0560*/ 	.word	0x00019ac0


	//   ....[130]....
        /*0564*/ 	.word	0x00019b10


	//   ....[131]....
        /*0568*/ 	.word	0x00019b50


	//   ....[132]....
        /*056c*/ 	.word	0x00019bc0


	//   ....[133]....
        /*0570*/ 	.word	0x00019c40


	//   ....[134]....
        /*0574*/ 	.word	0x00019d80


	//   ....[135]....
        /*0578*/ 	.word	0x00019df0


	//   ....[136]....
        /*057c*/ 	.word	0x00019e70


	//   ....[137]....
        /*0580*/ 	.word	0x00019ef0


	//   ....[138]....
        /*0584*/ 	.word	0x0001a030


	//   ....[139]....
        /*0588*/ 	.word	0x0001a0a0


	//   ....[140]....
        /*058c*/ 	.word	0x0001a0f0


	//   ....[141]....
        /*0590*/ 	.word	0x0001a140


	//   ....[142]....
        /*0594*/ 	.word	0x0001a190


	//   ....[143]....
        /*0598*/ 	.word	0x0001a1d0


	//   ....[144]....
        /*059c*/ 	.word	0x0001a240


	//   ....[145]....
        /*05a0*/ 	.word	0x0001a2c0


	//   ....[146]....
        /*05a4*/ 	.word	0x0001a340


	//   ....[147]....
        /*05a8*/ 	.word	0x0001a460


	//   ....[148]....
        /*05ac*/ 	.word	0x0001a4d0


	//   ....[149]....
        /*05b0*/ 	.word	0x0001a550


	//   ....[150]....
        /*05b4*/ 	.word	0x0001a5d0


	//   ....[151]....
        /*05b8*/ 	.word	0x0001a620


	//   ....[152]....
        /*05bc*/ 	.word	0x0001a670


	//   ....[153]....
        /*05c0*/ 	.word	0x0001a6c0


	//   ....[154]....
        /*05c4*/ 	.word	0x0001a700


	//   ....[155]....
        /*05c8*/ 	.word	0x0001a750


	//   ....[156]....
        /*05cc*/ 	.word	0x0001a7b0


	//   ....[157]....
        /*05d0*/ 	.word	0x0001a800


	//   ....[158]....
        /*05d4*/ 	.word	0x0001a840


	//   ....[159]....
        /*05d8*/ 	.word	0x0001a8c0


	//   ....[160]....
        /*05dc*/ 	.word	0x0001a940


	//   ....[161]....
        /*05e0*/ 	.word	0x0001a9c0


	//   ....[162]....
        /*05e4*/ 	.word	0x0001aa30


	//   ....[163]....
        /*05e8*/ 	.word	0x0001aab0


	//   ....[164]....
        /*05ec*/ 	.word	0x0001ab30


	//   ....[165]....
        /*05f0*/ 	.word	0x0001abb0


	//   ....[166]....
        /*05f4*/ 	.word	0x0001ac20


	//   ....[167]....
        /*05f8*/ 	.word	0x0001b080


	//   ....[168]....
        /*05fc*/ 	.word	0x0001b0a0


	//   ....[169]....
        /*0600*/ 	.word	0x0001b0b0


	//   ....[170]....
        /*0604*/ 	.word	0x0001b0c0


	//   ....[171]....
        /*0608*/ 	.word	0x0001b890


	//   ....[172]....
        /*060c*/ 	.word	0x0001b8a0


	//   ....[173]....
        /*0610*/ 	.word	0x0001b8b0


	//   ....[174]....
        /*0614*/ 	.word	0x0001b8c0


	//   ....[175]....
        /*0618*/ 	.word	0x0001ec00


	//   ....[176]....
        /*061c*/ 	.word	0x0001ec20


	//   ....[177]....
        /*0620*/ 	.word	0x0001ec30


	//   ....[178]....
        /*0624*/ 	.word	0x0001ec40


	//   ....[179]....
        /*0628*/ 	.word	0x0001f200


	//   ....[180]....
        /*062c*/ 	.word	0x0001f210


	//   ....[181]....
        /*0630*/ 	.word	0x0001f220


	//   ....[182]....
        /*0634*/ 	.word	0x0001f230


	//   ....[183]....
        /*0638*/ 	.word	0x000226b0


	//   ....[184]....
        /*063c*/ 	.word	0x00022730


	//   ....[185]....
        /*0640*/ 	.word	0x000227a0


	//   ....[186]....
        /*0644*/ 	.word	0x00022810


	//   ....[187]....
        /*0648*/ 	.word	0x00022890


	//   ....[188]....
        /*064c*/ 	.word	0x00022900


	//   ....[189]....
        /*0650*/ 	.word	0x00022970


	//   ....[190]....
        /*0654*/ 	.word	0x000229e0


	//   ....[191]....
        /*0658*/ 	.word	0x00022a60


	//   ....[192]....
        /*065c*/ 	.word	0x00022ae0


	//   ....[193]....
        /*0660*/ 	.word	0x00022b50


	//   ....[194]....
        /*0664*/ 	.word	0x00022bc0


	//   ....[195]....
        /*0668*/ 	.word	0x00022c40


	//   ....[196]....
        /*066c*/ 	.word	0x00022cb0


	//   ....[197]....
        /*0670*/ 	.word	0x00022d30


	//   ....[198]....
        /*0674*/ 	.word	0x00022da0


	//----- nvinfo : EIATTR_EXIT_INSTR_OFFSETS
	.align		4
.L_228:
        /*0678*/ 	.byte	0x04, 0x1c
        /*067a*/ 	.short	(.L_230 - .L_229)


	//   ....[0]....
.L_229:
        /*067c*/ 	.word	0x00000320


	//   ....[1]....
        /*0680*/ 	.word	0x00017bf0


	//   ....[2]....
        /*0684*/ 	.word	0x00017cc0


	//   ....[3]....
        /*0688*/ 	.word	0x00017d20


	//   ....[4]....
        /*068c*/ 	.word	0x000188d0


	//   ....[5]....
        /*0690*/ 	.word	0x00018980


	//   ....[6]....
        /*0694*/ 	.word	0x000189e0


	//----- nvinfo : EIATTR_CTAIDZ_USED
	.align		4
.L_230:
        /*0698*/ 	.byte	0x01, 0x04
	.zero		2


	//----- nvinfo : EIATTR_MAX_THREADS
	.align		4
        /*069c*/ 	.byte	0x04, 0x05
        /*069e*/ 	.short	(.L_232 - .L_231)
.L_231:
        /*06a0*/ 	.word	0x00000100
        /*06a4*/ 	.word	0x00000001
        /*06a8*/ 	.word	0x00000001


	//----- nvinfo : EIATTR_CRS_STACK_SIZE
	.align		4
.L_232:
        /*06ac*/ 	.byte	0x04, 0x1e
        /*06ae*/ 	.short	(.L_234 - .L_233)
.L_233:
        /*06b0*/ 	.word	0x00000000
.L_234:


//--------------------- .nv.info._ZN7cutlass13device_kernelIN5flash19enable_sm80_to_sm89INS1_16FlashAttnFwdSm80INS1_25CollectiveMainloopFwdSm80ILi8ELi1ELb0EN4cute5tupleIJNS5_1CILi128EEENS7_ILi64EEENS7_ILi192EEEEEELi192ENS_10bfloat16_tEfNS_4arch4Sm80ELb1ELb0ELb1ELb0ELb1ELb0ELb1ELb0EEENS1_21CollectiveEpilogueFwdINS6_IJS8_SA_S9_EEENS6_IJNS7_ILi1EEESI_SI_EEESC_SE_Li256ELb0ELb1ELb0ELb0EEENS1_30DynamicPersistentTileSchedulerILi256ELi256ELb0ELb1ELb0EEEEEEEEEvNT_6ParamsE --------------------------
	.section	.nv.info._ZN7cutlass13device_kernelIN5flash19enable_sm80_to_sm89INS1_16FlashAttnFwdSm80INS1_25CollectiveMainloopFwdSm80ILi8ELi1ELb0EN4cute5tupleIJNS5_1CILi128EEENS7_ILi64EEENS7_ILi192EEEEEELi192ENS_10bfloat16_tEfNS_4arch4Sm80ELb1ELb0ELb1ELb0ELb1ELb0ELb1ELb0EEENS1_21CollectiveEpilogueFwdINS6_IJS8_SA_S9_EEENS6_IJNS7_ILi1EEESI_SI_EEESC_SE_Li256ELb0ELb1ELb0ELb0EEENS1_30DynamicPersistentTileSchedulerILi256ELi256ELb0ELb1ELb0EEEEEEEEEvNT_6ParamsE,"",@"SHT_CUDA_INFO"
	.sectionflags	@""
	.align	4


	//----- nvinfo : EIATTR_CUDA_API_VERSION
	.align		4
        /*0000*/ 	.byte	0x04, 0x37
        /*0002*/ 	.short	(.L_236 - .L_235)
.L_235:
        /*0004*/ 	.word	0x00000082


	//----- nvinfo : EIATTR_SW2861232_WAR
	.align		4
.L_236:
        /*0008*/ 	.byte	0x01, 0x35
	.zero		2


	//----- nvinfo : EIATTR_PARAM_CBANK
	.align		4
        /*000c*/ 	.byte	0x04, 0x0a
        /*000e*/ 	.short	(.L_238 - .L_237)
	.align		4
.L_237:
        /*0010*/ 	.word	index@(.nv.constant0._ZN7cutlass13device_kernelIN5flash19enable_sm80_to_sm89INS1_16FlashAttnFwdSm80INS1_25CollectiveMainloopFwdSm80ILi8ELi1ELb0EN4cute5tupleIJNS5_1CILi128EEENS7_ILi64EEENS7_ILi192EEEEEELi192ENS_10bfloat16_tEfNS_4arch4Sm80ELb1ELb0ELb1ELb0ELb1ELb0ELb1ELb0EEENS1_21CollectiveEpilogueFwdINS6_IJS8_SA_S9_EEENS6_IJNS7_ILi1EEESI_SI_EEESC_SE_Li256ELb0ELb1ELb0ELb0EEENS1_30DynamicPersistentTileSchedulerILi256ELi256ELb0ELb1ELb0EEEEEEEEEvNT_6ParamsE)
        /*0014*/ 	.short	0x0160
        /*0016*/ 	.short	0x0428


	//----- nvinfo : EIATTR_CBANK_PARAM_SIZE
	.align		4
.L_238:
        /*0018*/ 	.byte	0x03, 0x19
        /*001a*/ 	.short	0x0428


	//----- nvinfo : EIATTR_KPARAM_INFO
	.align		4
        /*001c*/ 	.byte	0x04, 0x17
        /*001e*/ 	.short	(.L_240 - .L_239)
.L_239:
        /*0020*/ 	.word	0x00000000
        /*0024*/ 	.short	0x0000
        /*0026*/ 	.short	0x0000
        /*0028*/ 	.byte	0x00, 0xf0, 0xa1, 0x10


	//----- nvinfo : EIATTR_MAXREG_COUNT
	.align		4
.L_240:
        /*002c*/ 	.byte	0x03, 0x1b
        /*002e*/ 	.short	0x00ff


	//----- nvinfo : EIATTR_NUM_BARRIERS
	.align		4
        /*0030*/ 	.byte	0x02, 0x4c
        /*0032*/ 	.byte	0x06
	.zero		1


	//----- nvinfo : EIATTR_ANNOTATIONS
	.align		4
        /*0034*/ 	.byte	0x04, 0x55
        /*0036*/ 	.short	(.L_242 - .L_241)


	//   ....[0]....
.L_241:
        /*0038*/ 	.word	0x00000001
        /*003c*/ 	.byte	0x70, 0x00, 0x00, 0x00, 0x01, 0x00, 0x00, 0x00, 0xc0, 0x04, 0x00, 0x00, 0x01, 0x00, 0x00, 0x00
        /* <DEDUP_REMOVED lines=12> */
        /*010c*/ 	.byte	0xf0, 0xda, 0x00, 0x00


	//----- nvinfo : EIATTR_MERCURY_ISA_VERSION
	.align		4
.L_242:
        /*0110*/ 	.byte	0x03, 0x5f
        /*0112*/ 	.short	0x0000


	//----- nvinfo : EIATTR_INT_WARP_WIDE_INSTR_OFFSETS
	.align		4
        /*0114*/ 	.byte	0x04, 0x31
        /*0116*/ 	.short	(.L_244 - .L_243)


	//   ....[0]....
.L_243:
        /*0118*/ 	.word	0x0000bd40


	//   ....[1]....
        /*011c*/ 	.word	0x0000bdc0


	//----- nvinfo : EIATTR_COOP_GROUP_MASK_REGIDS
	.align		4
.L_244:
        /*0120*/ 	.byte	0x04, 0x29
        /*0122*/ 	.short	(.L_246 - .L_245)


	//   ....[0]....
.L_245:
        /*0124*/ 	.word	0xffffffff


	//   ....[1]....
        /*0128*/ 	.word	0xffffffff


	//   ....[2]....
        /*012c*/ 	.word	0xffffffff


	//   ....[3]....
        /*0130*/ 	.word	0xffffffff


	//   ....[4]....
        /*0134*/ 	.word	0xffffffff


	//   ....[5]....
        /*0138*/ 	.word	0xffffffff


	//   ....[6]....
        /*013c*/ 	.word	0xffffffff


	//   ....[7]....
        /*0140*/ 	.word	0xffffffff


	//   ....[8]....
        /*0144*/ 	.word	0xffffffff


	//   ....[9]....
        /*0148*/ 	.word	0xffffffff


	//   ....[10]....
        /*014c*/ 	.word	0xffffffff


	//   ....[11]....
        /*0150*/ 	.word	0xffffffff


	//   ....[12]....
        /*0154*/ 	.word	0xffffffff


	//   ....[13]....
        /*0158*/ 	.word	0xffffffff


	//   ....[14]....
        /*015c*/ 	.word	0xffffffff


	//   ....[15]....
        /*0160*/ 	.word	0xffffffff


	//   ....[16]....
        /*0164*/ 	.word	0xffffffff


	//   ....[17]....
        /*0168*/ 	.word	0xffffffff


	//   ....[18]....
        /*016c*/ 	.word	0xffffffff


	//   ....[19]....
        /*0170*/ 	.word	0xffffffff


	//   ....[20]....
        /*0174*/ 	.word	0xffffffff


	//   ....[21]....
        /*0178*/ 	.word	0xffffffff


	//   ....[22]....
        /*017c*/ 	.word	0xffffffff


	//   ....[23]....
        /*0180*/ 	.word	0xffffffff


	//   ....[24]....
        /*0184*/ 	.word	0xffffffff


	//   ....[25]....
        /*0188*/ 	.word	0xffffffff


	//   ....[26]....
        /*018c*/ 	.word	0xffffffff


	//   ....[27]....
        /*0190*/ 	.word	0xffffffff


	//   ....[28]....
        /*0194*/ 	.word	0xffffffff


	//   ....[29]....
        /*0198*/ 	.word	0xffffffff


	//   ....[30]....
        /*019c*/ 	.word	0xffffffff


	//   ....[31]....
        /*01a0*/ 	.word	0xffffffff


	//   ....[32]....
        /*01a4*/ 	.word	0xffffffff


	//   ....[33]....
        /*01a8*/ 	.word	0xffffffff


	//   ....[34]....
        /*01ac*/ 	.word	0xffffffff


	//   ....[35]....
        /*01b0*/ 	.word	0xffffffff


	//   ....[36]....
        /*01b4*/ 	.word	0xffffffff


	//   ....[37]....
        /*01b8*/ 	.word	0xffffffff


	//   ....[38]....
        /*01bc*/ 	.word	0xffffffff


	//   ....[39]....
        /*01c0*/ 	.word	0xffffffff


	//   ....[40]....
        /*01c4*/ 	.word	0xffffffff


	//   ....[41]....
        /*01c8*/ 	.word	0xffffffff


	//   ....[42]....
        /*01cc*/ 	.word	0xffffffff


	//   ....[43]....
        /*01d0*/ 	.word	0xffffffff


	//   ....[44]....
        /*01d4*/ 	.word	0xffffffff


	//   ....[45]....
        /*01d8*/ 	.word	0xffffffff


	//   ....[46]....
        /*01dc*/ 	.word	0xffffffff


	//   ....[47]....
        /*01e0*/ 	.word	0xffffffff


	//   ....[48]....
        /*01e4*/ 	.word	0xffffffff


	//   ....[49]....
        /*01e8*/ 	.word	0xffffffff


	//   ....[50]....
        /*01ec*/ 	.word	0xffffffff


	//   ....[51]....
        /*01f0*/ 	.word	0xffffffff


	//   ....[52]....
        /*01f4*/ 	.word	0xffffffff


	//   ....[53]....
        /*01f8*/ 	.word	0xffffffff


	//   ....[54]....
        /*01fc*/ 	.word	0xffffffff


	//   ....[55]....
        /*0200*/ 	.word	0xffffffff


	//   ....[56]....
        /*0204*/ 	.word	0xffffffff


	//   ....[57]....
        /*0208*/ 	.word	0xffffffff


	//   ....[58]....
        /*020c*/ 	.word	0xffffffff


	//   ....[59]....
        /*0210*/ 	.word	0xffffffff


	//   ....[60]....
        /*0214*/ 	.word	0xffffffff


	//   ....[61]....
        /*0218*/ 	.word	0xffffffff


	//   ....[62]....
        /*021c*/ 	.word	0xffffffff


	//   ....[63]....
        /*0220*/ 	.word	0xffffffff


	//   ....[64]....
        /*0224*/ 	.word	0xffffffff


	//   ....[65]....
        /*0228*/ 	.word	0xffffffff


	//   ....[66]....
        /*022c*/ 	.word	0xffffffff


	//   ....[67]....
        /*0230*/ 	.word	0xffffffff


	//   ....[68]....
        /*0234*/ 	.word	0xffffffff


	//   ....[69]....
        /*0238*/ 	.word	0xffffffff


	//   ....[70]....
        /*023c*/ 	.word	0xffffffff


	//   ....[71]....
        /*0240*/ 	.word	0xffffffff


	//   ....[72]....
        /*0244*/ 	.word	0xffffffff


	//   ....[73]....
        /*0248*/ 	.word	0xffffffff


	//   ....[74]....
        /*024c*/ 	.word	0xffffffff


	//   ....[75]....
        /*0250*/ 	.word	0xffffffff


	//   ....[76]....
        /*0254*/ 	.word	0xffffffff


	//   ....[77]....
        /*0258*/ 	.word	0xffffffff


	//   ....[78]....
        /*025c*/ 	.word	0xffffffff


	//   ....[79]....
        /*0260*/ 	.word	0xffffffff


	//   ....[80]....
        /*0264*/ 	.word	0xffffffff


	//   ....[81]....
        /*0268*/ 	.word	0xffffffff


	//   ....[82]....
        /*026c*/ 	.word	0xffffffff


	//   ....[83]....
        /*0270*/ 	.word	0xffffffff


	//   ....[84]....
        /*0274*/ 	.word	0xffffffff


	//   ....[85]....
        /*0278*/ 	.word	0xffffffff


	//   ....[86]....
        /*027c*/ 	.word	0xffffffff


	//   ....[87]....
        /*0280*/ 	.word	0xffffffff


	//   ....[88]....
        /*0284*/ 	.word	0xffffffff


	//   ....[89]....
        /*0288*/ 	.word	0xffffffff


	//   ....[90]....
        /*028c*/ 	.word	0xffffffff


	//   ....[91]....
        /*0290*/ 	.word	0xffffffff


	//   ....[92]....
        /*0294*/ 	.word	0xffffffff


	//   ....[93]....
        /*0298*/ 	.word	0xffffffff


	//   ....[94]....
        /*029c*/ 	.word	0xffffffff


	//   ....[95]....
        /*02a0*/ 	.word	0xffffffff


	//   ....[96]....
        /*02a4*/ 	.word	0xffffffff


	//   ....[97]....
        /*02a8*/ 	.word	0xffffffff


	//   ....[98]....
        /*02ac*/ 	.word	0xffffffff


	//   ....[99]....
        /*02b0*/ 	.word	0xffffffff


	//   ....[100]....
        /*02b4*/ 	.word	0xffffffff


	//   ....[101]....
        /*02b8*/ 	.word	0xffffffff


	//   ....[102]....
        /*02bc*/ 	.word	0xffffffff


	//   ....[103]....
        /*02c0*/ 	.word	0xffffffff


	//   ....[104]....
        /*02c4*/ 	.word	0xffffffff


	//   ....[105]....
        /*02c8*/ 	.word	0xffffffff


	//   ....[106]....
        /*02cc*/ 	.word	0xffffffff


	//   ....[107]....
        /*02d0*/ 	.word	0xffffffff


	//   ....[108]....
        /*02d4*/ 	.word	0xffffffff


	//   ....[109]....
        /*02d8*/ 	.word	0xffffffff


	//   ....[110]....
        /*02dc*/ 	.word	0xffffffff


	//   ....[111]....
        /*02e0*/ 	.word	0xffffffff


	//   ....[112]....
        /*02e4*/ 	.word	0xffffffff


	//   ....[113]....
        /*02e8*/ 	.word	0xffffffff


	//   ....[114]....
        /*02ec*/ 	.word	0xffffffff


	//   ....[115]....
        /*02f0*/ 	.word	0xffffffff


	//   ....[116]....
        /*02f4*/ 	.word	0xffffffff


	//   ....[117]....
        /*02f8*/ 	.word	0xffffffff


	//   ....[118]....
        /*02fc*/ 	.word	0xffffffff


	//   ....[119]....
        /*0300*/ 	.word	0xffffffff


	//   ....[120]....
        /*0304*/ 	.word	0xffffffff


	//   ....[121]....
        /*0308*/ 	.word	0xffffffff


	//   ....[122]....
        /*030c*/ 	.word	0xffffffff


	//   ....[123]....
        /*0310*/ 	.word	0xffffffff


	//   ....[124]....
        /*0314*/ 	.word	0xffffffff


	//   ....[125]....
        /*0318*/ 	.word	0xffffffff


	//   ....[126]....
        /*031c*/ 	.word	0xffffffff


	//   ....[127]....
        /*0320*/ 	.word	0xffffffff


	//   ....[128]....
        /*0324*/ 	.word	0xffffffff


	//   ....[129]....
        /*0328*/ 	.word	0xffffffff


	//   ....[130]....
        /*032c*/ 	.word	0xffffffff


	//   ....[131]....
        /*0330*/ 	.word	0xffffffff


	//   ....[132]....
        /*0334*/ 	.word	0xffffffff


	//----- nvinfo : EIATTR_COOP_GROUP_INSTR_OFFSETS
	.align		4
.L_246:
        /*0338*/ 	.byte	0x04, 0x28
        /*033a*/ 	.short	(.L_248 - .L_247)


	//   ....[0]....
.L_247:
        /*033c*/ 	.word	0x00000050


	//   ....[1]....
        /*0340*/ 	.word	0x000012e0


	//   ....[2]....
        /*0344*/ 	.word	0x00001300


	//   ....[3]....
        /*0348*/ 	.word	0x00001480


	//   ....[4]....
        /*034c*/ 	.word	0x00001490


	//   ....[5]....
        /*0350*/ 	.word	0x000015f0


	//   ....[6]....
        /*0354*/ 	.word	0x00001610


	//   ....[7]....
        /*0358*/ 	.word	0x00001770


	//   ....[8]....
        /*035c*/ 	.word	0x00001780


	//   ....[9]....
        /*0360*/ 	.word	0x00001c70


	//   ....[10]....
        /*0364*/ 	.word	0x00001c80


	//   ....[11]....
        /*0368*/ 	.word	0x00001c90


	//   ....[12]....
        /*036c*/ 	.word	0x00001ca0


	//   ....[13]....
        /*0370*/ 	.word	0x00001f70


	//   ....[14]....
        /*0374*/ 	.word	0x00001f80


	//   ....[15]....
        /*0378*/ 	.word	0x00001f90


	//   ....[16]....
        /*037c*/ 	.word	0x00001fc0


	//   ....[17]....
        /*0380*/ 	.word	0x000031a0


	//   ....[18]....
        /*0384*/ 	.word	0x000031c0


	//   ....[19]....
        /*0388*/ 	.word	0x000032c0


	//   ....[20]....
        /*038c*/ 	.word	0x000032e0


	//   ....[21]....
        /*0390*/ 	.word	0x00003510


	//   ....[22]....
        /*0394*/ 	.word	0x00003750


	//   ....[23]....
        /*0398*/ 	.word	0x00003b50


	//   ....[24]....
        /*039c*/ 	.word	0x00003b70


	//   ....[25]....
        /*03a0*/ 	.word	0x00003b90


	//   ....[26]....
        /*03a4*/ 	.word	0x00003bb0


	//   ....[27]....
        /*03a8*/ 	.word	0x00004ff0


	//   ....[28]....
        /*03ac*/ 	.word	0x00005010


	//   ....[29]....
        /*03b0*/ 	.word	0x00005110


	//   ....[30]....
        /*03b4*/ 	.word	0x00005120


	//   ....[31]....
        /*03b8*/ 	.word	0x00006280


	//   ....[32]....
        /*03bc*/ 	.word	0x000062a0


	//   ....[33]....
        /*03c0*/ 	.word	0x000063a0


	//   ....[34]....
        /*03c4*/ 	.word	0x000063b0


	//   ....[35]....
        /*03c8*/ 	.word	0x000065f0


	//   ....[36]....
        /*03cc*/ 	.word	0x00006830


	//   ....[37]....
        /*03d0*/ 	.word	0x00006c30


	//   ....[38]....
        /*03d4*/ 	.word	0x00006c50


	//   ....[39]....
        /*03d8*/ 	.word	0x00006c70


	//   ....[40]....
        /*03dc*/ 	.word	0x00006c90


	//   ....[41]....
        /*03e0*/ 	.word	0x00008710


	//   ....[42]....
        /*03e4*/ 	.word	0x00008720


	//   ....[43]....
        /*03e8*/ 	.word	0x00008780


	//   ....[44]....
        /*03ec*/ 	.word	0x000087d0


	//   ....[45]....
        /*03f0*/ 	.word	0x00009920


	//   ....[46]....
        /*03f4*/ 	.word	0x00009940


	//   ....[47]....
        /*03f8*/ 	.word	0x00009a00


	//   ....[48]....
        /*03fc*/ 	.word	0x00009a30


	//   ....[49]....
        /*0400*/ 	.word	0x00009d70


	//   ....[50]....
        /*0404*/ 	.word	0x00009d80


	//   ....[51]....
        /*0408*/ 	.word	0x00009db0


	//   ....[52]....
        /*040c*/ 	.word	0x00009dc0


	//   ....[53]....
        /*0410*/ 	.word	0x0000b510


	//   ....[54]....
        /*0414*/ 	.word	0x0000b540


	//   ....[55]....
        /*0418*/ 	.word	0x0000b550


	//   ....[56]....
        /*041c*/ 	.word	0x0000b580


	//   ....[57]....
        /*0420*/ 	.word	0x0000c5a0


	//   ....[58]....
        /*0424*/ 	.word	0x0000c8c0


	//   ....[59]....
        /*0428*/ 	.word	0x0000c900


	//   ....[60]....
        /*042c*/ 	.word	0x0000c930


	//   ....[61]....
        /*0430*/ 	.word	0x0000c960


	//   ....[62]....
        /*0434*/ 	.word	0x0000cb40


	//   ....[63]....
        /*0438*/ 	.word	0x0000cb50


	//   ....[64]....
        /*043c*/ 	.word	0x0000cc80


	//   ....[65]....
        /*0440*/ 	.word	0x0000ccb0


	//   ....[66]....
        /*0444*/ 	.word	0x0000cdb0


	//   ....[67]....
        /*0448*/ 	.word	0x0000cde0


	//   ....[68]....
        /*044c*/ 	.word	0x0000cee0


	//   ....[69]....
        /*0450*/ 	.word	0x0000cf00


	//   ....[70]....
        /*0454*/ 	.word	0x0000d420


	//   ....[71]....
        /*0458*/ 	.word	0x0000d440


	//   ....[72]....
        /*045c*/ 	.word	0x0000d5c0


	//   ....[73]....
        /*0460*/ 	.word	0x0000d5d0


	//   ....[74]....
        /*0464*/ 	.word	0x0000d730


	//   ....[75]....
        /*0468*/ 	.word	0x0000d750


	//   ....[76]....
        /*046c*/ 	.word	0x0000d8b0


	//   ....[77]....
        /*0470*/ 	.word	0x0000d8c0


	//   ....[78]....
        /*0474*/ 	.word	0x0000da90


	//   ....[79]....
        /*0478*/ 	.word	0x0000db80


	//   ....[80]....
        /*047c*/ 	.word	0x0000dbf0


	//   ....[81]....
        /*0480*/ 	.word	0x0000dc60


	//   ....[82]....
        /*0484*/ 	.word	0x0000dcc0


	//   ....[83]....
        /*0488*/ 	.word	0x0000dd30


	//   ....[84]....
        /*048c*/ 	.word	0x0000dda0


	//   ....[85]....
        /*0490*/ 	.word	0x0000de10


	//   ....[86]....
        /*0494*/ 	.word	0x0000de70


	//   ....[87]....
        /*0498*/ 	.word	0x0000dee0


	//   ....[88]....
        /*049c*/ 	.word	0x0000df50


	//   ....[89]....
        /*04a0*/ 	.word	0x0000e0c0


	//   ....[90]....
        /*04a4*/ 	.word	0x0000e120


	//   ....[91]....
        /*04a8*/ 	.word	0x0000e190


	//   ....[92]....
        /*04ac*/ 	.word	0x0000e200


	//   ....[93]....
        /*04b0*/ 	.word	0x0000e640


	//   ....[94]....
        /*04b4*/ 	.word	0x0000e690


	//   ....[95]....
        /*04b8*/ 	.word	0x0000e6e0


	//   ....[96]....
        /*04bc*/ 	.word	0x0000e730


	//   ....[97]....
        /*04c0*/ 	.word	0x0000e7a0


	//   ....[98]....
        /*04c4*/ 	.word	0x0000e810


	//   ....[99]....
        /*04c8*/ 	.word	0x0000e980


	//   ....[100]....
        /*04cc*/ 	.word	0x0000e9e0


	//   ....[101]....
        /*04d0*/ 	.word	0x0000ea50


	//   ....[102]....
        /*04d4*/ 	.word	0x0000eac0


	//   ....[103]....
        /*04d8*/ 	.word	0x0000ec30


	//   ....[104]....
        /*04dc*/ 	.word	0x0000ec90


	//   ....[105]....
        /*04e0*/ 	.word	0x0000ed00


	//   ....[106]....
        /*04e4*/ 	.word	0x0000ed70


	//   ....[107]....
        /*04e8*/ 	.word	0x0000f1b0


	//   ....[108]....
        /*04ec*/ 	.word	0x0000f1f0


	//   ....[109]....
        /*04f0*/ 	.word	0x0000f240


	//   ....[110]....
        /*04f4*/ 	.word	0x0000f280


	//   ....[111]....
        /*04f8*/ 	.word	0x0000f2e0


	//   ....[112]....
        /*04fc*/ 	.word	0x0000f350


	//   ....[113]....
        /*0500*/ 	.word	0x0000f3c0


	//   ....[114]....
        /*0504*/ 	.word	0x0000f500


	//   ....[115]....
        /*0508*/ 	.word	0x0000f560


	//   ....[116]....
        /*050c*/ 	.word	0x0000f5b0


	//   ....[117]....
        /*0510*/ 	.word	0x0000f5f0


	//   ....[118]....
        /*0514*/ 	.word	0x0000f640


	//   ....[119]....
        /*0518*/ 	.word	0x0000f680


	//   ....[120]....
        /*051c*/ 	.word	0x0000f6d0


	//   ....[121]....
        /*0520*/ 	.word	0x0000f730


	//   ....[122]....
        /*0524*/ 	.word	0x0000f780


	//   ....[123]....
        /*0528*/ 	.word	0x0000f7c0


	//   ....[124]....
        /*052c*/ 	.word	0x0000f830


	//   ....[125]....
        /*0530*/ 	.word	0x0000f8a0


	//   ....[126]....
        /*0534*/ 	.word	0x0000f910


	//   ....[127]....
        /*0538*/ 	.word	0x0000f970


	//   ....[128]....
        /*053c*/ 	.word	0x0000f9e0


	//   ....[129]....
        /*0540*/ 	.word	0x0000fa50


	//   ....[130]....
        /*0544*/ 	.word	0x0000fac0


	//   ....[131]....
        /*0548*/ 	.word	0x0000fb20


	//   ....[132]....
        /*054c*/ 	.word	0x0000fb90


	//----- nvinfo : EIATTR_EXIT_INSTR_OFFSETS
	.align		4
.L_248:
        /*0550*/ 	.byte	0x04, 0x1c
        /*0552*/ 	.short	(.L_250 - .L_249)


	//   ....[0]....
.L_249:
        /*0554*/ 	.word	0x000000a0


	//   ....[1]....
        /*0558*/ 	.word	0x0000db30


	//----- nvinfo : EIATTR_MAX_THREADS
	.align		4
.L_250:
        /*055c*/ 	.byte	0x04, 0x05
        /*055e*/ 	.short	(.L_252 - .L_251)
.L_251:
        /*0560*/ 	.word	0x00000100
        /*0564*/ 	.word	0x00000001
        /*0568*/ 	.word	0x00000001


	//----- nvinfo : EIATTR_CRS_STACK_SIZE
	.align		4
.L_252:
        /*056c*/ 	.byte	0x04, 0x1e
        /*056e*/ 	.short	(.L_254 - .L_253)
.L_253:
        /*0570*/ 	.word	0x00000000
.L_254:


//--------------------- .nv.info._ZN7cutlass13device_kernelIN5flash19enable_sm80_to_sm89INS1_16FlashAttnFwdSm80INS1_25CollectiveMainloopFwdSm80ILi8ELi1ELb0EN4cute5tupleIJNS5_1CILi128EEENS7_ILi64EEENS7_ILi192EEEEEELi192ENS_10bfloat16_tEfNS_4arch4Sm80ELb1ELb0ELb1ELb1ELb1ELb0ELb1ELb0EEENS1_21CollectiveEpilogueFwdINS6_IJS8_SA_S9_EEENS6_IJNS7_ILi1EEESI_SI_EEESC_SE_Li256ELb1ELb1ELb0ELb0EEENS1_19SingleTileSchedulerILb1ELb0ELb1ELi128EEEEEEEEEvNT_6ParamsE --------------------------
	.section	.nv.info._ZN7cutlass13device_kernelIN5flash19enable_sm80_to_sm89INS1_16FlashAttnFwdSm80INS1_25CollectiveMainloopFwdSm80ILi8ELi1ELb0EN4cute5tupleIJNS5_1CILi128EEENS7_ILi64EEENS7_ILi192EEEEEELi192ENS_10bfloat16_tEfNS_4arch4Sm80ELb1ELb0ELb1ELb1ELb1ELb0ELb1ELb0EEENS1_21CollectiveEpilogueFwdINS6_IJS8_SA_S9_EEENS6_IJNS7_ILi1EEESI_SI_EEESC_SE_Li256ELb1ELb1ELb0ELb0EEENS1_19SingleTileSchedulerILb1ELb0ELb1ELi128EEEEEEEEEvNT_6ParamsE,"",@"SHT_CUDA_INFO"
	.sectionflags	@""
	.align	4


	//----- nvinfo : EIATTR_CUDA_API_VERSION
	.align		4
        /*0000*/ 	.byte	0x04, 0x37
        /*0002*/ 	.short	(.L_256 - .L_255)
.L_255:
        /*0004*/ 	.word	0x00000082


	//----- nvinfo : EIATTR_SW2861232_WAR
	.align		4
.L_256:
        /*0008*/ 	.byte	0x01, 0x35
	.zero		2


	//----- nvinfo : EIATTR_PARAM_CBANK
	.align		4
        /*000c*/ 	.byte	0x04, 0x0a
        /*000e*/ 	.short	(.L_258 - .L_257)
	.align		4
.L_257:
        /*0010*/ 	.word	index@(.nv.constant0._ZN7cutlass13device_kernelIN5flash19enable_sm80_to_sm89INS1_16FlashAttnFwdSm80INS1_25CollectiveMainloopFwdSm80ILi8ELi1ELb0EN4cute5tupleIJNS5_1CILi128EEENS7_ILi64EEENS7_ILi192EEEEEELi192ENS_10bfloat16_tEfNS_4arch4Sm80ELb1ELb0ELb1ELb1ELb1ELb0ELb1ELb0EEENS1_21CollectiveEpilogueFwdINS6_IJS8_SA_S9_EEENS6_IJNS7_ILi1EEESI_SI_EEESC_SE_Li256ELb1ELb1ELb0ELb0EEENS1_19SingleTileSchedulerILb1ELb0ELb1ELi128EEEEEEEEEvNT_6ParamsE)
        /*0014*/ 	.short	0x0160
        /*0016*/ 	.short	0x0418


	//----- nvinfo : EIATTR_CBANK_PARAM_SIZE
	.align		4
.L_258:
        /*0018*/ 	.byte	0x03, 0x19
        /*001a*/ 	.short	0x0418


	//----- nvinfo : EIATTR_KPARAM_INFO
	.align		4
        /*001c*/ 	.byte	0x04, 0x17
        /*001e*/ 	.short	(.L_260 - .L_259)
.L_259:
        /*0020*/ 	.word	0x00000000
        /*0024*/ 	.short	0x0000
        /*0026*/ 	.short	0x0000
        /*0028*/ 	.byte	0x00, 0xf0, 0x61, 0x10


	//----- nvinfo : EIATTR_MAXREG_COUNT
	.align		4
.L_260:
        /*002c*/ 	.byte	0x03, 0x1b
        /*002e*/ 	.short	0x00ff


	//----- nvinfo : EIATTR_NUM_BARRIERS
	.align		4
        /*0030*/ 	.byte	0x02, 0x4c
        /*0032*/ 	.byte	0x02
	.zero		1


	//----- nvinfo : EIATTR_MERCURY_ISA_VERSION
	.align		4
        /*0034*/ 	.byte	0x03, 0x5f
        /*0036*/ 	.short	0x0000


	//----- nvinfo : EIATTR_COOP_GROUP_MASK_REGIDS
	.align		4
        /*0038*/ 	.byte	0x04, 0x29
        /*003a*/ 	.short	(.L_262 - .L_261)


	//   ....[0]....
.L_261:
        /*003c*/ 	.word	0xffffffff


	//   ....[1]....
        /*0040*/ 	.word	0xffffffff


	//   ....[2]....
        /*0044*/ 	.word	0xffffffff


	//   ....[3]....
        /*0048*/ 	.word	0xffffffff


	//   ....[4]....
        /*004c*/ 	.word	0xffffffff


	//   ....[5]....
        /*0050*/ 	.word	0xffffffff


	//   ....[6]....
        /*0054*/ 	.word	0xffffffff


	//   ....[7]....
        /*0058*/ 	.word	0xffffffff


	//   ....[8]....
        /*005c*/ 	.word	0xffffffff


	//   ....[9]....
        /*0060*/ 	.word	0xffffffff


	//   ....[10]....
        /*0064*/ 	.word	0xffffffff


	//   ....[11]....
        /*0068*/ 	.word	0xffffffff


	//   ....[12]....
        /*006c*/ 	.word	0xffffffff


	//   ....[13]....
        /*0070*/ 	.word	0xffffffff


	//   ....[14]....
        /*0074*/ 	.word	0xffffffff


	//   ....[15]....
        /*0078*/ 	.word	0xffffffff


	//   ....[16]....
        /*007c*/ 	.word	0xffffffff


	//   ....[17]....
        /*0080*/ 	.word	0xffffffff


	//   ....[18]....
        /*0084*/ 	.word	0xffffffff


	//   ....[19]....
        /*0088*/ 	.word	0xffffffff


	//   ....[20]....
        /*008c*/ 	.word	0xffffffff


	//   ....[21]....
        /*0090*/ 	.word	0xffffffff


	//   ....[22]....
        /*0094*/ 	.word	0xffffffff


	//   ....[23]....
        /*0098*/ 	.word	0xffffffff


	//   ....[24]....
        /*009c*/ 	.word	0xffffffff


	//   ....[25]....
        /*00a0*/ 	.word	0xffffffff


	//   ....[26]....
        /*00a4*/ 	.word	0xffffffff


	//   ....[27]....
        /*00a8*/ 	.word	0xffffffff


	//   ....[28]....
        /*00ac*/ 	.word	0xffffffff


	//   ....[29]....
        /*00b0*/ 	.word	0xffffffff


	//   ....[30]....
        /*00b4*/ 	.word	0xffffffff


	//   ....[31]....
        /*00b8*/ 	.word	0xffffffff


	//   ....[32]....
        /*00bc*/ 	.word	0xffffffff


	//   ....[33]....
        /*00c0*/ 	.word	0xffffffff


	//   ....[34]....
        /*00c4*/ 	.word	0xffffffff


	//   ....[35]....
        /*00c8*/ 	.word	0xffffffff


	//   ....[36]....
        /*00cc*/ 	.word	0xffffffff


	//   ....[37]....
        /*00d0*/ 	.word	0xffffffff


	//   ....[38]....
        /*00d4*/ 	.word	0xffffffff


	//   ....[39]....
        /*00d8*/ 	.word	0xffffffff


	//   ....[40]....
        /*00dc*/ 	.word	0xffffffff


	//   ....[41]....
        /*00e0*/ 	.word	0xffffffff


	//   ....[42]....
        /*00e4*/ 	.word	0xffffffff


	//   ....[43]....
        /*00e8*/ 	.word	0xffffffff


	//   ....[44]....
        /*00ec*/ 	.word	0xffffffff


	//   ....[45]....
        /*00f0*/ 	.word	0xffffffff


	//   ....[46]....
        /*00f4*/ 	.word	0xffffffff


	//   ....[47]....
        /*00f8*/ 	.word	0xffffffff


	//   ....[48]....
        /*00fc*/ 	.word	0xffffffff


	//   ....[49]....
        /*0100*/ 	.word	0xffffffff


	//   ....[50]....
        /*0104*/ 	.word	0xffffffff


	//   ....[51]....
        /*0108*/ 	.word	0xffffffff


	//   ....[52]....
        /*010c*/ 	.word	0xffffffff


	//   ....[53]....
        /*0110*/ 	.word	0xffffffff


	//   ....[54]....
        /*0114*/ 	.word	0xffffffff


	//   ....[55]....
        /*0118*/ 	.word	0xffffffff


	//   ....[56]....
        /*011c*/ 	.word	0xffffffff


	//   ....[57]....
        /*0120*/ 	.word	0xffffffff


	//   ....[58]....
        /*0124*/ 	.word	0xffffffff


	//   ....[59]....
        /*0128*/ 	.word	0xffffffff


	//   ....[60]....
        /*012c*/ 	.word	0xffffffff


	//   ....[61]....
        /*0130*/ 	.word	0xffffffff


	//   ....[62]....
        /*0134*/ 	.word	0xffffffff


	//   ....[63]....
        /*0138*/ 	.word	0xffffffff


	//   ....[64]....
        /*013c*/ 	.word	0xffffffff


	//   ....[65]....
        /*0140*/ 	.word	0xffffffff


	//   ....[66]....
        /*0144*/ 	.word	0xffffffff


	//   ....[67]....
        /*0148*/ 	.word	0xffffffff


	//   ....[68]....
        /*014c*/ 	.word	0xffffffff


	//   ....[69]....
        /*0150*/ 	.word	0xffffffff


	//   ....[70]....
        /*0154*/ 	.word	0xffffffff


	//   ....[71]....
        /*0158*/ 	.word	0xffffffff


	//   ....[72]....
        /*015c*/ 	.word	0xffffffff


	//   ....[73]....
        /*0160*/ 	.word	0xffffffff


	//   ....[74]....
        /*0164*/ 	.word	0xffffffff


	//   ....[75]....
        /*0168*/ 	.word	0xffffffff


	//   ....[76]....
        /*016c*/ 	.word	0xffffffff


	//----- nvinfo : EIATTR_COOP_GROUP_INSTR_OFFSETS
	.align		4
.L_262:
        /*0170*/ 	.byte	0x04, 0x28
        /*0172*/ 	.short	(.L_264 - .L_263)


	//   ....[0]....
.L_263:
        /*0174*/ 	.word	0x00000090


	//   ....[1]....
        /*0178*/ 	.word	0x00001190


	//   ....[2]....
        /*017c*/ 	.word	0x000011c0


	//   ....[3]....
        /*0180*/ 	.word	0x000013f0


	//   ....[4]....
        /*0184*/ 	.word	0x00001420


	//   ....[5]....
        /*0188*/ 	.word	0x00001540


	//   ....[6]....
        /*018c*/ 	.word	0x00001570


	//   ....[7]....
        /*0190*/ 	.word	0x00001680


	//   ....[8]....
        /*0194*/ 	.word	0x000016c0


	//   ....[9]....
        /*0198*/ 	.word	0x00001ec0


	//   ....[10]....
        /*019c*/ 	.word	0x00001ee0


	//   ....[11]....
        /*01a0*/ 	.word	0x00001f10


	//   ....[12]....
        /*01a4*/ 	.word	0x00001f30


	//   ....[13]....
        /*01a8*/ 	.word	0x00001f50


	//   ....[14]....
        /*01ac*/ 	.word	0x00001f60


	//   ....[15]....
        /*01b0*/ 	.word	0x00001f70


	//   ....[16]....
        /*01b4*/ 	.word	0x00001f90


	//   ....[17]....
        /*01b8*/ 	.word	0x00002fe0


	//   ....[18]....
        /*01bc*/ 	.word	0x00003010


	//   ....[19]....
        /*01c0*/ 	.word	0x00003020


	//   ....[20]....
        /*01c4*/ 	.word	0x00003030


	//   ....[21]....
        /*01c8*/ 	.word	0x00003450


	//   ....[22]....
        /*01cc*/ 	.word	0x000034b0


	//   ....[23]....
        /*01d0*/ 	.word	0x00003f30


	//   ....[24]....
        /*01d4*/ 	.word	0x00003f50


	//   ....[25]....
        /*01d8*/ 	.word	0x00003f70


	//   ....[26]....
        /*01dc*/ 	.word	0x00003fa0


	//   ....[27]....
        /*01e0*/ 	.word	0x00005210


	//   ....[28]....
        /*01e4*/ 	.word	0x00005220


	//   ....[29]....
        /*01e8*/ 	.word	0x00005230


	//   ....[30]....
        /*01ec*/ 	.word	0x00005240


	//   ....[31]....
        /*01f0*/ 	.word	0x00006300


	//   ....[32]....
        /*01f4*/ 	.word	0x00006310


	//   ....[33]....
        /*01f8*/ 	.word	0x00006320


	//   ....[34]....
        /*01fc*/ 	.word	0x00006330


	//   ....[35]....
        /*0200*/ 	.word	0x00006510


	//   ....[36]....
        /*0204*/ 	.word	0x00006520


	//   ....[37]....
        /*0208*/ 	.word	0x00006b60


	//   ....[38]....
        /*020c*/ 	.word	0x00006b70


	//   ....[39]....
        /*0210*/ 	.word	0x00006b90


	//   ....[40]....
        /*0214*/ 	.word	0x00006bb0


	//   ....[41]....
        /*0218*/ 	.word	0x00008560


	//   ....[42]....
        /*021c*/ 	.word	0x00008570


	//   ....[43]....
        /*0220*/ 	.word	0x00008580


	//   ....[44]....
        /*0224*/ 	.word	0x00008590


	//   ....[45]....
        /*0228*/ 	.word	0x000087e0


	//   ....[46]....
        /*022c*/ 	.word	0x000087f0


	//   ....[47]....
        /*0230*/ 	.word	0x00008810


	//   ....[48]....
        /*0234*/ 	.word	0x00008820


	//   ....[49]....
        /*0238*/ 	.word	0x000099c0


	//   ....[50]....
        /*023c*/ 	.word	0x000099e0


	//   ....[51]....
        /*0240*/ 	.word	0x00009a10


	//   ....[52]....
        /*0244*/ 	.word	0x00009a20


	//   ....[53]....
        /*0248*/ 	.word	0x0000b0d0


	//   ....[54]....
        /*024c*/ 	.word	0x0000b100


	//   ....[55]....
        /*0250*/ 	.word	0x0000b140


	//   ....[56]....
        /*0254*/ 	.word	0x0000b150


	//   ....[57]....
        /*0258*/ 	.word	0x0000c740


	//   ....[58]....
        /*025c*/ 	.word	0x0000c7b0


	//   ....[59]....
        /*0260*/ 	.word	0x0000c7f0


	//   ....[60]....
        /*0264*/ 	.word	0x0000c830


	//   ....[61]....
        /*0268*/ 	.word	0x0000ca80


	//   ....[62]....
        /*026c*/ 	.word	0x0000ca90


	//   ....[63]....
        /*0270*/ 	.word	0x0000cc10


	//   ....[64]....
        /*0274*/ 	.word	0x0000cc40


	//   ....[65]....
        /*0278*/ 	.word	0x0000cd90


	//   ....[66]....
        /*027c*/ 	.word	0x0000cdc0


	//   ....[67]....
        /*0280*/ 	.word	0x0000cf10


	//   ....[68]....
        /*0284*/ 	.word	0x0000cf30


	//   ....[69]....
        /*0288*/ 	.word	0x0000d870


	//   ....[70]....
        /*028c*/ 	.word	0x0000d880


	//   ....[71]....
        /*0290*/ 	.word	0x0000d9b0


	//   ....[72]....
        /*0294*/ 	.word	0x0000d9e0


	//   ....[73]....
        /*0298*/ 	.word	0x0000db10


	//   ....[74]....
        /*029c*/ 	.word	0x0000db40


	//   ....[75]....
        /*02a0*/ 	.word	0x0000dc70


	//   ....[76]....
        /*02a4*/ 	.word	0x0000dc90


	//----- nvinfo : EIATTR_EXIT_INSTR_OFFSETS
	.align		4
.L_264:
        /*02a8*/ 	.byte	0x04, 0x1c
        /*02aa*/ 	.short	(.L_266 - .L_265)


	//   ....[0]....
.L_265:
        /*02ac*/ 	.word	0x00000440


	//   ....[1]....
        /*02b0*/ 	.word	0x0000cf40


	//   ....[2]....
        /*02b4*/ 	.word	0x0000d010


	//   ....[3]....
        /*02b8*/ 	.word	0x0000d070


	//   ....[4]....
        /*02bc*/ 	.word	0x0000dca0


	//   ....[5]....
        /*02c0*/ 	.word	0x0000dd50


	//   ....[6]....
        /*02c4*/ 	.word	0x0000ddb0


	//----- nvinfo : EIATTR_CTAIDZ_USED
	.align		4
.L_266:
        /*02c8*/ 	.byte	0x01, 0x04
	.zero		2


	//----- nvinfo : EIATTR_MAX_THREADS
	.align		4
        /*02cc*/ 	.byte	0x04, 0x05
        /*02ce*/ 	.short	(.L_268 - .L_267)
.L_267:
        /*02d0*/ 	.word	0x00000100
        /*02d4*/ 	.word	0x00000001
        /*02d8*/ 	.word	0x00000001


	//----- nvinfo : EIATTR_CRS_STACK_SIZE
	.align		4
.L_268:
        /*02dc*/ 	.byte	0x04, 0x1e
        /*02de*/ 	.short	(.L_270 - .L_269)
.L_269:
        /*02e0*/ 	.word	0x00000000
.L_270:


//--------------------- .nv.info._ZN7cutlass13device_kernelIN5flash19enable_sm80_to_sm89INS1_16FlashAttnFwdSm80INS1_25CollectiveMainloopFwdSm80ILi8ELi1ELb0EN4cute5tupleIJNS5_1CILi128EEENS7_ILi64EEENS7_ILi192EEEEEELi192ENS_10bfloat16_tEfNS_4arch4Sm80ELb1ELb0ELb1ELb1ELb1ELb1ELb1ELb0EEENS1_21CollectiveEpilogueFwdINS6_IJS8_SA_S9_EEENS6_IJNS7_ILi1EEESI_SI_EEESC_SE_Li256ELb1ELb1ELb0ELb0EEENS1_19SingleTileSchedulerILb1ELb0ELb1ELi128EEEEEEEEEvNT_6ParamsE --------------------------
	.section	.nv.info._ZN7cutlass13device_kernelIN5flash19enable_sm80_to_sm89INS1_16FlashAttnFwdSm80INS1_25CollectiveMainloopFwdSm80ILi8ELi1ELb0EN4cute5tupleIJNS5_1CILi128EEENS7_ILi64EEENS7_ILi192EEEEEELi192ENS_10bfloat16_tEfNS_4arch4Sm80ELb1ELb0ELb1ELb1ELb1ELb1ELb1ELb0EEENS1_21CollectiveEpilogueFwdINS6_IJS8_SA_S9_EEENS6_IJNS7_ILi1EEESI_SI_EEESC_SE_Li256ELb1ELb1ELb0ELb0EEENS1_19SingleTileSchedulerILb1ELb0ELb1ELi128EEEEEEEEEvNT_6ParamsE,"",@"SHT_CUDA_INFO"
	.sectionflags	@""
	.align	4


	//----- nvinfo : EIATTR_CUDA_API_VERSION
	.align		4
        /*0000*/ 	.byte	0x04, 0x37
        /*0002*/ 	.short	(.L_272 - .L_271)
.L_271:
        /*0004*/ 	.word	0x00000082


	//----- nvinfo : EIATTR_SW2861232_WAR
	.align		4
.L_272:
        /*0008*/ 	.byte	0x01, 0x35
	.zero		2


	//----- nvinfo : EIATTR_PARAM_CBANK
	.align		4
        /*000c*/ 	.byte	0x04, 0x0a
        /*000e*/ 	.short	(.L_274 - .L_273)
	.align		4
.L_273:
        /*0010*/ 	.word	index@(.nv.constant0._ZN7cutlass13device_kernelIN5flash19enable_sm80_to_sm89INS1_16FlashAttnFwdSm80INS1_25CollectiveMainloopFwdSm80ILi8ELi1ELb0EN4cute5tupleIJNS5_1CILi128EEENS7_ILi64EEENS7_ILi192EEEEEELi192ENS_10bfloat16_tEfNS_4arch4Sm80ELb1ELb0ELb1ELb1ELb1ELb1ELb1ELb0EEENS1_21CollectiveEpilogueFwdINS6_IJS8_SA_S9_EEENS6_IJNS7_ILi1EEESI_SI_EEESC_SE_Li256ELb1ELb1ELb0ELb0EEENS1_19SingleTileSchedulerILb1ELb0ELb1ELi128EEEEEEEEEvNT_6ParamsE)
        /*0014*/ 	.short	0x0160
        /*0016*/ 	.short	0x0418


	//----- nvinfo : EIATTR_CBANK_PARAM_SIZE
	.align		4
.L_274:
        /*0018*/ 	.byte	0x03, 0x19
        /*001a*/ 	.short	0x0418


	//----- nvinfo : EIATTR_KPARAM_INFO
	.align		4
        /*001c*/ 	.byte	0x04, 0x17
        /*001e*/ 	.short	(.L_276 - .L_275)
.L_275:
        /*0020*/ 	.word	0x00000000
        /*0024*/ 	.short	0x0000
        /*0026*/ 	.short	0x0000
        /*0028*/ 	.byte	0x00, 0xf0, 0x61, 0x10


	//----- nvinfo : EIATTR_MAXREG_COUNT
	.align		4
.L_276:
        /*002c*/ 	.byte	0x03, 0x1b
        /*002e*/ 	.short	0x00ff


	//----- nvinfo : EIATTR_NUM_BARRIERS
	.align		4
        /*0030*/ 	.byte	0x02, 0x4c
        /*0032*/ 	.byte	0x02
	.zero		1


	//----- nvinfo : EIATTR_MERCURY_ISA_VERSION
	.align		4
        /*0034*/ 	.byte	0x03, 0x5f
        /*0036*/ 	.short	0x0000


	//----- nvinfo : EIATTR_COOP_GROUP_MASK_REGIDS
	.align		4
        /*0038*/ 	.byte	0x04, 0x29
        /*003a*/ 	.short	(.L_278 - .L_277)


	//   ....[0]....
.L_277:
        /*003c*/ 	.word	0xffffffff


	//   ....[1]....
        /*0040*/ 	.word	0xffffffff


	//   ....[2]....
        /*0044*/ 	.word	0xffffffff


	//   ....[3]....
        /*0048*/ 	.word	0xffffffff


	//   ....[4]....
        /*004c*/ 	.word	0xffffffff


	//   ....[5]....
        /*0050*/ 	.word	0xffffffff


	//   ....[6]....
        /*0054*/ 	.word	0xffffffff


	//   ....[7]....
        /*0058*/ 	.word	0xffffffff


	//   ....[8]....
        /*005c*/ 	.word	0xffffffff


	//   ....[9]....
        /*0060*/ 	.word	0xffffffff


	//   ....[10]....
        /*0064*/ 	.word	0xffffffff


	//   ....[11]....
        /*0068*/ 	.word	0xffffffff


	//   ....[12]....
        /*006c*/ 	.word	0xffffffff


	//   ....[13]....
        /*0070*/ 	.word	0xffffffff


	//   ....[14]....
        /*0074*/ 	.word	0xffffffff


	//   ....[15]....
        /*0078*/ 	.word	0xffffffff


	//   ....[16]....
        /*007c*/ 	.word	0xffffffff


	//   ....[17]....
        /*0080*/ 	.word	0xffffffff


	//   ....[18]....
        /*0084*/ 	.word	0xffffffff


	//   ....[19]....
        /*0088*/ 	.word	0xffffffff


	//   ....[20]....
        /*008c*/ 	.word	0xffffffff


	//   ....[21]....
        /*0090*/ 	.word	0xffffffff


	//   ....[22]....
        /*0094*/ 	.word	0xffffffff


	//   ....[23]....
        /*0098*/ 	.word	0xffffffff


	//   ....[24]....
        /*009c*/ 	.word	0xffffffff


	//   ....[25]....
        /*00a0*/ 	.word	0xffffffff


	//   ....[26]....
        /*00a4*/ 	.word	0xffffffff


	//   ....[27]....
        /*00a8*/ 	.word	0xffffffff


	//   ....[28]....
        /*00ac*/ 	.word	0xffffffff


	//   ....[29]....
        /*00b0*/ 	.word	0xffffffff


	//   ....[30]....
        /*00b4*/ 	.word	0xffffffff


	//   ....[31]....
        /*00b8*/ 	.word	0xffffffff


	//   ....[32]....
        /*00bc*/ 	.word	0xffffffff


	//   ....[33]....
        /*00c0*/ 	.word	0xffffffff


	//   ....[34]....
        /*00c4*/ 	.word	0xffffffff


	//   ....[35]....
        /*00c8*/ 	.word	0xffffffff


	//   ....[36]....
        /*00cc*/ 	.word	0xffffffff


	//   ....[37]....
        /*00d0*/ 	.word	0xffffffff


	//   ....[38]....
        /*00d4*/ 	.word	0xffffffff


	//   ....[39]....
        /*00d8*/ 	.word	0xffffffff


	//   ....[40]....
        /*00dc*/ 	.word	0xffffffff


	//   ....[41]....
        /*00e0*/ 	.word	0xffffffff


	//   ....[42]....
        /*00e4*/ 	.word	0xffffffff


	//   ....[43]....
        /*00e8*/ 	.word	0xffffffff


	//   ....[44]....
        /*00ec*/ 	.word	0xffffffff


	//   ....[45]....
        /*00f0*/ 	.word	0xffffffff


	//   ....[46]....
        /*00f4*/ 	.word	0xffffffff


	//   ....[47]....
        /*00f8*/ 	.word	0xffffffff


	//   ....[48]....
        /*00fc*/ 	.word	0xffffffff


	//   ....[49]....
        /*0100*/ 	.word	0xffffffff


	//   ....[50]....
        /*0104*/ 	.word	0xffffffff


	//   ....[51]....
        /*0108*/ 	.word	0xffffffff


	//   ....[52]....
        /*010c*/ 	.word	0xffffffff


	//   ....[53]....
        /*0110*/ 	.word	0xffffffff


	//   ....[54]....
        /*0114*/ 	.word	0xffffffff


	//   ....[55]....
        /*0118*/ 	.word	0xffffffff


	//   ....[56]....
        /*011c*/ 	.word	0xffffffff


	//   ....[57]....
        /*0120*/ 	.word	0xffffffff


	//   ....[58]....
        /*0124*/ 	.word	0xffffffff


	//   ....[59]....
        /*0128*/ 	.word	0xffffffff


	//   ....[60]....
        /*012c*/ 	.word	0xffffffff


	//   ....[61]....
        /*0130*/ 	.word	0xffffffff


	//   ....[62]....
        /*0134*/ 	.word	0xffffffff


	//   ....[63]....
        /*0138*/ 	.word	0xffffffff


	//   ....[64]....
        /*013c*/ 	.word	0xffffffff


	//   ....[65]....
        /*0140*/ 	.word	0xffffffff


	//   ....[66]....
        /*0144*/ 	.word	0xffffffff


	//   ....[67]....
        /*0148*/ 	.word	0xffffffff


	//   ....[68]....
        /*014c*/ 	.word	0xffffffff


	//   ....[69]....
        /*0150*/ 	.word	0xffffffff


	//   ....[70]....
        /*0154*/ 	.word	0xffffffff


	//   ....[71]....
        /*0158*/ 	.word	0xffffffff


	//   ....[72]....
        /*015c*/ 	.word	0xffffffff


	//   ....[73]....
        /*0160*/ 	.word	0xffffffff


	//   ....[74]....
        /*0164*/ 	.word	0xffffffff


	//   ....[75]....
        /*0168*/ 	.word	0xffffffff


	//   ....[76]....
        /*016c*/ 	.word	0xffffffff


	//   ....[77]....
        /*0170*/ 	.word	0xffffffff


	//   ....[78]....
        /*0174*/ 	.word	0xffffffff


	//   ....[79]....
        /*0178*/ 	.word	0xffffffff


	//   ....[80]....
        /*017c*/ 	.word	0xffffffff


	//   ....[81]....
        /*0180*/ 	.word	0xffffffff


	//   ....[82]....
        /*0184*/ 	.word	0xffffffff


	//   ....[83]....
        /*0188*/ 	.word	0xffffffff


	//   ....[84]....
        /*018c*/ 	.word	0xffffffff


	//   ....[85]....
        /*0190*/ 	.word	0xffffffff


	//   ....[86]....
        /*0194*/ 	.word	0xffffffff


	//   ....[87]....
        /*0198*/ 	.word	0xffffffff


	//   ....[88]....
        /*019c*/ 	.word	0xffffffff


	//   ....[89]....
        /*01a0*/ 	.word	0xffffffff


	//   ....[90]....
        /*01a4*/ 	.word	0xffffffff


	//   ....[91]....
        /*01a8*/ 	.word	0xffffffff


	//   ....[92]....
        /*01ac*/ 	.word	0xffffffff


	//   ....[93]....
        /*01b0*/ 	.word	0xffffffff


	//   ....[94]....
        /*01b4*/ 	.word	0xffffffff


	//   ....[95]....
        /*01b8*/ 	.word	0xffffffff


	//   ....[96]....
        /*01bc*/ 	.word	0xffffffff


	//   ....[97]....
        /*01c0*/ 	.word	0xffffffff


	//   ....[98]....
        /*01c4*/ 	.word	0xffffffff


	//   ....[99]....
        /*01c8*/ 	.word	0xffffffff


	//   ....[100]....
        /*01cc*/ 	.word	0xffffffff


	//----- nvinfo : EIATTR_COOP_GROUP_INSTR_OFFSETS
	.align		4
.L_278:
        /*01d0*/ 	.byte	0x04, 0x28
        /*01d2*/ 	.short	(.L_280 - .L_279)


	//   ....[0]....
.L_279:
        /*01d4*/ 	.word	0x00000090


	//   ....[1]....
        /*01d8*/ 	.word	0x00002460


	//   ....[2]....
        /*01dc*/ 	.word	0x00002470


	//   ....[3]....
        /*01e0*/ 	.word	0x00004050


	//   ....[4]....
        /*01e4*/ 	.word	0x00004060


	//   ....[5]....
        /*01e8*/ 	.word	0x00005a60


	//   ....[6]....
        /*01ec*/ 	.word	0x00005a80


	//   ....[7]....
        /*01f0*/ 	.word	0x00005f60


	//   ....[8]....
        /*01f4*/ 	.word	0x00005fc0


	//   ....[9]....
        /*01f8*/ 	.word	0x00006c60


	//   ....[10]....
        /*01fc*/ 	.word	0x00006ca0


	//   ....[11]....
        /*0200*/ 	.word	0x00006ed0


	//   ....[12]....
        /*0204*/ 	.word	0x00006f00


	//   ....[13]....
        /*0208*/ 	.word	0x00007020


	//   ....[14]....
        /*020c*/ 	.word	0x00007050


	//   ....[15]....
        /*0210*/ 	.word	0x00007170


	//   ....[16]....
        /*0214*/ 	.word	0x000071c0


	//   ....[17]....
        /*0218*/ 	.word	0x000076b0


	//   ....[18]....
        /*021c*/ 	.word	0x000076d0


	//   ....[19]....
        /*0220*/ 	.word	0x000076e0


	//   ....[20]....
        /*0224*/ 	.word	0x000076f0


	//   ....[21]....
        /*0228*/ 	.word	0x00007b90


	//   ....[22]....
        /*022c*/ 	.word	0x00007be0


	//   ....[23]....
        /*0230*/ 	.word	0x00007c50


	//   ....[24]....
        /*0234*/ 	.word	0x00007c60


	//   ....[25]....
        /*0238*/ 	.word	0x000080a0


	//   ....[26]....
        /*023c*/ 	.word	0x00008360


	//   ....[27]....
        /*0240*/ 	.word	0x000083a0


	//   ....[28]....
        /*0244*/ 	.word	0x000083e0


	//   ....[29]....
        /*0248*/ 	.word	0x0000b560


	//   ....[30]....
        /*024c*/ 	.word	0x0000b580


	//   ....[31]....
        /*0250*/ 	.word	0x0000b590


	//   ....[32]....
        /*0254*/ 	.word	0x0000b5a0


	//   ....[33]....
        /*0258*/ 	.word	0x0000b830


	//   ....[34]....
        /*025c*/ 	.word	0x0000baf0


	//   ....[35]....
        /*0260*/ 	.word	0x0000bb30


	//   ....[36]....
        /*0264*/ 	.word	0x0000bb70


	//   ....[37]....
        /*0268*/ 	.word	0x0000f130


	//   ....[38]....
        /*026c*/ 	.word	0x0000f160


	//   ....[39]....
        /*0270*/ 	.word	0x0000f1c0


	//   ....[40]....
        /*0274*/ 	.word	0x0000f1f0


	//   ....[41]....
        /*0278*/ 	.word	0x00010310


	//   ....[42]....
        /*027c*/ 	.word	0x00010340


	//   ....[43]....
        /*0280*/ 	.word	0x00010370


	//   ....[44]....
        /*0284*/ 	.word	0x00010390


	//   ....[45]....
        /*0288*/ 	.word	0x00010780


	//   ....[46]....
        /*028c*/ 	.word	0x000107c0


	//   ....[47]....
        /*0290*/ 	.word	0x000112a0


	//   ....[48]....
        /*0294*/ 	.word	0x000112c0


	//   ....[49]....
        /*0298*/ 	.word	0x000112e0


	//   ....[50]....
        /*029c*/ 	.word	0x00011310


	//   ....[51]....
        /*02a0*/ 	.word	0x00012670


	//   ....[52]....
        /*02a4*/ 	.word	0x00012680


	//   ....[53]....
        /*02a8*/ 	.word	0x00012690


	//   ....[54]....
        /*02ac*/ 	.word	0x000126a0


	//   ....[55]....
        /*02b0*/ 	.word	0x00013760


	//   ....[56]....
        /*02b4*/ 	.word	0x00013770


	//   ....[57]....
        /*02b8*/ 	.word	0x00013780


	//   ....[58]....
        /*02bc*/ 	.word	0x00013790


	//   ....[59]....
        /*02c0*/ 	.word	0x00013960


	//   ....[60]....
        /*02c4*/ 	.word	0x00013970


	//   ....[61]....
        /*02c8*/ 	.word	0x00013fb0


	//   ....[62]....
        /*02cc*/ 	.word	0x00013fc0


	//   ....[63]....
        /*02d0*/ 	.word	0x00013fe0


	//   ....[64]....
        /*02d4*/ 	.word	0x00014000


	//   ....[65]....
        /*02d8*/ 	.word	0x00015a90


	//   ....[66]....
        /*02dc*/ 	.word	0x00015aa0


	//   ....[67]....
        /*02e0*/ 	.word	0x00015ab0


	//   ....[68]....
        /*02e4*/ 	.word	0x00015ac0


	//   ....[69]....
        /*02e8*/ 	.word	0x00015d00


	//   ....[70]....
        /*02ec*/ 	.word	0x00015d10


	//   ....[71]....
        /*02f0*/ 	.word	0x00015db0


	//   ....[72]....
        /*02f4*/ 	.word	0x00015dc0


	//   ....[73]....
        /*02f8*/ 	.word	0x00016eb0


	//   ....[74]....
        /*02fc*/ 	.word	0x00016ed0


	//   ....[75]....
        /*0300*/ 	.word	0x00016f00


	//   ....[76]....
        /*0304*/ 	.word	0x00016f10


	//   ....[77]....
        /*0308*/ 	.word	0x000185e0


	//   ....[78]....
        /*030c*/ 	.word	0x00018610


	//   ....[79]....
        /*0310*/ 	.word	0x00018660


	//   ....[80]....
        /*0314*/ 	.word	0x00018670


	//   ....[81]....
        /*0318*/ 	.word	0x00019c60


	//   ....[82]....
        /*031c*/ 	.word	0x00019ce0


	//   ....[83]....
        /*0320*/ 	.word	0x00019d20


	//   ....[84]....
        /*0324*/ 	.word	0x00019d60


	//   ....[85]....
        /*0328*/ 	.word	0x00019f90


	//   ....[86]....
        /*032c*/ 	.word	0x00019fa0


	//   ....[87]....
        /*0330*/ 	.word	0x0001a120


	//   ....[88]....
        /*0334*/ 	.word	0x0001a150


	//   ....[89]....
        /*0338*/ 	.word	0x0001a2a0


	//   ....[90]....
        /*033c*/ 	.word	0x0001a2d0


	//   ....[91]....
        /*0340*/ 	.word	0x0001a420


	//   ....[92]....
        /*0344*/ 	.word	0x0001a440


	//   ....[93]....
        /*0348*/ 	.word	0x0001ad80


	//   ....[94]....
        /*034c*/ 	.word	0x0001ad90


	//   ....[95]....
        /*0350*/ 	.word	0x0001aec0


	//   ....[96]....
        /*0354*/ 	.word	0x0001aef0


	//   ....[97]....
        /*0358*/ 	.word	0x0001b020


	//   ....[98]....
        /*035c*/ 	.word	0x0001b050


	//   ....[99]....
        /*0360*/ 	.word	0x0001b180


	//   ....[100]....
        /*0364*/ 	.word	0x0001b1a0


	//----- nvinfo : EIATTR_EXIT_INSTR_OFFSETS
	.align		4
.L_280:
        /*0368*/ 	.byte	0x04, 0x1c
        /*036a*/ 	.short	(.L_282 - .L_281)


	//   ....[0]....
.L_281:
        /*036c*/ 	.word	0x00000440


	//   ....[1]....
        /*0370*/ 	.word	0x0001a450


	//   ....[2]....
        /*0374*/ 	.word	0x0001a520


	//   ....[3]....
        /*0378*/ 	.word	0x0001a580


	//   ....[4]....
        /*037c*/ 	.word	0x0001b1b0


	//   ....[5]....
        /*0380*/ 	.word	0x0001b260


	//   ....[6]....
        /*0384*/ 	.word	0x0001b2c0


	//----- nvinfo : EIATTR_CTAIDZ_USED
	.align		4
.L_282:
        /*0388*/ 	.byte	0x01, 0x04
	.zero		2


	//----- nvinfo : EIATTR_MAX_THREADS
	.align		4
        /*038c*/ 	.byte	0x04, 0x05
        /*038e*/ 	.short	(.L_284 - .L_283)
.L_283:
        /*0390*/ 	.word	0x00000100
        /*0394*/ 	.word	0x00000001
        /*0398*/ 	.word	0x00000001


	//----- nvinfo : EIATTR_CRS_STACK_SIZE
	.align		4
.L_284:
        /*039c*/ 	.byte	0x04, 0x1e
        /*039e*/ 	.short	(.L_286 - .L_285)
.L_285:
        /*03a0*/ 	.word	0x00000000
.L_286:


//--------------------- .nv.info._ZN7cutlass13device_kernelIN5flash19enable_sm80_to_sm89INS1_16FlashAttnFwdSm80INS1_25CollectiveMainloopFwdSm80ILi8ELi2ELb0EN4cute5tupleIJNS5_1CILi128EEENS7_ILi64EEENS7_ILi192EEEEEELi192ENS_10bfloat16_tEfNS_4arch4Sm80ELb0ELb0ELb1ELb0ELb1ELb0ELb1ELb0EEENS1_21CollectiveEpilogueFwdINS6_IJS8_SA_S9_EEENS6_IJNS7_ILi1EEESI_SI_EEESC_SE_Li256ELb0ELb1ELb0ELb0EEENS1_19SingleTileSchedulerILb0ELb0ELb1ELi128EEEEEEEEEvNT_6ParamsE --------------------------
	.section	.nv.info._ZN7cutlass13device_kernelIN5flash19enable_sm80_to_sm89INS1_16FlashAttnFwdSm80INS1_25CollectiveMainloopFwdSm80ILi8ELi2ELb0EN4cute5tupleIJNS5_1CILi128EEENS7_ILi64EEENS7_ILi192EEEEEELi192ENS_10bfloat16_tEfNS_4arch4Sm80ELb0ELb0ELb1ELb0ELb1ELb0ELb1ELb0EEENS1_21CollectiveEpilogueFwdINS6_IJS8_SA_S9_EEENS6_IJNS7_ILi1EEESI_SI_EEESC_SE_Li256ELb0ELb1ELb0ELb0EEENS1_19SingleTileSchedulerILb0ELb0ELb1ELi128EEEEEEEEEvNT_6ParamsE,"",@"SHT_CUDA_INFO"
	.sectionflags	@""
	.align	4


	//----- nvinfo : EIATTR_CUDA_API_VERSION
	.align		4
        /*0000*/ 	.byte	0x04, 0x37
        /*0002*/ 	.short	(.L_288 - .L_287)
.L_287:
        /*0004*/ 	.word	0x00000082


	//----- nvinfo : EIATTR_SW2861232_WAR
	.align		4
.L_288:
        /*0008*/ 	.byte	0x01, 0x35
	.zero		2


	//----- nvinfo : EIATTR_PARAM_CBANK
	.align		4
        /*000c*/ 	.byte	0x04, 0x0a
        /*000e*/ 	.short	(.L_290 - .L_289)
	.align		4
.L_289:
        /*0010*/ 	.word	index@(.nv.constant0._ZN7cutlass13device_kernelIN5flash19enable_sm80_to_sm89INS1_16FlashAttnFwdSm80INS1_25CollectiveMainloopFwdSm80ILi8ELi2ELb0EN4cute5tupleIJNS5_1CILi128EEENS7_ILi64EEENS7_ILi192EEEEEELi192ENS_10bfloat16_tEfNS_4arch4Sm80ELb0ELb0ELb1ELb0ELb1ELb0ELb1ELb0EEENS1_21CollectiveEpilogueFwdINS6_IJS8_SA_S9_EEENS6_IJNS7_ILi1EEESI_SI_EEESC_SE_Li256ELb0ELb1ELb0ELb0EEENS1_19SingleTileSchedulerILb0ELb0ELb1ELi128EEEEEEEEEvNT_6ParamsE)
        /*0014*/ 	.short	0x0160
        /*0016*/ 	.short	0x0418


	//----- nvinfo : EIATTR_CBANK_PARAM_SIZE
	.align		4
.L_290:
        /*0018*/ 	.byte	0x03, 0x19
        /*001a*/ 	.short	0x0418


	//----- nvinfo : EIATTR_KPARAM_INFO
	.align		4
        /*001c*/ 	.byte	0x04, 0x17
        /*001e*/ 	.short	(.L_292 - .L_291)
.L_291:
        /*0020*/ 	.word	0x00000000
        /*0024*/ 	.short	0x0000
        /*0026*/ 	.short	0x0000
        /*0028*/ 	.byte	0x00, 0xf0, 0x61, 0x10


	//----- nvinfo : EIATTR_MAXREG_COUNT
	.align		4
.L_292:
        /*002c*/ 	.byte	0x03, 0x1b
        /*002e*/ 	.short	0x00ff


	//----- nvinfo : EIATTR_NUM_BARRIERS
	.align		4
        /*0030*/ 	.byte	0x02, 0x4c
        /*0032*/ 	.byte	0x02
	.zero		1


	//----- nvinfo : EIATTR_MERCURY_ISA_VERSION
	.align		4
        /*0034*/ 	.byte	0x03, 0x5f
        /*0036*/ 	.short	0x0000


	//----- nvinfo : EIATTR_COOP_GROUP_MASK_REGIDS
	.align		4
        /*0038*/ 	.byte	0x04, 0x29
        /*003a*/ 	.short	(.L_294 - .L_293)


	//   ....[0]....
.L_293:
        /*003c*/ 	.word	0xffffffff


	//   ....[1]....
        /*0040*/ 	.word	0xffffffff


	//   ....[2]....
        /*0044*/ 	.word	0xffffffff


	//   ....[3]....
        /*0048*/ 	.word	0xffffffff


	//   ....[4]....
        /*004c*/ 	.word	0xffffffff


	//   ....[5]....
        /*0050*/ 	.word	0xffffffff


	//   ....[6]....
        /*0054*/ 	.word	0xffffffff


	//   ....[7]....
        /*0058*/ 	.word	0xffffffff


	//   ....[8]....
        /*005c*/ 	.word	0xffffffff


	//   ....[9]....
        /*0060*/ 	.word	0xffffffff


	//   ....[10]....
        /*0064*/ 	.word	0xffffffff


	//   ....[11]....
        /*0068*/ 	.word	0xffffffff


	//   ....[12]....
        /*006c*/ 	.word	0xffffffff


	//   ....[13]....
        /*0070*/ 	.word	0xffffffff


	//   ....[14]....
        /*0074*/ 	.word	0xffffffff


	//   ....[15]....
        /*0078*/ 	.word	0xffffffff


	//   ....[16]....
        /*007c*/ 	.word	0xffffffff


	//   ....[17]....
        /*0080*/ 	.word	0xffffffff


	//   ....[18]....
        /*0084*/ 	.word	0xffffffff


	//   ....[19]....
        /*0088*/ 	.word	0xffffffff


	//   ....[20]....
        /*008c*/ 	.word	0xffffffff


	//   ....[21]....
        /*0090*/ 	.word	0xffffffff


	//   ....[22]....
        /*0094*/ 	.word	0xffffffff


	//   ....[23]....
        /*0098*/ 	.word	0xffffffff


	//   ....[24]....
        /*009c*/ 	.word	0xffffffff


	//   ....[25]....
        /*00a0*/ 	.word	0xffffffff


	//   ....[26]....
        /*00a4*/ 	.word	0xffffffff


	//   ....[27]....
        /*00a8*/ 	.word	0xffffffff


	//   ....[28]....
        /*00ac*/ 	.word	0xffffffff


	//   ....[29]....
        /*00b0*/ 	.word	0xffffffff


	//   ....[30]....
        /*00b4*/ 	.word	0xffffffff


	//   ....[31]....
        /*00b8*/ 	.word	0xffffffff


	//   ....[32]....
        /*00bc*/ 	.word	0xffffffff


	//   ....[33]....
        /*00c0*/ 	.word	0xffffffff


	//   ....[34]....
        /*00c4*/ 	.word	0xffffffff


	//   ....[35]....
        /*00c8*/ 	.word	0xffffffff


	//   ....[36]....
        /*00cc*/ 	.word	0xffffffff


	//   ....[37]....
        /*00d0*/ 	.word	0xffffffff


	//   ....[38]....
        /*00d4*/ 	.word	0xffffffff


	//   ....[39]....
        /*00d8*/ 	.word	0xffffffff


	//   ....[40]....
        /*00dc*/ 	.word	0xffffffff


	//   ....[41]....
        /*00e0*/ 	.word	0xffffffff


	//   ....[42]....
        /*00e4*/ 	.word	0xffffffff


	//   ....[43]....
        /*00e8*/ 	.word	0xffffffff


	//   ....[44]....
        /*00ec*/ 	.word	0xffffffff


	//   ....[45]....
        /*00f0*/ 	.word	0xffffffff


	//   ....[46]....
        /*00f4*/ 	.word	0xffffffff


	//   ....[47]....
        /*00f8*/ 	.word	0xffffffff


	//   ....[48]....
        /*00fc*/ 	.word	0xffffffff


	//   ....[49]....
        /*0100*/ 	.word	0xffffffff


	//   ....[50]....
        /*0104*/ 	.word	0xffffffff


	//   ....[51]....
        /*0108*/ 	.word	0xffffffff


	//   ....[52]....
        /*010c*/ 	.word	0xffffffff


	//   ....[53]....
        /*0110*/ 	.word	0xffffffff


	//   ....[54]....
        /*0114*/ 	.word	0xffffffff


	//   ....[55]....
        /*0118*/ 	.word	0xffffffff


	//   ....[56]....
        /*011c*/ 	.word	0xffffffff


	//   ....[57]....
        /*0120*/ 	.word	0xffffffff


	//   ....[58]....
        /*0124*/ 	.word	0xffffffff


	//   ....[59]....
        /*0128*/ 	.word	0xffffffff


	//----- nvinfo : EIATTR_COOP_GROUP_INSTR_OFFSETS
	.align		4
.L_294:
        /*012c*/ 	.byte	0x04, 0x28
        /*012e*/ 	.short	(.L_296 - .L_295)


	//   ....[0]....
.L_295:
        /*0130*/ 	.word	0x00000600


	//   ....[1]....
        /*0134*/ 	.word	0x00000640


	//   ....[2]....
        /*0138*/ 	.word	0x00000680


	//   ....[3]....
        /*013c*/ 	.word	0x000006b0


	//   ....[4]....
        /*0140*/ 	.word	0x000006f0


	//   ....[5]....
        /*0144*/ 	.word	0x00000720


	//   ....[6]....
        /*0148*/ 	.word	0x00000800


	//   ....[7]....
        /*014c*/ 	.word	0x00000810


	//   ....[8]....
        /*0150*/ 	.word	0x00000d80


	//   ....[9]....
        /*0154*/ 	.word	0x00000db0


	//   ....[10]....
        /*0158*/ 	.word	0x00000dc0


	//   ....[11]....
        /*015c*/ 	.word	0x00000df0


	//   ....[12]....
        /*0160*/ 	.word	0x00000e10


	//   ....[13]....
        /*0164*/ 	.word	0x00000e30


	//   ....[14]....
        /*0168*/ 	.word	0x00000e40


	//   ....[15]....
        /*016c*/ 	.word	0x00000e60


	//   ....[16]....
        /*0170*/ 	.word	0x00001480


	//   ....[17]....
        /*0174*/ 	.word	0x000014a0


	//   ....[18]....
        /*0178*/ 	.word	0x00001500


	//   ....[19]....
        /*017c*/ 	.word	0x00001520


	//   ....[20]....
        /*0180*/ 	.word	0x00001a60


	//   ....[21]....
        /*0184*/ 	.word	0x00001a90


	//   ....[22]....
        /*0188*/ 	.word	0x00001af0


	//   ....[23]....
        /*018c*/ 	.word	0x00001b10


	//   ....[24]....
        /*0190*/ 	.word	0x00003390


	//   ....[25]....
        /*0194*/ 	.word	0x000033d0


	//   ....[26]....
        /*0198*/ 	.word	0x00003470


	//   ....[27]....
        /*019c*/ 	.word	0x000035b0


	//   ....[28]....
        /*01a0*/ 	.word	0x00004660


	//   ....[29]....
        /*01a4*/ 	.word	0x00004670


	//   ....[30]....
        /*01a8*/ 	.word	0x00004680


	//   ....[31]....
        /*01ac*/ 	.word	0x00004690


	//   ....[32]....
        /*01b0*/ 	.word	0x00004af0


	//   ....[33]....
        /*01b4*/ 	.word	0x00004b20


	//   ....[34]....
        /*01b8*/ 	.word	0x00004b50


	//   ....[35]....
        /*01bc*/ 	.word	0x00004b70


	//   ....[36]....
        /*01c0*/ 	.word	0x00005cb0


	//   ....[37]....
        /*01c4*/ 	.word	0x00005ce0


	//   ....[38]....
        /*01c8*/ 	.word	0x00005d00


	//   ....[39]....
        /*01cc*/ 	.word	0x00005d20


	//   ....[40]....
        /*01d0*/ 	.word	0x000075e0


	//   ....[41]....
        /*01d4*/ 	.word	0x00007610


	//   ....[42]....
        /*01d8*/ 	.word	0x00007640


	//   ....[43]....
        /*01dc*/ 	.word	0x00007670


	//   ....[44]....
        /*01e0*/ 	.word	0x00007880


	//   ....[45]....
        /*01e4*/ 	.word	0x000078c0


	//   ....[46]....
        /*01e8*/ 	.word	0x00007990


	//   ....[47]....
        /*01ec*/ 	.word	0x000079c0


	//   ....[48]....
        /*01f0*/ 	.word	0x00008d60


	//   ....[49]....
        /*01f4*/ 	.word	0x00008d70


	//   ....[50]....
        /*01f8*/ 	.word	0x00008d90


	//   ....[51]....
        /*01fc*/ 	.word	0x00008da0


	//   ....[52]....
        /*0200*/ 	.word	0x00008ea0


	//   ....[53]....
        /*0204*/ 	.word	0x00008eb0


	//   ....[54]....
        /*0208*/ 	.word	0x00008fe0


	//   ....[55]....
        /*020c*/ 	.word	0x00009010


	//   ....[56]....
        /*0210*/ 	.word	0x00009110


	//   ....[57]....
        /*0214*/ 	.word	0x00009140


	//   ....[58]....
        /*0218*/ 	.word	0x00009240


	//   ....[59]....
        /*021c*/ 	.word	0x00009260


	//----- nvinfo : EIATTR_EXIT_INSTR_OFFSETS
	.align		4
.L_296:
        /*0220*/ 	.byte	0x04, 0x1c
        /*0222*/ 	.short	(.L_298 - .L_297)


	//   ....[0]....
.L_297:
        /*0224*/ 	.word	0x00000030


	//   ....[1]....
        /*0228*/ 	.word	0x00009270


	//   ....[2]....
        /*022c*/ 	.word	0x00009310


	//   ....[3]....
        /*0230*/ 	.word	0x00009350


	//----- nvinfo : EIATTR_CTAIDZ_USED
	.align		4
.L_298:
        /*0234*/ 	.byte	0x01, 0x04
	.zero		2


	//----- nvinfo : EIATTR_MAX_THREADS
	.align		4
        /*0238*/ 	.byte	0x04, 0x05
        /*023a*/ 	.short	(.L_300 - .L_299)
.L_299:
        /*023c*/ 	.word	0x00000100
        /*0240*/ 	.word	0x00000001
        /*0244*/ 	.word	0x00000001


	//----- nvinfo : EIATTR_CRS_STACK_SIZE
	.align		4
.L_300:
        /*0248*/ 	.byte	0x04, 0x1e
        /*024a*/ 	.short	(.L_302 - .L_301)
.L_301:
        /*024c*/ 	.word	0x00000000
.L_302:


//--------------------- .nv.info._ZN7cutlass13device_kernelIN5flash19enable_sm80_to_sm89INS1_16FlashAttnFwdSm80INS1_25CollectiveMainloopFwdSm80ILi8ELi2ELb0EN4cute5tupleIJNS5_1CILi128EEENS7_ILi64EEENS7_ILi192EEEEEELi192ENS_10bfloat16_tEfNS_4arch4Sm80ELb0ELb0ELb1ELb1ELb1ELb0ELb1ELb0EEENS1_21CollectiveEpilogueFwdINS6_IJS8_SA_S9_EEENS6_IJNS7_ILi1EEESI_SI_EEESC_SE_Li256ELb1ELb1ELb0ELb0EEENS1_19SingleTileSchedulerILb1ELb0ELb1ELi128EEEEEEEEEvNT_6ParamsE --------------------------
	.section	.nv.info._ZN7cutlass13device_kernelIN5flash19enable_sm80_to_sm89INS1_16FlashAttnFwdSm80INS1_25CollectiveMainloopFwdSm80ILi8ELi2ELb0EN4cute5tupleIJNS5_1CILi128EEENS7_ILi64EEENS7_ILi192EEEEEELi192ENS_10bfloat16_tEfNS_4arch4Sm80ELb0ELb0ELb1ELb1ELb1ELb0ELb1ELb0EEENS1_21CollectiveEpilogueFwdINS6_IJS8_SA_S9_EEENS6_IJNS7_ILi1EEESI_SI_EEESC_SE_Li256ELb1ELb1ELb0ELb0EEENS1_19SingleTileSchedulerILb1ELb0ELb1ELi128EEEEEEEEEvNT_6ParamsE,"",@"SHT_CUDA_INFO"
	.sectionflags	@""
	.align	4


	//----- nvinfo : EIATTR_CUDA_API_VERSION
	.align		4
        /*0000*/ 	.byte	0x04, 0x37
        /*0002*/ 	.short	(.L_304 - .L_303)
.L_303:
        /*0004*/ 	.word	0x00000082


	//----- nvinfo : EIATTR_SW2861232_WAR
	.align		4
.L_304:
        /*0008*/ 	.byte	0x01, 0x35
	.zero		2


	//----- nvinfo : EIATTR_PARAM_CBANK
	.align		4
        /*000c*/ 	.byte	0x04, 0x0a
        /*000e*/ 	.short	(.L_306 - .L_305)
	.align		4
.L_305:
        /*0010*/ 	.word	index@(.nv.constant0._ZN7cutlass13device_kernelIN5flash19enable_sm80_to_sm89INS1_16FlashAttnFwdSm80INS1_25CollectiveMainloopFwdSm80ILi8ELi2ELb0EN4cute5tupleIJNS5_1CILi128EEENS7_ILi64EEENS7_ILi192EEEEEELi192ENS_10bfloat16_tEfNS_4arch4Sm80ELb0ELb0ELb1ELb1ELb1ELb0ELb1ELb0EEENS1_21CollectiveEpilogueFwdINS6_IJS8_SA_S9_EEENS6_IJNS7_ILi1EEESI_SI_EEESC_SE_Li256ELb1ELb1ELb0ELb0EEENS1_19SingleTileSchedulerILb1ELb0ELb1ELi128EEEEEEEEEvNT_6ParamsE)
        /*0014*/ 	.short	0x0160
        /*0016*/ 	.short	0x0418


	//----- nvinfo : EIATTR_CBANK_PARAM_SIZE
	.align		4
.L_306:
        /*0018*/ 	.byte	0x03, 0x19
        /*001a*/ 	.short	0x0418


	//----- nvinfo : EIATTR_KPARAM_INFO
	.align		4
        /*001c*/ 	.byte	0x04, 0x17
        /*001e*/ 	.short	(.L_308 - .L_307)
.L_307:
        /*0020*/ 	.word	0x00000000
        /*0024*/ 	.short	0x0000
        /*0026*/ 	.short	0x0000
        /*0028*/ 	.byte	0x00, 0xf0, 0x61, 0x10


	//----- nvinfo : EIATTR_MAXREG_COUNT
	.align		4
.L_308:
        /*002c*/ 	.byte	0x03, 0x1b
        /*002e*/ 	.short	0x00ff


	//----- nvinfo : EIATTR_NUM_BARRIERS
	.align		4
        /*0030*/ 	.byte	0x02, 0x4c
        /*0032*/ 	.byte	0x02
	.zero		1


	//----- nvinfo : EIATTR_MERCURY_ISA_VERSION
	.align		4
        /*0034*/ 	.byte	0x03, 0x5f
        /*0036*/ 	.short	0x0000


	//----- nvinfo : EIATTR_COOP_GROUP_MASK_REGIDS
	.align		4
        /*0038*/ 	.byte	0x04, 0x29
        /*003a*/ 	.short	(.L_310 - .L_309)


	//   ....[0]....
.L_309:
        /*003c*/ 	.word	0xffffffff


	//   ....[1]....
        /*0040*/ 	.word	0xffffffff


	//   ....[2]....
        /*0044*/ 	.word	0xffffffff


	//   ....[3]....
        /*0048*/ 	.word	0xffffffff


	//   ....[4]....
        /*004c*/ 	.word	0xffffffff


	//   ....[5]....
        /*0050*/ 	.word	0xffffffff


	//   ....[6]....
        /*0054*/ 	.word	0xffffffff


	//   ....[7]....
        /*0058*/ 	.word	0xffffffff


	//   ....[8]....
        /*005c*/ 	.word	0xffffffff


	//   ....[9]....
        /*0060*/ 	.word	0xffffffff


	//   ....[10]....
        /*0064*/ 	.word	0xffffffff


	//   ....[11]....
        /*0068*/ 	.word	0xffffffff


	//   ....[12]....
        /*006c*/ 	.word	0xffffffff


	//   ....[13]....
        /*0070*/ 	.word	0xffffffff


	//   ....[14]....
        /*0074*/ 	.word	0xffffffff


	//   ....[15]....
        /*0078*/ 	.word	0xffffffff


	//   ....[16]....
        /*007c*/ 	.word	0xffffffff


	//   ....[17]....
        /*0080*/ 	.word	0xffffffff


	//   ....[18]....
        /*0084*/ 	.word	0xffffffff


	//   ....[19]....
        /*0088*/ 	.word	0xffffffff


	//   ....[20]....
        /*008c*/ 	.word	0xffffffff


	//   ....[21]....
        /*0090*/ 	.word	0xffffffff


	//   ....[22]....
        /*0094*/ 	.word	0xffffffff


	//   ....[23]....
        /*0098*/ 	.word	0xffffffff


	//   ....[24]....
        /*009c*/ 	.word	0xffffffff


	//   ....[25]....
        /*00a0*/ 	.word	0xffffffff


	//   ....[26]....
        /*00a4*/ 	.word	0xffffffff


	//   ....[27]....
        /*00a8*/ 	.word	0xffffffff


	//   ....[28]....
        /*00ac*/ 	.word	0xffffffff


	//   ....[29]....
        /*00b0*/ 	.word	0xffffffff


	//   ....[30]....
        /*00b4*/ 	.word	0xffffffff


	//   ....[31]....
        /*00b8*/ 	.word	0xffffffff


	//   ....[32]....
        /*00bc*/ 	.word	0xffffffff


	//   ....[33]....
        /*00c0*/ 	.word	0xffffffff


	//   ....[34]....
        /*00c4*/ 	.word	0xffffffff


	//   ....[35]....
        /*00c8*/ 	.word	0xffffffff


	//   ....[36]....
        /*00cc*/ 	.word	0xffffffff


	//   ....[37]....
        /*00d0*/ 	.word	0xffffffff


	//   ....[38]....
        /*00d4*/ 	.word	0xffffffff


	//   ....[39]....
        /*00d8*/ 	.word	0xffffffff


	//   ....[40]....
        /*00dc*/ 	.word	0xffffffff


	//   ....[41]....
        /*00e0*/ 	.word	0xffffffff


	//   ....[42]....
        /*00e4*/ 	.word	0xffffffff


	//   ....[43]....
        /*00e8*/ 	.word	0xffffffff


	//   ....[44]....
        /*00ec*/ 	.word	0xffffffff


	//   ....[45]....
        /*00f0*/ 	.word	0xffffffff


	//   ....[46]....
        /*00f4*/ 	.word	0xffffffff


	//   ....[47]....
        /*00f8*/ 	.word	0xffffffff


	//   ....[48]....
        /*00fc*/ 	.word	0xffffffff


	//   ....[49]....
        /*0100*/ 	.word	0xffffffff


	//   ....[50]....
        /*0104*/ 	.word	0xffffffff


	//   ....[51]....
        /*0108*/ 	.word	0xffffffff


	//   ....[52]....
        /*010c*/ 	.word	0xffffffff


	//   ....[53]....
        /*0110*/ 	.word	0xffffffff


	//   ....[54]....
        /*0114*/ 	.word	0xffffffff


	//   ....[55]....
        /*0118*/ 	.word	0xffffffff


	//   ....[56]....
        /*011c*/ 	.word	0xffffffff


	//   ....[57]....
        /*0120*/ 	.word	0xffffffff


	//   ....[58]....
        /*0124*/ 	.word	0xffffffff


	//   ....[59]....
        /*0128*/ 	.word	0xffffffff


	//   ....[60]....
        /*012c*/ 	.word	0xffffffff


	//   ....[61]....
        /*0130*/ 	.word	0xffffffff


	//   ....[62]....
        /*0134*/ 	.word	0xffffffff


	//   ....[63]....
        /*0138*/ 	.word	0xffffffff


	//   ....[64]....
        /*013c*/ 	.word	0xffffffff


	//   ....[65]....
        /*0140*/ 	.word	0xffffffff


	//   ....[66]....
        /*0144*/ 	.word	0xffffffff


	//   ....[67]....
        /*0148*/ 	.word	0xffffffff


	//   ....[68]....
        /*014c*/ 	.word	0xffffffff


	//----- nvinfo : EIATTR_COOP_GROUP_INSTR_OFFSETS
	.align		4
.L_310:
        /*0150*/ 	.byte	0x04, 0x28
        /*0152*/ 	.short	(.L_312 - .L_311)


	//   ....[0]....
.L_311:
        /*0154*/ 	.word	0x00000080


	//   ....[1]....
        /*0158*/ 	.word	0x00000c70


	//   ....[2]....
        /*015c*/ 	.word	0x00000cb0


	//   ....[3]....
        /*0160*/ 	.word	0x00000ec0


	//   ....[4]....
        /*0164*/ 	.word	0x00000ef0


	//   ....[5]....
        /*0168*/ 	.word	0x00001010


	//   ....[6]....
        /*016c*/ 	.word	0x00001040


	//   ....[7]....
        /*0170*/ 	.word	0x00001150


	//   ....[8]....
        /*0174*/ 	.word	0x00001190


	//   ....[9]....
        /*0178*/ 	.word	0x000016f0


	//   ....[10]....
        /*017c*/ 	.word	0x00001720


	//   ....[11]....
        /*0180*/ 	.word	0x00001750


	//   ....[12]....
        /*0184*/ 	.word	0x00001780


	//   ....[13]....
        /*0188*/ 	.word	0x000017a0


	//   ....[14]....
        /*018c*/ 	.word	0x000017c0


	//   ....[15]....
        /*0190*/ 	.word	0x000017d0


	//   ....[16]....
        /*0194*/ 	.word	0x000018e0


	//   ....[17]....
        /*0198*/ 	.word	0x00001d70


	//   ....[18]....
        /*019c*/ 	.word	0x00001da0


	//   ....[19]....
        /*01a0*/ 	.word	0x00001db0


	//   ....[20]....
        /*01a4*/ 	.word	0x00001e10


	//   ....[21]....
        /*01a8*/ 	.word	0x00002390


	//   ....[22]....
        /*01ac*/ 	.word	0x000023c0


	//   ....[23]....
        /*01b0*/ 	.word	0x000023e0


	//   ....[24]....
        /*01b4*/ 	.word	0x00002440


	//   ....[25]....
        /*01b8*/ 	.word	0x00003970


	//   ....[26]....
        /*01bc*/ 	.word	0x000039c0


	//   ....[27]....
        /*01c0*/ 	.word	0x000039e0


	//   ....[28]....
        /*01c4*/ 	.word	0x00003a00


	//   ....[29]....
        /*01c8*/ 	.word	0x00004c60


	//   ....[30]....
        /*01cc*/ 	.word	0x00004c80


	//   ....[31]....
        /*01d0*/ 	.word	0x00004d00


	//   ....[32]....
        /*01d4*/ 	.word	0x00004d20


	//   ....[33]....
        /*01d8*/ 	.word	0x00005160


	//   ....[34]....
        /*01dc*/ 	.word	0x00005190


	//   ....[35]....
        /*01e0*/ 	.word	0x000051c0


	//   ....[36]....
        /*01e4*/ 	.word	0x000051e0


	//   ....[37]....
        /*01e8*/ 	.word	0x00006330


	//   ....[38]....
        /*01ec*/ 	.word	0x00006360


	//   ....[39]....
        /*01f0*/ 	.word	0x00006380


	//   ....[40]....
        /*01f4*/ 	.word	0x000063a0


	//   ....[41]....
        /*01f8*/ 	.word	0x00007c70


	//   ....[42]....
        /*01fc*/ 	.word	0x00007ca0


	//   ....[43]....
        /*0200*/ 	.word	0x00007cc0


	//   ....[44]....
        /*0204*/ 	.word	0x00007cd0


	//   ....[45]....
        /*0208*/ 	.word	0x00007ef0


	//   ....[46]....
        /*020c*/ 	.word	0x00007f20


	//   ....[47]....
        /*0210*/ 	.word	0x00007f60


	//   ....[48]....
        /*0214*/ 	.word	0x00007f70


	//   ....[49]....
        /*0218*/ 	.word	0x00009490


	//   ....[50]....
        /*021c*/ 	.word	0x000094d0


	//   ....[51]....
        /*0220*/ 	.word	0x000094f0


	//   ....[52]....
        /*0224*/ 	.word	0x00009530


	//   ....[53]....
        /*0228*/ 	.word	0x00009740


	//   ....[54]....
        /*022c*/ 	.word	0x00009750


	//   ....[55]....
        /*0230*/ 	.word	0x000098d0


	//   ....[56]....
        /*0234*/ 	.word	0x00009900


	//   ....[57]....
        /*0238*/ 	.word	0x00009a50


	//   ....[58]....
        /*023c*/ 	.word	0x00009a80


	//   ....[59]....
        /*0240*/ 	.word	0x00009bd0


	//   ....[60]....
        /*0244*/ 	.word	0x00009bf0


	//   ....[61]....
        /*0248*/ 	.word	0x0000a3d0


	//   ....[62]....
        /*024c*/ 	.word	0x0000a3f0


	//   ....[63]....
        /*0250*/ 	.word	0x0000a520


	//   ....[64]....
        /*0254*/ 	.word	0x0000a550


	//   ....[65]....
        /*0258*/ 	.word	0x0000a680


	//   ....[66]....
        /*025c*/ 	.word	0x0000a6b0


	//   ....[67]....
        /*0260*/ 	.word	0x0000a7e0


	//   ....[68]....
        /*0264*/ 	.word	0x0000a800


	//----- nvinfo : EIATTR_EXIT_INSTR_OFFSETS
	.align		4
.L_312:
        /*0268*/ 	.byte	0x04, 0x1c
        /*026a*/ 	.short	(.L_314 - .L_313)


	//   ....[0]....
.L_313:
        /*026c*/ 	.word	0x00000310


	//   ....[1]....
        /*0270*/ 	.word	0x00009c00


	//   ....[2]....
        /*0274*/ 	.word	0x00009cd0


	//   ....[3]....
        /*0278*/ 	.word	0x00009d30


	//   ....[4]....
        /*027c*/ 	.word	0x0000a810


	//   ....[5]....
        /*0280*/ 	.word	0x0000a8c0


	//   ....[6]....
        /*0284*/ 	.word	0x0000a920


	//----- nvinfo : EIATTR_CTAIDZ_USED
	.align		4
.L_314:
        /*0288*/ 	.byte	0x01, 0x04
	.zero		2


	//----- nvinfo : EIATTR_MAX_THREADS
	.align		4
        /*028c*/ 	.byte	0x04, 0x05
        /*028e*/ 	.short	(.L_316 - .L_315)
.L_315:
        /*0290*/ 	.word	0x00000100
        /*0294*/ 	.word	0x00000001
        /*0298*/ 	.word	0x00000001


	//----- nvinfo : EIATTR_CRS_STACK_SIZE
	.align		4
.L_316:
        /*029c*/ 	.byte	0x04, 0x1e
        /*029e*/ 	.short	(.L_318 - .L_317)
.L_317:
        /*02a0*/ 	.word	0x00000000
.L_318:


//--------------------- .nv.info._ZN7cutlass13device_kernelIN5flash19enable_sm80_to_sm89INS1_16FlashAttnFwdSm80INS1_25CollectiveMainloopFwdSm80ILi8ELi2ELb0EN4cute5tupleIJNS5_1CILi128EEENS7_ILi64EEENS7_ILi192EEEEEELi192ENS_10bfloat16_tEfNS_4arch4Sm80ELb0ELb0ELb1ELb1ELb1ELb1ELb1ELb0EEENS1_21CollectiveEpilogueFwdINS6_IJS8_SA_S9_EEENS6_IJNS7_ILi1EEESI_SI_EEESC_SE_Li256ELb1ELb1ELb0ELb0EEENS1_19SingleTileSchedulerILb1ELb0ELb1ELi128EEEEEEEEEvNT_6ParamsE --------------------------
	.section	.nv.info._ZN7cutlass13device_kernelIN5flash19enable_sm80_to_sm89INS1_16FlashAttnFwdSm80INS1_25CollectiveMainloopFwdSm80ILi8ELi2ELb0EN4cute5tupleIJNS5_1CILi128EEENS7_ILi64EEENS7_ILi192EEEEEELi192ENS_10bfloat16_tEfNS_4arch4Sm80ELb0ELb0ELb1ELb1ELb1ELb1ELb1ELb0EEENS1_21CollectiveEpilogueFwdINS6_IJS8_SA_S9_EEENS6_IJNS7_ILi1EEESI_SI_EEESC_SE_Li256ELb1ELb1ELb0ELb0EEENS1_19SingleTileSchedulerILb1ELb0ELb1ELi128EEEEEEEEEvNT_6ParamsE,"",@"SHT_CUDA_INFO"
	.sectionflags	@""
	.align	4


	//----- nvinfo : EIATTR_CUDA_API_VERSION
	.align		4
        /*0000*/ 	.byte	0x04, 0x37
        /*0002*/ 	.short	(.L_320 - .L_319)
.L_319:
        /*0004*/ 	.word	0x00000082


	//----- nvinfo : EIATTR_SW2861232_WAR
	.align		4
.L_320:
        /*0008*/ 	.byte	0x01, 0x35
	.zero		2


	//----- nvinfo : EIATTR_PARAM_CBANK
	.align		4
        /*000c*/ 	.byte	0x04, 0x0a
        /*000e*/ 	.short	(.L_322 - .L_321)
	.align		4
.L_321:
        /*0010*/ 	.word	index@(.nv.constant0._ZN7cutlass13device_kernelIN5flash19enable_sm80_to_sm89INS1_16FlashAttnFwdSm80INS1_25CollectiveMainloopFwdSm80ILi8ELi2ELb0EN4cute5tupleIJNS5_1CILi128EEENS7_ILi64EEENS7_ILi192EEEEEELi192ENS_10bfloat16_tEfNS_4arch4Sm80ELb0ELb0ELb1ELb1ELb1ELb1ELb1ELb0EEENS1_21CollectiveEpilogueFwdINS6_IJS8_SA_S9_EEENS6_IJNS7_ILi1EEESI_SI_EEESC_SE_Li256ELb1ELb1ELb0ELb0EEENS1_19SingleTileSchedulerILb1ELb0ELb1ELi128EEEEEEEEEvNT_6ParamsE)
        /*0014*/ 	.short	0x0160
        /*0016*/ 	.short	0x0418


	//----- nvinfo : EIATTR_CBANK_PARAM_SIZE
	.align		4
.L_322:
        /*0018*/ 	.byte	0x03, 0x19
        /*001a*/ 	.short	0x0418


	//----- nvinfo : EIATTR_KPARAM_INFO
	.align		4
        /*001c*/ 	.byte	0x04, 0x17
        /*001e*/ 	.short	(.L_324 - .L_323)
.L_323:
        /*0020*/ 	.word	0x00000000
        /*0024*/ 	.short	0x0000
        /*0026*/ 	.short	0x0000
        /*0028*/ 	.byte	0x00, 0xf0, 0x61, 0x10


	//----- nvinfo : EIATTR_MAXREG_COUNT
	.align		4
.L_324:
        /*002c*/ 	.byte	0x03, 0x1b
        /*002e*/ 	.short	0x00ff


	//----- nvinfo : EIATTR_NUM_BARRIERS
	.align		4
        /*0030*/ 	.byte	0x02, 0x4c
        /*0032*/ 	.byte	0x02
	.zero		1


	//----- nvinfo : EIATTR_MERCURY_ISA_VERSION
	.align		4
        /*0034*/ 	.byte	0x03, 0x5f
        /*0036*/ 	.short	0x0000


	//----- nvinfo : EIATTR_COOP_GROUP_MASK_REGIDS
	.align		4
        /*0038*/ 	.byte	0x04, 0x29
        /*003a*/ 	.short	(.L_326 - .L_325)


	//   ....[0]....
.L_325:
        /*003c*/ 	.word	0xffffffff


	//   ....[1]....
        /*0040*/ 	.word	0xffffffff


	//   ....[2]....
        /*0044*/ 	.word	0xffffffff


	//   ....[3]....
        /*0048*/ 	.word	0xffffffff


	//   ....[4]....
        /*004c*/ 	.word	0xffffffff


	//   ....[5]....
        /*0050*/ 	.word	0xffffffff


	//   ....[6]....
        /*0054*/ 	.word	0xffffffff


	//   ....[7]....
        /*0058*/ 	.word	0xffffffff


	//   ....[8]....
        /*005c*/ 	.word	0xffffffff


	//   ....[9]....
        /*0060*/ 	.word	0xffffffff


	//   ....[10]....
        /*0064*/ 	.word	0xffffffff


	//   ....[11]....
        /*0068*/ 	.word	0xffffffff


	//   ....[12]....
        /*006c*/ 	.word	0xffffffff


	//   ....[13]....
        /*0070*/ 	.word	0xffffffff


	//   ....[14]....
        /*0074*/ 	.word	0xffffffff


	//   ....[15]....
        /*0078*/ 	.word	0xffffffff


	//   ....[16]....
        /*007c*/ 	.word	0xffffffff


	//   ....[17]....
        /*0080*/ 	.word	0xffffffff


	//   ....[18]....
        /*0084*/ 	.word	0xffffffff


	//   ....[19]....
        /*0088*/ 	.word	0xffffffff


	//   ....[20]....
        /*008c*/ 	.word	0xffffffff


	//   ....[21]....
        /*0090*/ 	.word	0xffffffff


	//   ....[22]....
        /*0094*/ 	.word	0xffffffff


	//   ....[23]....
        /*0098*/ 	.word	0xffffffff


	//   ....[24]....
        /*009c*/ 	.word	0xffffffff


	//   ....[25]....
        /*00a0*/ 	.word	0xffffffff


	//   ....[26]....
        /*00a4*/ 	.word	0xffffffff


	//   ....[27]....
        /*00a8*/ 	.word	0xffffffff


	//   ....[28]....
        /*00ac*/ 	.word	0xffffffff


	//   ....[29]....
        /*00b0*/ 	.word	0xffffffff


	//   ....[30]....
        /*00b4*/ 	.word	0xffffffff


	//   ....[31]....
        /*00b8*/ 	.word	0xffffffff


	//   ....[32]....
        /*00bc*/ 	.word	0xffffffff


	//   ....[33]....
        /*00c0*/ 	.word	0xffffffff


	//   ....[34]....
        /*00c4*/ 	.word	0xffffffff


	//   ....[35]....
        /*00c8*/ 	.word	0xffffffff


	//   ....[36]....
        /*00cc*/ 	.word	0xffffffff


	//   ....[37]....
        /*00d0*/ 	.word	0xffffffff


	//   ....[38]....
        /*00d4*/ 	.word	0xffffffff


	//   ....[39]....
        /*00d8*/ 	.word	0xffffffff


	//   ....[40]....
        /*00dc*/ 	.word	0xffffffff


	//   ....[41]....
        /*00e0*/ 	.word	0xffffffff


	//   ....[42]....
        /*00e4*/ 	.word	0xffffffff


	//   ....[43]....
        /*00e8*/ 	.word	0xffffffff


	//   ....[44]....
        /*00ec*/ 	.word	0xffffffff


	//   ....[45]....
        /*00f0*/ 	.word	0xffffffff


	//   ....[46]....
        /*00f4*/ 	.word	0xffffffff


	//   ....[47]....
        /*00f8*/ 	.word	0xffffffff


	//   ....[48]....
        /*00fc*/ 	.word	0xffffffff


	//   ....[49]....
        /*0100*/ 	.word	0xffffffff


	//   ....[50]....
        /*0104*/ 	.word	0xffffffff


	//   ....[51]....
        /*0108*/ 	.word	0xffffffff


	//   ....[52]....
        /*010c*/ 	.word	0xffffffff


	//   ....[53]....
        /*0110*/ 	.word	0xffffffff


	//   ....[54]....
        /*0114*/ 	.word	0xffffffff


	//   ....[55]....
        /*0118*/ 	.word	0xffffffff


	//   ....[56]....
        /*011c*/ 	.word	0xffffffff


	//   ....[57]....
        /*0120*/ 	.word	0xffffffff


	//   ....[58]....
        /*0124*/ 	.word	0xffffffff


	//   ....[59]....
        /*0128*/ 	.word	0xffffffff


	//   ....[60]....
        /*012c*/ 	.word	0xffffffff


	//   ....[61]....
        /*0130*/ 	.word	0xffffffff


	//   ....[62]....
        /*0134*/ 	.word	0xffffffff


	//   ....[63]....
        /*0138*/ 	.word	0xffffffff


	//   ....[64]....
        /*013c*/ 	.word	0xffffffff


	//   ....[65]....
        /*0140*/ 	.word	0xffffffff


	//   ....[66]....
        /*0144*/ 	.word	0xffffffff


	//   ....[67]....
        /*0148*/ 	.word	0xffffffff


	//   ....[68]....
        /*014c*/ 	.word	0xffffffff


	//   ....[69]....
        /*0150*/ 	.word	0xffffffff


	//   ....[70]....
        /*0154*/ 	.word	0xffffffff


	//   ....[71]....
        /*0158*/ 	.word	0xffffffff


	//   ....[72]....
        /*015c*/ 	.word	0xffffffff


	//   ....[73]....
        /*0160*/ 	.word	0xffffffff


	//   ....[74]....
        /*0164*/ 	.word	0xffffffff


	//   ....[75]....
        /*0168*/ 	.word	0xffffffff


	//   ....[76]....
        /*016c*/ 	.word	0xffffffff


	//----- nvinfo : EIATTR_COOP_GROUP_INSTR_OFFSETS
	.align		4
.L_326:
        /*0170*/ 	.byte	0x04, 0x28
        /*0172*/ 	.short	(.L_328 - .L_327)


	//   ....[0]....
.L_327:
        /*0174*/ 	.word	0x00000080


	//   ....[1]....
        /*0178*/ 	.word	0x000022b0


	//   ....[2]....
        /*017c*/ 	.word	0x000022c0


	//   ....[3]....
        /*0180*/ 	.word	0x00003ea0


	//   ....[4]....
        /*0184*/ 	.word	0x00003eb0


	//   ....[5]....
        /*0188*/ 	.word	0x00005a40


	//   ....[6]....
        /*018c*/ 	.word	0x00005a60


	//   ....[7]....
        /*0190*/ 	.word	0x00005f20


	//   ....[8]....
        /*0194*/ 	.word	0x00005f30


	//   ....[9]....
        /*0198*/ 	.word	0x00006b10


	//   ....[10]....
        /*019c*/ 	.word	0x00006b40


	//   ....[11]....
        /*01a0*/ 	.word	0x00006d00


	//   ....[12]....
        /*01a4*/ 	.word	0x00006d30


	//   ....[13]....
        /*01a8*/ 	.word	0x00006e50


	//   ....[14]....
        /*01ac*/ 	.word	0x00006e80


	//   ....[15]....
        /*01b0*/ 	.word	0x00006f90


	//   ....[16]....
        /*01b4*/ 	.word	0x00006fd0


	//   ....[17]....
        /*01b8*/ 	.word	0x00007510


	//   ....[18]....
        /*01bc*/ 	.word	0x00007540


	//   ....[19]....
        /*01c0*/ 	.word	0x00007560


	//   ....[20]....
        /*01c4*/ 	.word	0x00007580


	//   ....[21]....
        /*01c8*/ 	.word	0x000075b0


	//   ....[22]....
        /*01cc*/ 	.word	0x000075c0


	//   ....[23]....
        /*01d0*/ 	.word	0x000075d0


	//   ....[24]....
        /*01d4*/ 	.word	0x000075f0


	//   ....[25]....
        /*01d8*/ 	.word	0x00007b60


	//   ....[26]....
        /*01dc*/ 	.word	0x00007b80


	//   ....[27]....
        /*01e0*/ 	.word	0x00007b90


	//   ....[28]....
        /*01e4*/ 	.word	0x00007ba0


	//   ....[29]....
        /*01e8*/ 	.word	0x0000de20


	//   ....[30]....
        /*01ec*/ 	.word	0x0000de50


	//   ....[31]....
        /*01f0*/ 	.word	0x0000de80


	//   ....[32]....
        /*01f4*/ 	.word	0x0000deb0


	//   ....[33]....
        /*01f8*/ 	.word	0x0000f6c0


	//   ....[34]....
        /*01fc*/ 	.word	0x0000f750


	//   ....[35]....
        /*0200*/ 	.word	0x0000f800


	//   ....[36]....
        /*0204*/ 	.word	0x0000f910


	//   ....[37]....
        /*0208*/ 	.word	0x00010a20


	//   ....[38]....
        /*020c*/ 	.word	0x00010a40


	//   ....[39]....
        /*0210*/ 	.word	0x00010a60


	//   ....[40]....
        /*0214*/ 	.word	0x00010a70


	//   ....[41]....
        /*0218*/ 	.word	0x00010f20


	//   ....[42]....
        /*021c*/ 	.word	0x00010f50


	//   ....[43]....
        /*0220*/ 	.word	0x00010f80


	//   ....[44]....
        /*0224*/ 	.word	0x00010fb0


	//   ....[45]....
        /*0228*/ 	.word	0x000120f0


	//   ....[46]....
        /*022c*/ 	.word	0x00012120


	//   ....[47]....
        /*0230*/ 	.word	0x00012140


	//   ....[48]....
        /*0234*/ 	.word	0x00012160


	//   ....[49]....
        /*0238*/ 	.word	0x00013a50


	//   ....[50]....
        /*023c*/ 	.word	0x00013a70


	//   ....[51]....
        /*0240*/ 	.word	0x00013a90


	//   ....[52]....
        /*0244*/ 	.word	0x00013ab0


	//   ....[53]....
        /*0248*/ 	.word	0x00013cb0


	//   ....[54]....
        /*024c*/ 	.word	0x00013ce0


	//   ....[55]....
        /*0250*/ 	.word	0x00013d30


	//   ....[56]....
        /*0254*/ 	.word	0x00013d40


	//   ....[57]....
        /*0258*/ 	.word	0x00015270


	//   ....[58]....
        /*025c*/ 	.word	0x000152b0


	//   ....[59]....
        /*0260*/ 	.word	0x000152f0


	//   ....[60]....
        /*0264*/ 	.word	0x00015320


	//   ....[61]....
        /*0268*/ 	.word	0x00015500


	//   ....[62]....
        /*026c*/ 	.word	0x00015510


	//   ....[63]....
        /*0270*/ 	.word	0x00015690


	//   ....[64]....
        /*0274*/ 	.word	0x000156c0


	//   ....[65]....
        /*0278*/ 	.word	0x00015810


	//   ....[66]....
        /*027c*/ 	.word	0x00015840


	//   ....[67]....
        /*0280*/ 	.word	0x00015990


	//   ....[68]....
        /*0284*/ 	.word	0x000159b0


	//   ....[69]....
        /*0288*/ 	.word	0x00016180


	//   ....[70]....
        /*028c*/ 	.word	0x000161a0


	//   ....[71]....
        /*0290*/ 	.word	0x000162d0


	//   ....[72]....
        /*0294*/ 	.word	0x00016300


	//   ....[73]....
        /*0298*/ 	.word	0x00016430


	//   ....[74]....
        /*029c*/ 	.word	0x00016460


	//   ....[75]....
        /*02a0*/ 	.word	0x00016590


	//   ....[76]....
        /*02a4*/ 	.word	0x000165b0


	//----- nvinfo : EIATTR_EXIT_INSTR_OFFSETS
	.align		4
.L_328:
        /*02a8*/ 	.byte	0x04, 0x1c
        /*02aa*/ 	.short	(.L_330 - .L_329)


	//   ....[0]....
.L_329:
        /*02ac*/ 	.word	0x00000310


	//   ....[1]....
        /*02b0*/ 	.word	0x000159c0


	//   ....[2]....
        /*02b4*/ 	.word	0x00015a90


	//   ....[3]....
        /*02b8*/ 	.word	0x00015af0


	//   ....[4]....
        /*02bc*/ 	.word	0x000165c0


	//   ....[5]....
        /*02c0*/ 	.word	0x00016670


	//   ....[6]....
        /*02c4*/ 	.word	0x000166d0


	//----- nvinfo : EIATTR_CTAIDZ_USED
	.align		4
.L_330:
        /*02c8*/ 	.byte	0x01, 0x04
	.zero		2


	//----- nvinfo : EIATTR_MAX_THREADS
	.align		4
        /*02cc*/ 	.byte	0x04, 0x05
        /*02ce*/ 	.short	(.L_332 - .L_331)
.L_331:
        /*02d0*/ 	.word	0x00000100
        /*02d4*/ 	.word	0x00000001
        /*02d8*/ 	.word	0x00000001


	//----- nvinfo : EIATTR_CRS_STACK_SIZE
	.align		4
.L_332:
        /*02dc*/ 	.byte	0x04, 0x1e
        /*02de*/ 	.short	(.L_334 - .L_333)
.L_333:
        /*02e0*/ 	.word	0x00000000
.L_334:


//--------------------- .nv.info._ZN7cutlass13device_kernelIN5flash19enable_sm80_to_sm89INS1_16FlashAttnFwdSm80INS1_25CollectiveMainloopFwdSm80ILi8ELi2ELb0EN4cute5tupleIJNS5_1CILi128EEENS7_ILi64EEENS7_ILi192EEEEEELi192ENS_10bfloat16_tEfNS_4arch4Sm80ELb0ELb1ELb1ELb0ELb1ELb0ELb1ELb0EEENS1_21CollectiveEpilogueFwdINS6_IJS8_SA_S9_EEENS6_IJNS7_ILi1EEESI_SI_EEESC_SE_Li256ELb0ELb1ELb0ELb0EEENS1_19SingleTileSchedulerILb0ELb0ELb1ELi128EEEEEEEEEvNT_6ParamsE --------------------------
	.section	.nv.info._ZN7cutlass13device_kernelIN5flash19enable_sm80_to_sm89INS1_16FlashAttnFwdSm80INS1_25CollectiveMainloopFwdSm80ILi8ELi2ELb0EN4cute5tupleIJNS5_1CILi128EEENS7_ILi64EEENS7_ILi192EEEEEELi192ENS_10bfloat16_tEfNS_4arch4Sm80ELb0ELb1ELb1ELb0ELb1ELb0ELb1ELb0EEENS1_21CollectiveEpilogueFwdINS6_IJS8_SA_S9_EEENS6_IJNS7_ILi1EEESI_SI_EEESC_SE_Li256ELb0ELb1ELb0ELb0EEENS1_19SingleTileSchedulerILb0ELb0ELb1ELi128EEEEEEEEEvNT_6ParamsE,"",@"SHT_CUDA_INFO"
	.sectionflags	@""
	.align	4


	//----- nvinfo : EIATTR_CUDA_API_VERSION
	.align		4
        /*0000*/ 	.byte	0x04, 0x37
        /*0002*/ 	.short	(.L_336 - .L_335)
.L_335:
        /*0004*/ 	.word	0x00000082


	//----- nvinfo : EIATTR_SW2861232_WAR
	.align		4
.L_336:
        /*0008*/ 	.byte	0x01, 0x35
	.zero		2


	//----- nvinfo : EIATTR_PARAM_CBANK
	.align		4
        /*000c*/ 	.byte	0x04, 0x0a
        /*000e*/ 	.short	(.L_338 - .L_337)
	.align		4
.L_337:
        /*0010*/ 	.word	index@(.nv.constant0._ZN7cutlass13device_kernelIN5flash19enable_sm80_to_sm89INS1_16FlashAttnFwdSm80INS1_25CollectiveMainloopFwdSm80ILi8ELi2ELb0EN4cute5tupleIJNS5_1CILi128EEENS7_ILi64EEENS7_ILi192EEEEEELi192ENS_10bfloat16_tEfNS_4arch4Sm80ELb0ELb1ELb1ELb0ELb1ELb0ELb1ELb0EEENS1_21CollectiveEpilogueFwdINS6_IJS8_SA_S9_EEENS6_IJNS7_ILi1EEESI_SI_EEESC_SE_Li256ELb0ELb1ELb0ELb0EEENS1_19SingleTileSchedulerILb0ELb0ELb1ELi128EEEEEEEEEvNT_6ParamsE)
        /*0014*/ 	.short	0x0160
        /*0016*/ 	.short	0x0418


	//----- nvinfo : EIATTR_CBANK_PARAM_SIZE
	.align		4
.L_338:
        /*0018*/ 	.byte	0x03, 0x19
        /*001a*/ 	.short	0x0418


	//----- nvinfo : EIATTR_KPARAM_INFO
	.align		4
        /*001c*/ 	.byte	0x04, 0x17
        /*001e*/ 	.short	(.L_340 - .L_339)
.L_339:
        /*0020*/ 	.word	0x00000000
        /*0024*/ 	.short	0x0000
        /*0026*/ 	.short	0x0000
        /*0028*/ 	.byte	0x00, 0xf0, 0x61, 0x10


	//----- nvinfo : EIATTR_MAXREG_COUNT
	.align		4
.L_340:
        /*002c*/ 	.byte	0x03, 0x1b
        /*002e*/ 	.short	0x00ff


	//----- nvinfo : EIATTR_NUM_BARRIERS
	.align		4
        /*0030*/ 	.byte	0x02, 0x4c
        /*0032*/ 	.byte	0x02
	.zero		1


	//----- nvinfo : EIATTR_MERCURY_ISA_VERSION
	.align		4
        /*0034*/ 	.byte	0x03, 0x5f
        /*0036*/ 	.short	0x0000


	//----- nvinfo : EIATTR_COOP_GROUP_MASK_REGIDS
	.align		4
        /*0038*/ 	.byte	0x04, 0x29
        /*003a*/ 	.short	(.L_342 - .L_341)


	//   ....[0]....
.L_341:
        /*003c*/ 	.word	0xffffffff


	//   ....[1]....
        /*0040*/ 	.word	0xffffffff


	//   ....[2]....
        /*0044*/ 	.word	0xffffffff


	//   ....[3]....
        /*0048*/ 	.word	0xffffffff


	//   ....[4]....
        /*004c*/ 	.word	0xffffffff


	//   ....[5]....
        /*0050*/ 	.word	0xffffffff


	//   ....[6]....
        /*0054*/ 	.word	0xffffffff


	//   ....[7]....
        /*0058*/ 	.word	0xffffffff


	//   ....[8]....
        /*005c*/ 	.word	0xffffffff


	//   ....[9]....
        /*0060*/ 	.word	0xffffffff


	//   ....[10]....
        /*0064*/ 	.word	0xffffffff


	//   ....[11]....
        /*0068*/ 	.word	0xffffffff


	//   ....[12]....
        /*006c*/ 	.word	0xffffffff


	//   ....[13]....
        /*0070*/ 	.word	0xffffffff


	//   ....[14]....
        /*0074*/ 	.word	0xffffffff


	//   ....[15]....
        /*0078*/ 	.word	0xffffffff


	//   ....[16]....
        /*007c*/ 	.word	0xffffffff


	//   ....[17]....
        /*0080*/ 	.word	0xffffffff


	//   ....[18]....
        /*0084*/ 	.word	0xffffffff


	//   ....[19]....
        /*0088*/ 	.word	0xffffffff


	//   ....[20]....
        /*008c*/ 	.word	0xffffffff


	//   ....[21]....
        /*0090*/ 	.word	0xffffffff


	//   ....[22]....
        /*0094*/ 	.word	0xffffffff


	//   ....[23]....
        /*0098*/ 	.word	0xffffffff


	//   ....[24]....
        /*009c*/ 	.word	0xffffffff


	//   ....[25]....
        /*00a0*/ 	.word	0xffffffff


	//   ....[26]....
        /*00a4*/ 	.word	0xffffffff


	//   ....[27]....
        /*00a8*/ 	.word	0xffffffff


	//   ....[28]....
        /*00ac*/ 	.word	0xffffffff


	//   ....[29]....
        /*00b0*/ 	.word	0xffffffff


	//   ....[30]....
        /*00b4*/ 	.word	0xffffffff


	//   ....[31]....
        /*00b8*/ 	.word	0xffffffff


	//   ....[32]....
        /*00bc*/ 	.word	0xffffffff


	//   ....[33]....
        /*00c0*/ 	.word	0xffffffff


	//   ....[34]....
        /*00c4*/ 	.word	0xffffffff


	//   ....[35]....
        /*00c8*/ 	.word	0xffffffff


	//   ....[36]....
        /*00cc*/ 	.word	0xffffffff


	//   ....[37]....
        /*00d0*/ 	.word	0xffffffff


	//   ....[38]....
        /*00d4*/ 	.word	0xffffffff


	//   ....[39]....
        /*00d8*/ 	.word	0xffffffff


	//   ....[40]....
        /*00dc*/ 	.word	0xffffffff


	//   ....[41]....
        /*00e0*/ 	.word	0xffffffff


	//   ....[42]....
        /*00e4*/ 	.word	0xffffffff


	//   ....[43]....
        /*00e8*/ 	.word	0xffffffff


	//   ....[44]....
        /*00ec*/ 	.word	0xffffffff


	//   ....[45]....
        /*00f0*/ 	.word	0xffffffff


	//   ....[46]....
        /*00f4*/ 	.word	0xffffffff


	//   ....[47]....
        /*00f8*/ 	.word	0xffffffff


	//   ....[48]....
        /*00fc*/ 	.word	0xffffffff


	//   ....[49]....
        /*0100*/ 	.word	0xffffffff


	//   ....[50]....
        /*0104*/ 	.word	0xffffffff


	//   ....[51]....
        /*0108*/ 	.word	0xffffffff


	//   ....[52]....
        /*010c*/ 	.word	0xffffffff


	//   ....[53]....
        /*0110*/ 	.word	0xffffffff


	//   ....[54]....
        /*0114*/ 	.word	0xffffffff


	//   ....[55]....
        /*0118*/ 	.word	0xffffffff


	//   ....[56]....
        /*011c*/ 	.word	0xffffffff


	//   ....[57]....
        /*0120*/ 	.word	0xffffffff


	//   ....[58]....
        /*0124*/ 	.word	0xffffffff


	//   ....[59]....
        /*0128*/ 	.word	0xffffffff


	//   ....[60]....
        /*012c*/ 	.word	0xffffffff


	//   ....[61]....
        /*0130*/ 	.word	0xffffffff


	//   ....[62]....
        /*0134*/ 	.word	0xffffffff


	//   ....[63]....
        /*0138*/ 	.word	0xffffffff


	//   ....[64]....
        /*013c*/ 	.word	0xffffffff


	//   ....[65]....
        /*0140*/ 	.word	0xffffffff


	//   ....[66]....
        /*0144*/ 	.word	0xffffffff


	//   ....[67]....
        /*0148*/ 	.word	0xffffffff


	//   ....[68]....
        /*014c*/ 	.word	0xffffffff


	//   ....[69]....
        /*0150*/ 	.word	0xffffffff


	//   ....[70]....
        /*0154*/ 	.word	0xffffffff


	//   ....[71]....
        /*0158*/ 	.word	0xffffffff


	//   ....[72]....
        /*015c*/ 	.word	0xffffffff


	//   ....[73]....
        /*0160*/ 	.word	0xffffffff


	//   ....[74]....
        /*0164*/ 	.word	0xffffffff


	//   ....[75]....
        /*0168*/ 	.word	0xffffffff


	//   ....[76]....
        /*016c*/ 	.word	0xffffffff


	//   ....[77]....
        /*0170*/ 	.word	0xffffffff


	//   ....[78]....
        /*0174*/ 	.word	0xffffffff


	//   ....[79]....
        /*0178*/ 	.word	0xffffffff


	//   ....[80]....
        /*017c*/ 	.word	0xffffffff


	//   ....[81]....
        /*0180*/ 	.word	0xffffffff


	//   ....[82]....
        /*0184*/ 	.word	0xffffffff


	//   ....[83]....
        /*0188*/ 	.word	0xffffffff


	//   ....[84]....
        /*018c*/ 	.word	0xffffffff


	//   ....[85]....
        /*0190*/ 	.word	0xffffffff


	//   ....[86]....
        /*0194*/ 	.word	0xffffffff


	//   ....[87]....
        /*0198*/ 	.word	0xffffffff


	//   ....[88]....
        /*019c*/ 	.word	0xffffffff


	//   ....[89]....
        /*01a0*/ 	.word	0xffffffff


	//   ....[90]....
        /*01a4*/ 	.word	0xffffffff


	//   ....[91]....
        /*01a8*/ 	.word	0xffffffff


	//   ....[92]....
        /*01ac*/ 	.word	0xffffffff


	//   ....[93]....
        /*01b0*/ 	.word	0xffffffff


	//   ....[94]....
        /*01b4*/ 	.word	0xffffffff


	//   ....[95]....
        /*01b8*/ 	.word	0xffffffff


	//   ....[96]....
        /*01bc*/ 	.word	0xffffffff


	//   ....[97]....
        /*01c0*/ 	.word	0xffffffff


	//----- nvinfo : EIATTR_COOP_GROUP_INSTR_OFFSETS
	.align		4
.L_342:
        /*01c4*/ 	.byte	0x04, 0x28
        /*01c6*/ 	.short	(.L_344 - .L_343)


	//   ....[0]....
.L_343:
        /*01c8*/ 	.word	0x00000c70


	//   ....[1]....
        /*01cc*/ 	.word	0x00000cd0


	//   ....[2]....
        /*01d0*/ 	.word	0x00000d00


	//   ....[3]....
        /*01d4*/ 	.word	0x00000d40


	//   ....[4]....
        /*01d8*/ 	.word	0x00000d70


	//   ....[5]....
        /*01dc*/ 	.word	0x00000de0


	//   ....[6]....
        /*01e0*/ 	.word	0x00000e10


	//   ....[7]....
        /*01e4*/ 	.word	0x00000f90


	//   ....[8]....
        /*01e8*/ 	.word	0x00001430


	//   ....[9]....
        /*01ec*/ 	.word	0x00001480


	//   ....[10]....
        /*01f0*/ 	.word	0x000014b0


	//   ....[11]....
        /*01f4*/ 	.word	0x000014c0


	//   ....[12]....
        /*01f8*/ 	.word	0x00001570


	//   ....[13]....
        /*01fc*/ 	.word	0x00001590


	//   ....[14]....
        /*0200*/ 	.word	0x000015b0


	//   ....[15]....
        /*0204*/ 	.word	0x000015d0


	//   ....[16]....
        /*0208*/ 	.word	0x00001bb0


	//   ....[17]....
        /*020c*/ 	.word	0x00001bd0


	//   ....[18]....
        /*0210*/ 	.word	0x00001c30


	//   ....[19]....
        /*0214*/ 	.word	0x00001c50


	//   ....[20]....
        /*0218*/ 	.word	0x00002190


	//   ....[21]....
        /*021c*/ 	.word	0x000021c0


	//   ....[22]....
        /*0220*/ 	.word	0x000021e0


	//   ....[23]....
        /*0224*/ 	.word	0x00002240


	//   ....[24]....
        /*0228*/ 	.word	0x00002f40


	//   ....[25]....
        /*022c*/ 	.word	0x000032d0


	//   ....[26]....
        /*0230*/ 	.word	0x00003f70


	//   ....[27]....
        /*0234*/ 	.word	0x00003fa0


	//   ....[28]....
        /*0238*/ 	.word	0x00003fc0


	//   ....[29]....
        /*023c*/ 	.word	0x000040d0


	//   ....[30]....
        /*0240*/ 	.word	0x00005220


	//   ....[31]....
        /*0244*/ 	.word	0x00005240


	//   ....[32]....
        /*0248*/ 	.word	0x00005260


	//   ....[33]....
        /*024c*/ 	.word	0x00005270


	//   ....[34]....
        /*0250*/ 	.word	0x000058e0


	//   ....[35]....
        /*0254*/ 	.word	0x00005900


	//   ....[36]....
        /*0258*/ 	.word	0x00005920


	//   ....[37]....
        /*025c*/ 	.word	0x00005980


	//   ....[38]....
        /*0260*/ 	.word	0x00006730


	//   ....[39]....
        /*0264*/ 	.word	0x00006af0


	//   ....[40]....
        /*0268*/ 	.word	0x00007210


	//   ....[41]....
        /*026c*/ 	.word	0x000072e0


	//   ....[42]....
        /*0270*/ 	.word	0x00007570


	//   ....[43]....
        /*0274*/ 	.word	0x000076d0


	//   ....[44]....
        /*0278*/ 	.word	0x00008eb0


	//   ....[45]....
        /*027c*/ 	.word	0x00008ed0


	//   ....[46]....
        /*0280*/ 	.word	0x00008ee0


	//   ....[47]....
        /*0284*/ 	.word	0x00008ef0


	//   ....[48]....
        /*0288*/ 	.word	0x00009680


	//   ....[49]....
        /*028c*/ 	.word	0x000096a0


	//   ....[50]....
        /*0290*/ 	.word	0x000096c0


	//   ....[51]....
        /*0294*/ 	.word	0x00009720


	//   ....[52]....
        /*0298*/ 	.word	0x0000a810


	//   ....[53]....
        /*029c*/ 	.word	0x0000a850


	//   ....[54]....
        /*02a0*/ 	.word	0x0000a870


	//   ....[55]....
        /*02a4*/ 	.word	0x0000a8b0


	//   ....[56]....
        /*02a8*/ 	.word	0x0000c190


	//   ....[57]....
        /*02ac*/ 	.word	0x0000c1b0


	//   ....[58]....
        /*02b0*/ 	.word	0x0000c1c0


	//   ....[59]....
        /*02b4*/ 	.word	0x0000c1d0


	//   ....[60]....
        /*02b8*/ 	.word	0x0000c700


	//   ....[61]....
        /*02bc*/ 	.word	0x0000c710


	//   ....[62]....
        /*02c0*/ 	.word	0x0000c720


	//   ....[63]....
        /*02c4*/ 	.word	0x0000c7a0


	//   ....[64]....
        /*02c8*/ 	.word	0x0000d4d0


	//   ....[65]....
        /*02cc*/ 	.word	0x0000d8b0


	//   ....[66]....
        /*02d0*/ 	.word	0x0000dfd0


	//   ....[67]....
        /*02d4*/ 	.word	0x0000e090


	//   ....[68]....
        /*02d8*/ 	.word	0x0000e330


	//   ....[69]....
        /*02dc*/ 	.word	0x0000e460


	//   ....[70]....
        /*02e0*/ 	.word	0x0000fc30


	//   ....[71]....
        /*02e4*/ 	.word	0x0000fc40


	//   ....[72]....
        /*02e8*/ 	.word	0x0000fc50


	//   ....[73]....
        /*02ec*/ 	.word	0x0000fcc0


	//   ....[74]....
        /*02f0*/ 	.word	0x0000fe60


	//   ....[75]....
        /*02f4*/ 	.word	0x0000fe90


	//   ....[76]....
        /*02f8*/ 	.word	0x0000fed0


	//   ....[77]....
        /*02fc*/ 	.word	0x0000fee0


	//   ....[78]....
        /*0300*/ 	.word	0x00011480


	//   ....[79]....
        /*0304*/ 	.word	0x00011490


	//   ....[80]....
        /*0308*/ 	.word	0x000114b0


	//   ....[81]....
        /*030c*/ 	.word	0x000114c0


	//   ....[82]....
        /*0310*/ 	.word	0x000114d0


	//   ....[83]....
        /*0314*/ 	.word	0x000115b0


	//   ....[84]....
        /*0318*/ 	.word	0x00011730


	//   ....[85]....
        /*031c*/ 	.word	0x00011760


	//   ....[86]....
        /*0320*/ 	.word	0x000118b0


	//   ....[87]....
        /*0324*/ 	.word	0x000118e0


	//   ....[88]....
        /*0328*/ 	.word	0x00011a30


	//   ....[89]....
        /*032c*/ 	.word	0x00011a50


	//   ....[90]....
        /*0330*/ 	.word	0x00012120


	//   ....[91]....
        /*0334*/ 	.word	0x00012140


	//   ....[92]....
        /*0338*/ 	.word	0x00012270


	//   ....[93]....
        /*033c*/ 	.word	0x000122a0


	//   ....[94]....
        /*0340*/ 	.word	0x000123d0


	//   ....[95]....
        /*0344*/ 	.word	0x00012400


	//   ....[96]....
        /*0348*/ 	.word	0x00012530


	//   ....[97]....
        /*034c*/ 	.word	0x00012550


	//----- nvinfo : EIATTR_EXIT_INSTR_OFFSETS
	.align		4
.L_344:
        /*0350*/ 	.byte	0x04, 0x1c
        /*0352*/ 	.short	(.L_346 - .L_345)


	//   ....[0]....
.L_345:
        /*0354*/ 	.word	0x00000030


	//   ....[1]....
        /*0358*/ 	.word	0x00011a60


	//   ....[2]....
        /*035c*/ 	.word	0x00011b30


	//   ....[3]....
        /*0360*/ 	.word	0x00011b90


	//   ....[4]....
        /*0364*/ 	.word	0x00012560


	//   ....[5]....
        /*0368*/ 	.word	0x00012610


	//   ....[6]....
        /*036c*/ 	.word	0x00012670


	//----- nvinfo : EIATTR_CTAIDZ_USED
	.align		4
.L_346:
        /*0370*/ 	.byte	0x01, 0x04
	.zero		2


	//----- nvinfo : EIATTR_MAX_THREADS
	.align		4
        /*0374*/ 	.byte	0x04, 0x05
        /*0376*/ 	.short	(.L_348 - .L_347)
.L_347:
        /*0378*/ 	.word	0x00000100
        /*037c*/ 	.word	0x00000001
        /*0380*/ 	.word	0x00000001


	//----- nvinfo : EIATTR_CRS_STACK_SIZE
	.align		4
.L_348:
        /*0384*/ 	.byte	0x04, 0x1e
        /*0386*/ 	.short	(.L_350 - .L_349)
.L_349:
        /*0388*/ 	.word	0x00000000
.L_350:


//--------------------- .nv.info._ZN7cutlass13device_kernelIN5flash19enable_sm80_to_sm89INS1_16FlashAttnFwdSm80INS1_25CollectiveMainloopFwdSm80ILi8ELi2ELb0EN4cute5tupleIJNS5_1CILi128EEENS7_ILi64EEENS7_ILi192EEEEEELi192ENS_10bfloat16_tEfNS_4arch4Sm80ELb0ELb1ELb1ELb1ELb1ELb0ELb1ELb0EEENS1_21CollectiveEpilogueFwdINS6_IJS8_SA_S9_EEENS6_IJNS7_ILi1EEESI_SI_EEESC_SE_Li256ELb1ELb1ELb0ELb0EEENS1_19SingleTileSchedulerILb1ELb0ELb1ELi128EEEEEEEEEvNT_6ParamsE --------------------------
	.section	.nv.info._ZN7cutlass13device_kernelIN5flash19enable_sm80_to_sm89INS1_16FlashAttnFwdSm80INS1_25CollectiveMainloopFwdSm80ILi8ELi2ELb0EN4cute5tupleIJNS5_1CILi128EEENS7_ILi64EEENS7_ILi192EEEEEELi192ENS_10bfloat16_tEfNS_4arch4Sm80ELb0ELb1ELb1ELb1ELb1ELb0ELb1ELb0EEENS1_21CollectiveEpilogueFwdINS6_IJS8_SA_S9_EEENS6_IJNS7_ILi1EEESI_SI_EEESC_SE_Li256ELb1ELb1ELb0ELb0EEENS1_19SingleTileSchedulerILb1ELb0ELb1ELi128EEEEEEEEEvNT_6ParamsE,"",@"SHT_CUDA_INFO"
	.sectionflags	@""
	.align	4


	//----- nvinfo : EIATTR_CUDA_API_VERSION
	.align		4
        /*0000*/ 	.byte	0x04, 0x37
        /*0002*/ 	.short	(.L_352 - .L_351)
.L_351:
        /*0004*/ 	.word	0x00000082


	//----- nvinfo : EIATTR_SW2861232_WAR
	.align		4
.L_352:
        /*0008*/ 	.byte	0x01, 0x35
	.zero		2


	//----- nvinfo : EIATTR_PARAM_CBANK
	.align		4
        /*000c*/ 	.byte	0x04, 0x0a
        /*000e*/ 	.short	(.L_354 - .L_353)
	.align		4
.L_353:
        /*0010*/ 	.word	index@(.nv.constant0._ZN7cutlass13device_kernelIN5flash19enable_sm80_to_sm89INS1_16FlashAttnFwdSm80INS1_25CollectiveMainloopFwdSm80ILi8ELi2ELb0EN4cute5tupleIJNS5_1CILi128EEENS7_ILi64EEENS7_ILi192EEEEEELi192ENS_10bfloat16_tEfNS_4arch4Sm80ELb0ELb1ELb1ELb1ELb1ELb0ELb1ELb0EEENS1_21CollectiveEpilogueFwdINS6_IJS8_SA_S9_EEENS6_IJNS7_ILi1EEESI_SI_EEESC_SE_Li256ELb1ELb1ELb0ELb0EEENS1_19SingleTileSchedulerILb1ELb0ELb1ELi128EEEEEEEEEvNT_6ParamsE)
        /*0014*/ 	.short	0x0160
        /*0016*/ 	.short	0x0418


	//----- nvinfo : EIATTR_CBANK_PARAM_SIZE
	.align		4
.L_354:
        /*0018*/ 	.byte	0x03, 0x19
        /*001a*/ 	.short	0x0418


	//----- nvinfo : EIATTR_KPARAM_INFO
	.align		4
        /*001c*/ 	.byte	0x04, 0x17
        /*001e*/ 	.short	(.L_356 - .L_355)
.L_355:
        /*0020*/ 	.word	0x00000000
        /*0024*/ 	.short	0x0000
        /*0026*/ 	.short	0x0000
        /*0028*/ 	.byte	0x00, 0xf0, 0x61, 0x10


	//----- nvinfo : EIATTR_MAXREG_COUNT
	.align		4
.L_356:
        /*002c*/ 	.byte	0x03, 0x1b
        /*002e*/ 	.short	0x00ff


	//----- nvinfo : EIATTR_NUM_BARRIERS
	.align		4
        /*0030*/ 	.byte	0x02, 0x4c
        /*0032*/ 	.byte	0x02
	.zero		1


	//----- nvinfo : EIATTR_MERCURY_ISA_VERSION
	.align		4
        /*0034*/ 	.byte	0x03, 0x5f
        /*0036*/ 	.short	0x0000


	//----- nvinfo : EIATTR_COOP_GROUP_MASK_REGIDS
	.align		4
        /*0038*/ 	.byte	0x04, 0x29
        /*003a*/ 	.short	(.L_358 - .L_357)


	//   ....[0]....
.L_357:
        /*003c*/ 	.word	0xffffffff


	//   ....[1]....
        /*0040*/ 	.word	0xffffffff


	//   ....[2]....
        /*0044*/ 	.word	0xffffffff


	//   ....[3]....
        /*0048*/ 	.word	0xffffffff


	//   ....[4]....
        /*004c*/ 	.word	0xffffffff


	//   ....[5]....
        /*0050*/ 	.word	0xffffffff


	//   ....[6]....
        /*0054*/ 	.word	0xffffffff


	//   ....[7]....
        /*0058*/ 	.word	0xffffffff


	//   ....[8]....
        /*005c*/ 	.word	0xffffffff


	//   ....[9]....
        /*0060*/ 	.word	0xffffffff


	//   ....[10]....
        /*0064*/ 	.word	0xffffffff


	//   ....[11]....
        /*0068*/ 	.word	0xffffffff


	//   ....[12]....
        /*006c*/ 	.word	0xffffffff


	//   ....[13]....
        /*0070*/ 	.word	0xffffffff


	//   ....[14]....
        /*0074*/ 	.word	0xffffffff


	//   ....[15]....
        /*0078*/ 	.word	0xffffffff


	//   ....[16]....
        /*007c*/ 	.word	0xffffffff


	//   ....[17]....
        /*0080*/ 	.word	0xffffffff


	//   ....[18]....
        /*0084*/ 	.word	0xffffffff


	//   ....[19]....
        /*0088*/ 	.word	0xffffffff


	//   ....[20]....
        /*008c*/ 	.word	0xffffffff


	//   ....[21]....
        /*0090*/ 	.word	0xffffffff


	//   ....[22]....
        /*0094*/ 	.word	0xffffffff


	//   ....[23]....
        /*0098*/ 	.word	0xffffffff


	//   ....[24]....
        /*009c*/ 	.word	0xffffffff


	//   ....[25]....
        /*00a0*/ 	.word	0xffffffff


	//   ....[26]....
        /*00a4*/ 	.word	0xffffffff


	//   ....[27]....
        /*00a8*/ 	.word	0xffffffff


	//   ....[28]....
        /*00ac*/ 	.word	0xffffffff


	//   ....[29]....
        /*00b0*/ 	.word	0xffffffff


	//   ....[30]....
        /*00b4*/ 	.word	0xffffffff


	//   ....[31]....
        /*00b8*/ 	.word	0xffffffff


	//   ....[32]....
        /*00bc*/ 	.word	0xffffffff


	//   ....[33]....
        /*00c0*/ 	.word	0xffffffff


	//   ....[34]....
        /*00c4*/ 	.word	0xffffffff


	//   ....[35]....
        /*00c8*/ 	.word	0xffffffff


	//   ....[36]....
        /*00cc*/ 	.word	0xffffffff


	//   ....[37]....
        /*00d0*/ 	.word	0xffffffff


	//   ....[38]....
        /*00d4*/ 	.word	0xffffffff


	//   ....[39]....
        /*00d8*/ 	.word	0xffffffff


	//   ....[40]....
        /*00dc*/ 	.word	0xffffffff


	//   ....[41]....
        /*00e0*/ 	.word	0xffffffff


	//   ....[42]....
        /*00e4*/ 	.word	0xffffffff


	//   ....[43]....
        /*00e8*/ 	.word	0xffffffff


	//   ....[44]....
        /*00ec*/ 	.word	0xffffffff


	//   ....[45]....
        /*00f0*/ 	.word	0xffffffff


	//   ....[46]....
        /*00f4*/ 	.word	0xffffffff


	//   ....[47]....
        /*00f8*/ 	.word	0xffffffff


	//   ....[48]....
        /*00fc*/ 	.word	0xffffffff


	//   ....[49]....
        /*0100*/ 	.word	0xffffffff


	//   ....[50]....
        /*0104*/ 	.word	0xffffffff


	//   ....[51]....
        /*0108*/ 	.word	0xffffffff


	//   ....[52]....
        /*010c*/ 	.word	0xffffffff


	//   ....[53]....
        /*0110*/ 	.word	0xffffffff


	//   ....[54]....
        /*0114*/ 	.word	0xffffffff


	//   ....[55]....
        /*0118*/ 	.word	0xffffffff


	//   ....[56]....
        /*011c*/ 	.word	0xffffffff


	//   ....[57]....
        /*0120*/ 	.word	0xffffffff


	//   ....[58]....
        /*0124*/ 	.word	0xffffffff


	//   ....[59]....
        /*0128*/ 	.word	0xffffffff


	//   ....[60]....
        /*012c*/ 	.word	0xffffffff


	//   ....[61]....
        /*0130*/ 	.word	0xffffffff


	//   ....[62]....
        /*0134*/ 	.word	0xffffffff


	//   ....[63]....
        /*0138*/ 	.word	0xffffffff


	//   ....[64]....
        /*013c*/ 	.word	0xffffffff


	//   ....[65]....
        /*0140*/ 	.word	0xffffffff


	//   ....[66]....
        /*0144*/ 	.word	0xffffffff


	//   ....[67]....
        /*0148*/ 	.word	0xffffffff


	//   ....[68]....
        /*014c*/ 	.word	0xffffffff


	//   ....[69]....
        /*0150*/ 	.word	0xffffffff


	//   ....[70]....
        /*0154*/ 	.word	0xffffffff


	//   ....[71]....
        /*0158*/ 	.word	0xffffffff


	//   ....[72]....
        /*015c*/ 	.word	0xffffffff


	//   ....[73]....
        /*0160*/ 	.word	0xffffffff


	//   ....[74]....
        /*0164*/ 	.word	0xffffffff


	//   ....[75]....
        /*0168*/ 	.word	0xffffffff


	//   ....[76]....
        /*016c*/ 	.word	0xffffffff


	//   ....[77]....
        /*0170*/ 	.word	0xffffffff


	//   ....[78]....
        /*0174*/ 	.word	0xffffffff


	//   ....[79]....
        /*0178*/ 	.word	0xffffffff


	//   ....[80]....
        /*017c*/ 	.word	0xffffffff


	//   ....[81]....
        /*0180*/ 	.word	0xffffffff


	//   ....[82]....
        /*0184*/ 	.word	0xffffffff


	//   ....[83]....
        /*0188*/ 	.word	0xffffffff


	//   ....[84]....
        /*018c*/ 	.word	0xffffffff


	//   ....[85]....
        /*0190*/ 	.word	0xffffffff


	//   ....[86]....
        /*0194*/ 	.word	0xffffffff


	//   ....[87]....
        /*0198*/ 	.word	0xffffffff


	//   ....[88]....
        /*019c*/ 	.word	0xffffffff


	//   ....[89]....
        /*01a0*/ 	.word	0xffffffff


	//   ....[90]....
        /*01a4*/ 	.word	0xffffffff


	//   ....[91]....
        /*01a8*/ 	.word	0xffffffff


	//   ....[92]....
        /*01ac*/ 	.word	0xffffffff


	//   ....[93]....
        /*01b0*/ 	.word	0xffffffff


	//   ....[94]....
        /*01b4*/ 	.word	0xffffffff


	//   ....[95]....
        /*01b8*/ 	.word	0xffffffff


	//   ....[96]....
        /*01bc*/ 	.word	0xffffffff


	//   ....[97]....
        /*01c0*/ 	.word	0xffffffff


	//   ....[98]....
        /*01c4*/ 	.word	0xffffffff


	//----- nvinfo : EIATTR_COOP_GROUP_INSTR_OFFSETS
	.align		4
.L_358:
        /*01c8*/ 	.byte	0x04, 0x28
        /*01ca*/ 	.short	(.L_360 - .L_359)


	//   ....[0]....
.L_359:
        /*01cc*/ 	.word	0x00000090


	//   ....[1]....
        /*01d0*/ 	.word	0x00001560


	//   ....[2]....
        /*01d4*/ 	.word	0x000015a0


	//   ....[3]....
        /*01d8*/ 	.word	0x000017d0


	//   ....[4]....
        /*01dc*/ 	.word	0x00001800


	//   ....[5]....
        /*01e0*/ 	.word	0x00001920


	//   ....[6]....
        /*01e4*/ 	.word	0x00001950


	//   ....[7]....
        /*01e8*/ 	.word	0x00001a60


	//   ....[8]....
        /*01ec*/ 	.word	0x00001aa0


	//   ....[9]....
        /*01f0*/ 	.word	0x00001ff0


	//   ....[10]....
        /*01f4*/ 	.word	0x00002010


	//   ....[11]....
        /*01f8*/ 	.word	0x00002040


	//   ....[12]....
        /*01fc*/ 	.word	0x00002070


	//   ....[13]....
        /*0200*/ 	.word	0x00002080


	//   ....[14]....
        /*0204*/ 	.word	0x00002090


	//   ....[15]....
        /*0208*/ 	.word	0x000021d0


	//   ....[16]....
        /*020c*/ 	.word	0x000021e0


	//   ....[17]....
        /*0210*/ 	.word	0x00002620


	//   ....[18]....
        /*0214*/ 	.word	0x00002650


	//   ....[19]....
        /*0218*/ 	.word	0x00002670


	//   ....[20]....
        /*021c*/ 	.word	0x000026d0


	//   ....[21]....
        /*0220*/ 	.word	0x00002b00


	//   ....[22]....
        /*0224*/ 	.word	0x00002b30


	//   ....[23]....
        /*0228*/ 	.word	0x00002b40


	//   ....[24]....
        /*022c*/ 	.word	0x00002b50


	//   ....[25]....
        /*0230*/ 	.word	0x000038d0


	//   ....[26]....
        /*0234*/ 	.word	0x00003c20


	//   ....[27]....
        /*0238*/ 	.word	0x000048d0


	//   ....[28]....
        /*023c*/ 	.word	0x000048f0


	//   ....[29]....
        /*0240*/ 	.word	0x00004910


	//   ....[30]....
        /*0244*/ 	.word	0x00004930


	//   ....[31]....
        /*0248*/ 	.word	0x00005b50


	//   ....[32]....
        /*024c*/ 	.word	0x00005b80


	//   ....[33]....
        /*0250*/ 	.word	0x00005ba0


	//   ....[34]....
        /*0254*/ 	.word	0x00005bb0


	//   ....[35]....
        /*0258*/ 	.word	0x00006240


	//   ....[36]....
        /*025c*/ 	.word	0x00006260


	//   ....[37]....
        /*0260*/ 	.word	0x00006270


	//   ....[38]....
        /*0264*/ 	.word	0x00006280


	//   ....[39]....
        /*0268*/ 	.word	0x00007020


	//   ....[40]....
        /*026c*/ 	.word	0x00007430


	//   ....[41]....
        /*0270*/ 	.word	0x00007d80


	//   ....[42]....
        /*0274*/ 	.word	0x00007e60


	//   ....[43]....
        /*0278*/ 	.word	0x00007e70


	//   ....[44]....
        /*027c*/ 	.word	0x00007e90


	//   ....[45]....
        /*0280*/ 	.word	0x000097e0


	//   ....[46]....
        /*0284*/ 	.word	0x00009800


	//   ....[47]....
        /*0288*/ 	.word	0x00009810


	//   ....[48]....
        /*028c*/ 	.word	0x00009820


	//   ....[49]....
        /*0290*/ 	.word	0x00009f90


	//   ....[50]....
        /*0294*/ 	.word	0x00009fb0


	//   ....[51]....
        /*0298*/ 	.word	0x00009fc0


	//   ....[52]....
        /*029c*/ 	.word	0x00009fd0


	//   ....[53]....
        /*02a0*/ 	.word	0x0000b130


	//   ....[54]....
        /*02a4*/ 	.word	0x0000b160


	//   ....[55]....
        /*02a8*/ 	.word	0x0000b180


	//   ....[56]....
        /*02ac*/ 	.word	0x0000b1c0


	//   ....[57]....
        /*02b0*/ 	.word	0x0000ca90


	//   ....[58]....
        /*02b4*/ 	.word	0x0000cab0


	//   ....[59]....
        /*02b8*/ 	.word	0x0000cac0


	//   ....[60]....
        /*02bc*/ 	.word	0x0000cad0


	//   ....[61]....
        /*02c0*/ 	.word	0x0000d000


	//   ....[62]....
        /*02c4*/ 	.word	0x0000d010


	//   ....[63]....
        /*02c8*/ 	.word	0x0000d020


	//   ....[64]....
        /*02cc*/ 	.word	0x0000d030


	//   ....[65]....
        /*02d0*/ 	.word	0x0000de20


	//   ....[66]....
        /*02d4*/ 	.word	0x0000e190


	//   ....[67]....
        /*02d8*/ 	.word	0x0000eab0


	//   ....[68]....
        /*02dc*/ 	.word	0x0000eba0


	//   ....[69]....
        /*02e0*/ 	.word	0x0000ebb0


	//   ....[70]....
        /*02e4*/ 	.word	0x0000ec30


	//   ....[71]....
        /*02e8*/ 	.word	0x000104f0


	//   ....[72]....
        /*02ec*/ 	.word	0x00010510


	//   ....[73]....
        /*02f0*/ 	.word	0x00010530


	//   ....[74]....
        /*02f4*/ 	.word	0x00010540


	//   ....[75]....
        /*02f8*/ 	.word	0x00010710


	//   ....[76]....
        /*02fc*/ 	.word	0x00010730


	//   ....[77]....
        /*0300*/ 	.word	0x00010770


	//   ....[78]....
        /*0304*/ 	.word	0x00010780


	//   ....[79]....
        /*0308*/ 	.word	0x00011d90


	//   ....[80]....
        /*030c*/ 	.word	0x00011dd0


	//   ....[81]....
        /*0310*/ 	.word	0x00011e60


	//   ....[82]....
        /*0314*/ 	.word	0x00011ea0


	//   ....[83]....
        /*0318*/ 	.word	0x000120b0


	//   ....[84]....
        /*031c*/ 	.word	0x000120c0


	//   ....[85]....
        /*0320*/ 	.word	0x00012240


	//   ....[86]....
        /*0324*/ 	.word	0x00012270


	//   ....[87]....
        /*0328*/ 	.word	0x000123c0


	//   ....[88]....
        /*032c*/ 	.word	0x000123f0


	//   ....[89]....
        /*0330*/ 	.word	0x00012540


	//   ....[90]....
        /*0334*/ 	.word	0x00012560


	//   ....[91]....
        /*0338*/ 	.word	0x00012ea0


	//   ....[92]....
        /*033c*/ 	.word	0x00012eb0


	//   ....[93]....
        /*0340*/ 	.word	0x00012fe0


	//   ....[94]....
        /*0344*/ 	.word	0x00013010


	//   ....[95]....
        /*0348*/ 	.word	0x00013140


	//   ....[96]....
        /*034c*/ 	.word	0x00013170


	//   ....[97]....
        /*0350*/ 	.word	0x000132a0


	//   ....[98]....
        /*0354*/ 	.word	0x000132c0


	//----- nvinfo : EIATTR_EXIT_INSTR_OFFSETS
	.align		4
.L_360:
        /*0358*/ 	.byte	0x04, 0x1c
        /*035a*/ 	.short	(.L_362 - .L_361)


	//   ....[0]....
.L_361:
        /*035c*/ 	.word	0x00000440


	//   ....[1]....
        /*0360*/ 	.word	0x00012570


	//   ....[2]....
        /*0364*/ 	.word	0x00012640


	//   ....[3]....
        /*0368*/ 	.word	0x000126a0


	//   ....[4]....
        /*036c*/ 	.word	0x000132d0


	//   ....[5]....
        /*0370*/ 	.word	0x00013380


	//   ....[6]....
        /*0374*/ 	.word	0x000133e0


	//----- nvinfo : EIATTR_CTAIDZ_USED
	.align		4
.L_362:
        /*0378*/ 	.byte	0x01, 0x04
	.zero		2


	//----- nvinfo : EIATTR_MAX_THREADS
	.align		4
        /*037c*/ 	.byte	0x04, 0x05
        /*037e*/ 	.short	(.L_364 - .L_363)
.L_363:
        /*0380*/ 	.word	0x00000100
        /*0384*/ 	.word	0x00000001
        /*0388*/ 	.word	0x00000001


	//----- nvinfo : EIATTR_CRS_STACK_SIZE
	.align		4
.L_364:
        /*038c*/ 	.byte	0x04, 0x1e
        /*038e*/ 	.short	(.L_366 - .L_365)
.L_365:
        /*0390*/ 	.word	0x00000000
.L_366:


//--------------------- .nv.info._ZN7cutlass13device_kernelIN5flash19enable_sm80_to_sm89INS1_16FlashAttnFwdSm80INS1_25CollectiveMainloopFwdSm80ILi8ELi2ELb0EN4cute5tupleIJNS5_1CILi128EEENS7_ILi64EEENS7_ILi192EEEEEELi192ENS_10bfloat16_tEfNS_4arch4Sm80ELb0ELb1ELb1ELb1ELb1ELb1ELb1ELb0EEENS1_21CollectiveEpilogueFwdINS6_IJS8_SA_S9_EEENS6_IJNS7_ILi1EEESI_SI_EEESC_SE_Li256ELb1ELb1ELb0ELb0EEENS1_19SingleTileSchedulerILb1ELb0ELb1ELi128EEEEEEEEEvNT_6ParamsE --------------------------
	.section	.nv.info._ZN7cutlass13device_kernelIN5flash19enable_sm80_to_sm89INS1_16FlashAttnFwdSm80INS1_25CollectiveMainloopFwdSm80ILi8ELi2ELb0EN4cute5tupleIJNS5_1CILi128EEENS7_ILi64EEENS7_ILi192EEEEEELi192ENS_10bfloat16_tEfNS_4arch4Sm80ELb0ELb1ELb1ELb1ELb1ELb1ELb1ELb0EEENS1_21CollectiveEpilogueFwdINS6_IJS8_SA_S9_EEENS6_IJNS7_ILi1EEESI_SI_EEESC_SE_Li256ELb1ELb1ELb0ELb0EEENS1_19SingleTileSchedulerILb1ELb0ELb1ELi128EEEEEEEEEvNT_6ParamsE,"",@"SHT_CUDA_INFO"
	.sectionflags	@""
	.align	4


	//----- nvinfo : EIATTR_CUDA_API_VERSION
	.align		4
        /*0000*/ 	.byte	0x04, 0x37
        /*0002*/ 	.short	(.L_368 - .L_367)
.L_367:
        /*0004*/ 	.word	0x00000082


	//----- nvinfo : EIATTR_SW2861232_WAR
	.align		4
.L_368:
        /*0008*/ 	.byte	0x01, 0x35
	.zero		2


	//----- nvinfo : EIATTR_PARAM_CBANK
	.align		4
        /*000c*/ 	.byte	0x04, 0x0a
        /*000e*/ 	.short	(.L_370 - .L_369)
	.align		4
.L_369:
        /*0010*/ 	.word	index@(.nv.constant0._ZN7cutlass13device_kernelIN5flash19enable_sm80_to_sm89INS1_16FlashAttnFwdSm80INS1_25CollectiveMainloopFwdSm80ILi8ELi2ELb0EN4cute5tupleIJNS5_1CILi128EEENS7_ILi64EEENS7_ILi192EEEEEELi192ENS_10bfloat16_tEfNS_4arch4Sm80ELb0ELb1ELb1ELb1ELb1ELb1ELb1ELb0EEENS1_21CollectiveEpilogueFwdINS6_IJS8_SA_S9_EEENS6_IJNS7_ILi1EEESI_SI_EEESC_SE_Li256ELb1ELb1ELb0ELb0EEENS1_19SingleTileSchedulerILb1ELb0ELb1ELi128EEEEEEEEEvNT_6ParamsE)
        /*0014*/ 	.short	0x0160
        /*0016*/ 	.short	0x0418


	//----- nvinfo : EIATTR_CBANK_PARAM_SIZE
	.align		4
.L_370:
        /*0018*/ 	.byte	0x03, 0x19
        /*001a*/ 	.short	0x0418


	//----- nvinfo : EIATTR_KPARAM_INFO
	.align		4
        /*001c*/ 	.byte	0x04, 0x17
        /*001e*/ 	.short	(.L_372 - .L_371)
.L_371:
        /*0020*/ 	.word	0x00000000
        /*0024*/ 	.short	0x0000
        /*0026*/ 	.short	0x0000
        /*0028*/ 	.byte	0x00, 0xf0, 0x61, 0x10


	//----- nvinfo : EIATTR_MAXREG_COUNT
	.align		4
.L_372:
        /*002c*/ 	.byte	0x03, 0x1b
        /*002e*/ 	.short	0x00ff


	//----- nvinfo : EIATTR_NUM_BARRIERS
	.align		4
        /*0030*/ 	.byte	0x02, 0x4c
        /*0032*/ 	.byte	0x02
	.zero		1


	//----- nvinfo : EIATTR_MERCURY_ISA_VERSION
	.align		4
        /*0034*/ 	.byte	0x03, 0x5f
        /*0036*/ 	.short	0x0000


	//----- nvinfo : EIATTR_COOP_GROUP_MASK_REGIDS
	.align		4
        /*0038*/ 	.byte	0x04, 0x29
        /*003a*/ 	.short	(.L_374 - .L_373)


	//   ....[0]....
.L_373:
        /*003c*/ 	.word	0xffffffff


	//   ....[1]....
        /*0040*/ 	.word	0xffffffff


	//   ....[2]....
        /*0044*/ 	.word	0xffffffff


	//   ....[3]....
        /*0048*/ 	.word	0xffffffff


	//   ....[4]....
        /*004c*/ 	.word	0xffffffff


	//   ....[5]....
        /*0050*/ 	.word	0xffffffff


	//   ....[6]....
        /*0054*/ 	.word	0xffffffff


	//   ....[7]....
        /*0058*/ 	.word	0xffffffff


	//   ....[8]....
        /*005c*/ 	.word	0xffffffff


	//   ....[9]....
        /*0060*/ 	.word	0xffffffff


	//   ....[10]....
        /*0064*/ 	.word	0xffffffff


	//   ....[11]....
        /*0068*/ 	.word	0xffffffff


	//   ....[12]....
        /*006c*/ 	.word	0xffffffff


	//   ....[13]....
        /*0070*/ 	.word	0xffffffff


	//   ....[14]....
        /*0074*/ 	.word	0xffffffff


	//   ....[15]....
        /*0078*/ 	.word	0xffffffff


	//   ....[16]....
        /*007c*/ 	.word	0xffffffff


	//   ....[17]....
        /*0080*/ 	.word	0xffffffff


	//   ....[18]....
        /*0084*/ 	.word	0xffffffff


	//   ....[19]....
        /*0088*/ 	.word	0xffffffff


	//   ....[20]....
        /*008c*/ 	.word	0xffffffff


	//   ....[21]....
        /*0090*/ 	.word	0xffffffff


	//   ....[22]....
        /*0094*/ 	.word	0xffffffff


	//   ....[23]....
        /*0098*/ 	.word	0xffffffff


	//   ....[24]....
        /*009c*/ 	.word	0xffffffff


	//   ....[25]....
        /*00a0*/ 	.word	0xffffffff


	//   ....[26]....
        /*00a4*/ 	.word	0xffffffff


	//   ....[27]....
        /*00a8*/ 	.word	0xffffffff


	//   ....[28]....
        /*00ac*/ 	.word	0xffffffff


	//   ....[29]....
        /*00b0*/ 	.word	0xffffffff


	//   ....[30]....
        /*00b4*/ 	.word	0xffffffff


	//   ....[31]....
        /*00b8*/ 	.word	0xffffffff


	//   ....[32]....
        /*00bc*/ 	.word	0xffffffff


	//   ....[33]....
        /*00c0*/ 	.word	0xffffffff


	//   ....[34]....
        /*00c4*/ 	.word	0xffffffff


	//   ....[35]....
        /*00c8*/ 	.word	0xffffffff


	//   ....[36]....
        /*00cc*/ 	.word	0xffffffff


	//   ....[37]....
        /*00d0*/ 	.word	0xffffffff


	//   ....[38]....
        /*00d4*/ 	.word	0xffffffff


	//   ....[39]....
        /*00d8*/ 	.word	0xffffffff


	//   ....[40]....
        /*00dc*/ 	.word	0xffffffff


	//   ....[41]....
        /*00e0*/ 	.word	0xffffffff


	//   ....[42]....
        /*00e4*/ 	.word	0xffffffff


	//   ....[43]....
        /*00e8*/ 	.word	0xffffffff


	//   ....[44]....
        /*00ec*/ 	.word	0xffffffff


	//   ....[45]....
        /*00f0*/ 	.word	0xffffffff


	//   ....[46]....
        /*00f4*/ 	.word	0xffffffff


	//   ....[47]....
        /*00f8*/ 	.word	0xffffffff


	//   ....[48]....
        /*00fc*/ 	.word	0xffffffff


	//   ....[49]....
        /*0100*/ 	.word	0xffffffff


	//   ....[50]....
        /*0104*/ 	.word	0xffffffff


	//   ....[51]....
        /*0108*/ 	.word	0xffffffff


	//   ....[52]....
        /*010c*/ 	.word	0xffffffff


	//   ....[53]....
        /*0110*/ 	.word	0xffffffff


	//   ....[54]....
        /*0114*/ 	.word	0xffffffff


	//   ....[55]....
        /*0118*/ 	.word	0xffffffff


	//   ....[56]....
        /*011c*/ 	.word	0xffffffff


	//   ....[57]....
        /*0120*/ 	.word	0xffffffff


	//   ....[58]....
        /*0124*/ 	.word	0xffffffff


	//   ....[59]....
        /*0128*/ 	.word	0xffffffff


	//   ....[60]....
        /*012c*/ 	.word	0xffffffff


	//   ....[61]....
        /*0130*/ 	.word	0xffffffff


	//   ....[62]....
        /*0134*/ 	.word	0xffffffff


	//   ....[63]....
        /*0138*/ 	.word	0xffffffff


	//   ....[64]....
        /*013c*/ 	.word	0xffffffff


	//   ....[65]....
        /*0140*/ 	.word	0xffffffff


	//   ....[66]....
        /*0144*/ 	.word	0xffffffff


	//   ....[67]....
        /*0148*/ 	.word	0xffffffff


	//   ....[68]....
        /*014c*/ 	.word	0xffffffff


	//   ....[69]....
        /*0150*/ 	.word	0xffffffff


	//   ....[70]....
        /*0154*/ 	.word	0xffffffff


	//   ....[71]....
        /*0158*/ 	.word	0xffffffff


	//   ....[72]....
        /*015c*/ 	.word	0xffffffff


	//   ....[73]....
        /*0160*/ 	.word	0xffffffff


	//   ....[74]....
        /*0164*/ 	.word	0xffffffff


	//   ....[75]....
        /*0168*/ 	.word	0xffffffff


	//   ....[76]....
        /*016c*/ 	.word	0xffffffff


	//   ....[77]....
        /*0170*/ 	.word	0xffffffff


	//   ....[78]....
        /*0174*/ 	.word	0xffffffff


	//   ....[79]....
        /*0178*/ 	.word	0xffffffff


	//   ....[80]....
        /*017c*/ 	.word	0xffffffff


	//   ....[81]....
        /*0180*/ 	.word	0xffffffff


	//   ....[82]....
        /*0184*/ 	.word	0xffffffff


	//   ....[83]....
        /*0188*/ 	.word	0xffffffff


	//   ....[84]....
        /*018c*/ 	.word	0xffffffff


	//   ....[85]....
        /*0190*/ 	.word	0xffffffff


	//   ....[86]....
        /*0194*/ 	.word	0xffffffff


	//   ....[87]....
        /*0198*/ 	.word	0xffffffff


	//   ....[88]....
        /*019c*/ 	.word	0xffffffff


	//   ....[89]....
        /*01a0*/ 	.word	0xffffffff


	//   ....[90]....
        /*01a4*/ 	.word	0xffffffff


	//   ....[91]....
        /*01a8*/ 	.word	0xffffffff


	//   ....[92]....
        /*01ac*/ 	.word	0xffffffff


	//   ....[93]....
        /*01b0*/ 	.word	0xffffffff


	//   ....[94]....
        /*01b4*/ 	.word	0xffffffff


	//   ....[95]....
        /*01b8*/ 	.word	0xffffffff


	//   ....[96]....
        /*01bc*/ 	.word	0xffffffff


	//   ....[97]....
        /*01c0*/ 	.word	0xffffffff


	//   ....[98]....
        /*01c4*/ 	.word	0xffffffff


	//   ....[99]....
        /*01c8*/ 	.word	0xffffffff


	//   ....[100]....
        /*01cc*/ 	.word	0xffffffff


	//   ....[101]....
        /*01d0*/ 	.word	0xffffffff


	//   ....[102]....
        /*01d4*/ 	.word	0xffffffff


	//   ....[103]....
        /*01d8*/ 	.word	0xffffffff


	//   ....[104]....
        /*01dc*/ 	.word	0xffffffff


	//   ....[105]....
        /*01e0*/ 	.word	0xffffffff


	//   ....[106]....
        /*01e4*/ 	.word	0xffffffff


	//   ....[107]....
        /*01e8*/ 	.word	0xffffffff


	//   ....[108]....
        /*01ec*/ 	.word	0xffffffff


	//   ....[109]....
        /*01f0*/ 	.word	0xffffffff


	//   ....[110]....
        /*01f4*/ 	.word	0xffffffff


	//   ....[111]....
        /*01f8*/ 	.word	0xffffffff


	//   ....[112]....
        /*01fc*/ 	.word	0xffffffff


	//   ....[113]....
        /*0200*/ 	.word	0xffffffff


	//   ....[114]....
        /*0204*/ 	.word	0xffffffff


	//   ....[115]....
        /*0208*/ 	.word	0xffffffff


	//   ....[116]....
        /*020c*/ 	.word	0xffffffff


	//   ....[117]....
        /*0210*/ 	.word	0xffffffff


	//   ....[118]....
        /*0214*/ 	.word	0xffffffff


	//   ....[119]....
        /*0218*/ 	.word	0xffffffff


	//   ....[120]....
        /*021c*/ 	.word	0xffffffff


	//   ....[121]....
        /*0220*/ 	.word	0xffffffff


	//   ....[122]....
        /*0224*/ 	.word	0xffffffff


	//   ....[123]....
        /*0228*/ 	.word	0xffffffff


	//   ....[124]....
        /*022c*/ 	.word	0xffffffff


	//   ....[125]....
        /*0230*/ 	.word	0xffffffff


	//   ....[126]....
        /*0234*/ 	.word	0xffffffff


	//   ....[127]....
        /*0238*/ 	.word	0xffffffff


	//   ....[128]....
        /*023c*/ 	.word	0xffffffff


	//   ....[129]....
        /*0240*/ 	.word	0xffffffff


	//   ....[130]....
        /*0244*/ 	.word	0xffffffff


	//   ....[131]....
        /*0248*/ 	.word	0xffffffff


	//   ....[132]....
        /*024c*/ 	.word	0xffffffff


	//   ....[133]....
        /*0250*/ 	.word	0xffffffff


	//   ....[134]....
        /*0254*/ 	.word	0xffffffff


	//   ....[135]....
        /*0258*/ 	.word	0xffffffff


	//   ....[136]....
        /*025c*/ 	.word	0xffffffff


	//   ....[137]....
        /*0260*/ 	.word	0xffffffff


	//   ....[138]....
        /*0264*/ 	.word	0xffffffff


	//   ....[139]....
        /*0268*/ 	.word	0xffffffff


	//   ....[140]....
        /*026c*/ 	.word	0xffffffff


	//   ....[141]....
        /*0270*/ 	.word	0xffffffff


	//   ....[142]....
        /*0274*/ 	.word	0xffffffff


	//   ....[143]....
        /*0278*/ 	.word	0xffffffff


	//   ....[144]....
        /*027c*/ 	.word	0xffffffff


	//   ....[145]....
        /*0280*/ 	.word	0xffffffff


	//   ....[146]....
        /*0284*/ 	.word	0xffffffff


	//   ....[147]....
        /*0288*/ 	.word	0xffffffff


	//   ....[148]....
        /*028c*/ 	.word	0xffffffff


	//   ....[149]....
        /*0290*/ 	.word	0xffffffff


	//   ....[150]....
        /*0294*/ 	.word	0xffffffff


	//   ....[151]....
        /*0298*/ 	.word	0xffffffff


	//   ....[152]....
        /*029c*/ 	.word	0xffffffff


	//   ....[153]....
        /*02a0*/ 	.word	0xffffffff


	//   ....[154]....
        /*02a4*/ 	.word	0xffffffff


	//   ....[155]....
        /*02a8*/ 	.word	0xffffffff


	//   ....[156]....
        /*02ac*/ 	.word	0xffffffff


	//   ....[157]....
        /*02b0*/ 	.word	0xffffffff


	//   ....[158]....
        /*02b4*/ 	.word	0xffffffff


	//   ....[159]....
        /*02b8*/ 	.word	0xffffffff


	//   ....[160]....
        /*02bc*/ 	.word	0xffffffff


	//   ....[161]....
        /*02c0*/ 	.word	0xffffffff


	//   ....[162]....
        /*02c4*/ 	.word	0xffffffff


	//   ....[163]....
        /*02c8*/ 	.word	0xffffffff


	//   ....[164]....
        /*02cc*/ 	.word	0xffffffff


	//   ....[165]....
        /*02d0*/ 	.word	0xffffffff


	//   ....[166]....
        /*02d4*/ 	.word	0xffffffff


	//   ....[167]....
        /*02d8*/ 	.word	0xffffffff


	//   ....[168]....
        /*02dc*/ 	.word	0xffffffff


	//   ....[169]....
        /*02e0*/ 	.word	0xffffffff


	//   ....[170]....
        /*02e4*/ 	.word	0xffffffff


	//   ....[171]....
        /*02e8*/ 	.word	0xffffffff


	//   ....[172]....
        /*02ec*/ 	.word	0xffffffff


	//   ....[173]....
        /*02f0*/ 	.word	0xffffffff


	//   ....[174]....
        /*02f4*/ 	.word	0xffffffff


	//   ....[175]....
        /*02f8*/ 	.word	0xffffffff


	//   ....[176]....
        /*02fc*/ 	.word	0xffffffff


	//   ....[177]....
        /*0300*/ 	.word	0xffffffff


	//   ....[178]....
        /*0304*/ 	.word	0xffffffff


	//   ....[179]....
        /*0308*/ 	.word	0xffffffff


	//   ....[180]....
        /*030c*/ 	.word	0xffffffff


	//   ....[181]....
        /*0310*/ 	.word	0xffffffff


	//   ....[182]....
        /*0314*/ 	.word	0xffffffff


	//   ....[183]....
        /*0318*/ 	.word	0xffffffff


	//   ....[184]....
        /*031c*/ 	.word	0xffffffff


	//   ....[185]....
        /*0320*/ 	.word	0xffffffff


	//   ....[186]....
        /*0324*/ 	.word	0xffffffff


	//   ....[187]....
        /*0328*/ 	.word	0xffffffff


	//   ....[188]....
        /*032c*/ 	.word	0xffffffff


	//   ....[189]....
        /*0330*/ 	.word	0xffffffff


	//   ....[190]....
        /*0334*/ 	.word	0xffffffff


	//   ....[191]....
        /*0338*/ 	.word	0xffffffff


	//   ....[192]....
        /*033c*/ 	.word	0xffffffff


	//   ....[193]....
        /*0340*/ 	.word	0xffffffff


	//   ....[194]....
        /*0344*/ 	.word	0xffffffff


	//   ....[195]....
        /*0348*/ 	.word	0xffffffff


	//----- nvinfo : EIATTR_COOP_GROUP_INSTR_OFFSETS
	.align		4
.L_374:
        /*034c*/ 	.byte	0x04, 0x28
        /*034e*/ 	.short	(.L_376 - .L_375)


	//   ....[0]....
.L_375:
        /*0350*/ 	.word	0x00000090


	//   ....[1]....
        /*0354*/ 	.word	0x000025a0


	//   ....[2]....
        /*0358*/ 	.word	0x000025b0


	//   ....[3]....
        /*035c*/ 	.word	0x000040f0


	//   ....[4]....
        /*0360*/ 	.word	0x00004100


	//   ....[5]....
        /*0364*/ 	.word	0x00005bf0


	//   ....[6]....
        /*0368*/ 	.word	0x00005c00


	//   ....[7]....
        /*036c*/ 	.word	0x000060f0


	//   ....[8]....
        /*0370*/ 	.word	0x00006100


	//   ....[9]....
        /*0374*/ 	.word	0x000074d0


	//   ....[10]....
        /*0378*/ 	.word	0x000074f0


	//   ....[11]....
        /*037c*/ 	.word	0x00007680


	//   ....[12]....
        /*0380*/ 	.word	0x00007690


	//   ....[13]....
        /*0384*/ 	.word	0x00007810


	//   ....[14]....
        /*0388*/ 	.word	0x00007830


	//   ....[15]....
        /*038c*/ 	.word	0x000079b0


	//   ....[16]....
        /*0390*/ 	.word	0x000079c0


	//   ....[17]....
        /*0394*/ 	.word	0x00008130


	//   ....[18]....
        /*0398*/ 	.word	0x00008160


	//   ....[19]....
        /*039c*/ 	.word	0x00008350


	//   ....[20]....
        /*03a0*/ 	.word	0x00008360


	//   ....[21]....
        /*03a4*/ 	.word	0x00008370


	//   ....[22]....
        /*03a8*/ 	.word	0x00008380


	//   ....[23]....
        /*03ac*/ 	.word	0x00008390


	//   ....[24]....
        /*03b0*/ 	.word	0x000083a0


	//   ....[25]....
        /*03b4*/ 	.word	0x00008810


	//   ....[26]....
        /*03b8*/ 	.word	0x00008830


	//   ....[27]....
        /*03bc*/ 	.word	0x000088a0


	//   ....[28]....
        /*03c0*/ 	.word	0x00008950


	//   ....[29]....
        /*03c4*/ 	.word	0x00008e20


	//   ....[30]....
        /*03c8*/ 	.word	0x00008e40


	//   ....[31]....
        /*03cc*/ 	.word	0x00008f90


	//   ....[32]....
        /*03d0*/ 	.word	0x00008fd0


	//   ....[33]....
        /*03d4*/ 	.word	0x00009e50


	//   ....[34]....
        /*03d8*/ 	.word	0x0000a120


	//   ....[35]....
        /*03dc*/ 	.word	0x0000aaa0


	//   ....[36]....
        /*03e0*/ 	.word	0x0000ad50


	//   ....[37]....
        /*03e4*/ 	.word	0x0000ad60


	//   ....[38]....
        /*03e8*/ 	.word	0x0000adb0


	//   ....[39]....
        /*03ec*/ 	.word	0x0000bfd0


	//   ....[40]....
        /*03f0*/ 	.word	0x0000bff0


	//   ....[41]....
        /*03f4*/ 	.word	0x0000c130


	//   ....[42]....
        /*03f8*/ 	.word	0x0000c190


	//   ....[43]....
        /*03fc*/ 	.word	0x0000c8b0


	//   ....[44]....
        /*0400*/ 	.word	0x0000c8d0


	//   ....[45]....
        /*0404*/ 	.word	0x0000c8f0


	//   ....[46]....
        /*0408*/ 	.word	0x0000c970


	//   ....[47]....
        /*040c*/ 	.word	0x0000d730


	//   ....[48]....
        /*0410*/ 	.word	0x0000db80


	//   ....[49]....
        /*0414*/ 	.word	0x0000e460


	//   ....[50]....
        /*0418*/ 	.word	0x0000e490


	//   ....[51]....
        /*041c*/ 	.word	0x0000e6b0


	//   ....[52]....
        /*0420*/ 	.word	0x0000e6e0


	//   ....[53]....
        /*0424*/ 	.word	0x0000ff60


	//   ....[54]....
        /*0428*/ 	.word	0x0000ff80


	//   ....[55]....
        /*042c*/ 	.word	0x00010050


	//   ....[56]....
        /*0430*/ 	.word	0x000100c0


	//   ....[57]....
        /*0434*/ 	.word	0x000108a0


	//   ....[58]....
        /*0438*/ 	.word	0x000108c0


	//   ....[59]....
        /*043c*/ 	.word	0x000108e0


	//   ....[60]....
        /*0440*/ 	.word	0x00010940


	//   ....[61]....
        /*0444*/ 	.word	0x00011ab0


	//   ....[62]....
        /*0448*/ 	.word	0x00011ad0


	//   ....[63]....
        /*044c*/ 	.word	0x00011b20


	//   ....[64]....
        /*0450*/ 	.word	0x00011b80


	//   ....[65]....
        /*0454*/ 	.word	0x00013460


	//   ....[66]....
        /*0458*/ 	.word	0x00013480


	//   ....[67]....
        /*045c*/ 	.word	0x00013560


	//   ....[68]....
        /*0460*/ 	.word	0x00013580


	//   ....[69]....
        /*0464*/ 	.word	0x00013af0


	//   ....[70]....
        /*0468*/ 	.word	0x00013b10


	//   ....[71]....
        /*046c*/ 	.word	0x00013bd0


	//   ....[72]....
        /*0470*/ 	.word	0x00013c00


	//   ....[73]....
        /*0474*/ 	.word	0x000148d0


	//   ....[74]....
        /*0478*/ 	.word	0x00014d30


	//   ....[75]....
        /*047c*/ 	.word	0x00015620


	//   ....[76]....
        /*0480*/ 	.word	0x00015770


	//   ....[77]....
        /*0484*/ 	.word	0x00015780


	//   ....[78]....
        /*0488*/ 	.word	0x000157c0


	//   ....[79]....
        /*048c*/ 	.word	0x00017100


	//   ....[80]....
        /*0490*/ 	.word	0x00017120


	//   ....[81]....
        /*0494*/ 	.word	0x00017200


	//   ....[82]....
        /*0498*/ 	.word	0x00017220


	//   ....[83]....
        /*049c*/ 	.word	0x000173c0


	//   ....[84]....
        /*04a0*/ 	.word	0x000173f0


	//   ....[85]....
        /*04a4*/ 	.word	0x00017400


	//   ....[86]....
        /*04a8*/ 	.word	0x00017430


	//   ....[87]....
        /*04ac*/ 	.word	0x000189d0


	//   ....[88]....
        /*04b0*/ 	.word	0x00018a00


	//   ....[89]....
        /*04b4*/ 	.word	0x00018a20


	//   ....[90]....
        /*04b8*/ 	.word	0x00018a40


	//   ....[91]....
        /*04bc*/ 	.word	0x00018c30


	//   ....[92]....
        /*04c0*/ 	.word	0x00018c40


	//   ....[93]....
        /*04c4*/ 	.word	0x00018dc0


	//   ....[94]....
        /*04c8*/ 	.word	0x00018df0


	//   ....[95]....
        /*04cc*/ 	.word	0x00018f40


	//   ....[96]....
        /*04d0*/ 	.word	0x00018f70


	//   ....[97]....
        /*04d4*/ 	.word	0x000190c0


	//   ....[98]....
        /*04d8*/ 	.word	0x000190e0


	//   ....[99]....
        /*04dc*/ 	.word	0x000198d0


	//   ....[100]....
        /*04e0*/ 	.word	0x000198f0


	//   ....[101]....
        /*04e4*/ 	.word	0x00019a60


	//   ....[102]....
        /*04e8*/ 	.word	0x00019a70


	//   ....[103]....
        /*04ec*/ 	.word	0x00019be0


	//   ....[104]....
        /*04f0*/ 	.word	0x00019c00


	//   ....[105]....
        /*04f4*/ 	.word	0x00019d70


	//   ....[106]....
        /*04f8*/ 	.word	0x00019d80


	//   ....[107]....
        /*04fc*/ 	.word	0x00019f40


	//   ....[108]....
        /*0500*/ 	.word	0x00019fc0


	//   ....[109]....
        /*0504*/ 	.word	0x0001a040


	//   ....[110]....
        /*0508*/ 	.word	0x0001a0b0


	//   ....[111]....
        /*050c*/ 	.word	0x0001a130


	//   ....[112]....
        /*0510*/ 	.word	0x0001a1b0


	//   ....[113]....
        /*0514*/ 	.word	0x0001a230


	//   ....[114]....
        /*0518*/ 	.word	0x0001a2a0


	//   ....[115]....
        /*051c*/ 	.word	0x0001a320


	//   ....[116]....
        /*0520*/ 	.word	0x0001a3a0


	//   ....[117]....
        /*0524*/ 	.word	0x0001a5b0


	//   ....[118]....
        /*0528*/ 	.word	0x0001a620


	//   ....[119]....
        /*052c*/ 	.word	0x0001a6a0


	//   ....[120]....
        /*0530*/ 	.word	0x0001a720


	//   ....[121]....
        /*0534*/ 	.word	0x0001a930


	//   ....[122]....
        /*0538*/ 	.word	0x0001a9a0


	//   ....[123]....
        /*053c*/ 	.word	0x0001aa20


	//   ....[124]....
        /*0540*/ 	.word	0x0001aaa0


	//   ....[125]....
        /*0544*/ 	.word	0x0001acb0


	//   ....[126]....
        /*0548*/ 	.word	0x0001ad20


	//   ....[127]....
        /*054c*/ 	.word	0x0001ada0


	//   ....[128]....
        /*0550*/ 	.word	0x0001ae20


	//   ....[129]....
        /*0554*/ 	.word	0x0001afb0


	//   ....[130]....
        /*0558*/ 	.word	0x0001b020


	//   ....[131]....
        /*055c*/ 	.word	0x0001b0a0


	//   ....[132]....
        /*0560*/ 	.word	0x0001b120


	//   ....[133]....
        /*0564*/ 	.word	0x0001b2c0


	//   ....[134]....
        /*0568*/ 	.word	0x0001b330


	//   ....[135]....
        /*056c*/ 	.word	0x0001b3b0


	//   ....[136]....
        /*0570*/ 	.word	0x0001b430


	//   ....[137]....
        /*0574*/ 	.word	0x0001b580


	//   ....[138]....
        /*0578*/ 	.word	0x0001b5f0


	//   ....[139]....
        /*057c*/ 	.word	0x0001b650


	//   ....[140]....
        /*0580*/ 	.word	0x0001b6d0


	//   ....[141]....
        /*0584*/ 	.word	0x0001b750


	//   ....[142]....
        /*0588*/ 	.word	0x0001b8b0


	//   ....[143]....
        /*058c*/ 	.word	0x0001b920


	//   ....[144]....
        /*0590*/ 	.word	0x0001b9a0


	//   ....[145]....
        /*0594*/ 	.word	0x0001ba20


	//   ....[146]....
        /*0598*/ 	.word	0x0001bb70


	//   ....[147]....
        /*059c*/ 	.word	0x0001bbe0


	//   ....[148]....
        /*05a0*/ 	.word	0x0001bc60


	//   ....[149]....
        /*05a4*/ 	.word	0x0001bce0


	//   ....[150]....
        /*05a8*/ 	.word	0x0001be30


	//   ....[151]....
        /*05ac*/ 	.word	0x0001bea0


	//   ....[152]....
        /*05b0*/ 	.word	0x0001bf00


	//   ....[153]....
        /*05b4*/ 	.word	0x0001bf60


	//   ....[154]....
        /*05b8*/ 	.word	0x0001bfb0


	//   ....[155]....
        /*05bc*/ 	.word	0x0001c000


	//   ....[156]....
        /*05c0*/ 	.word	0x0001c080


	//   ....[157]....
        /*05c4*/ 	.word	0x0001c100


	//   ....[158]....
        /*05c8*/ 	.word	0x0001c180


	//   ....[159]....
        /*05cc*/ 	.word	0x0001c1f0


	//   ....[160]....
        /*05d0*/ 	.word	0x0001c270


	//   ....[161]....
        /*05d4*/ 	.word	0x0001c2f0


	//   ....[162]....
        /*05d8*/ 	.word	0x0001c370


	//   ....[163]....
        /*05dc*/ 	.word	0x0001c3e0


	//   ....[164]....
        /*05e0*/ 	.word	0x0001c860


	//   ....[165]....
        /*05e4*/ 	.word	0x0001c880


	//   ....[166]....
        /*05e8*/ 	.word	0x0001c8a0


	//   ....[167]....
        /*05ec*/ 	.word	0x0001c8b0


	//   ....[168]....
        /*05f0*/ 	.word	0x0001d080


	//   ....[169]....
        /*05f4*/ 	.word	0x0001d090


	//   ....[170]....
        /*05f8*/ 	.word	0x0001d0a0


	//   ....[171]....
        /*05fc*/ 	.word	0x0001d0b0


	//   ....[172]....
        /*0600*/ 	.word	0x000204e0


	//   ....[173]....
        /*0604*/ 	.word	0x00020500


	//   ....[174]....
        /*0608*/ 	.word	0x00020520


	//   ....[175]....
        /*060c*/ 	.word	0x00020530


	//   ....[176]....
        /*0610*/ 	.word	0x00020b10


	//   ....[177]....
        /*0614*/ 	.word	0x00020b20


	//   ....[178]....
        /*0618*/ 	.word	0x00020b30


	//   ....[179]....
        /*061c*/ 	.word	0x00020b40


	//   ....[180]....
        /*0620*/ 	.word	0x00024050


	//   ....[181]....
        /*0624*/ 	.word	0x000240d0


	//   ....[182]....
        /*0628*/ 	.word	0x00024150


	//   ....[183]....
        /*062c*/ 	.word	0x000241c0


	//   ....[184]....
        /*0630*/ 	.word	0x00024240


	//   ....[185]....
        /*0634*/ 	.word	0x000242b0


	//   ....[186]....
        /*0638*/ 	.word	0x00024320


	//   ....[187]....
        /*063c*/ 	.word	0x00024390


	//   ....[188]....
        /*0640*/ 	.word	0x00024410


	//   ....[189]....
        /*0644*/ 	.word	0x00024490


	//   ....[190]....
        /*0648*/ 	.word	0x00024510


	//   ....[191]....
        /*064c*/ 	.word	0x00024580


	//   ....[192]....
        /*0650*/ 	.word	0x00024600


	//   ....[193]....
        /*0654*/ 	.word	0x00024670


	//   ....[194]....
        /*0658*/ 	.word	0x000246f0


	//   ....[195]....
        /*065c*/ 	.word	0x00024760


	//----- nvinfo : EIATTR_EXIT_INSTR_OFFSETS
	.align		4
.L_376:
        /*0660*/ 	.byte	0x04, 0x1c
        /*0662*/ 	.short	(.L_378 - .L_377)


	//   ....[0]....
.L_377:
        /*0664*/ 	.word	0x00000320


	//   ....[1]....
        /*0668*/ 	.word	0x000190f0


	//   ....[2]....
        /*066c*/ 	.word	0x000191c0


	//   ....[3]....
        /*0670*/ 	.word	0x00019220


	//   ....[4]....
        /*0674*/ 	.word	0x00019dd0


	//   ....[5]....
        /*0678*/ 	.word	0x00019e80


	//   ....[6]....
        /*067c*/ 	.word	0x00019ee0


	//----- nvinfo : EIATTR_CTAIDZ_USED
	.align		4
.L_378:
        /*0680*/ 	.byte	0x01, 0x04
	.zero		2


	//----- nvinfo : EIATTR_MAX_THREADS
	.align		4
        /*0684*/ 	.byte	0x04, 0x05
        /*0686*/ 	.short	(.L_380 - .L_379)
.L_379:
        /*0688*/ 	.word	0x00000100
        /*068c*/ 	.word	0x00000001
        /*0690*/ 	.word	0x00000001


	//----- nvinfo : EIATTR_CRS_STACK_SIZE
	.align		4
.L_380:
        /*0694*/ 	.byte	0x04, 0x1e
        /*0696*/ 	.short	(.L_382 - .L_381)
.L_381:
        /*0698*/ 	.word	0x00000000
.L_382:


//--------------------- .nv.info._ZN7cutlass13device_kernelIN5flash19enable_sm80_to_sm89INS1_16FlashAttnFwdSm80INS1_25CollectiveMainloopFwdSm80ILi8ELi2ELb0EN4cute5tupleIJNS5_1CILi128EEENS7_ILi64EEENS7_ILi192EEEEEELi192ENS_10bfloat16_tEfNS_4arch4Sm80ELb1ELb0ELb1ELb0ELb1ELb0ELb1ELb0EEENS1_21CollectiveEpilogueFwdINS6_IJS8_SA_S9_EEENS6_IJNS7_ILi1EEESI_SI_EEESC_SE_Li256ELb0ELb1ELb0ELb0EEENS1_30DynamicPersistentTileSchedulerILi256ELi256ELb0ELb1ELb0EEEEEEEEEvNT_6ParamsE --------------------------
	.section	.nv.info._ZN7cutlass13device_kernelIN5flash19enable_sm80_to_sm89INS1_16FlashAttnFwdSm80INS1_25CollectiveMainloopFwdSm80ILi8ELi2ELb0EN4cute5tupleIJNS5_1CILi128EEENS7_ILi64EEENS7_ILi192EEEEEELi192ENS_10bfloat16_tEfNS_4arch4Sm80ELb1ELb0ELb1ELb0ELb1ELb0ELb1ELb0EEENS1_21CollectiveEpilogueFwdINS6_IJS8_SA_S9_EEENS6_IJNS7_ILi1EEESI_SI_EEESC_SE_Li256ELb0ELb1ELb0ELb0EEENS1_30DynamicPersistentTileSchedulerILi256ELi256ELb0ELb1ELb0EEEEEEEEEvNT_6ParamsE,"",@"SHT_CUDA_INFO"
	.sectionflags	@""
	.align	4


	//----- nvinfo : EIATTR_CUDA_API_VERSION
	.align		4
        /*0000*/ 	.byte	0x04, 0x37
        /*0002*/ 	.short	(.L_384 - .L_383)
.L_383:
        /*0004*/ 	.word	0x00000082


	//----- nvinfo : EIATTR_SW2861232_WAR
	.align		4
.L_384:
        /*0008*/ 	.byte	0x01, 0x35
	.zero		2


	//----- nvinfo : EIATTR_PARAM_CBANK
	.align		4
        /*000c*/ 	.byte	0x04, 0x0a
        /*000e*/ 	.short	(.L_386 - .L_385)
	.align		4
.L_385:
        /*0010*/ 	.word	index@(.nv.constant0._ZN7cutlass13device_kernelIN5flash19enable_sm80_to_sm89INS1_16FlashAttnFwdSm80INS1_25CollectiveMainloopFwdSm80ILi8ELi2ELb0EN4cute5tupleIJNS5_1CILi128EEENS7_ILi64EEENS7_ILi192EEEEEELi192ENS_10bfloat16_tEfNS_4arch4Sm80ELb1ELb0ELb1ELb0ELb1ELb0ELb1ELb0EEENS1_21CollectiveEpilogueFwdINS6_IJS8_SA_S9_EEENS6_IJNS7_ILi1EEESI_SI_EEESC_SE_Li256ELb0ELb1ELb0ELb0EEENS1_30DynamicPersistentTileSchedulerILi256ELi256ELb0ELb1ELb0EEEEEEEEEvNT_6ParamsE)
        /*0014*/ 	.short	0x0160
        /*0016*/ 	.short	0x0428


	//----- nvinfo : EIATTR_CBANK_PARAM_SIZE
	.align		4
.L_386:
        /*0018*/ 	.byte	0x03, 0x19
        /*001a*/ 	.short	0x0428


	//----- nvinfo : EIATTR_KPARAM_INFO
	.align		4
        /*001c*/ 	.byte	0x04, 0x17
        /*001e*/ 	.short	(.L_388 - .L_387)
.L_387:
        /*0020*/ 	.word	0x00000000
        /*0024*/ 	.short	0x0000
        /*0026*/ 	.short	0x0000
        /*0028*/ 	.byte	0x00, 0xf0, 0xa1, 0x10


	//----- nvinfo : EIATTR_MAXREG_COUNT
	.align		4
.L_388:
        /*002c*/ 	.byte	0x03, 0x1b
        /*002e*/ 	.short	0x00ff


	//----- nvinfo : EIATTR_NUM_BARRIERS
	.align		4
        /*0030*/ 	.byte	0x02, 0x4c
        /*0032*/ 	.byte	0x06
	.zero		1


	//----- nvinfo : EIATTR_ANNOTATIONS
	.align		4
        /*0034*/ 	.byte	0x04, 0x55
        /*0036*/ 	.short	(.L_390 - .L_389)


	//   ....[0]....
.L_389:
        /* <DEDUP_REMOVED lines=21> */
        /*017c*/ 	.byte	0x20, 0xe8, 0x00, 0x00, 0x01, 0x00, 0x00, 0x00, 0x50, 0xe8, 0x00, 0x00


	//----- nvinfo : EIATTR_MERCURY_ISA_VERSION
	.align		4
.L_390:
        /*0188*/ 	.byte	0x03, 0x5f
        /*018a*/ 	.short	0x0000


	//----- nvinfo : EIATTR_INT_WARP_WIDE_INSTR_OFFSETS
	.align		4
        /*018c*/ 	.byte	0x04, 0x31
        /*018e*/ 	.short	(.L_392 - .L_391)


	//   ....[0]....
.L_391:
        /*0190*/ 	.word	0x0000ca50


	//   ....[1]....
        /*0194*/ 	.word	0x0000cad0


	//----- nvinfo : EIATTR_COOP_GROUP_MASK_REGIDS
	.align		4
.L_392:
        /*0198*/ 	.byte	0x04, 0x29
        /*019a*/ 	.short	(.L_394 - .L_393)


	//   ....[0]....
.L_393:
        /*019c*/ 	.word	0xffffffff


	//   ....[1]....
        /*01a0*/ 	.word	0xffffffff


	//   ....[2]....
        /*01a4*/ 	.word	0xffffffff


	//   ....[3]....
        /*01a8*/ 	.word	0xffffffff


	//   ....[4]....
        /*01ac*/ 	.word	0xffffffff


	//   ....[5]....
        /*01b0*/ 	.word	0xffffffff


	//   ....[6]....
        /*01b4*/ 	.word	0xffffffff


	//   ....[7]....
        /*01b8*/ 	.word	0xffffffff


	//   ....[8]....
        /*01bc*/ 	.word	0xffffffff


	//   ....[9]....
        /*01c0*/ 	.word	0xffffffff


	//   ....[10]....
        /*01c4*/ 	.word	0xffffffff


	//   ....[11]....
        /*01c8*/ 	.word	0xffffffff


	//   ....[12]....
        /*01cc*/ 	.word	0xffffffff


	//   ....[13]....
        /*01d0*/ 	.word	0xffffffff


	//   ....[14]....
        /*01d4*/ 	.word	0xffffffff


	//   ....[15]....
        /*01d8*/ 	.word	0xffffffff


	//   ....[16]....
        /*01dc*/ 	.word	0xffffffff


	//   ....[17]....
        /*01e0*/ 	.word	0xffffffff


	//   ....[18]....
        /*01e4*/ 	.word	0xffffffff


	//   ....[19]....
        /*01e8*/ 	.word	0xffffffff


	//   ....[20]....
        /*01ec*/ 	.word	0xffffffff


	//   ....[21]....
        /*01f0*/ 	.word	0xffffffff


	//   ....[22]....
        /*01f4*/ 	.word	0xffffffff


	//   ....[23]....
        /*01f8*/ 	.word	0xffffffff


	//   ....[24]....
        /*01fc*/ 	.word	0xffffffff


	//   ....[25]....
        /*0200*/ 	.word	0xffffffff


	//   ....[26]....
        /*0204*/ 	.word	0xffffffff


	//   ....[27]....
        /*0208*/ 	.word	0xffffffff


	//   ....[28]....
        /*020c*/ 	.word	0xffffffff


	//   ....[29]....
        /*0210*/ 	.word	0xffffffff


	//   ....[30]....
        /*0214*/ 	.word	0xffffffff


	//   ....[31]....
        /*0218*/ 	.word	0xffffffff


	//   ....[32]....
        /*021c*/ 	.word	0xffffffff


	//   ....[33]....
        /*0220*/ 	.word	0xffffffff


	//   ....[34]....
        /*0224*/ 	.word	0xffffffff


	//   ....[35]....
        /*0228*/ 	.word	0xffffffff


	//   ....[36]....
        /*022c*/ 	.word	0xffffffff


	//   ....[37]....
        /*0230*/ 	.word	0xffffffff


	//   ....[38]....
        /*0234*/ 	.word	0xffffffff


	//   ....[39]....
        /*0238*/ 	.word	0xffffffff


	//   ....[40]....
        /*023c*/ 	.word	0xffffffff


	//   ....[41]....
        /*0240*/ 	.word	0xffffffff


	//   ....[42]....
        /*0244*/ 	.word	0xffffffff


	//   ....[43]....
        /*0248*/ 	.word	0xffffffff


	//   ....[44]....
        /*024c*/ 	.word	0xffffffff


	//   ....[45]....
        /*0250*/ 	.word	0xffffffff


	//   ....[46]....
        /*0254*/ 	.word	0xffffffff


	//   ....[47]....
        /*0258*/ 	.word	0xffffffff


	//   ....[48]....
        /*025c*/ 	.word	0xffffffff


	//   ....[49]....
        /*0260*/ 	.word	0xffffffff


	//   ....[50]....
        /*0264*/ 	.word	0xffffffff


	//   ....[51]....
        /*0268*/ 	.word	0xffffffff


	//   ....[52]....
        /*026c*/ 	.word	0xffffffff


	//   ....[53]....
        /*0270*/ 	.word	0xffffffff


	//   ....[54]....
        /*0274*/ 	.word	0xffffffff


	//   ....[55]....
        /*0278*/ 	.word	0xffffffff


	//   ....[56]....
        /*027c*/ 	.word	0xffffffff


	//   ....[57]....
        /*0280*/ 	.word	0xffffffff


	//   ....[58]....
        /*0284*/ 	.word	0xffffffff


	//   ....[59]....
        /*0288*/ 	.word	0xffffffff


	//   ....[60]....
        /*028c*/ 	.word	0xffffffff


	//   ....[61]....
        /*0290*/ 	.word	0xffffffff


	//   ....[62]....
        /*0294*/ 	.word	0xffffffff


	//   ....[63]....
        /*0298*/ 	.word	0xffffffff


	//   ....[64]....
        /*029c*/ 	.word	0xffffffff


	//   ....[65]....
        /*02a0*/ 	.word	0xffffffff


	//   ....[66]....
        /*02a4*/ 	.word	0xffffffff


	//   ....[67]....
        /*02a8*/ 	.word	0xffffffff


	//   ....[68]....
        /*02ac*/ 	.word	0xffffffff


	//   ....[69]....
        /*02b0*/ 	.word	0xffffffff


	//   ....[70]....
        /*02b4*/ 	.word	0xffffffff


	//   ....[71]....
        /*02b8*/ 	.word	0xffffffff


	//   ....[72]....
        /*02bc*/ 	.word	0xffffffff


	//   ....[73]....
        /*02c0*/ 	.word	0xffffffff


	//   ....[74]....
        /*02c4*/ 	.word	0xffffffff


	//   ....[75]....
        /*02c8*/ 	.word	0xffffffff


	//   ....[76]....
        /*02cc*/ 	.word	0xffffffff


	//   ....[77]....
        /*02d0*/ 	.word	0xffffffff


	//   ....[78]....
        /*02d4*/ 	.word	0xffffffff


	//   ....[79]....
        /*02d8*/ 	.word	0xffffffff


	//   ....[80]....
        /*02dc*/ 	.word	0xffffffff


	//   ....[81]....
        /*02e0*/ 	.word	0xffffffff


	//   ....[82]....
        /*02e4*/ 	.word	0xffffffff


	//   ....[83]....
        /*02e8*/ 	.word	0xffffffff


	//   ....[84]....
        /*02ec*/ 	.word	0xffffffff


	//   ....[85]....
        /*02f0*/ 	.word	0xffffffff


	//   ....[86]....
        /*02f4*/ 	.word	0xffffffff


	//   ....[87]....
        /*02f8*/ 	.word	0xffffffff


	//   ....[88]....
        /*02fc*/ 	.word	0xffffffff


	//   ....[89]....
        /*0300*/ 	.word	0xffffffff


	//   ....[90]....
        /*0304*/ 	.word	0xffffffff


	//   ....[91]....
        /*0308*/ 	.word	0xffffffff


	//   ....[92]....
        /*030c*/ 	.word	0xffffffff


	//   ....[93]....
        /*0310*/ 	.word	0xffffffff


	//   ....[94]....
        /*0314*/ 	.word	0xffffffff


	//   ....[95]....
        /*0318*/ 	.word	0xffffffff


	//   ....[96]....
        /*031c*/ 	.word	0xffffffff


	//   ....[97]....
        /*0320*/ 	.word	0xffffffff


	//   ....[98]....
        /*0324*/ 	.word	0xffffffff


	//   ....[99]....
        /*0328*/ 	.word	0xffffffff


	//   ....[100]....
        /*032c*/ 	.word	0xffffffff


	//   ....[101]....
        /*0330*/ 	.word	0xffffffff


	//   ....[102]....
        /*0334*/ 	.word	0xffffffff


	//   ....[103]....
        /*0338*/ 	.word	0xffffffff


	//   ....[104]....
        /*033c*/ 	.word	0xffffffff


	//   ....[105]....
        /*0340*/ 	.word	0xffffffff


	//   ....[106]....
        /*0344*/ 	.word	0xffffffff


	//   ....[107]....
        /*0348*/ 	.word	0xffffffff


	//   ....[108]....
        /*034c*/ 	.word	0xffffffff


	//   ....[109]....
        /*0350*/ 	.word	0xffffffff


	//   ....[110]....
        /*0354*/ 	.word	0xffffffff


	//   ....[111]....
        /*0358*/ 	.word	0xffffffff


	//   ....[112]....
        /*035c*/ 	.word	0xffffffff


	//   ....[113]....
        /*0360*/ 	.word	0xffffffff


	//   ....[114]....
        /*0364*/ 	.word	0xffffffff


	//   ....[115]....
        /*0368*/ 	.word	0xffffffff


	//   ....[116]....
        /*036c*/ 	.word	0xffffffff


	//   ....[117]....
        /*0370*/ 	.word	0xffffffff


	//   ....[118]....
        /*0374*/ 	.word	0xffffffff


	//   ....[119]....
        /*0378*/ 	.word	0xffffffff


	//   ....[120]....
        /*037c*/ 	.word	0xffffffff


	//   ....[121]....
        /*0380*/ 	.word	0xffffffff


	//   ....[122]....
        /*0384*/ 	.word	0xffffffff


	//   ....[123]....
        /*0388*/ 	.word	0xffffffff


	//   ....[124]....
        /*038c*/ 	.word	0xffffffff


	//   ....[125]....
        /*0390*/ 	.word	0xffffffff


	//   ....[126]....
        /*0394*/ 	.word	0xffffffff


	//   ....[127]....
        /*0398*/ 	.word	0xffffffff


	//   ....[128]....
        /*039c*/ 	.word	0xffffffff


	//   ....[129]....
        /*03a0*/ 	.word	0xffffffff


	//   ....[130]....
        /*03a4*/ 	.word	0xffffffff


	//   ....[131]....
        /*03a8*/ 	.word	0xffffffff


	//   ....[132]....
        /*03ac*/ 	.word	0xffffffff


	//   ....[133]....
        /*03b0*/ 	.word	0xffffffff


	//   ....[134]....
        /*03b4*/ 	.word	0xffffffff


	//   ....[135]....
        /*03b8*/ 	.word	0xffffffff


	//   ....[136]....
        /*03bc*/ 	.word	0xffffffff


	//----- nvinfo : EIATTR_COOP_GROUP_INSTR_OFFSETS
	.align		4
.L_394:
        /*03c0*/ 	.byte	0x04, 0x28
        /*03c2*/ 	.short	(.L_396 - .L_395)


	//   ....[0]....
.L_395:
        /*03c4*/ 	.word	0x00000050


	//   ....[1]....
        /*03c8*/ 	.word	0x00001340


	//   ....[2]....
        /*03cc*/ 	.word	0x00001360


	//   ....[3]....
        /*03d0*/ 	.word	0x000014f0


	//   ....[4]....
        /*03d4*/ 	.word	0x00001500


	//   ....[5]....
        /*03d8*/ 	.word	0x00001660


	//   ....[6]....
        /*03dc*/ 	.word	0x00001680


	//   ....[7]....
        /*03e0*/ 	.word	0x000017e0


	//   ....[8]....
        /*03e4*/ 	.word	0x000017f0


	//   ....[9]....
        /*03e8*/ 	.word	0x00001d00


	//   ....[10]....
        /*03ec*/ 	.word	0x00001d20


	//   ....[11]....
        /*03f0*/ 	.word	0x00001d50


	//   ....[12]....
        /*03f4*/ 	.word	0x00001d70


	//   ....[13]....
        /*03f8*/ 	.word	0x00001e60


	//   ....[14]....
        /*03fc*/ 	.word	0x00001e80


	//   ....[15]....
        /*0400*/ 	.word	0x00001eb0


	//   ....[16]....
        /*0404*/ 	.word	0x00001f80


	//   ....[17]....
        /*0408*/ 	.word	0x00002340


	//   ....[18]....
        /*040c*/ 	.word	0x00002360


	//   ....[19]....
        /*0410*/ 	.word	0x000023f0


	//   ....[20]....
        /*0414*/ 	.word	0x00002450


	//   ....[21]....
        /*0418*/ 	.word	0x000028b0


	//   ....[22]....
        /*041c*/ 	.word	0x000028d0


	//   ....[23]....
        /*0420*/ 	.word	0x000029d0


	//   ....[24]....
        /*0424*/ 	.word	0x000029f0


	//   ....[25]....
        /*0428*/ 	.word	0x000037f0


	//   ....[26]....
        /*042c*/ 	.word	0x00003800


	//   ....[27]....
        /*0430*/ 	.word	0x00004060


	//   ....[28]....
        /*0434*/ 	.word	0x000040d0


	//   ....[29]....
        /*0438*/ 	.word	0x000040f0


	//   ....[30]....
        /*043c*/ 	.word	0x00004110


	//   ....[31]....
        /*0440*/ 	.word	0x000053c0


	//   ....[32]....
        /*0444*/ 	.word	0x000053e0


	//   ....[33]....
        /*0448*/ 	.word	0x000054e0


	//   ....[34]....
        /*044c*/ 	.word	0x00005500


	//   ....[35]....
        /*0450*/ 	.word	0x00005a60


	//   ....[36]....
        /*0454*/ 	.word	0x00005a80


	//   ....[37]....
        /*0458*/ 	.word	0x00005b70


	//   ....[38]....
        /*045c*/ 	.word	0x00005b90


	//   ....[39]....
        /*0460*/ 	.word	0x000065c0


	//   ....[40]....
        /*0464*/ 	.word	0x000065e0


	//   ....[41]....
        /*0468*/ 	.word	0x000071c0


	//   ....[42]....
        /*046c*/ 	.word	0x000071e0


	//   ....[43]....
        /*0470*/ 	.word	0x00007200


	//   ....[44]....
        /*0474*/ 	.word	0x00007220


	//   ....[45]....
        /*0478*/ 	.word	0x00008bf0


	//   ....[46]....
        /*047c*/ 	.word	0x00008c10


	//   ....[47]....
        /*0480*/ 	.word	0x00008d00


	//   ....[48]....
        /*0484*/ 	.word	0x00008d20


	//   ....[49]....
        /*0488*/ 	.word	0x00009250


	//   ....[50]....
        /*048c*/ 	.word	0x00009270


	//   ....[51]....
        /*0490*/ 	.word	0x00009310


	//   ....[52]....
        /*0494*/ 	.word	0x00009360


	//   ....[53]....
        /*0498*/ 	.word	0x0000a4d0


	//   ....[54]....
        /*049c*/ 	.word	0x0000a4f0


	//   ....[55]....
        /*04a0*/ 	.word	0x0000a570


	//   ....[56]....
        /*04a4*/ 	.word	0x0000a580


	//   ....[57]....
        /*04a8*/ 	.word	0x0000beb0


	//   ....[58]....
        /*04ac*/ 	.word	0x0000bed0


	//   ....[59]....
        /*04b0*/ 	.word	0x0000bf70


	//   ....[60]....
        /*04b4*/ 	.word	0x0000bfd0


	//   ....[61]....
        /*04b8*/ 	.word	0x0000c220


	//   ....[62]....
        /*04bc*/ 	.word	0x0000c250


	//   ....[63]....
        /*04c0*/ 	.word	0x0000c260


	//   ....[64]....
        /*04c4*/ 	.word	0x0000c290


	//   ....[65]....
        /*04c8*/ 	.word	0x0000d2b0


	//   ....[66]....
        /*04cc*/ 	.word	0x0000d5f0


	//   ....[67]....
        /*04d0*/ 	.word	0x0000d600


	//   ....[68]....
        /*04d4*/ 	.word	0x0000d620


	//   ....[69]....
        /*04d8*/ 	.word	0x0000d640


	//   ....[70]....
        /*04dc*/ 	.word	0x0000d840


	//   ....[71]....
        /*04e0*/ 	.word	0x0000d860


	//   ....[72]....
        /*04e4*/ 	.word	0x0000d9b0


	//   ....[73]....
        /*04e8*/ 	.word	0x0000d9e0


	//   ....[74]....
        /*04ec*/ 	.word	0x0000dae0


	//   ....[75]....
        /*04f0*/ 	.word	0x0000db10


	//   ....[76]....
        /*04f4*/ 	.word	0x0000dc10


	//   ....[77]....
        /*04f8*/ 	.word	0x0000dc30


	//   ....[78]....
        /*04fc*/ 	.word	0x0000e170


	//   ....[79]....
        /*0500*/ 	.word	0x0000e190


	//   ....[80]....
        /*0504*/ 	.word	0x0000e320


	//   ....[81]....
        /*0508*/ 	.word	0x0000e330


	//   ....[82]....
        /*050c*/ 	.word	0x0000e490


	//   ....[83]....
        /*0510*/ 	.word	0x0000e4b0


	//   ....[84]....
        /*0514*/ 	.word	0x0000e610


	//   ....[85]....
        /*0518*/ 	.word	0x0000e620


	//   ....[86]....
        /*051c*/ 	.word	0x0000e7f0


	//   ....[87]....
        /*0520*/ 	.word	0x0000e8e0


	//   ....[88]....
        /*0524*/ 	.word	0x0000e950


	//   ....[89]....
        /*0528*/ 	.word	0x0000e9c0


	//   ....[90]....
        /*052c*/ 	.word	0x0000ea20


	//   ....[91]....
        /*0530*/ 	.word	0x0000ea90


	//   ....[92]....
        /*0534*/ 	.word	0x0000eb00


	//   ....[93]....
        /*0538*/ 	.word	0x0000eb70


	//   ....[94]....
        /*053c*/ 	.word	0x0000ebd0


	//   ....[95]....
        /*0540*/ 	.word	0x0000ec40


	//   ....[96]....
        /*0544*/ 	.word	0x0000ecb0


	//   ....[97]....
        /*0548*/ 	.word	0x0000ee20


	//   ....[98]....
        /*054c*/ 	.word	0x0000ee80


	//   ....[99]....
        /*0550*/ 	.word	0x0000eef0


	//   ....[100]....
        /*0554*/ 	.word	0x0000ef60


	//   ....[101]....
        /*0558*/ 	.word	0x0000f0d0


	//   ....[102]....
        /*055c*/ 	.word	0x0000f130


	//   ....[103]....
        /*0560*/ 	.word	0x0000f1a0


	//   ....[104]....
        /*0564*/ 	.word	0x0000f210


	//   ....[105]....
        /*0568*/ 	.word	0x0000f380


	//   ....[106]....
        /*056c*/ 	.word	0x0000f3e0


	//   ....[107]....
        /*0570*/ 	.word	0x0000f450


	//   ....[108]....
        /*0574*/ 	.word	0x0000f4c0


	//   ....[109]....
        /*0578*/ 	.word	0x0000f640


	//   ....[110]....
        /*057c*/ 	.word	0x0000f6a0


	//   ....[111]....
        /*0580*/ 	.word	0x0000f710


	//   ....[112]....
        /*0584*/ 	.word	0x0000f780


	//   ....[113]....
        /*0588*/ 	.word	0x0000f900


	//   ....[114]....
        /*058c*/ 	.word	0x0000f960


	//   ....[115]....
        /*0590*/ 	.word	0x0000f9d0


	//   ....[116]....
        /*0594*/ 	.word	0x0000fa40


	//   ....[117]....
        /*0598*/ 	.word	0x0000fbc0


	//   ....[118]....
        /*059c*/ 	.word	0x0000fc20


	//   ....[119]....
        /*05a0*/ 	.word	0x0000fc80


	//   ....[120]....
        /*05a4*/ 	.word	0x0000fcf0


	//   ....[121]....
        /*05a8*/ 	.word	0x0000fd60


	//   ....[122]....
        /*05ac*/ 	.word	0x0000fee0


	//   ....[123]....
        /*05b0*/ 	.word	0x0000ff40


	//   ....[124]....
        /*05b4*/ 	.word	0x0000ffa0


	//   ....[125]....
        /*05b8*/ 	.word	0x00010000


	//   ....[126]....
        /*05bc*/ 	.word	0x00010050


	//   ....[127]....
        /*05c0*/ 	.word	0x000100a0


	//   ....[128]....
        /*05c4*/ 	.word	0x00010110


	//   ....[129]....
        /*05c8*/ 	.word	0x00010180


	//   ....[130]....
        /*05cc*/ 	.word	0x000101f0


	//   ....[131]....
        /*05d0*/ 	.word	0x00010250


	//   ....[132]....
        /*05d4*/ 	.word	0x000102c0


	//   ....[133]....
        /*05d8*/ 	.word	0x00010330


	//   ....[134]....
        /*05dc*/ 	.word	0x000103a0


	//   ....[135]....
        /*05e0*/ 	.word	0x00010400


	//   ....[136]....
        /*05e4*/ 	.word	0x00010470


	//----- nvinfo : EIATTR_EXIT_INSTR_OFFSETS
	.align		4
.L_396:
        /*05e8*/ 	.byte	0x04, 0x1c
        /*05ea*/ 	.short	(.L_398 - .L_397)


	//   ....[0]....
.L_397:
        /*05ec*/ 	.word	0x000000a0


	//   ....[1]....
        /*05f0*/ 	.word	0x0000e890


	//----- nvinfo : EIATTR_MAX_THREADS
	.align		4
.L_398:
        /*05f4*/ 	.byte	0x04, 0x05
        /*05f6*/ 	.short	(.L_400 - .L_399)
.L_399:
        /*05f8*/ 	.word	0x00000100
        /*05fc*/ 	.word	0x00000001
        /*0600*/ 	.word	0x00000001


	//----- nvinfo : EIATTR_CRS_STACK_SIZE
	.align		4
.L_400:
        /*0604*/ 	.byte	0x04, 0x1e
        /*0606*/ 	.short	(.L_402 - .L_401)
.L_401:
        /*0608*/ 	.word	0x00000000
.L_402:


//--------------------- .nv.info._ZN7cutlass13device_kernelIN5flash19enable_sm80_to_sm89INS1_16FlashAttnFwdSm80INS1_25CollectiveMainloopFwdSm80ILi8ELi2ELb0EN4cute5tupleIJNS5_1CILi128EEENS7_ILi64EEENS7_ILi192EEEEEELi192ENS_10bfloat16_tEfNS_4arch4Sm80ELb1ELb0ELb1ELb1ELb1ELb0ELb1ELb0EEENS1_21CollectiveEpilogueFwdINS6_IJS8_SA_S9_EEENS6_IJNS7_ILi1EEESI_SI_EEESC_SE_Li256ELb1ELb1ELb0ELb0EEENS1_19SingleTileSchedulerILb1ELb0ELb1ELi128EEEEEEEEEvNT_6ParamsE --------------------------
	.section	.nv.info._ZN7cutlass13device_kernelIN5flash19enable_sm80_to_sm89INS1_16FlashAttnFwdSm80INS1_25CollectiveMainloopFwdSm80ILi8ELi2ELb0EN4cute5tupleIJNS5_1CILi128EEENS7_ILi64EEENS7_ILi192EEEEEELi192ENS_10bfloat16_tEfNS_4arch4Sm80ELb1ELb0ELb1ELb1ELb1ELb0ELb1ELb0EEENS1_21CollectiveEpilogueFwdINS6_IJS8_SA_S9_EEENS6_IJNS7_ILi1EEESI_SI_EEESC_SE_Li256ELb1ELb1ELb0ELb0EEENS1_19SingleTileSchedulerILb1ELb0ELb1ELi128EEEEEEEEEvNT_6ParamsE,"",@"SHT_CUDA_INFO"
	.sectionflags	@""
	.align	4


	//----- nvinfo : EIATTR_CUDA_API_VERSION
	.align		4
        /*0000*/ 	.byte	0x04, 0x37
        /*0002*/ 	.short	(.L_404 - .L_403)
.L_403:
        /*0004*/ 	.word	0x00000082


	//----- nvinfo : EIATTR_SW2861232_WAR
	.align		4
.L_404:
        /*0008*/ 	.byte	0x01, 0x35
	.zero		2


	//----- nvinfo : EIATTR_PARAM_CBANK
	.align		4
        /*000c*/ 	.byte	0x04, 0x0a
        /*000e*/ 	.short	(.L_406 - .L_405)
	.align		4
.L_405:
        /*0010*/ 	.word	index@(.nv.constant0._ZN7cutlass13device_kernelIN5flash19enable_sm80_to_sm89INS1_16FlashAttnFwdSm80INS1_25CollectiveMainloopFwdSm80ILi8ELi2ELb0EN4cute5tupleIJNS5_1CILi128EEENS7_ILi64EEENS7_ILi192EEEEEELi192ENS_10bfloat16_tEfNS_4arch4Sm80ELb1ELb0ELb1ELb1ELb1ELb0ELb1ELb0EEENS1_21CollectiveEpilogueFwdINS6_IJS8_SA_S9_EEENS6_IJNS7_ILi1EEESI_SI_EEESC_SE_Li256ELb1ELb1ELb0ELb0EEENS1_19SingleTileSchedulerILb1ELb0ELb1ELi128EEEEEEEEEvNT_6ParamsE)
        /*0014*/ 	.short	0x0160
        /*0016*/ 	.short	0x0418


	//----- nvinfo : EIATTR_CBANK_PARAM_SIZE
	.align		4
.L_406:
        /*0018*/ 	.byte	0x03, 0x19
        /*001a*/ 	.short	0x0418


	//----- nvinfo : EIATTR_KPARAM_INFO
	.align		4
        /*001c*/ 	.byte	0x04, 0x17
        /*001e*/ 	.short	(.L_408 - .L_407)
.L_407:
        /*0020*/ 	.word	0x00000000
        /*0024*/ 	.short	0x0000
        /*0026*/ 	.short	0x0000
        /*0028*/ 	.byte	0x00, 0xf0, 0x61, 0x10


	//----- nvinfo : EIATTR_MAXREG_COUNT
	.align		4
.L_408:
        /*002c*/ 	.byte	0x03, 0x1b
        /*002e*/ 	.short	0x00ff


	//----- nvinfo : EIATTR_NUM_BARRIERS
	.align		4
        /*0030*/ 	.byte	0x02, 0x4c
        /*0032*/ 	.byte	0x02
	.zero		1


	//----- nvinfo : EIATTR_MERCURY_ISA_VERSION
	.align		4
        /*0034*/ 	.byte	0x03, 0x5f
        /*0036*/ 	.short	0x0000


	//----- nvinfo : EIATTR_COOP_GROUP_MASK_REGIDS
	.align		4
        /*0038*/ 	.byte	0x04, 0x29
        /*003a*/ 	.short	(.L_410 - .L_409)


	//   ....[0]....
.L_409:
        /*003c*/ 	.word	0xffffffff


	//   ....[1]....
        /*0040*/ 	.word	0xffffffff


	//   ....[2]....
        /*0044*/ 	.word	0xffffffff


	//   ....[3]....
        /*0048*/ 	.word	0xffffffff


	//   ....[4]....
        /*004c*/ 	.word	0xffffffff


	//   ....[5]....
        /*0050*/ 	.word	0xffffffff


	//   ....[6]....
        /*0054*/ 	.word	0xffffffff


	//   ....[7]....
        /*0058*/ 	.word	0xffffffff


	//   ....[8]....
        /*005c*/ 	.word	0xffffffff


	//   ....[9]....
        /*0060*/ 	.word	0xffffffff


	//   ....[10]....
        /*0064*/ 	.word	0xffffffff


	//   ....[11]....
        /*0068*/ 	.word	0xffffffff


	//   ....[12]....
        /*006c*/ 	.word	0xffffffff


	//   ....[13]....
        /*0070*/ 	.word	0xffffffff


	//   ....[14]....
        /*0074*/ 	.word	0xffffffff


	//   ....[15]....
        /*0078*/ 	.word	0xffffffff


	//   ....[16]....
        /*007c*/ 	.word	0xffffffff


	//   ....[17]....
        /*0080*/ 	.word	0xffffffff


	//   ....[18]....
        /*0084*/ 	.word	0xffffffff


	//   ....[19]....
        /*0088*/ 	.word	0xffffffff


	//   ....[20]....
        /*008c*/ 	.word	0xffffffff


	//   ....[21]....
        /*0090*/ 	.word	0xffffffff


	//   ....[22]....
        /*0094*/ 	.word	0xffffffff


	//   ....[23]....
        /*0098*/ 	.word	0xffffffff


	//   ....[24]....
        /*009c*/ 	.word	0xffffffff


	//   ....[25]....
        /*00a0*/ 	.word	0xffffffff


	//   ....[26]....
        /*00a4*/ 	.word	0xffffffff


	//   ....[27]....
        /*00a8*/ 	.word	0xffffffff


	//   ....[28]....
        /*00ac*/ 	.word	0xffffffff


	//   ....[29]....
        /*00b0*/ 	.word	0xffffffff


	//   ....[30]....
        /*00b4*/ 	.word	0xffffffff


	//   ....[31]....
        /*00b8*/ 	.word	0xffffffff


	//   ....[32]....
        /*00bc*/ 	.word	0xffffffff


	//   ....[33]....
        /*00c0*/ 	.word	0xffffffff


	//   ....[34]....
        /*00c4*/ 	.word	0xffffffff


	//   ....[35]....
        /*00c8*/ 	.word	0xffffffff


	//   ....[36]....
        /*00cc*/ 	.word	0xffffffff


	//   ....[37]....
        /*00d0*/ 	.word	0xffffffff


	//   ....[38]....
        /*00d4*/ 	.word	0xffffffff


	//   ....[39]....
        /*00d8*/ 	.word	0xffffffff


	//   ....[40]....
        /*00dc*/ 	.word	0xffffffff


	//   ....[41]....
        /*00e0*/ 	.word	0xffffffff


	//   ....[42]....
        /*00e4*/ 	.word	0xffffffff


	//   ....[43]....
        /*00e8*/ 	.word	0xffffffff


	//   ....[44]....
        /*00ec*/ 	.word	0xffffffff


	//   ....[45]....
        /*00f0*/ 	.word	0xffffffff


	//   ....[46]....
        /*00f4*/ 	.word	0xffffffff


	//   ....[47]....
        /*00f8*/ 	.word	0xffffffff


	//   ....[48]....
        /*00fc*/ 	.word	0xffffffff


	//   ....[49]....
        /*0100*/ 	.word	0xffffffff


	//   ....[50]....
        /*0104*/ 	.word	0xffffffff


	//   ....[51]....
        /*0108*/ 	.word	0xffffffff


	//   ....[52]....
        /*010c*/ 	.word	0xffffffff


	//   ....[53]....
        /*0110*/ 	.word	0xffffffff


	//   ....[54]....
        /*0114*/ 	.word	0xffffffff


	//   ....[55]....
        /*0118*/ 	.word	0xffffffff


	//   ....[56]....
        /*011c*/ 	.word	0xffffffff


	//   ....[57]....
        /*0120*/ 	.word	0xffffffff


	//   ....[58]....
        /*0124*/ 	.word	0xffffffff


	//   ....[59]....
        /*0128*/ 	.word	0xffffffff


	//   ....[60]....
        /*012c*/ 	.word	0xffffffff


	//   ....[61]....
        /*0130*/ 	.word	0xffffffff


	//   ....[62]....
        /*0134*/ 	.word	0xffffffff


	//   ....[63]....
        /*0138*/ 	.word	0xffffffff


	//   ....[64]....
        /*013c*/ 	.word	0xffffffff


	//   ....[65]....
        /*0140*/ 	.word	0xffffffff


	//   ....[66]....
        /*0144*/ 	.word	0xffffffff


	//   ....[67]....
        /*0148*/ 	.word	0xffffffff


	//   ....[68]....
        /*014c*/ 	.word	0xffffffff


	//   ....[69]....
        /*0150*/ 	.word	0xffffffff


	//   ....[70]....
        /*0154*/ 	.word	0xffffffff


	//   ....[71]....
        /*0158*/ 	.word	0xffffffff


	//   ....[72]....
        /*015c*/ 	.word	0xffffffff


	//   ....[73]....
        /*0160*/ 	.word	0xffffffff


	//   ....[74]....
        /*0164*/ 	.word	0xffffffff


	//   ....[75]....
        /*0168*/ 	.word	0xffffffff


	//   ....[76]....
        /*016c*/ 	.word	0xffffffff


	//   ....[77]....
        /*0170*/ 	.word	0xffffffff


	//   ....[78]....
        /*0174*/ 	.word	0xffffffff


	//   ....[79]....
        /*0178*/ 	.word	0xffffffff


	//   ....[80]....
        /*017c*/ 	.word	0xffffffff


	//   ....[81]....
        /*0180*/ 	.word	0xffffffff


	//   ....[82]....
        /*0184*/ 	.word	0xffffffff


	//   ....[83]....
        /*0188*/ 	.word	0xffffffff


	//   ....[84]....
        /*018c*/ 	.word	0xffffffff


	//----- nvinfo : EIATTR_COOP_GROUP_INSTR_OFFSETS
	.align		4
.L_410:
        /*0190*/ 	.byte	0x04, 0x28
        /*0192*/ 	.short	(.L_412 - .L_411)


	//   ....[0]....
.L_411:
        /*0194*/ 	.word	0x00000090


	//   ....[1]....
        /*0198*/ 	.word	0x00001320


	//   ....[2]....
        /*019c*/ 	.word	0x00001370


	//   ....[3]....
        /*01a0*/ 	.word	0x000015a0


	//   ....[4]....
        /*01a4*/ 	.word	0x000015d0


	//   ....[5]....
        /*01a8*/ 	.word	0x000016f0


	//   ....[6]....
        /*01ac*/ 	.word	0x00001720


	//   ....[7]....
        /*01b0*/ 	.word	0x00001830


	//   ....[8]....
        /*01b4*/ 	.word	0x00001870


	//   ....[9]....
        /*01b8*/ 	.word	0x00001df0


	//   ....[10]....
        /*01bc*/ 	.word	0x00001e20


	//   ....[11]....
        /*01c0*/ 	.word	0x00001e40


	//   ....[12]....
        /*01c4*/ 	.word	0x00001e50


	//   ....[13]....
        /*01c8*/ 	.word	0x00001f10


	//   ....[14]....
        /*01cc*/ 	.word	0x00001f30


	//   ....[15]....
        /*01d0*/ 	.word	0x00001f40


	//   ....[16]....
        /*01d4*/ 	.word	0x00001f50


	//   ....[17]....
        /*01d8*/ 	.word	0x00002430


	//   ....[18]....
        /*01dc*/ 	.word	0x00002460


	//   ....[19]....
        /*01e0*/ 	.word	0x00002480


	//   ....[20]....
        /*01e4*/ 	.word	0x00002490


	//   ....[21]....
        /*01e8*/ 	.word	0x00002910


	//   ....[22]....
        /*01ec*/ 	.word	0x00002940


	//   ....[23]....
        /*01f0*/ 	.word	0x00002960


	//   ....[24]....
        /*01f4*/ 	.word	0x000029c0


	//   ....[25]....
        /*01f8*/ 	.word	0x000036d0


	//   ....[26]....
        /*01fc*/ 	.word	0x000038f0


	//   ....[27]....
        /*0200*/ 	.word	0x00004100


	//   ....[28]....
        /*0204*/ 	.word	0x000041f0


	//   ....[29]....
        /*0208*/ 	.word	0x00004200


	//   ....[30]....
        /*020c*/ 	.word	0x00004250


	//   ....[31]....
        /*0210*/ 	.word	0x00005470


	//   ....[32]....
        /*0214*/ 	.word	0x000054a0


	//   ....[33]....
        /*0218*/ 	.word	0x000054c0


	//   ....[34]....
        /*021c*/ 	.word	0x000054d0


	//   ....[35]....
        /*0220*/ 	.word	0x00005a60


	//   ....[36]....
        /*0224*/ 	.word	0x00005a80


	//   ....[37]....
        /*0228*/ 	.word	0x00005aa0


	//   ....[38]....
        /*022c*/ 	.word	0x00005ab0


	//   ....[39]....
        /*0230*/ 	.word	0x00006640


	//   ....[40]....
        /*0234*/ 	.word	0x000066b0


	//   ....[41]....
        /*0238*/ 	.word	0x00007020


	//   ....[42]....
        /*023c*/ 	.word	0x00007170


	//   ....[43]....
        /*0240*/ 	.word	0x00007180


	//   ....[44]....
        /*0244*/ 	.word	0x000071f0


	//   ....[45]....
        /*0248*/ 	.word	0x00008ad0


	//   ....[46]....
        /*024c*/ 	.word	0x00008af0


	//   ....[47]....
        /*0250*/ 	.word	0x00008b00


	//   ....[48]....
        /*0254*/ 	.word	0x00008b10


	//   ....[49]....
        /*0258*/ 	.word	0x00009090


	//   ....[50]....
        /*025c*/ 	.word	0x000090b0


	//   ....[51]....
        /*0260*/ 	.word	0x000090d0


	//   ....[52]....
        /*0264*/ 	.word	0x000090e0


	//   ....[53]....
        /*0268*/ 	.word	0x0000a200


	//   ....[54]....
        /*026c*/ 	.word	0x0000a230


	//   ....[55]....
        /*0270*/ 	.word	0x0000a250


	//   ....[56]....
        /*0274*/ 	.word	0x0000a290


	//   ....[57]....
        /*0278*/ 	.word	0x0000bb10


	//   ....[58]....
        /*027c*/ 	.word	0x0000bb30


	//   ....[59]....
        /*0280*/ 	.word	0x0000bb50


	//   ....[60]....
        /*0284*/ 	.word	0x0000bb60


	//   ....[61]....
        /*0288*/ 	.word	0x0000bd30


	//   ....[62]....
        /*028c*/ 	.word	0x0000bd50


	//   ....[63]....
        /*0290*/ 	.word	0x0000bd90


	//   ....[64]....
        /*0294*/ 	.word	0x0000bda0


	//   ....[65]....
        /*0298*/ 	.word	0x0000d3e0


	//   ....[66]....
        /*029c*/ 	.word	0x0000d430


	//   ....[67]....
        /*02a0*/ 	.word	0x0000d470


	//   ....[68]....
        /*02a4*/ 	.word	0x0000d4b0


	//   ....[69]....
        /*02a8*/ 	.word	0x0000d6d0


	//   ....[70]....
        /*02ac*/ 	.word	0x0000d6e0


	//   ....[71]....
        /*02b0*/ 	.word	0x0000d860


	//   ....[72]....
        /*02b4*/ 	.word	0x0000d890


	//   ....[73]....
        /*02b8*/ 	.word	0x0000d9e0


	//   ....[74]....
        /*02bc*/ 	.word	0x0000da10


	//   ....[75]....
        /*02c0*/ 	.word	0x0000db60


	//   ....[76]....
        /*02c4*/ 	.word	0x0000db80


	//   ....[77]....
        /*02c8*/ 	.word	0x0000e4d0


	//   ....[78]....
        /*02cc*/ 	.word	0x0000e4e0


	//   ....[79]....
        /*02d0*/ 	.word	0x0000e610


	//   ....[80]....
        /*02d4*/ 	.word	0x0000e640


	//   ....[81]....
        /*02d8*/ 	.word	0x0000e770


	//   ....[82]....
        /*02dc*/ 	.word	0x0000e7a0


	//   ....[83]....
        /*02e0*/ 	.word	0x0000e8d0


	//   ....[84]....
        /*02e4*/ 	.word	0x0000e8f0


	//----- nvinfo : EIATTR_EXIT_INSTR_OFFSETS
	.align		4
.L_412:
        /*02e8*/ 	.byte	0x04, 0x1c
        /*02ea*/ 	.short	(.L_414 - .L_413)


	//   ....[0]....
.L_413:
        /*02ec*/ 	.word	0x00000440


	//   ....[1]....
        /*02f0*/ 	.word	0x0000db90


	//   ....[2]....
        /*02f4*/ 	.word	0x0000dc60


	//   ....[3]....
        /*02f8*/ 	.word	0x0000dcc0


	//   ....[4]....
        /*02fc*/ 	.word	0x0000e900


	//   ....[5]....
        /*0300*/ 	.word	0x0000e9b0


	//   ....[6]....
        /*0304*/ 	.word	0x0000ea10


	//----- nvinfo : EIATTR_CTAIDZ_USED
	.align		4
.L_414:
        /*0308*/ 	.byte	0x01, 0x04
	.zero		2


	//----- nvinfo : EIATTR_MAX_THREADS
	.align		4
        /*030c*/ 	.byte	0x04, 0x05
        /*030e*/ 	.short	(.L_416 - .L_415)
.L_415:
        /*0310*/ 	.word	0x00000100
        /*0314*/ 	.word	0x00000001
        /*0318*/ 	.word	0x00000001


	//----- nvinfo : EIATTR_CRS_STACK_SIZE
	.align		4
.L_416:
        /*031c*/ 	.byte	0x04, 0x1e
        /*031e*/ 	.short	(.L_418 - .L_417)
.L_417:
        /*0320*/ 	.word	0x00000000
.L_418:


//--------------------- .nv.info._ZN7cutlass13device_kernelIN5flash19enable_sm80_to_sm89INS1_16FlashAttnFwdSm80INS1_25CollectiveMainloopFwdSm80ILi8ELi2ELb0EN4cute5tupleIJNS5_1CILi128EEENS7_ILi64EEENS7_ILi192EEEEEELi192ENS_10bfloat16_tEfNS_4arch4Sm80ELb1ELb0ELb1ELb1ELb1ELb1ELb1ELb0EEENS1_21CollectiveEpilogueFwdINS6_IJS8_SA_S9_EEENS6_IJNS7_ILi1EEESI_SI_EEESC_SE_Li256ELb1ELb1ELb0ELb0EEENS1_19SingleTileSchedulerILb1ELb0ELb1ELi128EEEEEEEEEvNT_6ParamsE --------------------------
	.section	.nv.info._ZN7cutlass13device_kernelIN5flash19enable_sm80_to_sm89INS1_16FlashAttnFwdSm80INS1_25CollectiveMainloopFwdSm80ILi8ELi2ELb0EN4cute5tupleIJNS5_1CILi128EEENS7_ILi64EEENS7_ILi192EEEEEELi192ENS_10bfloat16_tEfNS_4arch4Sm80ELb1ELb0ELb1ELb1ELb1ELb1ELb1ELb0EEENS1_21CollectiveEpilogueFwdINS6_IJS8_SA_S9_EEENS6_IJNS7_ILi1EEESI_SI_EEESC_SE_Li256ELb1ELb1ELb0ELb0EEENS1_19SingleTileSchedulerILb1ELb0ELb1ELi128EEEEEEEEEvNT_6ParamsE,"",@"SHT_CUDA_INFO"
	.sectionflags	@""
	.align	4


	//----- nvinfo : EIATTR_CUDA_API_VERSION
	.align		4
        /*0000*/ 	.byte	0x04, 0x37
        /*0002*/ 	.short	(.L_420 - .L_419)
.L_419:
        /*0004*/ 	.word	0x00000082


	//----- nvinfo : EIATTR_SW2861232_WAR
	.align		4
.L_420:
        /*0008*/ 	.byte	0x01, 0x35
	.zero		2


	//----- nvinfo : EIATTR_PARAM_CBANK
	.align		4
        /*000c*/ 	.byte	0x04, 0x0a
        /*000e*/ 	.short	(.L_422 - .L_421)
	.align		4
.L_421:
        /*0010*/ 	.word	index@(.nv.constant0._ZN7cutlass13device_kernelIN5flash19enable_sm80_to_sm89INS1_16FlashAttnFwdSm80INS1_25CollectiveMainloopFwdSm80ILi8ELi2ELb0EN4cute5tupleIJNS5_1CILi128EEENS7_ILi64EEENS7_ILi192EEEEEELi192ENS_10bfloat16_tEfNS_4arch4Sm80ELb1ELb0ELb1ELb1ELb1ELb1ELb1ELb0EEENS1_21CollectiveEpilogueFwdINS6_IJS8_SA_S9_EEENS6_IJNS7_ILi1EEESI_SI_EEESC_SE_Li256ELb1ELb1ELb0ELb0EEENS1_19SingleTileSchedulerILb1ELb0ELb1ELi128EEEEEEEEEvNT_6ParamsE)
        /*0014*/ 	.short	0x0160
        /*0016*/ 	.short	0x0418


	//----- nvinfo : EIATTR_CBANK_PARAM_SIZE
	.align		4
.L_422:
        /*0018*/ 	.byte	0x03, 0x19
        /*001a*/ 	.short	0x0418


	//----- nvinfo : EIATTR_KPARAM_INFO
	.align		4
        /*001c*/ 	.byte	0x04, 0x17
        /*001e*/ 	.short	(.L_424 - .L_423)
.L_423:
        /*0020*/ 	.word	0x00000000
        /*0024*/ 	.short	0x0000
        /*0026*/ 	.short	0x0000
        /*0028*/ 	.byte	0x00, 0xf0, 0x61, 0x10


	//----- nvinfo : EIATTR_MAXREG_COUNT
	.align		4
.L_424:
        /*002c*/ 	.byte	0x03, 0x1b
        /*002e*/ 	.short	0x00ff


	//----- nvinfo : EIATTR_NUM_BARRIERS
	.align		4
        /*0030*/ 	.byte	0x02, 0x4c
        /*0032*/ 	.byte	0x02
	.zero		1


	//----- nvinfo : EIATTR_MERCURY_ISA_VERSION
	.align		4
        /*0034*/ 	.byte	0x03, 0x5f
        /*0036*/ 	.short	0x0000


	//----- nvinfo : EIATTR_COOP_GROUP_MASK_REGIDS
	.align		4
        /*0038*/ 	.byte	0x04, 0x29
        /*003a*/ 	.short	(.L_426 - .L_425)


	//   ....[0]....
.L_425:
        /*003c*/ 	.word	0xffffffff


	//   ....[1]....
        /*0040*/ 	.word	0xffffffff


	//   ....[2]....
        /*0044*/ 	.word	0xffffffff


	//   ....[3]....
        /*0048*/ 	.word	0xffffffff


	//   ....[4]....
        /*004c*/ 	.word	0xffffffff


	//   ....[5]....
        /*0050*/ 	.word	0xffffffff


	//   ....[6]....
        /*0054*/ 	.word	0xffffffff


	//   ....[7]....
        /*0058*/ 	.word	0xffffffff


	//   ....[8]....
        /*005c*/ 	.word	0xffffffff


	//   ....[9]....
        /*0060*/ 	.word	0xffffffff


	//   ....[10]....
        /*0064*/ 	.word	0xffffffff


	//   ....[11]....
        /*0068*/ 	.word	0xffffffff


	//   ....[12]....
        /*006c*/ 	.word	0xffffffff


	//   ....[13]....
        /*0070*/ 	.word	0xffffffff


	//   ....[14]....
        /*0074*/ 	.word	0xffffffff


	//   ....[15]....
        /*0078*/ 	.word	0xffffffff


	//   ....[16]....
        /*007c*/ 	.word	0xffffffff


	//   ....[17]....
        /*0080*/ 	.word	0xffffffff


	//   ....[18]....
        /*0084*/ 	.word	0xffffffff


	//   ....[19]....
        /*0088*/ 	.word	0xffffffff


	//   ....[20]....
        /*008c*/ 	.word	0xffffffff


	//   ....[21]....
        /*0090*/ 	.word	0xffffffff


	//   ....[22]....
        /*0094*/ 	.word	0xffffffff


	//   ....[23]....
        /*0098*/ 	.word	0xffffffff


	//   ....[24]....
        /*009c*/ 	.word	0xffffffff


	//   ....[25]....
        /*00a0*/ 	.word	0xffffffff


	//   ....[26]....
        /*00a4*/ 	.word	0xffffffff


	//   ....[27]....
        /*00a8*/ 	.word	0xffffffff


	//   ....[28]....
        /*00ac*/ 	.word	0xffffffff


	//   ....[29]....
        /*00b0*/ 	.word	0xffffffff


	//   ....[30]....
        /*00b4*/ 	.word	0xffffffff


	//   ....[31]....
        /*00b8*/ 	.word	0xffffffff


	//   ....[32]....
        /*00bc*/ 	.word	0xffffffff


	//   ....[33]....
        /*00c0*/ 	.word	0xffffffff


	//   ....[34]....
        /*00c4*/ 	.word	0xffffffff


	//   ....[35]....
        /*00c8*/ 	.word	0xffffffff


	//   ....[36]....
        /*00cc*/ 	.word	0xffffffff


	//   ....[37]....
        /*00d0*/ 	.word	0xffffffff


	//   ....[38]....
        /*00d4*/ 	.word	0xffffffff


	//   ....[39]....
        /*00d8*/ 	.word	0xffffffff


	//   ....[40]....
        /*00dc*/ 	.word	0xffffffff


	//   ....[41]....
        /*00e0*/ 	.word	0xffffffff


	//   ....[42]....
        /*00e4*/ 	.word	0xffffffff


	//   ....[43]....
        /*00e8*/ 	.word	0xffffffff


	//   ....[44]....
        /*00ec*/ 	.word	0xffffffff


	//   ....[45]....
        /*00f0*/ 	.word	0xffffffff


	//   ....[46]....
        /*00f4*/ 	.word	0xffffffff


	//   ....[47]....
        /*00f8*/ 	.word	0xffffffff


	//   ....[48]....
        /*00fc*/ 	.word	0xffffffff


	//   ....[49]....
        /*0100*/ 	.word	0xffffffff


	//   ....[50]....
        /*0104*/ 	.word	0xffffffff


	//   ....[51]....
        /*0108*/ 	.word	0xffffffff


	//   ....[52]....
        /*010c*/ 	.word	0xffffffff


	//   ....[53]....
        /*0110*/ 	.word	0xffffffff


	//   ....[54]....
        /*0114*/ 	.word	0xffffffff


	//   ....[55]....
        /*0118*/ 	.word	0xffffffff


	//   ....[56]....
        /*011c*/ 	.word	0xffffffff


	//   ....[57]....
        /*0120*/ 	.word	0xffffffff


	//   ....[58]....
        /*0124*/ 	.word	0xffffffff


	//   ....[59]....
        /*0128*/ 	.word	0xffffffff


	//   ....[60]....
        /*012c*/ 	.word	0xffffffff


	//   ....[61]....
        /*0130*/ 	.word	0xffffffff


	//   ....[62]....
        /*0134*/ 	.word	0xffffffff


	//   ....[63]....
        /*0138*/ 	.word	0xffffffff


	//   ....[64]....
        /*013c*/ 	.word	0xffffffff


	//   ....[65]....
        /*0140*/ 	.word	0xffffffff


	//   ....[66]....
        /*0144*/ 	.word	0xffffffff


	//   ....[67]....
        /*0148*/ 	.word	0xffffffff


	//   ....[68]....
        /*014c*/ 	.word	0xffffffff


	//   ....[69]....
        /*0150*/ 	.word	0xffffffff


	//   ....[70]....
        /*0154*/ 	.word	0xffffffff


	//   ....[71]....
        /*0158*/ 	.word	0xffffffff


	//   ....[72]....
        /*015c*/ 	.word	0xffffffff


	//   ....[73]....
        /*0160*/ 	.word	0xffffffff


	//   ....[74]....
        /*0164*/ 	.word	0xffffffff


	//   ....[75]....
        /*0168*/ 	.word	0xffffffff


	//   ....[76]....
        /*016c*/ 	.word	0xffffffff


	//   ....[77]....
        /*0170*/ 	.word	0xffffffff


	//   ....[78]....
        /*0174*/ 	.word	0xffffffff


	//   ....[79]....
        /*0178*/ 	.word	0xffffffff


	//   ....[80]....
        /*017c*/ 	.word	0xffffffff


	//   ....[81]....
        /*0180*/ 	.word	0xffffffff


	//   ....[82]....
        /*0184*/ 	.word	0xffffffff


	//   ....[83]....
        /*0188*/ 	.word	0xffffffff


	//   ....[84]....
        /*018c*/ 	.word	0xffffffff


	//   ....[85]....
        /*0190*/ 	.word	0xffffffff


	//   ....[86]....
        /*0194*/ 	.word	0xffffffff


	//   ....[87]....
        /*0198*/ 	.word	0xffffffff


	//   ....[88]....
        /*019c*/ 	.word	0xffffffff


	//   ....[89]....
        /*01a0*/ 	.word	0xffffffff


	//   ....[90]....
        /*01a4*/ 	.word	0xffffffff


	//   ....[91]....
        /*01a8*/ 	.word	0xffffffff


	//   ....[92]....
        /*01ac*/ 	.word	0xffffffff


	//   ....[93]....
        /*01b0*/ 	.word	0xffffffff


	//   ....[94]....
        /*01b4*/ 	.word	0xffffffff


	//   ....[95]....
        /*01b8*/ 	.word	0xffffffff


	//   ....[96]....
        /*01bc*/ 	.word	0xffffffff


	//   ....[97]....
        /*01c0*/ 	.word	0xffffffff


	//   ....[98]....
        /*01c4*/ 	.word	0xffffffff


	//   ....[99]....
        /*01c8*/ 	.word	0xffffffff


	//   ....[100]....
        /*01cc*/ 	.word	0xffffffff


	//   ....[101]....
        /*01d0*/ 	.word	0xffffffff


	//   ....[102]....
        /*01d4*/ 	.word	0xffffffff


	//   ....[103]....
        /*01d8*/ 	.word	0xffffffff


	//   ....[104]....
        /*01dc*/ 	.word	0xffffffff


	//   ....[105]....
        /*01e0*/ 	.word	0xffffffff


	//   ....[106]....
        /*01e4*/ 	.word	0xffffffff


	//   ....[107]....
        /*01e8*/ 	.word	0xffffffff


	//   ....[108]....
        /*01ec*/ 	.word	0xffffffff


	//----- nvinfo : EIATTR_COOP_GROUP_INSTR_OFFSETS
	.align		4
.L_426:
        /*01f0*/ 	.byte	0x04, 0x28
        /*01f2*/ 	.short	(.L_428 - .L_427)


	//   ....[0]....
.L_427:
        /*01f4*/ 	.word	0x00000080


	//   ....[1]....
        /*01f8*/ 	.word	0x00002490


	//   ....[2]....
        /*01fc*/ 	.word	0x000024a0


	//   ....[3]....
        /*0200*/ 	.word	0x00004080


	//   ....[4]....
        /*0204*/ 	.word	0x00004090


	//   ....[5]....
        /*0208*/ 	.word	0x00005c20


	//   ....[6]....
        /*020c*/ 	.word	0x00005c40


	//   ....[7]....
        /*0210*/ 	.word	0x00006100


	//   ....[8]....
        /*0214*/ 	.word	0x00006110


	//   ....[9]....
        /*0218*/ 	.word	0x00006ee0


	//   ....[10]....
        /*021c*/ 	.word	0x00006f40


	//   ....[11]....
        /*0220*/ 	.word	0x00007190


	//   ....[12]....
        /*0224*/ 	.word	0x000071c0


	//   ....[13]....
        /*0228*/ 	.word	0x000072e0


	//   ....[14]....
        /*022c*/ 	.word	0x00007310


	//   ....[15]....
        /*0230*/ 	.word	0x00007420


	//   ....[16]....
        /*0234*/ 	.word	0x00007460


	//   ....[17]....
        /*0238*/ 	.word	0x00007950


	//   ....[18]....
        /*023c*/ 	.word	0x00007980


	//   ....[19]....
        /*0240*/ 	.word	0x000079b0


	//   ....[20]....
        /*0244*/ 	.word	0x000079e0


	//   ....[21]....
        /*0248*/ 	.word	0x00007ac0


	//   ....[22]....
        /*024c*/ 	.word	0x00007ae0


	//   ....[23]....
        /*0250*/ 	.word	0x00007af0


	//   ....[24]....
        /*0254*/ 	.word	0x00007b10


	//   ....[25]....
        /*0258*/ 	.word	0x00008020


	//   ....[26]....
        /*025c*/ 	.word	0x00008040


	//   ....[27]....
        /*0260*/ 	.word	0x00008050


	//   ....[28]....
        /*0264*/ 	.word	0x00008060


	//   ....[29]....
        /*0268*/ 	.word	0x00008550


	//   ....[30]....
        /*026c*/ 	.word	0x000085c0


	//   ....[31]....
        /*0270*/ 	.word	0x00008600


	//   ....[32]....
        /*0274*/ 	.word	0x00008630


	//   ....[33]....
        /*0278*/ 	.word	0x00008aa0


	//   ....[34]....
        /*027c*/ 	.word	0x00008d60


	//   ....[35]....
        /*0280*/ 	.word	0x00008da0


	//   ....[36]....
        /*0284*/ 	.word	0x00008de0


	//   ....[37]....
        /*0288*/ 	.word	0x0000bf10


	//   ....[38]....
        /*028c*/ 	.word	0x0000bf60


	//   ....[39]....
        /*0290*/ 	.word	0x0000bfc0


	//   ....[40]....
        /*0294*/ 	.word	0x0000bfe0


	//   ....[41]....
        /*0298*/ 	.word	0x0000c270


	//   ....[42]....
        /*029c*/ 	.word	0x0000c530


	//   ....[43]....
        /*02a0*/ 	.word	0x0000c570


	//   ....[44]....
        /*02a4*/ 	.word	0x0000c5b0


	//   ....[45]....
        /*02a8*/ 	.word	0x0000fca0


	//   ....[46]....
        /*02ac*/ 	.word	0x0000fce0


	//   ....[47]....
        /*02b0*/ 	.word	0x0000fd40


	//   ....[48]....
        /*02b4*/ 	.word	0x0000fd60


	//   ....[49]....
        /*02b8*/ 	.word	0x00010b20


	//   ....[50]....
        /*02bc*/ 	.word	0x00010d10


	//   ....[51]....
        /*02c0*/ 	.word	0x000114b0


	//   ....[52]....
        /*02c4*/ 	.word	0x00011590


	//   ....[53]....
        /*02c8*/ 	.word	0x000115a0


	//   ....[54]....
        /*02cc*/ 	.word	0x000115f0


	//   ....[55]....
        /*02d0*/ 	.word	0x00012810


	//   ....[56]....
        /*02d4*/ 	.word	0x00012840


	//   ....[57]....
        /*02d8*/ 	.word	0x00012860


	//   ....[58]....
        /*02dc*/ 	.word	0x00012870


	//   ....[59]....
        /*02e0*/ 	.word	0x00012de0


	//   ....[60]....
        /*02e4*/ 	.word	0x00012e10


	//   ....[61]....
        /*02e8*/ 	.word	0x00012e40


	//   ....[62]....
        /*02ec*/ 	.word	0x00012e70


	//   ....[63]....
        /*02f0*/ 	.word	0x00013b40


	//   ....[64]....
        /*02f4*/ 	.word	0x00013bb0


	//   ....[65]....
        /*02f8*/ 	.word	0x00014400


	//   ....[66]....
        /*02fc*/ 	.word	0x000144e0


	//   ....[67]....
        /*0300*/ 	.word	0x00014520


	//   ....[68]....
        /*0304*/ 	.word	0x00014600


	//   ....[69]....
        /*0308*/ 	.word	0x00015ee0


	//   ....[70]....
        /*030c*/ 	.word	0x00015f10


	//   ....[71]....
        /*0310*/ 	.word	0x00015f30


	//   ....[72]....
        /*0314*/ 	.word	0x00015f50


	//   ....[73]....
        /*0318*/ 	.word	0x000164c0


	//   ....[74]....
        /*031c*/ 	.word	0x000164e0


	//   ....[75]....
        /*0320*/ 	.word	0x00016500


	//   ....[76]....
        /*0324*/ 	.word	0x00016510


	//   ....[77]....
        /*0328*/ 	.word	0x00017630


	//   ....[78]....
        /*032c*/ 	.word	0x00017660


	//   ....[79]....
        /*0330*/ 	.word	0x00017680


	//   ....[80]....
        /*0334*/ 	.word	0x000176d0


	//   ....[81]....
        /*0338*/ 	.word	0x00018f50


	//   ....[82]....
        /*033c*/ 	.word	0x00018f70


	//   ....[83]....
        /*0340*/ 	.word	0x00018f80


	//   ....[84]....
        /*0344*/ 	.word	0x00018f90


	//   ....[85]....
        /*0348*/ 	.word	0x00019160


	//   ....[86]....
        /*034c*/ 	.word	0x00019190


	//   ....[87]....
        /*0350*/ 	.word	0x000191e0


	//   ....[88]....
        /*0354*/ 	.word	0x000191f0


	//   ....[89]....
        /*0358*/ 	.word	0x0001a6f0


	//   ....[90]....
        /*035c*/ 	.word	0x0001a730


	//   ....[91]....
        /*0360*/ 	.word	0x0001a760


	//   ....[92]....
        /*0364*/ 	.word	0x0001a790


	//   ....[93]....
        /*0368*/ 	.word	0x0001a9b0


	//   ....[94]....
        /*036c*/ 	.word	0x0001a9c0


	//   ....[95]....
        /*0370*/ 	.word	0x0001ab40


	//   ....[96]....
        /*0374*/ 	.word	0x0001ab70


	//   ....[97]....
        /*0378*/ 	.word	0x0001acc0


	//   ....[98]....
        /*037c*/ 	.word	0x0001acf0


	//   ....[99]....
        /*0380*/ 	.word	0x0001ae40


	//   ....[100]....
        /*0384*/ 	.word	0x0001ae60


	//   ....[101]....
        /*0388*/ 	.word	0x0001b630


	//   ....[102]....
        /*038c*/ 	.word	0x0001b650


	//   ....[103]....
        /*0390*/ 	.word	0x0001b780


	//   ....[104]....
        /*0394*/ 	.word	0x0001b7b0


	//   ....[105]....
        /*0398*/ 	.word	0x0001b8e0


	//   ....[106]....
        /*039c*/ 	.word	0x0001b910


	//   ....[107]....
        /*03a0*/ 	.word	0x0001ba40


	//   ....[108]....
        /*03a4*/ 	.word	0x0001ba60


	//----- nvinfo : EIATTR_EXIT_INSTR_OFFSETS
	.align		4
.L_428:
        /*03a8*/ 	.byte	0x04, 0x1c
        /*03aa*/ 	.short	(.L_430 - .L_429)


	//   ....[0]....
.L_429:
        /*03ac*/ 	.word	0x00000330


	//   ....[1]....
        /*03b0*/ 	.word	0x0001ae70


	//   ....[2]....
        /*03b4*/ 	.word	0x0001af40


	//   ....[3]....
        /*03b8*/ 	.word	0x0001afa0


	//   ....[4]....
        /*03bc*/ 	.word	0x0001ba70


	//   ....[5]....
        /*03c0*/ 	.word	0x0001bb20


	//   ....[6]....
        /*03c4*/ 	.word	0x0001bb80


	//----- nvinfo : EIATTR_CTAIDZ_USED
	.align		4
.L_430:
        /*03c8*/ 	.byte	0x01, 0x04
	.zero		2


	//----- nvinfo : EIATTR_MAX_THREADS
	.align		4
        /*03cc*/ 	.byte	0x04, 0x05
        /*03ce*/ 	.short	(.L_432 - .L_431)
.L_431:
        /*03d0*/ 	.word	0x00000100
        /*03d4*/ 	.word	0x00000001
        /*03d8*/ 	.word	0x00000001


	//----- nvinfo : EIATTR_CRS_STACK_SIZE
	.align		4
.L_432:
        /*03dc*/ 	.byte	0x04, 0x1e
        /*03de*/ 	.short	(.L_434 - .L_433)
.L_433:
        /*03e0*/ 	.word	0x00000000
.L_434:


//--------------------- .nv.callgraph             --------------------------
	.section	.nv.callgraph,"",@"SHT_CUDA_CALLGRAPH"
	.align	4
	.sectionentsize	8
	.align		4
        /*0000*/ 	.word	0x00000000
	.align		4
        /*0004*/ 	.word	0xffffffff
	.align		4
        /*0008*/ 	.word	0x00000000
	.align		4
        /*000c*/ 	.word	0xfffffffe
	.align		4
        /*0010*/ 	.word	0x00000000
	.align		4
        /*0014*/ 	.word	0xfffffffd
	.align		4
        /*0018*/ 	.word	0x00000000
	.align		4
        /*001c*/ 	.word	0xfffffffc


//--------------------- .nv.rel.action            --------------------------
	.section	.nv.rel.action,"",@"SHT_CUDA_RELOCINFO"
	.align	8
	.sectionentsize	8
        /*0000*/ 	.byte	0x73, 0x00, 0x00, 0x00, 0x00, 0x00, 0x00, 0x00, 0x00, 0x00, 0x00, 0x11, 0x25, 0x00, 0x05, 0x36


//--------------------- .nv.constant4             --------------------------
	.section	.nv.constant4,"a",@progbits
	.align	8
	.align		8
.nv.constant4:
        /*0000*/ 	.dword	_ZN80_INTERNAL_6ba24531_44_flash_fwd_hdim192_bf16_paged_softcap_sm80_cu_a7f3af4d_39454cuda3std3__45__cpo5beginE
	.align		8
        /*0008*/ 	.dword	_ZN80_INTERNAL_6ba24531_44_flash_fwd_hdim192_bf16_paged_softcap_sm80_cu_a7f3af4d_39454cuda3std3__45__cpo3endE
	.align		8
        /*0010*/ 	.dword	_ZN80_INTERNAL_6ba24531_44_flash_fwd_hdim192_bf16_paged_softcap_sm80_cu_a7f3af4d_39454cuda3std3__45__cpo6cbeginE
	.align		8
        /*0018*/ 	.dword	_ZN80_INTERNAL_6ba24531_44_flash_fwd_hdim192_bf16_paged_softcap_sm80_cu_a7f3af4d_39454cuda3std3__45__cpo4cendE
	.align		8
        /*0020*/ 	.dword	_ZN80_INTERNAL_6ba24531_44_flash_fwd_hdim192_bf16_paged_softcap_sm80_cu_a7f3af4d_39454cuda3std3__482_GLOBAL__N__6ba24531_44_flash_fwd_hdim192_bf16_paged_softcap_sm80_cu_a7f3af4d_39456ignoreE
	.align		8
        /*0028*/ 	.dword	_ZN80_INTERNAL_6ba24531_44_flash_fwd_hdim192_bf16_paged_softcap_sm80_cu_a7f3af4d_39454cuda3std3__419piecewise_constructE
	.align		8
        /*0030*/ 	.dword	_ZN80_INTERNAL_6ba24531_44_flash_fwd_hdim192_bf16_paged_softcap_sm80_cu_a7f3af4d_39454cuda3std3__48in_placeE
	.align		8
        /*0038*/ 	.dword	_ZN80_INTERNAL_6ba24531_44_flash_fwd_hdim192_bf16_paged_softcap_sm80_cu_a7f3af4d_39454cuda3std6ranges3__45__cpo4swapE
	.align		8
        /*0040*/ 	.dword	_ZN80_INTERNAL_6ba24531_44_flash_fwd_hdim192_bf16_paged_softcap_sm80_cu_a7f3af4d_39454cuda3std6ranges3__45__cpo9iter_moveE
	.align		8
        /*0048*/ 	.dword	_ZN80_INTERNAL_6ba24531_44_flash_fwd_hdim192_bf16_paged_softcap_sm80_cu_a7f3af4d_39454cute7productE
	.align		8
        /*0050*/ 	.dword	_ZN80_INTERNAL_6ba24531_44_flash_fwd_hdim192_bf16_paged_softcap_sm80_cu_a7f3af4d_39454cute1_E


//--------------------- .nv.constant0._ZN7cutlass13device_kernelIN5flash19enable_sm80_to_sm89INS1_16FlashAttnFwdSm80INS1_25CollectiveMainloopFwdSm80ILi8ELi1ELb0EN4cute5tupleIJNS5_1CILi128EEENS7_ILi64EEENS7_ILi192EEEEEELi192ENS_10bfloat16_tEfNS_4arch4Sm80ELb0ELb0ELb1ELb0ELb1ELb0ELb1ELb0EEENS1_21CollectiveEpilogueFwdINS6_IJS8_SA_S9_EEENS6_IJNS7_ILi1EEESI_SI_EEESC_SE_Li256ELb0ELb1ELb0ELb0EEENS1_19SingleTileSchedulerILb0ELb0ELb1ELi128EEEEEEEEEvNT_6ParamsE --------------------------
	.section	.nv.constant0._ZN7cutlass13device_kernelIN5flash19enable_sm80_to_sm89INS1_16FlashAttnFwdSm80INS1_25CollectiveMainloopFwdSm80ILi8ELi1ELb0EN4cute5tupleIJNS5_1CILi128EEENS7_ILi64EEENS7_ILi192EEEEEELi192ENS_10bfloat16_tEfNS_4arch4Sm80ELb0ELb0ELb1ELb0ELb1ELb0ELb1ELb0EEENS1_21CollectiveEpilogueFwdINS6_IJS8_SA_S9_EEENS6_IJNS7_ILi1EEESI_SI_EEESC_SE_Li256ELb0ELb1ELb0ELb0EEENS1_19SingleTileSchedulerILb0ELb0ELb1ELi128EEEEEEEEEvNT_6ParamsE,"a",@progbits
	.sectionflags	@""
	.align	4
.nv.constant0._ZN7cutlass13device_kernelIN5flash19enable_sm80_to_sm89INS1_16FlashAttnFwdSm80INS1_25CollectiveMainloopFwdSm80ILi8ELi1ELb0EN4cute5tupleIJNS5_1CILi128EEENS7_ILi64EEENS7_ILi192EEEEEELi192ENS_10bfloat16_tEfNS_4arch4Sm80ELb0ELb0ELb1ELb0ELb1ELb0ELb1ELb0EEENS1_21CollectiveEpilogueFwdINS6_IJS8_SA_S9_EEENS6_IJNS7_ILi1EEESI_SI_EEESC_SE_Li256ELb0ELb1ELb0ELb0EEENS1_19SingleTileSchedulerILb0ELb0ELb1ELi128EEEEEEEEEvNT_6ParamsE:
	.zero		1400


//--------------------- .nv.constant0._ZN7cutlass13device_kernelIN5flash19enable_sm80_to_sm89INS1_16FlashAttnFwdSm80INS1_25CollectiveMainloopFwdSm80ILi8ELi1ELb0EN4cute5tupleIJNS5_1CILi128EEENS7_ILi64EEENS7_ILi192EEEEEELi192ENS_10bfloat16_tEfNS_4arch4Sm80ELb0ELb0ELb1ELb1ELb1ELb0ELb1ELb0EEENS1_21CollectiveEpilogueFwdINS6_IJS8_SA_S9_EEENS6_IJNS7_ILi1EEESI_SI_EEESC_SE_Li256ELb1ELb1ELb0ELb0EEENS1_19SingleTileSchedulerILb1ELb0ELb1ELi128EEEEEEEEEvNT_6ParamsE --------------------------
	.section	.nv.constant0._ZN7cutlass13device_kernelIN5flash19enable_sm80_to_sm89INS1_16FlashAttnFwdSm80INS1_25CollectiveMainloopFwdSm80ILi8ELi1ELb0EN4cute5tupleIJNS5_1CILi128EEENS7_ILi64EEENS7_ILi192EEEEEELi192ENS_10bfloat16_tEfNS_4arch4Sm80ELb0ELb0ELb1ELb1ELb1ELb0ELb1ELb0EEENS1_21CollectiveEpilogueFwdINS6_IJS8_SA_S9_EEENS6_IJNS7_ILi1EEESI_SI_EEESC_SE_Li256ELb1ELb1ELb0ELb0EEENS1_19SingleTileSchedulerILb1ELb0ELb1ELi128EEEEEEEEEvNT_6ParamsE,"a",@progbits
	.sectionflags	@""
	.align	4
.nv.constant0._ZN7cutlass13device_kernelIN5flash19enable_sm80_to_sm89INS1_16FlashAttnFwdSm80INS1_25CollectiveMainloopFwdSm80ILi8ELi1ELb0EN4cute5tupleIJNS5_1CILi128EEENS7_ILi64EEENS7_ILi192EEEEEELi192ENS_10bfloat16_tEfNS_4arch4Sm80ELb0ELb0ELb1ELb1ELb1ELb0ELb1ELb0EEENS1_21CollectiveEpilogueFwdINS6_IJS8_SA_S9_EEENS6_IJNS7_ILi1EEESI_SI_EEESC_SE_Li256ELb1ELb1ELb0ELb0EEENS1_19SingleTileSchedulerILb1ELb0ELb1ELi128EEEEEEEEEvNT_6ParamsE:
	.zero		1400


//--------------------- .nv.constant0._ZN7cutlass13device_kernelIN5flash19enable_sm80_to_sm89INS1_16FlashAttnFwdSm80INS1_25CollectiveMainloopFwdSm80ILi8ELi1ELb0EN4cute5tupleIJNS5_1CILi128EEENS7_ILi64EEENS7_ILi192EEEEEELi192ENS_10bfloat16_tEfNS_4arch4Sm80ELb0ELb0ELb1ELb1ELb1ELb1ELb1ELb0EEENS1_21CollectiveEpilogueFwdINS6_IJS8_SA_S9_EEENS6_IJNS7_ILi1EEESI_SI_EEESC_SE_Li256ELb1ELb1ELb0ELb0EEENS1_19SingleTileSchedulerILb1ELb0ELb1ELi128EEEEEEEEEvNT_6ParamsE --------------------------
	.section	.nv.constant0._ZN7cutlass13device_kernelIN5flash19enable_sm80_to_sm89INS1_16FlashAttnFwdSm80INS1_25CollectiveMainloopFwdSm80ILi8ELi1ELb0EN4cute5tupleIJNS5_1CILi128EEENS7_ILi64EEENS7_ILi192EEEEEELi192ENS_10bfloat16_tEfNS_4arch4Sm80ELb0ELb0ELb1ELb1ELb1ELb1ELb1ELb0EEENS1_21CollectiveEpilogueFwdINS6_IJS8_SA_S9_EEENS6_IJNS7_ILi1EEESI_SI_EEESC_SE_Li256ELb1ELb1ELb0ELb0EEENS1_19SingleTileSchedulerILb1ELb0ELb1ELi128EEEEEEEEEvNT_6ParamsE,"a",@progbits
	.sectionflags	@""
	.align	4
.nv.constant0._ZN7cutlass13device_kernelIN5flash19enable_sm80_to_sm89INS1_16FlashAttnFwdSm80INS1_25CollectiveMainloopFwdSm80ILi8ELi1ELb0EN4cute5tupleIJNS5_1CILi128EEENS7_ILi64EEENS7_ILi192EEEEEELi192ENS_10bfloat16_tEfNS_4arch4Sm80ELb0ELb0ELb1ELb1ELb1ELb1ELb1ELb0EEENS1_21CollectiveEpilogueFwdINS6_IJS8_SA_S9_EEENS6_IJNS7_ILi1EEESI_SI_EEESC_SE_Li256ELb1ELb1ELb0ELb0EEENS1_19SingleTileSchedulerILb1ELb0ELb1ELi128EEEEEEEEEvNT_6ParamsE:
	.zero		1400


//--------------------- .nv.constant0._ZN7cutlass13device_kernelIN5flash19enable_sm80_to_sm89INS1_16FlashAttnFwdSm80INS1_25CollectiveMainloopFwdSm80ILi8ELi1ELb0EN4cute5tupleIJNS5_1CILi128EEENS7_ILi64EEENS7_ILi192EEEEEELi192ENS_10bfloat16_tEfNS_4arch4Sm80ELb0ELb1ELb1ELb0ELb1ELb0ELb1ELb0EEENS1_21CollectiveEpilogueFwdINS6_IJS8_SA_S9_EEENS6_IJNS7_ILi1EEESI_SI_EEESC_SE_Li256ELb0ELb1ELb0ELb0EEENS1_19SingleTileSchedulerILb0ELb0ELb1ELi128EEEEEEEEEvNT_6ParamsE --------------------------
	.section	.nv.constant0._ZN7cutlass13device_kernelIN5flash19enable_sm80_to_sm89INS1_16FlashAttnFwdSm80INS1_25CollectiveMainloopFwdSm80ILi8ELi1ELb0EN4cute5tupleIJNS5_1CILi128EEENS7_ILi64EEENS7_ILi192EEEEEELi192ENS_10bfloat16_tEfNS_4arch4Sm80ELb0ELb1ELb1ELb0ELb1ELb0ELb1ELb0EEENS1_21CollectiveEpilogueFwdINS6_IJS8_SA_S9_EEENS6_IJNS7_ILi1EEESI_SI_EEESC_SE_Li256ELb0ELb1ELb0ELb0EEENS1_19SingleTileSchedulerILb0ELb0ELb1ELi128EEEEEEEEEvNT_6ParamsE,"a",@progbits
	.sectionflags	@""
	.align	4
.nv.constant0._ZN7cutlass13device_kernelIN5flash19enable_sm80_to_sm89INS1_16FlashAttnFwdSm80INS1_25CollectiveMainloopFwdSm80ILi8ELi1ELb0EN4cute5tupleIJNS5_1CILi128EEENS7_ILi64EEENS7_ILi192EEEEEELi192ENS_10bfloat16_tEfNS_4arch4Sm80ELb0ELb1ELb1ELb0ELb1ELb0ELb1ELb0EEENS1_21CollectiveEpilogueFwdINS6_IJS8_SA_S9_EEENS6_IJNS7_ILi1EEESI_SI_EEESC_SE_Li256ELb0ELb1ELb0ELb0EEENS1_19SingleTileSchedulerILb0ELb0ELb1ELi128EEEEEEEEEvNT_6ParamsE:
	.zero		1400


//--------------------- .nv.constant0._ZN7cutlass13device_kernelIN5flash19enable_sm80_to_sm89INS1_16FlashAttnFwdSm80INS1_25CollectiveMainloopFwdSm80ILi8ELi1ELb0EN4cute5tupleIJNS5_1CILi128EEENS7_ILi64EEENS7_ILi192EEEEEELi192ENS_10bfloat16_tEfNS_4arch4Sm80ELb0ELb1ELb1ELb1ELb1ELb0ELb1ELb0EEENS1_21CollectiveEpilogueFwdINS6_IJS8_SA_S9_EEENS6_IJNS7_ILi1EEESI_SI_EEESC_SE_Li256ELb1ELb1ELb0ELb0EEENS1_19SingleTileSchedulerILb1ELb0ELb1ELi128EEEEEEEEEvNT_6ParamsE --------------------------
	.section	.nv.constant0._ZN7cutlass13device_kernelIN5flash19enable_sm80_to_sm89INS1_16FlashAttnFwdSm80INS1_25CollectiveMainloopFwdSm80ILi8ELi1ELb0EN4cute5tupleIJNS5_1CILi128EEENS7_ILi64EEENS7_ILi192EEEEEELi192ENS_10bfloat16_tEfNS_4arch4Sm80ELb0ELb1ELb1ELb1ELb1ELb0ELb1ELb0EEENS1_21CollectiveEpilogueFwdINS6_IJS8_SA_S9_EEENS6_IJNS7_ILi1EEESI_SI_EEESC_SE_Li256ELb1ELb1ELb0ELb0EEENS1_19SingleTileSchedulerILb1ELb0ELb1ELi128EEEEEEEEEvNT_6ParamsE,"a",@progbits
	.sectionflags	@""
	.align	4
.nv.constant0._ZN7cutlass13device_kernelIN5flash19enable_sm80_to_sm89INS1_16FlashAttnFwdSm80INS1_25CollectiveMainloopFwdSm80ILi8ELi1ELb0EN4cute5tupleIJNS5_1CILi128EEENS7_ILi64EEENS7_ILi192EEEEEELi192ENS_10bfloat16_tEfNS_4arch4Sm80ELb0ELb1ELb1ELb1ELb1ELb0ELb1ELb0EEENS1_21CollectiveEpilogueFwdINS6_IJS8_SA_S9_EEENS6_IJNS7_ILi1EEESI_SI_EEESC_SE_Li256ELb1ELb1ELb0ELb0EEENS1_19SingleTileSchedulerILb1ELb0ELb1ELi128EEEEEEEEEvNT_6ParamsE:
	.zero		1400


//--------------------- .nv.constant0._ZN7cutlass13device_kernelIN5flash19enable_sm80_to_sm89INS1_16FlashAttnFwdSm80INS1_25CollectiveMainloopFwdSm80ILi8ELi1ELb0EN4cute5tupleIJNS5_1CILi128EEENS7_ILi64EEENS7_ILi192EEEEEELi192ENS_10bfloat16_tEfNS_4arch4Sm80ELb0ELb1ELb1ELb1ELb1ELb1ELb1ELb0EEENS1_21CollectiveEpilogueFwdINS6_IJS8_SA_S9_EEENS6_IJNS7_ILi1EEESI_SI_EEESC_SE_Li256ELb1ELb1ELb0ELb0EEENS1_19SingleTileSchedulerILb1ELb0ELb1ELi128EEEEEEEEEvNT_6ParamsE --------------------------
	.section	.nv.constant0._ZN7cutlass13device_kernelIN5flash19enable_sm80_to_sm89INS1_16FlashAttnFwdSm80INS1_25CollectiveMainloopFwdSm80ILi8ELi1ELb0EN4cute5tupleIJNS5_1CILi128EEENS7_ILi64EEENS7_ILi192EEEEEELi192ENS_10bfloat16_tEfNS_4arch4Sm80ELb0ELb1ELb1ELb1ELb1ELb1ELb1ELb0EEENS1_21CollectiveEpilogueFwdINS6_IJS8_SA_S9_EEENS6_IJNS7_ILi1EEESI_SI_EEESC_SE_Li256ELb1ELb1ELb0ELb0EEENS1_19SingleTileSchedulerILb1ELb0ELb1ELi128EEEEEEEEEvNT_6ParamsE,"a",@progbits
	.sectionflags	@""
	.align	4
.nv.constant0._ZN7cutlass13device_kernelIN5flash19enable_sm80_to_sm89INS1_16FlashAttnFwdSm80INS1_25CollectiveMainloopFwdSm80ILi8ELi1ELb0EN4cute5tupleIJNS5_1CILi128EEENS7_ILi64EEENS7_ILi192EEEEEELi192ENS_10bfloat16_tEfNS_4arch4Sm80ELb0ELb1ELb1ELb1ELb1ELb1ELb1ELb0EEENS1_21CollectiveEpilogueFwdINS6_IJS8_SA_S9_EEENS6_IJNS7_ILi1EEESI_SI_EEESC_SE_Li256ELb1ELb1ELb0ELb0EEENS1_19SingleTileSchedulerILb1ELb0ELb1ELi128EEEEEEEEEvNT_6ParamsE:
	.zero		1400


//--------------------- .nv.constant0._ZN7cutlass13device_kernelIN5flash19enable_sm80_to_sm89INS1_16FlashAttnFwdSm80INS1_25CollectiveMainloopFwdSm80ILi8ELi1ELb0EN4cute5tupleIJNS5_1CILi128EEENS7_ILi64EEENS7_ILi192EEEEEELi192ENS_10bfloat16_tEfNS_4arch4Sm80ELb1ELb0ELb1ELb0ELb1ELb0ELb1ELb0EEENS1_21CollectiveEpilogueFwdINS6_IJS8_SA_S9_EEENS6_IJNS7_ILi1EEESI_SI_EEESC_SE_Li256ELb0ELb1ELb0ELb0EEENS1_30DynamicPersistentTileSchedulerILi256ELi256ELb0ELb1ELb0EEEEEEEEEvNT_6ParamsE --------------------------
	.section	.nv.constant0._ZN7cutlass13device_kernelIN5flash19enable_sm80_to_sm89INS1_16FlashAttnFwdSm80INS1_25CollectiveMainloopFwdSm80ILi8ELi1ELb0EN4cute5tupleIJNS5_1CILi128EEENS7_ILi64EEENS7_ILi192EEEEEELi192ENS_10bfloat16_tEfNS_4arch4Sm80ELb1ELb0ELb1ELb0ELb1ELb0ELb1ELb0EEENS1_21CollectiveEpilogueFwdINS6_IJS8_SA_S9_EEENS6_IJNS7_ILi1EEESI_SI_EEESC_SE_Li256ELb0ELb1ELb0ELb0EEENS1_30DynamicPersistentTileSchedulerILi256ELi256ELb0ELb1ELb0EEEEEEEEEvNT_6ParamsE,"a",@progbits
	.sectionflags	@""
	.align	4
.nv.constant0._ZN7cutlass13device_kernelIN5flash19enable_sm80_to_sm89INS1_16FlashAttnFwdSm80INS1_25CollectiveMainloopFwdSm80ILi8ELi1ELb0EN4cute5tupleIJNS5_1CILi128EEENS7_ILi64EEENS7_ILi192EEEEEELi192ENS_10bfloat16_tEfNS_4arch4Sm80ELb1ELb0ELb1ELb0ELb1ELb0ELb1ELb0EEENS1_21CollectiveEpilogueFwdINS6_IJS8_SA_S9_EEENS6_IJNS7_ILi1EEESI_SI_EEESC_SE_Li256ELb0ELb1ELb0ELb0EEENS1_30DynamicPersistentTileSchedulerILi256ELi256ELb0ELb1ELb0EEEEEEEEEvNT_6ParamsE:
	.zero		1416


//--------------------- .nv.constant0._ZN7cutlass13device_kernelIN5flash19enable_sm80_to_sm89INS1_16FlashAttnFwdSm80INS1_25CollectiveMainloopFwdSm80ILi8ELi1ELb0EN4cute5tupleIJNS5_1CILi128EEENS7_ILi64EEENS7_ILi192EEEEEELi192ENS_10bfloat16_tEfNS_4arch4Sm80ELb1ELb0ELb1ELb1ELb1ELb0ELb1ELb0EEENS1_21CollectiveEpilogueFwdINS6_IJS8_SA_S9_EEENS6_IJNS7_ILi1EEESI_SI_EEESC_SE_Li256ELb1ELb1ELb0ELb0EEENS1_19SingleTileSchedulerILb1ELb0ELb1ELi128EEEEEEEEEvNT_6ParamsE --------------------------
	.section	.nv.constant0._ZN7cutlass13device_kernelIN5flash19enable_sm80_to_sm89INS1_16FlashAttnFwdSm80INS1_25CollectiveMainloopFwdSm80ILi8ELi1ELb0EN4cute5tupleIJNS5_1CILi128EEENS7_ILi64EEENS7_ILi192EEEEEELi192ENS_10bfloat16_tEfNS_4arch4Sm80ELb1ELb0ELb1ELb1ELb1ELb0ELb1ELb0EEENS1_21CollectiveEpilogueFwdINS6_IJS8_SA_S9_EEENS6_IJNS7_ILi1EEESI_SI_EEESC_SE_Li256ELb1ELb1ELb0ELb0EEENS1_19SingleTileSchedulerILb1ELb0ELb1ELi128EEEEEEEEEvNT_6ParamsE,"a",@progbits
	.sectionflags	@""
	.align	4
.nv.constant0._ZN7cutlass13device_kernelIN5flash19enable_sm80_to_sm89INS1_16FlashAttnFwdSm80INS1_25CollectiveMainloopFwdSm80ILi8ELi1ELb0EN4cute5tupleIJNS5_1CILi128EEENS7_ILi64EEENS7_ILi192EEEEEELi192ENS_10bfloat16_tEfNS_4arch4Sm80ELb1ELb0ELb1ELb1ELb1ELb0ELb1ELb0EEENS1_21CollectiveEpilogueFwdINS6_IJS8_SA_S9_EEENS6_IJNS7_ILi1EEESI_SI_EEESC_SE_Li256ELb1ELb1ELb0ELb0EEENS1_19SingleTileSchedulerILb1ELb0ELb1ELi128EEEEEEEEEvNT_6ParamsE:
	.zero		1400


//--------------------- .nv.constant0._ZN7cutlass13device_kernelIN5flash19enable_sm80_to_sm89INS1_16FlashAttnFwdSm80INS1_25CollectiveMainloopFwdSm80ILi8ELi1ELb0EN4cute5tupleIJNS5_1CILi128EEENS7_ILi64EEENS7_ILi192EEEEEELi192ENS_10bfloat16_tEfNS_4arch4Sm80ELb1ELb0ELb1ELb1ELb1ELb1ELb1ELb0EEENS1_21CollectiveEpilogueFwdINS6_IJS8_SA_S9_EEENS6_IJNS7_ILi1EEESI_SI_EEESC_SE_Li256ELb1ELb1ELb0ELb0EEENS1_19SingleTileSchedulerILb1ELb0ELb1ELi128EEEEEEEEEvNT_6ParamsE --------------------------
	.section	.nv.constant0._ZN7cutlass13device_kernelIN5flash19enable_sm80_to_sm89INS1_16FlashAttnFwdSm80INS1_25CollectiveMainloopFwdSm80ILi8ELi1ELb0EN4cute5tupleIJNS5_1CILi128EEENS7_ILi64EEENS7_ILi192EEEEEELi192ENS_10bfloat16_tEfNS_4arch4Sm80ELb1ELb0ELb1ELb1ELb1ELb1ELb1ELb0EEENS1_21CollectiveEpilogueFwdINS6_IJS8_SA_S9_EEENS6_IJNS7_ILi1EEESI_SI_EEESC_SE_Li256ELb1ELb1ELb0ELb0EEENS1_19SingleTileSchedulerILb1ELb0ELb1ELi128EEEEEEEEEvNT_6ParamsE,"a",@progbits
	.sectionflags	@""
	.align	4
.nv.constant0._ZN7cutlass13device_kernelIN5flash19enable_sm80_to_sm89INS1_16FlashAttnFwdSm80INS1_25CollectiveMainloopFwdSm80ILi8ELi1ELb0EN4cute5tupleIJNS5_1CILi128EEENS7_ILi64EEENS7_ILi192EEEEEELi192ENS_10bfloat16_tEfNS_4arch4Sm80ELb1ELb0ELb1ELb1ELb1ELb1ELb1ELb0EEENS1_21CollectiveEpilogueFwdINS6_IJS8_SA_S9_EEENS6_IJNS7_ILi1EEESI_SI_EEESC_SE_Li256ELb1ELb1ELb0ELb0EEENS1_19SingleTileSchedulerILb1ELb0ELb1ELi128EEEEEEEEEvNT_6ParamsE:
	.zero		1400


//--------------------- .nv.constant0._ZN7cutlass13device_kernelIN5flash19enable_sm80_to_sm89INS1_16FlashAttnFwdSm80INS1_25CollectiveMainloopFwdSm80ILi8ELi2ELb0EN4cute5tupleIJNS5_1CILi128EEENS7_ILi64EEENS7_ILi192EEEEEELi192ENS_10bfloat16_tEfNS_4arch4Sm80ELb0ELb0ELb1ELb0ELb1ELb0ELb1ELb0EEENS1_21CollectiveEpilogueFwdINS6_IJS8_SA_S9_EEENS6_IJNS7_ILi1EEESI_SI_EEESC_SE_Li256ELb0ELb1ELb0ELb0EEENS1_19SingleTileSchedulerILb0ELb0ELb1ELi128EEEEEEEEEvNT_6ParamsE --------------------------
	.section	.nv.constant0._ZN7cutlass13device_kernelIN5flash19enable_sm80_to_sm89INS1_16FlashAttnFwdSm80INS1_25CollectiveMainloopFwdSm80ILi8ELi2ELb0EN4cute5tupleIJNS5_1CILi128EEENS7_ILi64EEENS7_ILi192EEEEEELi192ENS_10bfloat16_tEfNS_4arch4Sm80ELb0ELb0ELb1ELb0ELb1ELb0ELb1ELb0EEENS1_21CollectiveEpilogueFwdINS6_IJS8_SA_S9_EEENS6_IJNS7_ILi1EEESI_SI_EEESC_SE_Li256ELb0ELb1ELb0ELb0EEENS1_19SingleTileSchedulerILb0ELb0ELb1ELi128EEEEEEEEEvNT_6ParamsE,"a",@progbits
	.sectionflags	@""
	.align	4
.nv.constant0._ZN7cutlass13device_kernelIN5flash19enable_sm80_to_sm89INS1_16FlashAttnFwdSm80INS1_25CollectiveMainloopFwdSm80ILi8ELi2ELb0EN4cute5tupleIJNS5_1CILi128EEENS7_ILi64EEENS7_ILi192EEEEEELi192ENS_10bfloat16_tEfNS_4arch4Sm80ELb0ELb0ELb1ELb0ELb1ELb0ELb1ELb0EEENS1_21CollectiveEpilogueFwdINS6_IJS8_SA_S9_EEENS6_IJNS7_ILi1EEESI_SI_EEESC_SE_Li256ELb0ELb1ELb0ELb0EEENS1_19SingleTileSchedulerILb0ELb0ELb1ELi128EEEEEEEEEvNT_6ParamsE:
	.zero		1400


//--------------------- .nv.constant0._ZN7cutlass13device_kernelIN5flash19enable_sm80_to_sm89INS1_16FlashAttnFwdSm80INS1_25CollectiveMainloopFwdSm80ILi8ELi2ELb0EN4cute5tupleIJNS5_1CILi128EEENS7_ILi64EEENS7_ILi192EEEEEELi192ENS_10bfloat16_tEfNS_4arch4Sm80ELb0ELb0ELb1ELb1ELb1ELb0ELb1ELb0EEENS1_21CollectiveEpilogueFwdINS6_IJS8_SA_S9_EEENS6_IJNS7_ILi1EEESI_SI_EEESC_SE_Li256ELb1ELb1ELb0ELb0EEENS1_19SingleTileSchedulerILb1ELb0ELb1ELi128EEEEEEEEEvNT_6ParamsE --------------------------
	.section	.nv.constant0._ZN7cutlass13device_kernelIN5flash19enable_sm80_to_sm89INS1_16FlashAttnFwdSm80INS1_25CollectiveMainloopFwdSm80ILi8ELi2ELb0EN4cute5tupleIJNS5_1CILi128EEENS7_ILi64EEENS7_ILi192EEEEEELi192ENS_10bfloat16_tEfNS_4arch4Sm80ELb0ELb0ELb1ELb1ELb1ELb0ELb1ELb0EEENS1_21CollectiveEpilogueFwdINS6_IJS8_SA_S9_EEENS6_IJNS7_ILi1EEESI_SI_EEESC_SE_Li256ELb1ELb1ELb0ELb0EEENS1_19SingleTileSchedulerILb1ELb0ELb1ELi128EEEEEEEEEvNT_6ParamsE,"a",@progbits
	.sectionflags	@""
	.align	4
.nv.constant0._ZN7cutlass13device_kernelIN5flash19enable_sm80_to_sm89INS1_16FlashAttnFwdSm80INS1_25CollectiveMainloopFwdSm80ILi8ELi2ELb0EN4cute5tupleIJNS5_1CILi128EEENS7_ILi64EEENS7_ILi192EEEEEELi192ENS_10bfloat16_tEfNS_4arch4Sm80ELb0ELb0ELb1ELb1ELb1ELb0ELb1ELb0EEENS1_21CollectiveEpilogueFwdINS6_IJS8_SA_S9_EEENS6_IJNS7_ILi1EEESI_SI_EEESC_SE_Li256ELb1ELb1ELb0ELb0EEENS1_19SingleTileSchedulerILb1ELb0ELb1ELi128EEEEEEEEEvNT_6ParamsE:
	.zero		1400


//--------------------- .nv.constant0._ZN7cutlass13device_kernelIN5flash19enable_sm80_to_sm89INS1_16FlashAttnFwdSm80INS1_25CollectiveMainloopFwdSm80ILi8ELi2ELb0EN4cute5tupleIJNS5_1CILi128EEENS7_ILi64EEENS7_ILi192EEEEEELi192ENS_10bfloat16_tEfNS_4arch4Sm80ELb0ELb0ELb1ELb1ELb1ELb1ELb1ELb0EEENS1_21CollectiveEpilogueFwdINS6_IJS8_SA_S9_EEENS6_IJNS7_ILi1EEESI_SI_EEESC_SE_Li256ELb1ELb1ELb0ELb0EEENS1_19SingleTileSchedulerILb1ELb0ELb1ELi128EEEEEEEEEvNT_6ParamsE --------------------------
	.section	.nv.constant0._ZN7cutlass13device_kernelIN5flash19enable_sm80_to_sm89INS1_16FlashAttnFwdSm80INS1_25CollectiveMainloopFwdSm80ILi8ELi2ELb0EN4cute5tupleIJNS5_1CILi128EEENS7_ILi64EEENS7_ILi192EEEEEELi192ENS_10bfloat16_tEfNS_4arch4Sm80ELb0ELb0ELb1ELb1ELb1ELb1ELb1ELb0EEENS1_21CollectiveEpilogueFwdINS6_IJS8_SA_S9_EEENS6_IJNS7_ILi1EEESI_SI_EEESC_SE_Li256ELb1ELb1ELb0ELb0EEENS1_19SingleTileSchedulerILb1ELb0ELb1ELi128EEEEEEEEEvNT_6ParamsE,"a",@progbits
	.sectionflags	@""
	.align	4
.nv.constant0._ZN7cutlass13device_kernelIN5flash19enable_sm80_to_sm89INS1_16FlashAttnFwdSm80INS1_25CollectiveMainloopFwdSm80ILi8ELi2ELb0EN4cute5tupleIJNS5_1CILi128EEENS7_ILi64EEENS7_ILi192EEEEEELi192ENS_10bfloat16_tEfNS_4arch4Sm80ELb0ELb0ELb1ELb1ELb1ELb1ELb1ELb0EEENS1_21CollectiveEpilogueFwdINS6_IJS8_SA_S9_EEENS6_IJNS7_ILi1EEESI_SI_EEESC_SE_Li256ELb1ELb1ELb0ELb0EEENS1_19SingleTileSchedulerILb1ELb0ELb1ELi128EEEEEEEEEvNT_6ParamsE:
	.zero		1400


//--------------------- .nv.constant0._ZN7cutlass13device_kernelIN5flash19enable_sm80_to_sm89INS1_16FlashAttnFwdSm80INS1_25CollectiveMainloopFwdSm80ILi8ELi2ELb0EN4cute5tupleIJNS5_1CILi128EEENS7_ILi64EEENS7_ILi192EEEEEELi192ENS_10bfloat16_tEfNS_4arch4Sm80ELb0ELb1ELb1ELb0ELb1ELb0ELb1ELb0EEENS1_21CollectiveEpilogueFwdINS6_IJS8_SA_S9_EEENS6_IJNS7_ILi1EEESI_SI_EEESC_SE_Li256ELb0ELb1ELb0ELb0EEENS1_19SingleTileSchedulerILb0ELb0ELb1ELi128EEEEEEEEEvNT_6ParamsE --------------------------
	.section	.nv.constant0._ZN7cutlass13device_kernelIN5flash19enable_sm80_to_sm89INS1_16FlashAttnFwdSm80INS1_25CollectiveMainloopFwdSm80ILi8ELi2ELb0EN4cute5tupleIJNS5_1CILi128EEENS7_ILi64EEENS7_ILi192EEEEEELi192ENS_10bfloat16_tEfNS_4arch4Sm80ELb0ELb1ELb1ELb0ELb1ELb0ELb1ELb0EEENS1_21CollectiveEpilogueFwdINS6_IJS8_SA_S9_EEENS6_IJNS7_ILi1EEESI_SI_EEESC_SE_Li256ELb0ELb1ELb0ELb0EEENS1_19SingleTileSchedulerILb0ELb0ELb1ELi128EEEEEEEEEvNT_6ParamsE,"a",@progbits
	.sectionflags	@""
	.align	4
.nv.constant0._ZN7cutlass13device_kernelIN5flash19enable_sm80_to_sm89INS1_16FlashAttnFwdSm80INS1_25CollectiveMainloopFwdSm80ILi8ELi2ELb0EN4cute5tupleIJNS5_1CILi128EEENS7_ILi64EEENS7_ILi192EEEEEELi192ENS_10bfloat16_tEfNS_4arch4Sm80ELb0ELb1ELb1ELb0ELb1ELb0ELb1ELb0EEENS1_21CollectiveEpilogueFwdINS6_IJS8_SA_S9_EEENS6_IJNS7_ILi1EEESI_SI_EEESC_SE_Li256ELb0ELb1ELb0ELb0EEENS1_19SingleTileSchedulerILb0ELb0ELb1ELi128EEEEEEEEEvNT_6ParamsE:
	.zero		1400


//--------------------- .nv.constant0._ZN7cutlass13device_kernelIN5flash19enable_sm80_to_sm89INS1_16FlashAttnFwdSm80INS1_25CollectiveMainloopFwdSm80ILi8ELi2ELb0EN4cute5tupleIJNS5_1CILi128EEENS7_ILi64EEENS7_ILi192EEEEEELi192ENS_10bfloat16_tEfNS_4arch4Sm80ELb0ELb1ELb1ELb1ELb1ELb0ELb1ELb0EEENS1_21CollectiveEpilogueFwdINS6_IJS8_SA_S9_EEENS6_IJNS7_ILi1EEESI_SI_EEESC_SE_Li256ELb1ELb1ELb0ELb0EEENS1_19SingleTileSchedulerILb1ELb0ELb1ELi128EEEEEEEEEvNT_6ParamsE --------------------------
	.section	.nv.constant0._ZN7cutlass13device_kernelIN5flash19enable_sm80_to_sm89INS1_16FlashAttnFwdSm80INS1_25CollectiveMainloopFwdSm80ILi8ELi2ELb0EN4cute5tupleIJNS5_1CILi128EEENS7_ILi64EEENS7_ILi192EEEEEELi192ENS_10bfloat16_tEfNS_4arch4Sm80ELb0ELb1ELb1ELb1ELb1ELb0ELb1ELb0EEENS1_21CollectiveEpilogueFwdINS6_IJS8_SA_S9_EEENS6_IJNS7_ILi1EEESI_SI_EEESC_SE_Li256ELb1ELb1ELb0ELb0EEENS1_19SingleTileSchedulerILb1ELb0ELb1ELi128EEEEEEEEEvNT_6ParamsE,"a",@progbits
	.sectionflags	@""
	.align	4
.nv.constant0._ZN7cutlass13device_kernelIN5flash19enable_sm80_to_sm89INS1_16FlashAttnFwdSm80INS1_25CollectiveMainloopFwdSm80ILi8ELi2ELb0EN4cute5tupleIJNS5_1CILi128EEENS7_ILi64EEENS7_ILi192EEEEEELi192ENS_10bfloat16_tEfNS_4arch4Sm80ELb0ELb1ELb1ELb1ELb1ELb0ELb1ELb0EEENS1_21CollectiveEpilogueFwdINS6_IJS8_SA_S9_EEENS6_IJNS7_ILi1EEESI_SI_EEESC_SE_Li256ELb1ELb1ELb0ELb0EEENS1_19SingleTileSchedulerILb1ELb0ELb1ELi128EEEEEEEEEvNT_6ParamsE:
	.zero		1400


//--------------------- .nv.constant0._ZN7cutlass13device_kernelIN5flash19enable_sm80_to_sm89INS1_16FlashAttnFwdSm80INS1_25CollectiveMainloopFwdSm80ILi8ELi2ELb0EN4cute5tupleIJNS5_1CILi128EEENS7_ILi64EEENS7_ILi192EEEEEELi192ENS_10bfloat16_tEfNS_4arch4Sm80ELb0ELb1ELb1ELb1ELb1ELb1ELb1ELb0EEENS1_21CollectiveEpilogueFwdINS6_IJS8_SA_S9_EEENS6_IJNS7_ILi1EEESI_SI_EEESC_SE_Li256ELb1ELb1ELb0ELb0EEENS1_19SingleTileSchedulerILb1ELb0ELb1ELi128EEEEEEEEEvNT_6ParamsE --------------------------
	.section	.nv.constant0._ZN7cutlass13device_kernelIN5flash19enable_sm80_to_sm89INS1_16FlashAttnFwdSm80INS1_25CollectiveMainloopFwdSm80ILi8ELi2ELb0EN4cute5tupleIJNS5_1CILi128EEENS7_ILi64EEENS7_ILi192EEEEEELi192ENS_10bfloat16_tEfNS_4arch4Sm80ELb0ELb1ELb1ELb1ELb1ELb1ELb1ELb0EEENS1_21CollectiveEpilogueFwdINS6_IJS8_SA_S9_EEENS6_IJNS7_ILi1EEESI_SI_EEESC_SE_Li256ELb1ELb1ELb0ELb0EEENS1_19SingleTileSchedulerILb1ELb0ELb1ELi128EEEEEEEEEvNT_6ParamsE,"a",@progbits
	.sectionflags	@""
	.align	4
.nv.constant0._ZN7cutlass13device_kernelIN5flash19enable_sm80_to_sm89INS1_16FlashAttnFwdSm80INS1_25CollectiveMainloopFwdSm80ILi8ELi2ELb0EN4cute5tupleIJNS5_1CILi128EEENS7_ILi64EEENS7_ILi192EEEEEELi192ENS_10bfloat16_tEfNS_4arch4Sm80ELb0ELb1ELb1ELb1ELb1ELb1ELb1ELb0EEENS1_21CollectiveEpilogueFwdINS6_IJS8_SA_S9_EEENS6_IJNS7_ILi1EEESI_SI_EEESC_SE_Li256ELb1ELb1ELb0ELb0EEENS1_19SingleTileSchedulerILb1ELb0ELb1ELi128EEEEEEEEEvNT_6ParamsE:
	.zero		1400


//--------------------- .nv.constant0._ZN7cutlass13device_kernelIN5flash19enable_sm80_to_sm89INS1_16FlashAttnFwdSm80INS1_25CollectiveMainloopFwdSm80ILi8ELi2ELb0EN4cute5tupleIJNS5_1CILi128EEENS7_ILi64EEENS7_ILi192EEEEEELi192ENS_10bfloat16_tEfNS_4arch4Sm80ELb1ELb0ELb1ELb0ELb1ELb0ELb1ELb0EEENS1_21CollectiveEpilogueFwdINS6_IJS8_SA_S9_EEENS6_IJNS7_ILi1EEESI_SI_EEESC_SE_Li256ELb0ELb1ELb0ELb0EEENS1_30DynamicPersistentTileSchedulerILi256ELi256ELb0ELb1ELb0EEEEEEEEEvNT_6ParamsE --------------------------
	.section	.nv.constant0._ZN7cutlass13device_kernelIN5flash19enable_sm80_to_sm89INS1_16FlashAttnFwdSm80INS1_25CollectiveMainloopFwdSm80ILi8ELi2ELb0EN4cute5tupleIJNS5_1CILi128EEENS7_ILi64EEENS7_ILi192EEEEEELi192ENS_10bfloat16_tEfNS_4arch4Sm80ELb1ELb0ELb1ELb0ELb1ELb0ELb1ELb0EEENS1_21CollectiveEpilogueFwdINS6_IJS8_SA_S9_EEENS6_IJNS7_ILi1EEESI_SI_EEESC_SE_Li256ELb0ELb1ELb0ELb0EEENS1_30DynamicPersistentTileSchedulerILi256ELi256ELb0ELb1ELb0EEEEEEEEEvNT_6ParamsE,"a",@progbits
	.sectionflags	@""
	.align	4
.nv.constant0._ZN7cutlass13device_kernelIN5flash19enable_sm80_to_sm89INS1_16FlashAttnFwdSm80INS1_25CollectiveMainloopFwdSm80ILi8ELi2ELb0EN4cute5tupleIJNS5_1CILi128EEENS7_ILi64EEENS7_ILi192EEEEEELi192ENS_10bfloat16_tEfNS_4arch4Sm80ELb1ELb0ELb1ELb0ELb1ELb0ELb1ELb0EEENS1_21CollectiveEpilogueFwdINS6_IJS8_SA_S9_EEENS6_IJNS7_ILi1EEESI_SI_EEESC_SE_Li256ELb0ELb1ELb0ELb0EEENS1_30DynamicPersistentTileSchedulerILi256ELi256ELb0ELb1ELb0EEEEEEEEEvNT_6ParamsE:
	.zero		1416


//--------------------- .nv.constant0._ZN7cutlass13device_kernelIN5flash19enable_sm80_to_sm89INS1_16FlashAttnFwdSm80INS1_25CollectiveMainloopFwdSm80ILi8ELi2ELb0EN4cute5tupleIJNS5_1CILi128EEENS7_ILi64EEENS7_ILi192EEEEEELi192ENS_10bfloat16_tEfNS_4arch4Sm80ELb1ELb0ELb1ELb1ELb1ELb0ELb1ELb0EEENS1_21CollectiveEpilogueFwdINS6_IJS8_SA_S9_EEENS6_IJNS7_ILi1EEESI_SI_EEESC_SE_Li256ELb1ELb1ELb0ELb0EEENS1_19SingleTileSchedulerILb1ELb0ELb1ELi128EEEEEEEEEvNT_6ParamsE --------------------------
	.section	.nv.constant0._ZN7cutlass13device_kernelIN5flash19enable_sm80_to_sm89INS1_16FlashAttnFwdSm80INS1_25CollectiveMainloopFwdSm80ILi8ELi2ELb0EN4cute5tupleIJNS5_1CILi128EEENS7_ILi64EEENS7_ILi192EEEEEELi192ENS_10bfloat16_tEfNS_4arch4Sm80ELb1ELb0ELb1ELb1ELb1ELb0ELb1ELb0EEENS1_21CollectiveEpilogueFwdINS6_IJS8_SA_S9_EEENS6_IJNS7_ILi1EEESI_SI_EEESC_SE_Li256ELb1ELb1ELb0ELb0EEENS1_19SingleTileSchedulerILb1ELb0ELb1ELi128EEEEEEEEEvNT_6ParamsE,"a",@progbits
	.sectionflags	@""
	.align	4
.nv.constant0._ZN7cutlass13device_kernelIN5flash19enable_sm80_to_sm89INS1_16FlashAttnFwdSm80INS1_25CollectiveMainloopFwdSm80ILi8ELi2ELb0EN4cute5tupleIJNS5_1CILi128EEENS7_ILi64EEENS7_ILi192EEEEEELi192ENS_10bfloat16_tEfNS_4arch4Sm80ELb1ELb0ELb1ELb1ELb1ELb0ELb1ELb0EEENS1_21CollectiveEpilogueFwdINS6_IJS8_SA_S9_EEENS6_IJNS7_ILi1EEESI_SI_EEESC_SE_Li256ELb1ELb1ELb0ELb0EEENS1_19SingleTileSchedulerILb1ELb0ELb1ELi128EEEEEEEEEvNT_6ParamsE:
	.zero		1400


//--------------------- .nv.constant0._ZN7cutlass13device_kernelIN5flash19enable_sm80_to_sm89INS1_16FlashAttnFwdSm80INS1_25CollectiveMainloopFwdSm80ILi8ELi2ELb0EN4cute5tupleIJNS5_1CILi128EEENS7_ILi64EEENS7_ILi192EEEEEELi192ENS_10bfloat16_tEfNS_4arch4Sm80ELb1ELb0ELb1ELb1ELb1ELb1ELb1ELb0EEENS1_21CollectiveEpilogueFwdINS6_IJS8_SA_S9_EEENS6_IJNS7_ILi1EEESI_SI_EEESC_SE_Li256ELb1ELb1ELb0ELb0EEENS1_19SingleTileSchedulerILb1ELb0ELb1ELi128EEEEEEEEEvNT_6ParamsE --------------------------
	.section	.nv.constant0._ZN7cutlass13device_kernelIN5flash19enable_sm80_to_sm89INS1_16FlashAttnFwdSm80INS1_25CollectiveMainloopFwdSm80ILi8ELi2ELb0EN4cute5tupleIJNS5_1CILi128EEENS7_ILi64EEENS7_ILi192EEEEEELi192ENS_10bfloat16_tEfNS_4arch4Sm80ELb1ELb0ELb1ELb1ELb1ELb1ELb1ELb0EEENS1_21CollectiveEpilogueFwdINS6_IJS8_SA_S9_EEENS6_IJNS7_ILi1EEESI_SI_EEESC_SE_Li256ELb1ELb1ELb0ELb0EEENS1_19SingleTileSchedulerILb1ELb0ELb1ELi128EEEEEEEEEvNT_6ParamsE,"a",@progbits
	.sectionflags	@""
	.align	4
.nv.constant0._ZN7cutlass13device_kernelIN5flash19enable_sm80_to_sm89INS1_16FlashAttnFwdSm80INS1_25CollectiveMainloopFwdSm80ILi8ELi2ELb0EN4cute5tupleIJNS5_1CILi128EEENS7_ILi64EEENS7_ILi192EEEEEELi192ENS_10bfloat16_tEfNS_4arch4Sm80ELb1ELb0ELb1ELb1ELb1ELb1ELb1ELb0EEENS1_21CollectiveEpilogueFwdINS6_IJS8_SA_S9_EEENS6_IJNS7_ILi1EEESI_SI_EEESC_SE_Li256ELb1ELb1ELb0ELb0EEENS1_19SingleTileSchedulerILb1ELb0ELb1ELi128EEEEEEEEEvNT_6ParamsE:
	.zero		1400


//--------------------- .text._ZN7cutlass13device_kernelIN5flash19enable_sm80_to_sm89INS1_16FlashAttnFwdSm80INS1_25CollectiveMainloopFwdSm80ILi8ELi1ELb0EN4cute5tupleIJNS5_1CILi128EEENS7_ILi64EEENS7_ILi192EEEEEELi192ENS_10bfloat16_tEfNS_4arch4Sm80ELb0ELb0ELb1ELb0ELb1ELb0ELb1ELb0EEENS1_21CollectiveEpilogueFwdINS6_IJS8_SA_S9_EEENS6_IJNS7_ILi1EEESI_SI_EEESC_SE_Li256ELb0ELb1ELb0ELb0EEENS1_19SingleTileSchedulerILb0ELb0ELb1ELi128EEEEEEEEEvNT_6ParamsE --------------------------
	.section	.text._ZN7cutlass13device_kernelIN5flash19enable_sm80_to_sm89INS1_16FlashAttnFwdSm80INS1_25CollectiveMainloopFwdSm80ILi8ELi1ELb0EN4cute5tupleIJNS5_1CILi128EEENS7_ILi64EEENS7_ILi192EEEEEELi192ENS_10bfloat16_tEfNS_4arch4Sm80ELb0ELb0ELb1ELb0ELb1ELb0ELb1ELb0EEENS1_21CollectiveEpilogueFwdINS6_IJS8_SA_S9_EEENS6_IJNS7_ILi1EEESI_SI_EEESC_SE_Li256ELb0ELb1ELb0ELb0EEENS1_19SingleTileSchedulerILb0ELb0ELb1ELi128EEEEEEEEEvNT_6ParamsE,"ax",@progbits
	.sectioninfo	@"SHI_REGISTERS=255"
	.align	128
.text._ZN7cutlass13device_kernelIN5flash19enable_sm80_to_sm89INS1_16FlashAttnFwdSm80INS1_25CollectiveMainloopFwdSm80ILi8ELi1ELb0EN4cute5tupleIJNS5_1CILi128EEENS7_ILi64EEENS7_ILi192EEEEEELi192ENS_10bfloat16_tEfNS_4arch4Sm80ELb0ELb0ELb1ELb0ELb1ELb0ELb1ELb0EEENS1_21CollectiveEpilogueFwdINS6_IJS8_SA_S9_EEENS6_IJNS7_ILi1EEESI_SI_EEESC_SE_Li256ELb0ELb1ELb0ELb0EEENS1_19SingleTileSchedulerILb0ELb0ELb1ELi128EEEEEEEEEvNT_6ParamsE:
        .type           _ZN7cutlass13device_kernelIN5flash19enable_sm80_to_sm89INS1_16FlashAttnFwdSm80INS1_25CollectiveMainloopFwdSm80ILi8ELi1ELb0EN4cute5tupleIJNS5_1CILi128EEENS7_ILi64EEENS7_ILi192EEEEEELi192ENS_10bfloat16_tEfNS_4arch4Sm80ELb0ELb0ELb1ELb0ELb1ELb0ELb1ELb0EEENS1_21CollectiveEpilogueFwdINS6_IJS8_SA_S9_EEENS6_IJNS7_ILi1EEESI_SI_EEESC_SE_Li256ELb0ELb1ELb0ELb0EEENS1_19SingleTileSchedulerILb0ELb0ELb1ELi128EEEEEEEEEvNT_6ParamsE,@function
        .size           _ZN7cutlass13device_kernelIN5flash19enable_sm80_to_sm89INS1_16FlashAttnFwdSm80INS1_25CollectiveMainloopFwdSm80ILi8ELi1ELb0EN4cute5tupleIJNS5_1CILi128EEENS7_ILi64EEENS7_ILi192EEEEEELi192ENS_10bfloat16_tEfNS_4arch4Sm80ELb0ELb0ELb1ELb0ELb1ELb0ELb1ELb0EEENS1_21CollectiveEpilogueFwdINS6_IJS8_SA_S9_EEENS6_IJNS7_ILi1EEESI_SI_EEESC_SE_Li256ELb0ELb1ELb0ELb0EEENS1_19SingleTileSchedulerILb0ELb0ELb1ELi128EEEEEEEEEvNT_6ParamsE,(.L_x_1697 - _ZN7cutlass13device_kernelIN5flash19enable_sm80_to_sm89INS1_16FlashAttnFwdSm80INS1_25CollectiveMainloopFwdSm80ILi8ELi1ELb0EN4cute5tupleIJNS5_1CILi128EEENS7_ILi64EEENS7_ILi192EEEEEELi192ENS_10bfloat16_tEfNS_4arch4Sm80ELb0ELb0ELb1ELb0ELb1ELb0ELb1ELb0EEENS1_21CollectiveEpilogueFwdINS6_IJS8_SA_S9_EEENS6_IJNS7_ILi1EEESI_SI_EEESC_SE_Li256ELb0ELb1ELb0ELb0EEENS1_19SingleTileSchedulerILb0ELb0ELb1ELi128EEEEEEEEEvNT_6ParamsE)
        .other          _ZN7cutlass13device_kernelIN5flash19enable_sm80_to_sm89INS1_16FlashAttnFwdSm80INS1_25CollectiveMainloopFwdSm80ILi8ELi1ELb0EN4cute5tupleIJNS5_1CILi128EEENS7_ILi64EEENS7_ILi192EEEEEELi192ENS_10bfloat16_tEfNS_4arch4Sm80ELb0ELb0ELb1ELb0ELb1ELb0ELb1ELb0EEENS1_21CollectiveEpilogueFwdINS6_IJS8_SA_S9_EEENS6_IJNS7_ILi1EEESI_SI_EEESC_SE_Li256ELb0ELb1ELb0ELb0EEENS1_19SingleTileSchedulerILb0ELb0ELb1ELi128EEEEEEEEEvNT_6ParamsE,@"STO_CUDA_ENTRY STV_DEFAULT"
_ZN7cutlass13device_kernelIN5flash19enable_sm80_to_sm89INS1_16FlashAttnFwdSm80INS1_25CollectiveMainloopFwdSm80ILi8ELi1ELb0EN4cute5tupleIJNS5_1CILi128EEENS7_ILi64EEENS7_ILi192EEEEEELi192ENS_10bfloat16_tEfNS_4arch4Sm80ELb0ELb0ELb1ELb0ELb1ELb0ELb1ELb0EEENS1_21CollectiveEpilogueFwdINS6_IJS8_SA_S9_EEENS6_IJNS7_ILi1EEESI_SI_EEESC_SE_Li256ELb0ELb1ELb0ELb0EEENS1_19SingleTileSchedulerILb0ELb0ELb1ELi128EEEEEEEEEvNT_6ParamsE:
[----:B------:R-:W-:Y:S02]  /*0000*/  MOV R1, c[0x0][0x28] ;  /* 0x00000a0000017a02 */ /* 0x000fe40000000f00 */
[----:B------:R-:W1:Y:S02]  /*0010*/  S2UR UR11, SR_CTAID.Z ;  /* 0x00000000000b79c3 */ /* 0x000e640000002700 */
[----:B-1----:R-:W-:-:S13]  /*0020*/  ISETP.LE.AND P0, PT, RZ, UR11, PT ;  /* 0x0000000bff007c0c */ /* 0x002fda000bf03270 */
[----:B------:R-:W-:Y:S05]  /*0030*/  @!P0 EXIT ;  /* 0x000000000000894d */ /* 0x000fea0003800000 */
[----:B------:R-:W-:Y:S02]  /*0040*/  ULDC.64 UR4, c[0x0][0x370] ;  /* 0x0000dc0000047ab9 */ /* 0x000fe40000000a00 */
[----:B------:R-:W-:Y:S02]  /*0050*/  UISETP.NE.U32.AND UP0, UPT, URZ, UR4, UPT ;  /* 0x000000043f00728c */ /* 0x000fe4000bf05070 */
[----:B------:R-:W-:Y:S02]  /*0060*/  ULDC.64 UR8, c[0x0][0x370] ;  /* 0x0000dc0000087ab9 */ /* 0x000fe40000000a00 */
[----:B------:R-:W-:Y:S02]  /*0070*/  UISETP.NE.AND.EX UP0, UPT, URZ, UR5, UPT, UP0 ;  /* 0x000000053f00728c */ /* 0x000fe4000bf05300 */
[----:B------:R-:W-:Y:S02]  /*0080*/  ULDC.64 UR12, c[0x0][0x118] ;  /* 0x00004600000c7ab9 */ /* 0x000fe40000000a00 */
[----:B------:R-:W-:-:S02]  /*0090*/  ULDC.64 UR4, c[0x0][0x340] ;  /* 0x0000d00000047ab9 */ /* 0x000fc40000000a00 */
[----:B------:R-:W-:-:S05]  /*00a0*/  PLOP3.LUT P1, PT, PT, PT, UP0, 0x80, 0x0 ;  /* 0x000000000000781c */ /* 0x000fca0003f2f008 */
[----:B------:R-:W-:Y:S02]  /*00b0*/  @UP0 UMOV UR6, 0x4 ;  /* 0x0000000400060882 */ /* 0x000fe40000000000 */
[----:B------:R-:W-:Y:S02]  /*00c0*/  @UP0 UIMAD.WIDE UR6, UR11, UR6, UR8 ;  /* 0x000000060b0602a5 */ /* 0x000fe4000f8e0208 */
[----:B------:R-:W-:-:S04]  /*00d0*/  UISETP.NE.U32.AND UP0, UPT, URZ, UR4, UPT ;  /* 0x000000043f00728c */ /* 0x000fc8000bf05070 */
[----:B------:R-:W-:Y:S01]  /*00e0*/  UISETP.NE.AND.EX UP0, UPT, URZ, UR5, UPT, UP0 ;  /* 0x000000053f00728c */ /* 0x000fe2000bf05300 */
[----:B------:R-:W-:Y:S02]  /*00f0*/  IMAD.U32 R10, RZ, RZ, UR6 ;  /* 0x00000006ff0a7e24 */ /* 0x000fe4000f8e00ff */
[----:B------:R-:W-:Y:S01]  /*0100*/  IMAD.U32 R11, RZ, RZ, UR7 ;  /* 0x00000007ff0b7e24 */ /* 0x000fe2000f8e00ff */
[----:B------:R-:W-:Y:S02]  /*0110*/  ULDC.64 UR6, c[0x0][0x340] ;  /* 0x0000d00000067ab9 */ /* 0x000fe40000000a00 */
[----:B------:R-:W-:Y:S02]  /*0120*/  PLOP3.LUT P6, PT, PT, PT, UP0, 0x80, 0x0 ;  /* 0x000000000000781c */ /* 0x000fe40003fcf008 */
[----:B------:R1:W2:Y:S03]  /*0130*/  @P1 LDG.E R10, [R10.64] ;  /* 0x0000000c0a0a1981 */ /* 0x0002a6000c1e1900 */
[----:B------:R-:W-:-:S02]  /*0140*/  @UP0 UMOV UR4, 0x4 ;  /* 0x0000000400040882 */ /* 0x000fc40000000000 */
[----:B------:R-:W-:-:S06]  /*0150*/  @UP0 UIMAD.WIDE UR4, UR11, UR4, UR6 ;  /* 0x000000040b0402a5 */ /* 0x000fcc000f8e0206 */
[----:B------:R-:W-:Y:S02]  /*0160*/  IMAD.U32 R12, RZ, RZ, UR4 ;  /* 0x00000004ff0c7e24 */ /* 0x000fe4000f8e00ff */
[----:B------:R-:W-:Y:S01]  /*0170*/  IMAD.U32 R13, RZ, RZ, UR5 ;  /* 0x00000005ff0d7e24 */ /* 0x000fe2000f8e00ff */
[----:B------:R-:W3:Y:S01]  /*0180*/  S2R R3, SR_TID.X ;  /* 0x0000000000037919 */ /* 0x000ee20000002100 */
[----:B------:R-:W4:Y:S03]  /*0190*/  S2UR UR8, SR_CTAID.Y ;  /* 0x00000000000879c3 */ /* 0x000f260000002600 */
[----:B------:R-:W5:Y:S01]  /*01a0*/  S2R R210, SR_CTAID.X ;  /* 0x0000000000d27919 */ /* 0x000f620000002500 */
[----:B------:R-:W-:Y:S01]  /*01b0*/  IMAD.MOV.U32 R2, RZ, RZ, c[0x0][0x2c4] ;  /* 0x0000b100ff027624 */ /* 0x000fe200078e00ff */
[----:B------:R-:W-:Y:S02]  /*01c0*/  ULDC.64 UR4, c[0x0][0x1b8] ;  /* 0x00006e0000047ab9 */ /* 0x000fe40000000a00 */
[----:B------:R1:W2:Y:S01]  /*01d0*/  @P6 LDG.E R12, [R12.64] ;  /* 0x0000000c0c0c6981 */ /* 0x0002a2000c1e1900 */
[----:B------:R-:W-:Y:S01]  /*01e0*/  USHF.R.S32.HI UR9, URZ, 0x1f, UR11 ;  /* 0x0000001f3f097899 */ /* 0x000fe2000801140b */
[----:B------:R-:W-:Y:S01]  /*01f0*/  ISETP.NE.AND P0, PT, R2, 0x1, PT ;  /* 0x000000010200780c */ /* 0x000fe20003f05270 */
[----:B------:R-:W-:Y:S01]  /*0200*/  IMAD.MOV.U32 R207, RZ, RZ, c[0x0][0x2b8] ;  /* 0x0000ae00ffcf7624 */ /* 0x000fe200078e00ff */
[----:B------:R-:W-:Y:S01]  /*0210*/  UMOV UR10, URZ ;  /* 0x0000003f000a7c82 */ /* 0x000fe20008000000 */
[----:B------:R-:W-:-:S03]  /*0220*/  IMAD.MOV.U32 R208, RZ, RZ, RZ ;  /* 0x000000ffffd07224 */ /* 0x000fc600078e00ff */
[----:B------:R-:W-:Y:S02]  /*0230*/  ISETP.NE.AND P3, PT, R207, 0x1, PT ;  /* 0x00000001cf00780c */ /* 0x000fe40003f65270 */
[----:B---3--:R-:W-:Y:S01]  /*0240*/  SHF.R.S32.HI R24, RZ, 0x1f, R3 ;  /* 0x0000001fff187819 */ /* 0x008fe20000011403 */
[----:B----4-:R-:W-:Y:S02]  /*0250*/  USHF.R.S32.HI UR6, URZ, 0x1f, UR8 ;  /* 0x0000001f3f067899 */ /* 0x010fe40008011408 */
[----:B------:R-:W-:Y:S01]  /*0260*/  UIMAD.WIDE.U32 UR14, UR8, UR4, URZ ;  /* 0x00000004080e72a5 */ /* 0x000fe2000f8e003f */
[----:B------:R-:W-:Y:S01]  /*0270*/  LEA.HI R5, R24, R3, RZ, 0x3 ;  /* 0x0000000318057211 */ /* 0x000fe200078f18ff */
[----:B------:R-:W-:-:S03]  /*0280*/  UIMAD UR7, UR6, UR4, URZ ;  /* 0x00000004060772a4 */ /* 0x000fc6000f8e023f */
[----:B------:R-:W-:Y:S01]  /*0290*/  LOP3.LUT R0, R5, 0xfffffff8, RZ, 0xc0, !PT ;  /* 0xfffffff805007812 */ /* 0x000fe200078ec0ff */
[----:B------:R-:W-:Y:S01]  /*02a0*/  UIMAD UR7, UR8, UR5, UR7 ;  /* 0x00000005080772a4 */ /* 0x000fe2000f8e0207 */
[----:B------:R-:W-:Y:S02]  /*02b0*/  SHF.R.S32.HI R5, RZ, 0x3, R5 ;  /* 0x00000003ff057819 */ /* 0x000fe40000011405 */
[----:B------:R-:W-:Y:S01]  /*02c0*/  ULDC.64 UR4, c[0x0][0x1c0] ;  /* 0x0000700000047ab9 */ /* 0x000fe20000000a00 */
[----:B------:R-:W-:Y:S01]  /*02d0*/  IMAD.IADD R0, R3, 0x1, -R0 ;  /* 0x0000000103007824 */ /* 0x000fe200078e0a00 */
[----:B------:R-:W-:Y:S01]  /*02e0*/  UIADD3 UR15, UR15, UR7, URZ ;  /* 0x000000070f0f7290 */ /* 0x000fe2000fffe03f */
[----:B------:R-:W-:Y:S01]  /*02f0*/  IMAD.SHL.U32 R211, R5, 0x40, RZ ;  /* 0x0000004005d37824 */ /* 0x000fe200078e00ff */
[----:B------:R-:W-:Y:S01]  /*0300*/  UIMAD UR9, UR9, UR4, URZ ;  /* 0x00000004090972a4 */ /* 0x000fe2000f8e023f */
[C---:B------:R-:W-:Y:S01]  /*0310*/  IMAD R213, R0.reuse, 0x20, R5 ;  /* 0x0000002000d57824 */ /* 0x040fe200078e0205 */
[----:B------:R-:W-:Y:S01]  /*0320*/  UIMAD.WIDE.U32 UR14, UR11, UR4, UR14 ;  /* 0x000000040b0e72a5 */ /* 0x000fe2000f8e000e */
[----:B------:R-:W-:Y:S01]  /*0330*/  IMAD.SHL.U32 R216, R0, 0x8, RZ ;  /* 0x0000000800d87824 */ /* 0x000fe200078e00ff */
[----:B------:R-:W-:Y:S01]  /*0340*/  UIMAD UR5, UR11, UR5, UR9 ;  /* 0x000000050b0572a4 */ /* 0x000fe2000f8e0209 */
[C---:B-----5:R-:W-:Y:S01]  /*0350*/  IMAD R212, R210.reuse, 0x80, R213 ;  /* 0x00000080d2d47824 */ /* 0x060fe200078e02d5 */
[----:B------:R-:W-:Y:S01]  /*0360*/  LOP3.LUT R211, R211, 0x1c0, RZ, 0xc0, !PT ;  /* 0x000001c0d3d37812 */ /* 0x000fe200078ec0ff */
[----:B------:R-:W-:Y:S01]  /*0370*/  IMAD R210, R210, 0x80, R5 ;  /* 0x00000080d2d27824 */ /* 0x000fe200078e0205 */
[----:B------:R-:W-:Y:S01]  /*0380*/  UIADD3 UR5, UR15, UR5, URZ ;  /* 0x000000050f057290 */ /* 0x000fe2000fffe03f */
[----:B------:R-:W-:Y:S01]  /*0390*/  @P0 IMAD.HI.U32 R4, R212, c[0x0][0x2c8], RZ ;  /* 0x0000b200d4040a27 */ /* 0x000fe200078e00ff */
[C---:B------:R-:W-:Y:S01]  /*03a0*/  IADD3 R215, R216.reuse, 0x40, RZ ;  /* 0x00000040d8d77810 */ /* 0x040fe20007ffe0ff */
[----:B------:R-:W-:Y:S01]  /*03b0*/  ULDC UR4, c[0x0][0x2ac] ;  /* 0x0000ab0000047ab9 */ /* 0x000fe20000000800 */
[C---:B------:R-:W-:Y:S01]  /*03c0*/  IADD3 R214, R216.reuse, 0x80, RZ ;  /* 0x00000080d8d67810 */ /* 0x040fe20007ffe0ff */
[----:B------:R-:W-:Y:S01]  /*03d0*/  IMAD.MOV.U32 R7, RZ, RZ, R212 ;  /* 0x000000ffff077224 */ /* 0x000fe200078e00d4 */
[----:B------:R-:W-:Y:S01]  /*03e0*/  @P0 SHF.R.U32.HI R7, RZ, c[0x0][0x2cc], R4 ;  /* 0x0000b300ff070a19 */ /* 0x000fe20000011604 */
[----:B------:R-:W-:Y:S01]  /*03f0*/  IMAD.U32 R9, RZ, RZ, UR15 ;  /* 0x0000000fff097e24 */ /* 0x000fe2000f8e00ff */
[----:B------:R-:W-:Y:S01]  /*0400*/  ULDC UR7, c[0x0][0x1d0] ;  /* 0x0000740000077ab9 */ /* 0x000fe20000000800 */
[----:B------:R-:W-:Y:S01]  /*0410*/  IMAD.U32 R8, RZ, RZ, UR14 ;  /* 0x0000000eff087e24 */ /* 0x000fe2000f8e00ff */
[--C-:B------:R-:W-:Y:S01]  /*0420*/  SHF.R.S32.HI R4, RZ, 0x1f, R7.reuse ;  /* 0x0000001fff047819 */ /* 0x100fe20000011407 */
[----:B------:R-:W-:Y:S01]  /*0430*/  IMAD.MOV R9, RZ, RZ, -R7 ;  /* 0x000000ffff097224 */ /* 0x000fe200078e0a07 */
[----:B------:R-:W-:Y:S01]  /*0440*/  UIMAD UR7, UR4, UR7, 0x3f ;  /* 0x0000003f040774a4 */ /* 0x000fe2000f8e0207 */
[----:B------:R-:W-:Y:S01]  /*0450*/  IMAD.U32 R15, RZ, RZ, UR5 ;  /* 0x00000005ff0f7e24 */ /* 0x000fe2000f8e00ff */
[----:B------:R-:W-:Y:S01]  /*0460*/  ISETP.GE.AND P5, PT, R216, c[0x0][0x198], PT ;  /* 0x00006600d8007a0c */ /* 0x000fe20003fa6270 */
[----:B------:R-:W-:Y:S01]  /*0470*/  IMAD R6, R9, c[0x0][0x2c4], R212 ;  /* 0x0000b10009067a24 */ /* 0x000fe200078e02d4 */
[----:B------:R-:W-:Y:S01]  /*0480*/  ISETP.GE.AND P4, PT, R215, c[0x0][0x198], PT ;  /* 0x00006600d7007a0c */ /* 0x000fe20003f86270 */
[----:B------:R-:W-:Y:S01]  /*0490*/  IMAD.MOV.U32 R14, RZ, RZ, R8 ;  /* 0x000000ffff0e7224 */ /* 0x000fe200078e0008 */
[----:B------:R-:W-:Y:S01]  /*04a0*/  USHF.R.S32.HI UR5, URZ, 0x1f, UR7 ;  /* 0x0000001f3f057899 */ /* 0x000fe20008011407 */
[----:B------:R-:W-:Y:S01]  /*04b0*/  IMAD R4, R4, c[0x0][0x1b0], RZ ;  /* 0x00006c0004047a24 */ /* 0x000fe200078e02ff */
[----:B------:R-:W-:Y:S01]  /*04c0*/  SHF.R.S32.HI R9, RZ, 0x1f, R6 ;  /* 0x0000001fff097819 */ /* 0x000fe20000011406 */
[----:B------:R-:W-:Y:S01]  /*04d0*/  IMAD.WIDE.U32 R14, R7, c[0x0][0x1b0], R14 ;  /* 0x00006c00070e7a25 */ /* 0x000fe200078e000e */
[----:B------:R-:W-:-:S02]  /*04e0*/  ULEA.HI UR7, UR5, UR7, URZ, 0x6 ;  /* 0x0000000705077291 */ /* 0x000fc4000f8f303f */
[----:B------:R-:W-:Y:S01]  /*04f0*/  ULDC UR9, c[0x0][0x1d0] ;  /* 0x0000740000097ab9 */ /* 0x000fe20000000800 */
[----:B------:R-:W-:Y:S01]  /*0500*/  IMAD R7, R7, c[0x0][0x1b4], R4 ;  /* 0x00006d0007077a24 */ /* 0x000fe200078e0204 */
[----:B------:R-:W-:Y:S01]  /*0510*/  SHF.R.U32.HI R4, RZ, 0x3, R211 ;  /* 0x00000003ff047819 */ /* 0x000fe200000116d3 */
[----:B------:R-:W-:Y:S01]  /*0520*/  IMAD R9, R9, c[0x0][0x1a8], RZ ;  /* 0x00006a0009097a24 */ /* 0x000fe200078e02ff */
[----:B------:R-:W-:Y:S01]  /*0530*/  LOP3.LUT R211, R211, 0x38, R216, 0xf8, !PT ;  /* 0x00000038d3d37812 */ /* 0x000fe200078ef8d8 */
[----:B------:R-:W-:Y:S01]  /*0540*/  IMAD.IADD R15, R15, 0x1, R7 ;  /* 0x000000010f0f7824 */ /* 0x000fe200078e0207 */
[----:B------:R-:W-:Y:S01]  /*0550*/  USHF.R.S32.HI UR7, URZ, 0x6, UR7 ;  /* 0x000000063f077899 */ /* 0x000fe20008011407 */
[C---:B------:R-:W-:Y:S01]  /*0560*/  IMAD R9, R6.reuse, c[0x0][0x1ac], R9 ;  /* 0x00006b0006097a24 */ /* 0x040fe200078e0209 */
[----:B------:R-:W-:Y:S01]  /*0570*/  LOP3.LUT R211, R211, R4, RZ, 0x3c, !PT ;  /* 0x00000004d3d37212 */ /* 0x000fe200078e3cff */
[----:B------:R-:W-:Y:S01]  /*0580*/  IMAD.WIDE.U32 R6, R6, c[0x0][0x1a8], R14 ;  /* 0x00006a0006067a25 */ /* 0x000fe200078e000e */
[----:B------:R-:W-:Y:S01]  /*0590*/  LEA.HI R4, R24, R3, RZ, 0x6 ;  /* 0x0000000318047211 */ /* 0x000fe200078f30ff */
[----:B------:R-:W-:-:S02]  /*05a0*/  UIMAD UR9, UR4, UR9, URZ ;  /* 0x00000009040972a4 */ /* 0x000fc4000f8e023f */
[----:B------:R-:W-:Y:S01]  /*05b0*/  IMAD.IADD R8, R7, 0x1, R9 ;  /* 0x0000000107087824 */ /* 0x000fe200078e0209 */
[----:B------:R-:W-:Y:S01]  /*05c0*/  LEA R9, P0, R6, c[0x0][0x160], 0x1 ;  /* 0x0000580006097a11 */ /* 0x000fe200078008ff */
[----:B------:R-:W-:Y:S01]  /*05d0*/  IMAD R7, R2, c[0x0][0x168], RZ ;  /* 0x00005a0002077a24 */ /* 0x000fe200078e02ff */
[----:B------:R-:W-:Y:S01]  /*05e0*/  IADD3 R2, R210, 0x20, RZ ;  /* 0x00000020d2027810 */ /* 0x000fe20007ffe0ff */
[----:B------:R-:W-:Y:S01]  /*05f0*/  IMAD.SHL.U32 R4, R4, 0x8, RZ ;  /* 0x0000000804047824 */ /* 0x000fe200078e00ff */
[----:B------:R-:W-:Y:S01]  /*0600*/  LEA.HI.X R8, R6, c[0x0][0x164], R8, 0x1, P0 ;  /* 0x0000590006087a11 */ /* 0x000fe200000f0c08 */
[----:B------:R-:W-:Y:S01]  /*0610*/  SHFL.IDX PT, R14, R9, RZ, 0x181f ;  /* 0x00181fff090e7589 */ /* 0x000fe200000e0000 */
[-C--:B------:R-:W-:Y:S01]  /*0620*/  ISETP.GE.AND P0, PT, R210, R7.reuse, PT ;  /* 0x00000007d200720c */ /* 0x080fe20003f06270 */
[----:B------:R-:W-:Y:S01]  /*0630*/  ULDC.64 UR4, c[0x0][0x2b0] ;  /* 0x0000ac0000047ab9 */ /* 0x000fe20000000a00 */
[----:B------:R-:W-:Y:S01]  /*0640*/  ISETP.GE.AND P2, PT, R2, R7, PT ;  /* 0x000000070200720c */ /* 0x000fe20003f46270 */
[----:B------:R-:W3:Y:S01]  /*0650*/  SHFL.IDX PT, R15, R8, RZ, 0x181f ;  /* 0x00181fff080f7589 */ /* 0x000ee200000e0000 */
[----:B------:R-:W-:-:S02]  /*0660*/  LOP3.LUT R211, R211, 0xfffffe00, R4, 0xf8, !PT ;  /* 0xfffffe00d3d37812 */ /* 0x000fc400078ef804 */
[----:B------:R-:W-:Y:S01]  /*0670*/  P2R R2, PR, RZ, 0x8 ;  /* 0x00000008ff027803 */ /* 0x000fe20000000000 */
[----:B------:R-:W-:Y:S01]  /*0680*/  SHFL.IDX PT, R20, R9, 0x1, 0x181f ;  /* 0x00381f0009147f89 */ /* 0x000fe200000e0000 */
[----:B------:R-:W-:Y:S02]  /*0690*/  ISETP.GE.AND P3, PT, R214, c[0x0][0x198], PT ;  /* 0x00006600d6007a0c */ /* 0x000fe40003f66270 */
[----:B------:R-:W-:Y:S01]  /*06a0*/  IADD3 R2, R210, 0x40, RZ ;  /* 0x00000040d2027810 */ /* 0x000fe20007ffe0ff */
[----:B------:R-:W4:Y:S02]  /*06b0*/  SHFL.IDX PT, R21, R8, 0x1, 0x181f ;  /* 0x00381f0008157f89 */ /* 0x000f2400000e0000 */
[----:B------:R-:W-:Y:S02]  /*06c0*/  @!P0 SHF.R.S32.HI R6, RZ, 0x1f, R215 ;  /* 0x0000001fff068819 */ /* 0x000fe400000114d7 */
[----:B-1----:R-:W-:Y:S01]  /*06d0*/  @!P0 SHF.R.S32.HI R11, RZ, 0x1f, R214 ;  /* 0x0000001fff0b8819 */ /* 0x002fe200000114d6 */
[----:B------:R-:W-:Y:S01]  /*06e0*/  SHFL.IDX PT, R13, R8, 0x2, 0x181f ;  /* 0x00581f00080d7f89 */ /* 0x000fe200000e0000 */
[----:B------:R-:W-:-:S02]  /*06f0*/  @!P0 LEA.HI R6, R6, R215, RZ, 0x3 ;  /* 0x000000d706068211 */ /* 0x000fc400078f18ff */
[----:B------:R-:W-:Y:S02]  /*0700*/  @!P0 LEA.HI R4, R11, R214, RZ, 0x3 ;  /* 0x000000d60b048211 */ /* 0x000fe400078f18ff */
[----:B------:R-:W-:Y:S02]  /*0710*/  @!P0 LOP3.LUT R6, R6, 0xfffffff8, RZ, 0xc0, !PT ;  /* 0xfffffff806068812 */ /* 0x000fe400078ec0ff */
[----:B------:R-:W-:Y:S02]  /*0720*/  @!P0 LOP3.LUT R4, R4, 0xfffffff8, RZ, 0xc0, !PT ;  /* 0xfffffff804048812 */ /* 0x000fe400078ec0ff */
[----:B------:R-:W-:Y:S01]  /*0730*/  @!P2 SHF.R.S32.HI R16, RZ, 0x1f, R215 ;  /* 0x0000001fff10a819 */ /* 0x000fe200000114d7 */
[----:B---3--:R-:W-:Y:S01]  /*0740*/  @!P0 IMAD.WIDE R18, R6, 0x2, R14 ;  /* 0x0000000206128825 */ /* 0x008fe200078e020e */
[----:B------:R-:W-:Y:S02]  /*0750*/  @!P2 SHF.R.S32.HI R11, RZ, 0x1f, R214 ;  /* 0x0000001fff0ba819 */ /* 0x000fe400000114d6 */
[----:B------:R-:W-:Y:S01]  /*0760*/  @!P2 LEA.HI R16, R16, R215, RZ, 0x3 ;  /* 0x000000d71010a211 */ /* 0x000fe200078f18ff */
[----:B------:R-:W-:-:S03]  /*0770*/  @!P0 IMAD.WIDE R22, R4, 0x2, R14 ;  /* 0x0000000204168825 */ /* 0x000fc600078e020e */
[----:B------:R-:W-:Y:S01]  /*0780*/  @!P2 LOP3.LUT R16, R16, 0xfffffff8, RZ, 0xc0, !PT ;  /* 0xfffffff81010a812 */ /* 0x000fe200078ec0ff */
[----:B------:R-:W-:-:S04]  /*0790*/  @!P0 IMAD.WIDE R14, R216, 0x2, R14 ;  /* 0x00000002d80e8825 */ /* 0x000fc800078e020e */
[----:B----4-:R-:W-:Y:S01]  /*07a0*/  @!P2 IMAD.WIDE R16, R16, 0x2, R20 ;  /* 0x000000021010a825 */ /* 0x010fe200078e0214 */
[----:B--2---:R1:W2:Y:S01]  /*07b0*/  @P1 R2UR UR10, R10 ;  /* 0x000000000a0a13c2 */ /* 0x0042a200000e0000 */
[----:B------:R-:W-:Y:S02]  /*07c0*/  ISETP.GE.AND P1, PT, R2, R7, PT ;  /* 0x000000070200720c */ /* 0x000fe40003f26270 */
[----:B------:R-:W-:-:S11]  /*07d0*/  IADD3 R2, R210, 0x60, RZ ;  /* 0x00000060d2027810 */ /* 0x000fd60007ffe0ff */
[----:B------:R-:W-:Y:S01]  /*07e0*/  @!P1 SHF.R.S32.HI R4, RZ, 0x1f, R215 ;  /* 0x0000001fff049819 */ /* 0x000fe200000114d7 */
[----:B------:R-:W-:-:S03]  /*07f0*/  @!P1 IMAD.SHL.U32 R6, R211, 0x2, RZ ;  /* 0x00000002d3069824 */ /* 0x000fc600078e00ff */
[----:B------:R-:W-:Y:S01]  /*0800*/  @!P1 LEA.HI R4, R4, R215, RZ, 0x3 ;  /* 0x000000d704049211 */ /* 0x000fe200078f18ff */
[----:B------:R3:W4:Y:S01]  /*0810*/  @P6 R2UR UR16, R12 ;  /* 0x000000000c1063c2 */ /* 0x00072200000e0000 */
[----:B-1----:R-:W-:Y:S01]  /*0820*/  @!P0 IMAD.SHL.U32 R10, R211, 0x2, RZ ;  /* 0x00000002d30a8824 */ /* 0x002fe200078e00ff */
[----:B------:R-:W-:Y:S01]  /*0830*/  ISETP.NE.AND P6, PT, R207, 0x1, PT ;  /* 0x00000001cf00780c */ /* 0x000fe20003fc5270 */
[----:B----4-:R-:W-:Y:S01]  /*0840*/  @!UP0 UMOV UR16, UR11 ;  /* 0x0000000b00108c82 */ /* 0x010fe20008000000 */
[----:B------:R-:W-:Y:S01]  /*0850*/  @!P1 LOP3.LUT R4, R4, 0xfffffff8, RZ, 0xc0, !PT ;  /* 0xfffffff804049812 */ /* 0x000fe200078ec0ff */
[----:B------:R-:W-:Y:S01]  /*0860*/  USHF.R.S32.HI UR11, URZ, 0x1f, UR16 ;  /* 0x0000001f3f0b7899 */ /* 0x000fe20008011410 */
[----:B------:R1:W-:Y:S01]  /*0870*/  @!P0 LDGSTS.E.BYPASS.LTC128B.128 [R10+0xc100], [R14.64], !P5 ;  /* 0x0c1000000e0a8fae */ /* 0x0003e2000e901d4c */
[----:B------:R-:W-:Y:S02]  /*0880*/  UIMAD.WIDE.U32 UR14, UR16, UR4, URZ ;  /* 0x00000004100e72a5 */ /* 0x000fe4000f8e003f */
[----:B------:R-:W-:Y:S01]  /*0890*/  UIMAD UR11, UR11, UR4, URZ ;  /* 0x000000040b0b72a4 */ /* 0x000fe2000f8e023f */
[----:B------:R4:W-:Y:S03]  /*08a0*/  @!P0 LDGSTS.E.BYPASS.LTC128B.128 [R10+0x10100], [R18.64], !P4 ;  /* 0x10100000120a8fae */ /* 0x0009e6000e101d4c */
[----:B------:R-:W-:Y:S01]  /*08b0*/  UIMAD UR11, UR16, UR5, UR11 ;  /* 0x00000005100b72a4 */ /* 0x000fe2000f8e020b */
[----:B------:R5:W-:Y:S01]  /*08c0*/  @!P0 LDGSTS.E.BYPASS.LTC128B.128 [R10+0x14100], [R22.64], !P3 ;  /* 0x14100000160a8fae */ /* 0x000be2000d901d4c */
[----:B------:R-:W-:Y:S01]  /*08d0*/  ISETP.GE.AND P0, PT, R2, R7, PT ;  /* 0x000000070200720c */ /* 0x000fe20003f06270 */
[----:B------:R-:W-:Y:S01]  /*08e0*/  @!P2 IMAD.SHL.U32 R7, R211, 0x2, RZ ;  /* 0x00000002d307a824 */ /* 0x000fe200078e00ff */
[----:B------:R-:W-:-:S02]  /*08f0*/  UIADD3 UR11, UR15, UR11, URZ ;  /* 0x0000000b0f0b7290 */ /* 0x000fc4000fffe03f */
[----:B------:R-:W-:Y:S01]  /*0900*/  ULDC.64 UR4, c[0x0][0x1e8] ;  /* 0x00007a0000047ab9 */ /* 0x000fe20000000a00 */
[----:B---3--:R-:W3:Y:S01]  /*0910*/  SHFL.IDX PT, R12, R9, 0x2, 0x181f ;  /* 0x00581f00090c7f89 */ /* 0x008ee200000e0000 */
[-C--:B-1----:R-:W-:Y:S02]  /*0920*/  @!P2 LEA.HI R14, R11, R214.reuse, RZ, 0x3 ;  /* 0x000000d60b0ea211 */ /* 0x082fe400078f18ff */
[----:B------:R-:W-:Y:S02]  /*0930*/  @!P1 SHF.R.S32.HI R11, RZ, 0x1f, R214 ;  /* 0x0000001fff0b9819 */ /* 0x000fe400000114d6 */
[----:B------:R-:W-:Y:S01]  /*0940*/  @!P2 LOP3.LUT R14, R14, 0xfffffff8, RZ, 0xc0, !PT ;  /* 0xfffffff80e0ea812 */ /* 0x000fe200078ec0ff */
[----:B----4-:R-:W-:Y:S01]  /*0950*/  @!P2 IMAD.WIDE R18, R216, 0x2, R20 ;  /* 0x00000002d812a825 */ /* 0x010fe200078e0214 */
[----:B------:R-:W-:-:S03]  /*0960*/  @!P1 LEA.HI R2, R11, R214, RZ, 0x3 ;  /* 0x000000d60b029211 */ /* 0x000fc600078f18ff */
[----:B-----5:R-:W-:Y:S01]  /*0970*/  IMAD.U32 R10, RZ, RZ, UR7 ;  /* 0x00000007ff0a7e24 */ /* 0x020fe2000f8e00ff */
[----:B------:R1:W-:Y:S01]  /*0980*/  @!P2 LDGSTS.E.BYPASS.LTC128B.128 [R7+0xd100], [R18.64], !P5 ;  /* 0x0d1000001207afae */ /* 0x0003e2000e901d4c */
[----:B------:R-:W-:Y:S01]  /*0990*/  @!P2 IMAD.WIDE R14, R14, 0x2, R20 ;  /* 0x000000020e0ea825 */ /* 0x000fe200078e0214 */
[----:B------:R-:W-:Y:S02]  /*09a0*/  @!P1 LOP3.LUT R2, R2, 0xfffffff8, RZ, 0xc0, !PT ;  /* 0xfffffff802029812 */ /* 0x000fe400078ec0ff */
[----:B------:R4:W-:Y:S01]  /*09b0*/  @!P2 LDGSTS.E.BYPASS.LTC128B.128 [R7+0x11100], [R16.64], !P4 ;  /* 0x111000001007afae */ /* 0x0009e2000e101d4c */
[----:B------:R-:W-:Y:S02]  /*09c0*/  IMAD R10, R10, 0x40, R213 ;  /* 0x000000400a0a7824 */ /* 0x000fe400078e02d5 */
[----:B---3--:R-:W-:Y:S01]  /*09d0*/  @!P1 IMAD.WIDE R20, R4, 0x2, R12 ;  /* 0x0000000204149825 */ /* 0x008fe200078e020c */
[----:B------:R4:W-:Y:S01]  /*09e0*/  @!P2 LDGSTS.E.BYPASS.LTC128B.128 [R7+0x15100], [R14.64], !P3 ;  /* 0x151000000e07afae */ /* 0x0009e2000d901d4c */
[----:B------:R-:W-:-:S02]  /*09f0*/  @!P0 SHF.R.S32.HI R4, RZ, 0x1f, R215 ;  /* 0x0000001fff048819 */ /* 0x000fc400000114d7 */
[----:B------:R-:W-:Y:S01]  /*0a00*/  IADD3 R10, R10, -0x40, RZ ;  /* 0xffffffc00a0a7810 */ /* 0x000fe20007ffe0ff */
[----:B------:R-:W-:-:S03]  /*0a10*/  @!P1 IMAD.WIDE R22, R2, 0x2, R12 ;  /* 0x0000000202169825 */ /* 0x000fc600078e020c */
[----:B------:R-:W-:Y:S01]  /*0a20*/  ISETP.GE.AND P2, PT, R10, UR9, PT ;  /* 0x000000090a007c0c */ /* 0x000fe2000bf46270 */
[----:B------:R-:W-:Y:S01]  /*0a30*/  @!P1 IMAD.WIDE R12, R216, 0x2, R12 ;  /* 0x00000002d80c9825 */ /* 0x000fe200078e020c */
[----:B--2---:R-:W-:Y:S02]  /*0a40*/  IADD3 R10, R10, UR10, RZ ;  /* 0x0000000a0a0a7c10 */ /* 0x004fe4000fffe0ff */
[----:B------:R-:W-:Y:S02]  /*0a50*/  ISETP.GT.OR P2, PT, R213, 0x3f, P2 ;  /* 0x0000003fd500780c */ /* 0x000fe40001744670 */
[----:B------:R2:W-:Y:S01]  /*0a60*/  @!P1 LDGSTS.E.BYPASS.LTC128B.128 [R6+0xe100], [R12.64], !P5 ;  /* 0x0e1000000c069fae */ /* 0x0005e2000e901d4c */
[----:B------:R-:W-:-:S03]  /*0a70*/  IMAD.MOV.U32 R2, RZ, RZ, R10 ;  /* 0x000000ffff027224 */ /* 0x000fc600078e000a */
[----:B------:R3:W-:Y:S04]  /*0a80*/  @!P1 LDGSTS.E.BYPASS.LTC128B.128 [R6+0x12100], [R20.64], !P4 ;  /* 0x1210000014069fae */ /* 0x0007e8000e101d4c */
[----:B-1----:R1:W-:Y:S04]  /*0a90*/  SHFL.IDX PT, R18, R9, 0x3, 0x181f ;  /* 0x00781f0009127f89 */ /* 0x0023e800000e0000 */
[----:B------:R-:W5:Y:S01]  /*0aa0*/  SHFL.IDX PT, R19, R8, 0x3, 0x181f ;  /* 0x00781f0008137f89 */ /* 0x000f6200000e0000 */
[----:B----4-:R-:W-:-:S03]  /*0ab0*/  @P6 IMAD.HI.U32 R7, R10, c[0x0][0x2bc], RZ ;  /* 0x0000af000a076a27 */ /* 0x010fc600078e00ff */
[----:B------:R4:W-:Y:S02]  /*0ac0*/  @!P1 LDGSTS.E.BYPASS.LTC128B.128 [R6+0x16100], [R22.64], !P3 ;  /* 0x1610000016069fae */ /* 0x0009e4000d901d4c */
[----:B------:R-:W-:Y:S02]  /*0ad0*/  @P6 SHF.R.U32.HI R2, RZ, c[0x0][0x2c0], R7 ;  /* 0x0000b000ff026a19 */ /* 0x000fe40000011607 */
[----:B------:R-:W-:-:S04]  /*0ae0*/  @!P0 LEA.HI R7, R4, R215, RZ, 0x3 ;  /* 0x000000d704078211 */ /* 0x000fc800078f18ff */
[----:B------:R-:W-:Y:S02]  /*0af0*/  @!P0 LOP3.LUT R7, R7, 0xfffffff8, RZ, 0xc0, !PT ;  /* 0xfffffff807078812 */ /* 0x000fe400078ec0ff */
[----:B-1----:R-:W-:-:S04]  /*0b00*/  @!P0 SHF.R.S32.HI R9, RZ, 0x1f, R214 ;  /* 0x0000001fff098819 */ /* 0x002fc800000114d6 */
[----:B------:R-:W-:Y:S01]  /*0b10*/  @!P0 LEA.HI R4, R9, R214, RZ, 0x3 ;  /* 0x000000d609048211 */ /* 0x000fe200078f18ff */
[--C-:B-----5:R-:W-:Y:S01]  /*0b20*/  @!P0 IMAD.WIDE R14, R216, 0x2, R18.reuse ;  /* 0x00000002d80e8825 */ /* 0x120fe200078e0212 */
[----:B------:R-:W-:Y:S02]  /*0b30*/  @!P2 IADD3 R8, P1, R2, UR14, RZ ;  /* 0x0000000e0208ac10 */ /* 0x000fe4000ff3e0ff */
[----:B------:R-:W-:Y:S01]  /*0b40*/  @!P0 LOP3.LUT R9, R4, 0xfffffff8, RZ, 0xc0, !PT ;  /* 0xfffffff804098812 */ /* 0x000fe200078ec0ff */
[----:B------:R-:W-:Y:S01]  /*0b50*/  @!P0 IMAD.SHL.U32 R4, R211, 0x2, RZ ;  /* 0x00000002d3048824 */ /* 0x000fe200078e00ff */
[----:B------:R-:W-:Y:S01]  /*0b60*/  @!P2 LEA.HI.X.SX32 R11, R2, UR11, 0x1, P1 ;  /* 0x0000000b020bac11 */ /* 0x000fe200088f0eff */
[--C-:B---3--:R-:W-:Y:S01]  /*0b70*/  @!P0 IMAD.WIDE R20, R7, 0x2, R18.reuse ;  /* 0x0000000207148825 */ /* 0x108fe200078e0212 */
[C---:B--2---:R-:W-:Y:S02]  /*0b80*/  @!P2 LEA R12, P1, R8.reuse, c[0x0][0x2a0], 0x2 ;  /* 0x0000a800080caa11 */ /* 0x044fe400078210ff */
[----:B------:R1:W-:Y:S01]  /*0b90*/  @!P0 LDGSTS.E.BYPASS.LTC128B.128 [R4+0xf100], [R14.64], !P5 ;  /* 0x0f1000000e048fae */ /* 0x0003e2000e901d4c */
[----:B------:R-:W-:Y:S01]  /*0ba0*/  @!P0 IMAD.WIDE R18, R9, 0x2, R18 ;  /* 0x0000000209128825 */ /* 0x000fe200078e0212 */
[----:B------:R-:W-:-:S02]  /*0bb0*/  @!P2 LEA.HI.X R13, R8, c[0x0][0x2a4], R11, 0x2, P1 ;  /* 0x0000a900080daa11 */ /* 0x000fc400008f140b */
[----:B------:R1:W-:Y:S04]  /*0bc0*/  @!P0 LDGSTS.E.BYPASS.LTC128B.128 [R4+0x13100], [R20.64], !P4 ;  /* 0x1310000014048fae */ /* 0x0003e8000e101d4c */
[----:B------:R1:W-:Y:S04]  /*0bd0*/  @!P0 LDGSTS.E.BYPASS.LTC128B.128 [R4+0x17100], [R18.64], !P3 ;  /* 0x1710000012048fae */ /* 0x0003e8000d901d4c */
[----:B------:R-:W0:Y:S04]  /*0be0*/  LDGDEPBAR ;  /* 0x00000000000079af */ /* 0x000e280000000000 */
[----:B------:R-:W-:Y:S06]  /*0bf0*/  BAR.SYNC.DEFER_BLOCKING 0x0 ;  /* 0x0000000000007b1d */ /* 0x000fec0000010000 */
[----:B------:R-:W2:Y:S01]  /*0c00*/  @!P2 LDG.E R208, [R12.64] ;  /* 0x0000000c0cd0a981 */ /* 0x000ea2000c1e1900 */
[----:B------:R-:W-:Y:S01]  /*0c10*/  IMAD.MOV R209, RZ, RZ, -R2 ;  /* 0x000000ffffd17224 */ /* 0x000fe200078e0a02 */
[----:B------:R-:W-:Y:S01]  /*0c20*/  UIMAD.WIDE.U32 UR18, UR8, UR4, URZ ;  /* 0x00000004081272a5 */ /* 0x000fe2000f8e003f */
[----:B------:R-:W-:Y:S01]  /*0c30*/  IMAD.SHL.U32 R205, R5, 0x8, RZ ;  /* 0x0000000805cd7824 */ /* 0x000fe200078e00ff */
[----:B------:R-:W-:Y:S01]  /*0c40*/  UIMAD UR4, UR6, UR4, URZ ;  /* 0x00000004060472a4 */ /* 0x000fe2000f8e023f */
[----:B------:R-:W-:Y:S01]  /*0c50*/  IMAD R209, R209, c[0x0][0x2b8], R10 ;  /* 0x0000ae00d1d17a24 */ /* 0x000fe200078e020a */
[----:B------:R-:W-:Y:S01]  /*0c60*/  ULEA UR17, UR7, 0xffffffc0, 0x6 ;  /* 0xffffffc007117891 */ /* 0x000fe2000f8e303f */
[----:B------:R-:W-:Y:S01]  /*0c70*/  IMAD.SHL.U32 R8, R0, 0x40, RZ ;  /* 0x0000004000087824 */ /* 0x000fe200078e00ff */
[----:B------:R-:W-:Y:S01]  /*0c80*/  UIMAD UR4, UR8, UR5, UR4 ;  /* 0x00000005080472a4 */ /* 0x000fe2000f8e0204 */
[----:B----4-:R-:W-:Y:S01]  /*0c90*/  IMAD.WIDE.U32 R6, R209, c[0x0][0x1e0], RZ ;  /* 0x00007800d1067a25 */ /* 0x010fe200078e00ff */
[----:B------:R-:W-:Y:S01]  /*0ca0*/  SHF.R.S32.HI R17, RZ, 0x1f, R209 ;  /* 0x0000001fff117819 */ /* 0x000fe200000114d1 */
[----:B------:R-:W-:Y:S01]  /*0cb0*/  UIADD3 UR17, UR9, -UR17, URZ ;  /* 0x8000001109117290 */ /* 0x000fe2000fffe03f */
[----:B------:R-:W-:Y:S01]  /*0cc0*/  ISETP.GE.AND P5, PT, R216, c[0x0][0x1d4], PT ;  /* 0x00007500d8007a0c */ /* 0x000fe20003fa6270 */
[----:B------:R-:W-:Y:S01]  /*0cd0*/  UIADD3 UR16, UR19, UR4, URZ ;  /* 0x0000000413107290 */ /* 0x000fe2000fffe03f */
[----:B------:R-:W-:Y:S01]  /*0ce0*/  LOP3.LUT R8, R8, 0x1c0, RZ, 0xc0, !PT ;  /* 0x000001c008087812 */ /* 0x000fe200078ec0ff */
[----:B------:R-:W-:Y:S01]  /*0cf0*/  IMAD R2, R17, c[0x0][0x1e0], RZ ;  /* 0x0000780011027a24 */ /* 0x000fe200078e02ff */
[----:B------:R-:W-:Y:S01]  /*0d00*/  ISETP.GE.AND P4, PT, R215, c[0x0][0x1d4], PT ;  /* 0x00007500d7007a0c */ /* 0x000fe20003f86270 */
[----:B------:R-:W-:Y:S01]  /*0d10*/  UISETP.GE.AND UP0, UPT, UR9, 0x1, UPT ;  /* 0x000000010900788c */ /* 0x000fe2000bf06270 */
[----:B------:R-:W-:Y:S01]  /*0d20*/  ISETP.GE.AND P6, PT, R214, c[0x0][0x1d4], PT ;  /* 0x00007500d6007a0c */ /* 0x000fe20003fc6270 */
[----:B------:R-:W-:Y:S01]  /*0d30*/  IMAD R9, R209, c[0x0][0x1e4], R2 ;  /* 0x00007900d1097a24 */ /* 0x000fe200078e0202 */
[----:B------:R-:W-:Y:S01]  /*0d40*/  LEA.HI R2, R24, R3, RZ, 0x4 ;  /* 0x0000000318027211 */ /* 0x000fe200078f20ff */
[----:B------:R-:W-:Y:S01]  /*0d50*/  ULDC.64 UR4, c[0x0][0x210] ;  /* 0x0000840000047ab9 */ /* 0x000fe20000000a00 */
[----:B------:R-:W-:Y:S01]  /*0d60*/  LOP3.LUT R205, R8, 0x8, R205, 0xf8, !PT ;  /* 0x0000000808cd7812 */ /* 0x000fe200078ef8cd */
[----:B------:R-:W-:Y:S01]  /*0d70*/  IMAD.IADD R7, R7, 0x1, R9 ;  /* 0x0000000107077824 */ /* 0x000fe200078e0209 */
[----:B------:R-:W-:Y:S01]  /*0d80*/  SHF.R.S32.HI R9, RZ, 0x4, R2 ;  /* 0x00000004ff097819 */ /* 0x000fe20000011402 */
[----:B------:R-:W-:Y:S01]  /*0d90*/  UIMAD UR6, UR6, UR4, URZ ;  /* 0x00000004060672a4 */ /* 0x000fe2000f8e023f */
[----:B------:R-:W-:Y:S01]  /*0da0*/  SHF.R.U32.HI R8, RZ, 0x3, R8 ;  /* 0x00000003ff087819 */ /* 0x000fe20000011608 */
[----:B------:R-:W-:Y:S01]  /*0db0*/  UIMAD.WIDE.U32 UR20, UR8, UR4, URZ ;  /* 0x00000004081472a5 */ /* 0x000fe2000f8e003f */
[C---:B-1----:R-:W-:Y:S01]  /*0dc0*/  LEA.HI R4, R2.reuse, R9, RZ, 0x1 ;  /* 0x0000000902047211 */ /* 0x042fe200078f08ff */
[----:B------:R-:W-:Y:S01]  /*0dd0*/  UIMAD UR5, UR8, UR5, UR6 ;  /* 0x00000005080572a4 */ /* 0x000fe2000f8e0206 */
[----:B------:R-:W-:-:S02]  /*0de0*/  LOP3.LUT R2, R2, 0xfffffff0, RZ, 0xc0, !PT ;  /* 0xfffffff002027812 */ /* 0x000fc400078ec0ff */
[----:B------:R-:W-:Y:S01]  /*0df0*/  LOP3.LUT R4, R4, 0xfffffffe, RZ, 0xc0, !PT ;  /* 0xfffffffe04047812 */ /* 0x000fe200078ec0ff */
[----:B------:R-:W-:Y:S01]  /*0e00*/  UIADD3 UR5, UR21, UR5, URZ ;  /* 0x0000000515057290 */ /* 0x000fe2000fffe03f */
[----:B------:R-:W-:Y:S01]  /*0e10*/  LOP3.LUT R205, R205, R8, RZ, 0x3c, !PT ;  /* 0x00000008cdcd7212 */ /* 0x000fe200078e3cff */
[----:B------:R-:W-:Y:S01]  /*0e20*/  IMAD.IADD R2, R3, 0x1, -R2 ;  /* 0x0000000103027824 */ /* 0x000fe200078e0a02 */
[----:B------:R-:W-:Y:S01]  /*0e30*/  LEA.HI R24, R24, R3, RZ, 0x5 ;  /* 0x0000000318187211 */ /* 0x000fe200078f28ff */
[----:B------:R-:W-:-:S04]  /*0e40*/  IMAD.IADD R4, R9, 0x1, -R4 ;  /* 0x0000000109047824 */ /* 0x000fc800078e0a04 */
[C---:B------:R-:W-:Y:S02]  /*0e50*/  IMAD R205, R4.reuse, 0x200, R205 ;  /* 0x0000020004cd7824 */ /* 0x040fe400078e02cd */
[----:B------:R-:W-:Y:S02]  /*0e60*/  IMAD.SHL.U32 R4, R4, 0x8, RZ ;  /* 0x0000000804047824 */ /* 0x000fe400078e00ff */
[----:B------:R-:W-:-:S05]  /*0e70*/  IMAD.SHL.U32 R205, R205, 0x2, RZ ;  /* 0x00000002cdcd7824 */ /* 0x000fca00078e00ff */
[----:B------:R-:W-:Y:S02]  /*0e80*/  IADD3 R203, R205, 0x6120, RZ ;  /* 0x00006120cdcb7810 */ /* 0x000fe40007ffe0ff */
[----:B--2---:R-:W-:Y:S01]  /*0e90*/  SHF.R.S32.HI R16, RZ, 0x1f, R208 ;  /* 0x0000001fff107819 */ /* 0x004fe200000114d0 */
[----:B------:R-:W-:-:S04]  /*0ea0*/  IMAD.WIDE.U32 R6, R208, c[0x0][0x1f0], R6 ;  /* 0x00007c00d0067a25 */ /* 0x000fc800078e0006 */
[----:B------:R-:W-:Y:S01]  /*0eb0*/  IMAD R11, R16, c[0x0][0x1f0], RZ ;  /* 0x00007c00100b7a24 */ /* 0x000fe200078e02ff */
[----:B------:R-:W-:Y:S02]  /*0ec0*/  IADD3 R10, P0, R6, UR18, RZ ;  /* 0x00000012060a7c10 */ /* 0x000fe4000ff1e0ff */
[----:B------:R-:W-:Y:S01]  /*0ed0*/  IADD3 R6, -R5, UR17, RZ ;  /* 0x0000001105067c10 */ /* 0x000fe2000fffe1ff */
[----:B------:R-:W-:-:S03]  /*0ee0*/  IMAD R11, R208, c[0x0][0x1f4], R11 ;  /* 0x00007d00d00b7a24 */ /* 0x000fc600078e020b */
[----:B------:R-:W-:Y:S02]  /*0ef0*/  ISETP.GE.AND P1, PT, R6, 0x1, PT ;  /* 0x000000010600780c */ /* 0x000fe40003f26270 */
[----:B------:R-:W-:Y:S02]  /*0f00*/  IADD3.X R11, R7, UR16, R11, P0, !PT ;  /* 0x00000010070b7c10 */ /* 0x000fe400087fe40b */
[C---:B------:R-:W-:Y:S02]  /*0f10*/  LEA R13, P0, R10.reuse, c[0x0][0x1c8], 0x1 ;  /* 0x000072000a0d7a11 */ /* 0x040fe400078008ff */
[----:B------:R-:W-:Y:S02]  /*0f20*/  SHF.R.S32.HI R7, RZ, 0x1f, R2 ;  /* 0x0000001fff077819 */ /* 0x000fe40000011402 */
[----:B------:R-:W-:Y:S01]  /*0f30*/  LEA.HI.X R11, R10, c[0x0][0x1cc], R11, 0x1, P0 ;  /* 0x000073000a0b7a11 */ /* 0x000fe200000f0c0b */
[----:B------:R-:W-:Y:S01]  /*0f40*/  SHFL.IDX PT, R18, R13, RZ, 0x181f ;  /* 0x00181fff0d127589 */ /* 0x000fe200000e0000 */
[----:B------:R-:W-:-:S02]  /*0f50*/  ISETP.GE.AND P0, PT, R6, 0x21, PT ;  /* 0x000000210600780c */ /* 0x000fc40003f06270 */
[----:B------:R-:W-:Y:S01]  /*0f60*/  LEA.HI R7, R7, R2, RZ, 0x3 ;  /* 0x0000000207077211 */ /* 0x000fe200078f18ff */
[----:B------:R-:W1:Y:S01]  /*0f70*/  SHFL.IDX PT, R19, R11, RZ, 0x181f ;  /* 0x00181fff0b137589 */ /* 0x000e6200000e0000 */
[----:B------:R-:W-:Y:S01]  /*0f80*/  @P1 SHF.R.S32.HI R10, RZ, 0x1f, R215 ;  /* 0x0000001fff0a1819 */ /* 0x000fe200000114d7 */
[----:B------:R-:W-:Y:S01]  /*0f90*/  @P1 IMAD.SHL.U32 R12, R211, 0x2, RZ ;  /* 0x00000002d30c1824 */ /* 0x000fe200078e00ff */
[----:B------:R-:W-:Y:S01]  /*0fa0*/  LOP3.LUT R5, R7, 0xfffffff8, RZ, 0xc0, !PT ;  /* 0xfffffff807057812 */ /* 0x000fe200078ec0ff */
[----:B------:R2:W-:Y:S01]  /*0fb0*/  SHFL.IDX PT, R14, R13, 0x1, 0x181f ;  /* 0x00381f000d0e7f89 */ /* 0x0005e200000e0000 */
[----:B------:R-:W-:-:S03]  /*0fc0*/  @P1 SHF.R.S32.HI R9, RZ, 0x1f, R214 ;  /* 0x0000001fff091819 */ /* 0x000fc600000114d6 */
[----:B------:R3:W4:Y:S01]  /*0fd0*/  SHFL.IDX PT, R15, R11, 0x1, 0x181f ;  /* 0x00381f000b0f7f89 */ /* 0x00072200000e0000 */
[----:B------:R-:W-:Y:S01]  /*0fe0*/  IMAD.IADD R5, R2, 0x1, -R5 ;  /* 0x0000000102057824 */ /* 0x000fe200078e0a05 */
[----:B------:R-:W-:Y:S01]  /*0ff0*/  @P0 SHF.R.S32.HI R2, RZ, 0x1f, R215 ;  /* 0x0000001fff020819 */ /* 0x000fe200000114d7 */
[----:B------:R-:W-:Y:S02]  /*1000*/  @P0 IMAD.SHL.U32 R8, R211, 0x2, RZ ;  /* 0x00000002d3080824 */ /* 0x000fe400078e00ff */
[----:B-1----:R-:W-:Y:S01]  /*1010*/  @P1 IMAD.WIDE R22, R216, 0x2, R18 ;  /* 0x00000002d8161825 */ /* 0x002fe200078e0212 */
[----:B--2---:R-:W-:-:S04]  /*1020*/  @P0 SHF.R.S32.HI R13, RZ, 0x1f, R214 ;  /* 0x0000001fff0d0819 */ /* 0x004fc800000114d6 */
[----:B------:R1:W-:Y:S01]  /*1030*/  @P1 LDGSTS.E.BYPASS.LTC128B.128 [R12+0x6100], [R22.64], !P5 ;  /* 0x06100000160c1fae */ /* 0x0003e2000e901d4c */
[-C--:B---3--:R-:W-:Y:S01]  /*1040*/  @P1 LEA.HI R11, R10, R215.reuse, RZ, 0x3 ;  /* 0x000000d70a0b1211 */ /* 0x088fe200078f18ff */
[----:B----4-:R-:W-:Y:S01]  /*1050*/  @P0 IMAD.WIDE R28, R216, 0x2, R14 ;  /* 0x00000002d81c0825 */ /* 0x010fe200078e020e */
[-C--:B------:R-:W-:Y:S02]  /*1060*/  @P1 LEA.HI R10, R9, R214.reuse, RZ, 0x3 ;  /* 0x000000d6090a1211 */ /* 0x080fe400078f18ff */
[----:B------:R-:W-:Y:S02]  /*1070*/  @P0 LEA.HI R9, R2, R215, RZ, 0x3 ;  /* 0x000000d702090211 */ /* 0x000fe400078f18ff */
[----:B------:R-:W-:Y:S02]  /*1080*/  @P0 LEA.HI R2, R13, R214, RZ, 0x3 ;  /* 0x000000d60d020211 */ /* 0x000fe400078f18ff */
[----:B------:R-:W-:Y:S02]  /*1090*/  @P1 LOP3.LUT R11, R11, 0xfffffff8, RZ, 0xc0, !PT ;  /* 0xfffffff80b0b1812 */ /* 0x000fe400078ec0ff */
[----:B------:R-:W-:-:S02]  /*10a0*/  @P1 LOP3.LUT R10, R10, 0xfffffff8, RZ, 0xc0, !PT ;  /* 0xfffffff80a0a1812 */ /* 0x000fc400078ec0ff */
[----:B------:R-:W-:Y:S01]  /*10b0*/  @P0 LOP3.LUT R9, R9, 0xfffffff8, RZ, 0xc0, !PT ;  /* 0xfffffff809090812 */ /* 0x000fe200078ec0ff */
[----:B------:R-:W-:Y:S01]  /*10c0*/  @P1 IMAD.WIDE R20, R11, 0x2, R18 ;  /* 0x000000020b141825 */ /* 0x000fe200078e0212 */
[----:B------:R-:W-:-:S03]  /*10d0*/  @P0 LOP3.LUT R2, R2, 0xfffffff8, RZ, 0xc0, !PT ;  /* 0xfffffff802020812 */ /* 0x000fc600078ec0ff */
[----:B------:R-:W-:Y:S01]  /*10e0*/  @P1 IMAD.WIDE R10, R10, 0x2, R18 ;  /* 0x000000020a0a1825 */ /* 0x000fe200078e0212 */
[----:B------:R1:W-:Y:S01]  /*10f0*/  @P1 LDGSTS.E.BYPASS.LTC128B.128 [R12+0x8100], [R20.64], !P4 ;  /* 0x08100000140c1fae */ /* 0x0003e2000e101d4c */
[----:B------:R-:W-:Y:S02]  /*1100*/  SHF.R.S32.HI R18, RZ, 0x5, R24 ;  /* 0x00000005ff127819 */ /* 0x000fe40000011418 */
[--C-:B------:R-:W-:Y:S01]  /*1110*/  @P0 IMAD.WIDE R26, R9, 0x2, R14.reuse ;  /* 0x00000002091a0825 */ /* 0x100fe200078e020e */
[----:B------:R2:W-:Y:S01]  /*1120*/  @P1 LDGSTS.E.BYPASS.LTC128B.128 [R12+0xa100], [R10.64], !P6 ;  /* 0x0a1000000a0c1fae */ /* 0x0005e2000f101d4c */
[----:B------:R-:W-:Y:S02]  /*1130*/  R2P PR, R5, 0x6 ;  /* 0x0000000605007804 */ /* 0x000fe40000000000 */
[----:B------:R-:W-:Y:S01]  /*1140*/  @P0 IMAD.WIDE R14, R2, 0x2, R14 ;  /* 0x00000002020e0825 */ /* 0x000fe200078e020e */
[----:B------:R3:W-:Y:S01]  /*1150*/  @P0 LDGSTS.E.BYPASS.LTC128B.128 [R8+0x7100], [R28.64], !P5 ;  /* 0x071000001c080fae */ /* 0x0007e2000e901d4c */
[----:B------:R-:W-:-:S02]  /*1160*/  SHF.R.S32.HI R217, RZ, 0x1f, R18 ;  /* 0x0000001fffd97819 */ /* 0x000fc40000011412 */
[----:B------:R-:W-:Y:S01]  /*1170*/  IMAD.SHL.U32 R5, R5, 0x40, RZ ;  /* 0x0000004005057824 */ /* 0x000fe200078e00ff */
[----:B------:R3:W-:Y:S01]  /*1180*/  @P0 LDGSTS.E.BYPASS.LTC128B.128 [R8+0x9100], [R26.64], !P4 ;  /* 0x091000001a080fae */ /* 0x0007e2000e101d4c */
[----:B------:R-:W-:Y:S01]  /*1190*/  IMAD.MOV.U32 R9, RZ, RZ, 0x10 ;  /* 0x00000010ff097424 */ /* 0x000fe200078e00ff */
[----:B------:R-:W-:Y:S01]  /*11a0*/  LEA.HI R217, R217, R18, RZ, 0x3 ;  /* 0x00000012d9d97211 */ /* 0x000fe200078f18ff */
[----:B------:R-:W-:Y:S01]  /*11b0*/  IMAD.SHL.U32 R19, R7, 0x40, RZ ;  /* 0x0000004007137824 */ /* 0x000fe200078e00ff */
[----:B------:R3:W-:Y:S01]  /*11c0*/  @P0 LDGSTS.E.BYPASS.LTC128B.128 [R8+0xb100], [R14.64], !P6 ;  /* 0x0b1000000e080fae */ /* 0x0007e2000f101d4c */
[----:B------:R-:W-:Y:S01]  /*11d0*/  LOP3.LUT R5, R5, 0x1c0, RZ, 0xc0, !PT ;  /* 0x000001c005057812 */ /* 0x000fe200078ec0ff */
[----:B------:R-:W-:Y:S01]  /*11e0*/  IMAD.MOV.U32 R2, RZ, RZ, 0x20 ;  /* 0x00000020ff027424 */ /* 0x000fe200078e00ff */
[----:B------:R-:W-:Y:S01]  /*11f0*/  SEL R7, R9, 0xfffffff0, !P1 ;  /* 0xfffffff009077807 */ /* 0x000fe20004800000 */
[----:B------:R-:W0:Y:S01]  /*1200*/  LDGDEPBAR ;  /* 0x00000000000079af */ /* 0x000e220000000000 */
[----:B------:R-:W-:-:S02]  /*1210*/  LOP3.LUT R19, R19, 0xfffffe00, RZ, 0xc0, !PT ;  /* 0xfffffe0013137812 */ /* 0x000fc400078ec0ff */
[----:B------:R-:W-:Y:S02]  /*1220*/  LOP3.LUT R4, R5, 0x8, R4, 0xf8, !PT ;  /* 0x0000000805047812 */ /* 0x000fe400078ef804 */
[----:B------:R-:W-:Y:S02]  /*1230*/  SHF.R.U32.HI R9, RZ, 0x3, R5 ;  /* 0x00000003ff097819 */ /* 0x000fe40000011605 */
[----:B------:R-:W-:Y:S02]  /*1240*/  SEL R5, R2, 0xffffffe0, !P2 ;  /* 0xffffffe002057807 */ /* 0x000fe40005000000 */
[----:B------:R-:W-:Y:S01]  /*1250*/  LOP3.LUT R4, R4, R9, RZ, 0x3c, !PT ;  /* 0x0000000904047212 */ /* 0x000fe200078e3cff */
[----:B------:R-:W-:Y:S01]  /*1260*/  IMAD R9, R18, 0x400, R19 ;  /* 0x0000040012097824 */ /* 0x000fe200078e0213 */
[----:B------:R-:W-:Y:S02]  /*1270*/  R2P PR, R0, 0x6 ;  /* 0x0000000600007804 */ /* 0x000fe40000000000 */
[----:B------:R-:W-:Y:S01]  /*1280*/  PLOP3.LUT P0, PT, PT, PT, UP0, 0x80, 0x0 ;  /* 0x000000000000781c */ /* 0x000fe20003f0f008 */
[----:B------:R-:W-:Y:S01]  /*1290*/  IMAD.IADD R0, R4, 0x1, R9 ;  /* 0x0000000104007824 */ /* 0x000fe200078e0209 */
[----:B------:R-:W-:-:S02]  /*12a0*/  LOP3.LUT R24, R24, 0xffffffe0, RZ, 0xc0, !PT ;  /* 0xffffffe018187812 */ /* 0x000fc400078ec0ff */
[----:B------:R-:W-:Y:S01]  /*12b0*/  LOP3.LUT R217, R217, 0xfffffff8, RZ, 0xc0, !PT ;  /* 0xfffffff8d9d97812 */ /* 0x000fe200078ec0ff */
[C---:B------:R-:W-:Y:S01]  /*12c0*/  IMAD.SHL.U32 R44, R0.reuse, 0x2, RZ ;  /* 0x00000002002c7824 */ /* 0x040fe200078e00ff */
[----:B------:R-:W-:Y:S01]  /*12d0*/  LEA R206, R0, 0xc100, 0x1 ;  /* 0x0000c10000ce7811 */ /* 0x000fe200078e08ff */
[----:B------:R-:W-:Y:S01]  /*12e0*/  IMAD.IADD R3, R3, 0x1, -R24 ;  /* 0x0000000103037824 */ /* 0x000fe200078e0a18 */
[----:B------:R-:W-:Y:S01]  /*12f0*/  LOP3.LUT R0, R4, R19, RZ, 0xfc, !PT ;  /* 0x0000001304007212 */ /* 0x000fe200078efcff */
[----:B------:R-:W-:Y:S01]  /*1300*/  IMAD.IADD R217, R18, 0x1, -R217 ;  /* 0x0000000112d97824 */ /* 0x000fe200078e0ad9 */
[----:B---3--:R-:W-:Y:S01]  /*1310*/  IADD3 R8, R205, 0x6100, RZ ;  /* 0x00006100cd087810 */ /* 0x008fe20007ffe0ff */
[----:B------:R-:W-:-:S04]  /*1320*/  DEPBAR.LE SB0, 0x1 ;  /* 0x000080400000791a */ /* 0x000fc80000000000 */
[----:B------:R-:W-:-:S04]  /*1330*/  DEPBAR.LE SB0, 0x0 ;  /* 0x000080000000791a */ /* 0x000fc80000000000 */
[----:B------:R-:W-:Y:S01]  /*1340*/  BAR.SYNC.DEFER_BLOCKING 0x0 ;  /* 0x0000000000007b1d */ /* 0x000fe20000010000 */
[----:B------:R-:W-:Y:S01]  /*1350*/  @P1 IADD3 R203, R8, -0x20, RZ ;  /* 0xffffffe008cb1810 */ /* 0x000fe20007ffe0ff */
[----:B------:R-:W-:Y:S01]  /*1360*/  IMAD R204, R7, 0x2, R206 ;  /* 0x0000000207cc7824 */ /* 0x000fe200078e02ce */
[----:B------:R-:W-:Y:S02]  /*1370*/  ISETP.GT.AND P3, PT, R213, 0x3f, PT ;  /* 0x0000003fd500780c */ /* 0x000fe40003f64270 */
[----:B------:R-:W-:Y:S02]  /*1380*/  SEL R4, RZ, 0x10, P6 ;  /* 0x00000010ff047807 */ /* 0x000fe40003000000 */
[----:B------:R-:W-:Y:S02]  /*1390*/  SEL R2, R2, 0xffffffe0, !P2 ;  /* 0xffffffe002027807 */ /* 0x000fe40005000000 */
[C---:B------:R-:W-:Y:S02]  /*13a0*/  IADD3 R195, R203.reuse, 0x800, RZ ;  /* 0x00000800cbc37810 */ /* 0x040fe40007ffe0ff */
[----:B------:R-:W-:-:S02]  /*13b0*/  IADD3 R194, R203, 0x1000, RZ ;  /* 0x00001000cbc27810 */ /* 0x000fc40007ffe0ff */
[----:B------:R-:W-:Y:S01]  /*13c0*/  IADD3 R193, R203, 0x1800, RZ ;  /* 0x00001800cbc17810 */ /* 0x000fe20007ffe0ff */
[----:B------:R-:W3:Y:S04]  /*13d0*/  LDSM.16.M88.4 R44, [R44+0xc100] ;  /* 0x00c100002c2c783b */ /* 0x000ee80000000200 */
[----:B-1----:R1:W4:Y:S04]  /*13e0*/  LDSM.16.M88.4 R20, [R205+0x6100] ;  /* 0x00610000cd14783b */ /* 0x0023280000000200 */
[----:B--2---:R1:W2:Y:S04]  /*13f0*/  LDSM.16.M88.4 R12, [R205+0x6900] ;  /* 0x00690000cd0c783b */ /* 0x0042a80000000200 */
[----:B------:R1:W1:Y:S04]  /*1400*/  LDSM.16.M88.4 R72, [R205+0x7100] ;  /* 0x00710000cd48783b */ /* 0x0002680000000200 */
[----:B------:R1:W1:Y:S04]  /*1410*/  LDSM.16.M88.4 R68, [R205+0x7900] ;  /* 0x00790000cd44783b */ /* 0x0002680000000200 */
[----:B------:R1:W1:Y:S04]  /*1420*/  LDSM.16.M88.4 R52, [R204] ;  /* 0x00000000cc34783b */ /* 0x0002680000000200 */
[----:B------:R1:W1:Y:S04]  /*1430*/  LDSM.16.M88.4 R64, [R203] ;  /* 0x00000000cb40783b */ /* 0x0002680000000200 */
[----:B------:R1:W1:Y:S04]  /*1440*/  LDSM.16.M88.4 R60, [R203+0x800] ;  /* 0x00080000cb3c783b */ /* 0x0002680000000200 */
[----:B------:R1:W1:Y:S04]  /*1450*/  LDSM.16.M88.4 R56, [R203+0x1000] ;  /* 0x00100000cb38783b */ /* 0x0002680000000200 */
[----:B------:R1:W1:Y:S01]  /*1460*/  LDSM.16.M88.4 R8, [R203+0x1800] ;  /* 0x00180000cb08783b */ /* 0x0002620000000200 */
[----:B------:R-:W-:Y:S05]  /*1470*/  @!P0 BRA `(.L_x_0) ;  /* 0x0000035000008947 */ /* 0x000fea0003800000 */
[----:B------:R-:W-:Y:S01]  /*1480*/  IMAD R24, R17, c[0x0][0x208], RZ ;  /* 0x0000820011187a24 */ /* 0x000fe200078e02ff */
[----:B------:R-:W-:Y:S01]  /*1490*/  ISETP.GE.AND P1, PT, R216, c[0x0][0x1d4], PT ;  /* 0x00007500d8007a0c */ /* 0x000fe20003f26270 */
[----:B------:R-:W-:Y:S01]  /*14a0*/  IMAD.WIDE.U32 R18, R209, c[0x0][0x208], RZ ;  /* 0x00008200d1127a25 */ /* 0x000fe200078e00ff */
[----:B------:R-:W-:-:S03]  /*14b0*/  SHF.R.S32.HI R27, RZ, 0x1f, R214 ;  /* 0x0000001fff1b7819 */ /* 0x000fc600000114d6 */
[----:B------:R-:W-:Y:S02]  /*14c0*/  IMAD R17, R209, c[0x0][0x20c], R24 ;  /* 0x00008300d1117a24 */ /* 0x000fe400078e0218 */
[----:B------:R-:W-:-:S04]  /*14d0*/  IMAD.WIDE R30, R216, 0x2, RZ ;  /* 0x00000002d81e7825 */ /* 0x000fc800078e02ff */
[----:B------:R-:W-:Y:S02]  /*14e0*/  IMAD.IADD R19, R19, 0x1, R17 ;  /* 0x0000000113137824 */ /* 0x000fe400078e0211 */
[----:B------:R-:W-:Y:S02]  /*14f0*/  IMAD R17, R16, c[0x0][0x218], RZ ;  /* 0x0000860010117a24 */ /* 0x000fe400078e02ff */
[----:B------:R-:W-:-:S04]  /*1500*/  IMAD.WIDE.U32 R18, R208, c[0x0][0x218], R18 ;  /* 0x00008600d0127a25 */ /* 0x000fc800078e0012 */
[----:B------:R-:W-:Y:S01]  /*1510*/  IMAD R16, R208, c[0x0][0x21c], R17 ;  /* 0x00008700d0107a24 */ /* 0x000fe200078e0211 */
[----:B------:R-:W-:Y:S01]  /*1520*/  IADD3 R36, P0, R18, UR20, RZ ;  /* 0x0000001412247c10 */ /* 0x000fe2000ff1e0ff */
[----:B------:R-:W-:-:S03]  /*1530*/  IMAD.SHL.U32 R18, R211, 0x2, RZ ;  /* 0x00000002d3127824 */ /* 0x000fc600078e00ff */
[----:B------:R-:W-:Y:S02]  /*1540*/  IADD3.X R19, R19, UR5, R16, P0, !PT ;  /* 0x0000000513137c10 */ /* 0x000fe400087fe410 */
[C---:B------:R-:W-:Y:S02]  /*1550*/  LEA R34, P0, R36.reuse, c[0x0][0x1f8], 0x1 ;  /* 0x00007e0024227a11 */ /* 0x040fe400078008ff */
[----:B------:R-:W-:Y:S02]  /*1560*/  SHF.R.S32.HI R16, RZ, 0x1f, R215 ;  /* 0x0000001fff107819 */ /* 0x000fe400000114d7 */
[----:B------:R-:W-:Y:S01]  /*1570*/  LEA.HI.X R36, R36, c[0x0][0x1fc], R19, 0x1, P0 ;  /* 0x00007f0024247a11 */ /* 0x000fe200000f0c13 */
[----:B------:R-:W5:Y:S01]  /*1580*/  SHFL.IDX PT, R25, R34, RZ, 0x181f ;  /* 0x00181fff22197589 */ /* 0x000f6200000e0000 */
[----:B------:R-:W-:Y:S02]  /*1590*/  LEA.HI R17, R16, R215, RZ, 0x3 ;  /* 0x000000d710117211 */ /* 0x000fe400078f18ff */
[----:B------:R-:W-:Y:S01]  /*15a0*/  LEA.HI R16, R27, R214, RZ, 0x3 ;  /* 0x000000d61b107211 */ /* 0x000fe200078f18ff */
[----:B------:R-:W4:Y:S01]  /*15b0*/  SHFL.IDX PT, R26, R36, RZ, 0x181f ;  /* 0x00181fff241a7589 */ /* 0x000f2200000e0000 */
[----:B------:R-:W-:-:S02]  /*15c0*/  LOP3.LUT R17, R17, 0xfffffff8, RZ, 0xc0, !PT ;  /* 0xfffffff811117812 */ /* 0x000fc400078ec0ff */
[----:B------:R-:W-:Y:S01]  /*15d0*/  LOP3.LUT R16, R16, 0xfffffff8, RZ, 0xc0, !PT ;  /* 0xfffffff810107812 */ /* 0x000fe200078ec0ff */
[----:B------:R3:W2:Y:S02]  /*15e0*/  SHFL.IDX PT, R19, R34, 0x1, 0x181f ;  /* 0x00381f0022137f89 */ /* 0x0006a400000e0000 */
[----:B------:R-:W-:Y:S02]  /*15f0*/  IMAD.WIDE R32, R17, 0x2, RZ ;  /* 0x0000000211207825 */ /* 0x000fe400078e02ff */
[----:B------:R-:W1:Y:S02]  /*1600*/  SHFL.IDX PT, R24, R36, 0x1, 0x181f ;  /* 0x00381f0024187f89 */ /* 0x000e6400000e0000 */
[----:B------:R-:W-:Y:S01]  /*1610*/  IMAD.WIDE R16, R16, 0x2, RZ ;  /* 0x0000000210107825 */ /* 0x000fe200078e02ff */
[----:B-----5:R-:W-:-:S05]  /*1620*/  IADD3 R28, P0, R25, R30, RZ ;  /* 0x0000001e191c7210 */ /* 0x020fca0007f1e0ff */
[----:B----4-:R-:W-:Y:S01]  /*1630*/  IMAD.X R29, R26, 0x1, R31, P0 ;  /* 0x000000011a1d7824 */ /* 0x010fe200000e061f */
[----:B------:R-:W-:Y:S02]  /*1640*/  ISETP.LT.OR P0, PT, R6, 0x1, P1 ;  /* 0x000000010600780c */ /* 0x000fe40000f01670 */
[----:B------:R-:W-:-:S11]  /*1650*/  ISETP.GE.AND P1, PT, R215, c[0x0][0x1d4], PT ;  /* 0x00007500d7007a0c */ /* 0x000fd60003f26270 */
[----:B------:R4:W-:Y:S01]  /*1660*/  LDGSTS.E.BYPASS.LTC128B.128 [R18+0x100], [R28.64], !P0 ;  /* 0x001000001c127fae */ /* 0x0009e2000c101d4c */
[----:B---3--:R-:W-:-:S05]  /*1670*/  IADD3 R34, P0, R25, R32, RZ ;  /* 0x0000002019227210 */ /* 0x008fca0007f1e0ff */
[----:B------:R-:W-:Y:S01]  /*1680*/  IMAD.X R35, R26, 0x1, R33, P0 ;  /* 0x000000011a237824 */ /* 0x000fe200000e0621 */
[----:B--2---:R-:W-:-:S05]  /*1690*/  IADD3 R30, P0, R30, R19, RZ ;  /* 0x000000131e1e7210 */ /* 0x004fca0007f1e0ff */
[----:B-1----:R-:W-:Y:S01]  /*16a0*/  IMAD.X R31, R31, 0x1, R24, P0 ;  /* 0x000000011f1f7824 */ /* 0x002fe200000e0618 */
[----:B------:R-:W-:-:S05]  /*16b0*/  IADD3 R36, P0, R25, R16, RZ ;  /* 0x0000001019247210 */ /* 0x000fca0007f1e0ff */
[----:B------:R-:W-:Y:S01]  /*16c0*/  IMAD.X R37, R26, 0x1, R17, P0 ;  /* 0x000000011a257824 */ /* 0x000fe200000e0611 */
[----:B------:R-:W-:-:S05]  /*16d0*/  IADD3 R26, P0, R32, R19, RZ ;  /* 0x00000013201a7210 */ /* 0x000fca0007f1e0ff */
[----:B------:R-:W-:Y:S01]  /*16e0*/  IMAD.X R27, R33, 0x1, R24, P0 ;  /* 0x00000001211b7824 */ /* 0x000fe200000e0618 */
[----:B------:R-:W-:-:S05]  /*16f0*/  IADD3 R16, P0, R16, R19, RZ ;  /* 0x0000001310107210 */ /* 0x000fca0007f1e0ff */
[----:B------:R-:W-:Y:S01]  /*1700*/  IMAD.X R17, R17, 0x1, R24, P0 ;  /* 0x0000000111117824 */ /* 0x000fe200000e0618 */
[C---:B------:R-:W-:Y:S02]  /*1710*/  ISETP.LT.OR P0, PT, R6.reuse, 0x1, P1 ;  /* 0x000000010600780c */ /* 0x040fe40000f01670 */
[----:B------:R-:W-:-:S11]  /*1720*/  ISETP.LT.OR P1, PT, R6, 0x21, P1 ;  /* 0x000000210600780c */ /* 0x000fd60000f21670 */
[----:B------:R4:W-:Y:S01]  /*1730*/  LDGSTS.E.BYPASS.LTC128B.128 [R18+0x2100], [R34.64], !P0 ;  /* 0x0210000022127fae */ /* 0x0009e2000c101d4c */
[----:B------:R-:W-:-:S04]  /*1740*/  ISETP.GE.AND P0, PT, R214, c[0x0][0x1d4], PT ;  /* 0x00007500d6007a0c */ /* 0x000fc80003f06270 */
[C---:B------:R-:W-:Y:S02]  /*1750*/  ISETP.LT.OR P2, PT, R6.reuse, 0x1, P0 ;  /* 0x000000010600780c */ /* 0x040fe40000741670 */
[----:B------:R-:W-:-:S11]  /*1760*/  ISETP.LT.OR P0, PT, R6, 0x21, P0 ;  /* 0x000000210600780c */ /* 0x000fd60000701670 */
[----:B------:R4:W-:Y:S01]  /*1770*/  LDGSTS.E.BYPASS.LTC128B.128 [R18+0x4100], [R36.64], !P2 ;  /* 0x0410000024127fae */ /* 0x0009e2000d101d4c */
[----:B------:R-:W-:-:S04]  /*1780*/  ISETP.GE.AND P2, PT, R216, c[0x0][0x1d4], PT ;  /* 0x00007500d8007a0c */ /* 0x000fc80003f46270 */
[----:B------:R-:W-:-:S13]  /*1790*/  ISETP.LT.OR P2, PT, R6, 0x21, P2 ;  /* 0x000000210600780c */ /* 0x000fda0001741670 */
[----:B------:R4:W-:Y:S04]  /*17a0*/  LDGSTS.E.BYPASS.LTC128B.128 [R18+0x1100], [R30.64], !P2 ;  /* 0x011000001e127fae */ /* 0x0009e8000d101d4c */
[----:B------:R4:W-:Y:S04]  /*17b0*/  LDGSTS.E.BYPASS.LTC128B.128 [R18+0x3100], [R26.64], !P1 ;  /* 0x031000001a127fae */ /* 0x0009e8000c901d4c */
[----:B------:R4:W-:Y:S02]  /*17c0*/  LDGSTS.E.BYPASS.LTC128B.128 [R18+0x5100], [R16.64], !P0 ;  /* 0x0510000010127fae */ /* 0x0009e4000c101d4c */
.L_x_0:
[C---:B---34-:R-:W-:Y:S01]  /*17d0*/  HMMA.16816.F32.BF16 R24, R44.reuse, R20, RZ ;  /* 0x000000142c18723c */ /* 0x058fe200000418ff */
[C---:B------:R-:W-:Y:S01]  /*17e0*/  LEA R202, R5.reuse, R206, 0x1 ;  /* 0x000000ce05ca7211 */ /* 0x040fe200078e08ff */
[----:B------:R-:W-:Y:S01]  /*17f0*/  LDSM.16.M88.4 R84, [R205+0xb900] ;  /* 0x00b90000cd54783b */ /* 0x000fe20000000200 */
[C---:B------:R-:W-:Y:S01]  /*1800*/  LEA R199, R2.reuse, R205, 0x1 ;  /* 0x000000cd02c77211 */ /* 0x040fe200078e08ff */
[----:B------:R-:W-:Y:S01]  /*1810*/  UISETP.GE.AND UP0, UPT, UR9, 0x41, UPT ;  /* 0x000000410900788c */ /* 0x000fe2000bf06270 */
[----:B------:R-:W-:Y:S01]  /*1820*/  LEA R201, R5, R204, 0x1 ;  /* 0x000000cc05c97211 */ /* 0x000fe200078e08ff */
[----:B------:R-:W-:Y:S01]  /*1830*/  LDSM.16.M88.4 R40, [R202] ;  /* 0x00000000ca28783b */ /* 0x000fe20000000200 */
[----:B------:R-:W-:Y:S01]  /*1840*/  LEA R192, R2, R203, 0x1 ;  /* 0x000000cb02c07211 */ /* 0x000fe200078e08ff */
[----:B------:R-:W-:Y:S01]  /*1850*/  HMMA.16816.F32.BF16 R20, R44, R22, RZ ;  /* 0x000000162c14723c */ /* 0x000fe200000418ff */
[----:B------:R-:W-:Y:S01]  /*1860*/  IADD3 R191, R203, 0x2000, RZ ;  /* 0x00002000cbbf7810 */ /* 0x000fe20007ffe0ff */
[----:B------:R-:W3:Y:S01]  /*1870*/  LDSM.16.M88.4 R36, [R199+0x6100] ;  /* 0x00610000c724783b */ /* 0x000ee20000000200 */
[----:B------:R-:W-:-:S02]  /*1880*/  PLOP3.LUT P0, PT, PT, PT, UP0, 0x40, 0x0 ;  /* 0x000000000000781c */ /* 0x000fc40003f0e808 */
[C---:B------:R-:W-:Y:S01]  /*1890*/  IADD3 R190, R203.reuse, 0x2800, RZ ;  /* 0x00002800cbbe7810 */ /* 0x040fe20007ffe0ff */
[----:B------:R-:W4:Y:S01]  /*18a0*/  LDSM.16.M88.4 R32, [R199+0x6900] ;  /* 0x00690000c720783b */ /* 0x000f220000000200 */
[C---:B------:R-:W-:Y:S01]  /*18b0*/  IADD3 R189, R203.reuse, 0x3000, RZ ;  /* 0x00003000cbbd7810 */ /* 0x040fe20007ffe0ff */
[C---:B--2---:R-:W-:Y:S01]  /*18c0*/  HMMA.16816.F32.BF16 R16, R44.reuse, R12, RZ ;  /* 0x0000000c2c10723c */ /* 0x044fe200000418ff */
[C---:B------:R-:W-:Y:S01]  /*18d0*/  IADD3 R188, R203.reuse, 0x3800, RZ ;  /* 0x00003800cbbc7810 */ /* 0x040fe20007ffe0ff */
[----:B------:R-:W2:Y:S01]  /*18e0*/  LDSM.16.M88.4 R28, [R199+0x7100] ;  /* 0x00710000c71c783b */ /* 0x000ea20000000200 */
[C---:B------:R-:W-:Y:S02]  /*18f0*/  IADD3 R187, R203.reuse, 0x4000, RZ ;  /* 0x00004000cbbb7810 */ /* 0x040fe40007ffe0ff */
[C---:B------:R-:W-:Y:S01]  /*1900*/  IADD3 R186, R203.reuse, 0x4800, RZ ;  /* 0x00004800cbba7810 */ /* 0x040fe20007ffe0ff */
[----:B------:R-:W-:Y:S01]  /*1910*/  LDSM.16.M88.4 R80, [R199+0x7900] ;  /* 0x00790000c750783b */ /* 0x000fe20000000200 */
[C---:B------:R-:W-:Y:S01]  /*1920*/  IADD3 R185, R203.reuse, 0x5000, RZ ;  /* 0x00005000cbb97810 */ /* 0x040fe20007ffe0ff */
[C---:B------:R-:W-:Y:S01]  /*1930*/  HMMA.16816.F32.BF16 R12, R44.reuse, R14, RZ ;  /* 0x0000000e2c0c723c */ /* 0x040fe200000418ff */
[----:B------:R-:W-:Y:S01]  /*1940*/  IADD3 R184, R203, 0x5800, RZ ;  /* 0x00005800cbb87810 */ /* 0x000fe20007ffe0ff */
[----:B------:R-:W0:Y:S06]  /*1950*/  LDGDEPBAR ;  /* 0x00000000000079af */ /* 0x000e2c0000000000 */
[C---:B-1----:R-:W-:Y:S08]  /*1960*/  HMMA.16816.F32.BF16 R76, R44.reuse, R72, RZ ;  /* 0x000000482c4c723c */ /* 0x042ff000000418ff */
[----:B------:R-:W-:Y:S08]  /*1970*/  HMMA.16816.F32.BF16 R72, R44, R74, RZ ;  /* 0x0000004a2c48723c */ /* 0x000ff000000418ff */
[C---:B------:R-:W-:Y:S08]  /*1980*/  HMMA.16816.F32.BF16 R24, R52.reuse, R64, R24 ;  /* 0x000000403418723c */ /* 0x040ff00000041818 */
[----:B------:R-:W-:Y:S01]  /*1990*/  HMMA.16816.F32.BF16 R20, R52, R66, R20 ;  /* 0x000000423414723c */ /* 0x000fe20000041814 */
[----:B------:R-:W-:Y:S07]  /*19a0*/  LDSM.16.M88.4 R64, [R192] ;  /* 0x00000000c040783b */ /* 0x000fee0000000200 */
[C---:B------:R-:W-:Y:S08]  /*19b0*/  HMMA.16816.F32.BF16 R48, R44.reuse, R68, RZ ;  /* 0x000000442c30723c */ /* 0x040ff000000418ff */
[----:B------:R-:W-:Y:S01]  /*19c0*/  HMMA.16816.F32.BF16 R44, R44, R70, RZ ;  /* 0x000000462c2c723c */ /* 0x000fe200000418ff */
[----:B------:R-:W1:Y:S07]  /*19d0*/  LDSM.16.M88.4 R68, [R201] ;  /* 0x00000000c944783b */ /* 0x000e6e0000000200 */
[C---:B------:R-:W-:Y:S08]  /*19e0*/  HMMA.16816.F32.BF16 R16, R52.reuse, R60, R16 ;  /* 0x0000003c3410723c */ /* 0x040ff00000041810 */
[C---:B------:R-:W-:Y:S01]  /*19f0*/  HMMA.16816.F32.BF16 R12, R52.reuse, R62, R12 ;  /* 0x0000003e340c723c */ /* 0x040fe2000004180c */
[----:B------:R-:W5:Y:S07]  /*1a00*/  LDSM.16.M88.4 R60, [R192+0x800] ;  /* 0x00080000c03c783b */ /* 0x000f6e0000000200 */
[C---:B------:R-:W-:Y:S08]  /*1a10*/  HMMA.16816.F32.BF16 R76, R52.reuse, R56, R76 ;  /* 0x00000038344c723c */ /* 0x040ff0000004184c */
[----:B------:R-:W-:Y:S01]  /*1a20*/  HMMA.16816.F32.BF16 R72, R52, R58, R72 ;  /* 0x0000003a3448723c */ /* 0x000fe20000041848 */
[----:B------:R-:W1:Y:S07]  /*1a30*/  LDSM.16.M88.4 R56, [R192+0x1000] ;  /* 0x00100000c038783b */ /* 0x000e6e0000000200 */
[C---:B---3--:R-:W-:Y:S08]  /*1a40*/  HMMA.16816.F32.BF16 R24, R40.reuse, R36, R24 ;  /* 0x000000242818723c */ /* 0x048ff00000041818 */
[----:B------:R-:W-:Y:S01]  /*1a50*/  HMMA.16816.F32.BF16 R20, R40, R38, R20 ;  /* 0x000000262814723c */ /* 0x000fe20000041814 */
[----:B------:R-:W-:Y:S07]  /*1a60*/  LDSM.16.M88.4 R36, [R206+0x4000] ;  /* 0x00400000ce24783b */ /* 0x000fee0000000200 */
[C---:B------:R-:W-:Y:S08]  /*1a70*/  HMMA.16816.F32.BF16 R48, R52.reuse, R8, R48 ;  /* 0x000000083430723c */ /* 0x040ff00000041830 */
[----:B------:R-:W-:Y:S01]  /*1a80*/  HMMA.16816.F32.BF16 R44, R52, R10, R44 ;  /* 0x0000000a342c723c */ /* 0x000fe2000004182c */
[----:B------:R-:W-:Y:S04]  /*1a90*/  LDSM.16.M88.4 R52, [R192+0x1800] ;  /* 0x00180000c034783b */ /* 0x000fe80000000200 */
[----:B------:R-:W-:Y:S03]  /*1aa0*/  LDSM.16.M88.4 R8, [R205+0x8900] ;  /* 0x00890000cd08783b */ /* 0x000fe60000000200 */
[C---:B----4-:R-:W-:Y:S08]  /*1ab0*/  HMMA.16816.F32.BF16 R16, R40.reuse, R32, R16 ;  /* 0x000000202810723c */ /* 0x050ff00000041810 */
[C---:B------:R-:W-:Y:S01]  /*1ac0*/  HMMA.16816.F32.BF16 R12, R40.reuse, R34, R12 ;  /* 0x00000022280c723c */ /* 0x040fe2000004180c */
[----:B------:R-:W3:Y:S07]  /*1ad0*/  LDSM.16.M88.4 R32, [R205+0x8100] ;  /* 0x00810000cd20783b */ /* 0x000eee0000000200 */
[C---:B--2---:R-:W-:Y:S08]  /*1ae0*/  HMMA.16816.F32.BF16 R76, R40.reuse, R28, R76 ;  /* 0x0000001c284c723c */ /* 0x044ff0000004184c */
[----:B------:R-:W-:Y:S01]  /*1af0*/  HMMA.16816.F32.BF16 R72, R40, R30, R72 ;  /* 0x0000001e2848723c */ /* 0x000fe20000041848 */
[----:B------:R-:W2:Y:S07]  /*1b00*/  LDSM.16.M88.4 R28, [R205+0x9100] ;  /* 0x00910000cd1c783b */ /* 0x000eae0000000200 */
[C---:B-1----:R-:W-:Y:S08]  /*1b10*/  HMMA.16816.F32.BF16 R24, R68.reuse, R64, R24 ;  /* 0x000000404418723c */ /* 0x042ff00000041818 */
[----:B------:R-:W-:Y:S01]  /*1b20*/  HMMA.16816.F32.BF16 R20, R68, R66, R20 ;  /* 0x000000424414723c */ /* 0x000fe20000041814 */
[----:B------:R-:W-:Y:S07]  /*1b30*/  LDSM.16.M88.4 R64, [R204+0x4000] ;  /* 0x00400000cc40783b */ /* 0x000fee0000000200 */
[C---:B------:R-:W-:Y:S08]  /*1b40*/  HMMA.16816.F32.BF16 R48, R40.reuse, R80, R48 ;  /* 0x000000502830723c */ /* 0x040ff00000041830 */
[----:B------:R-:W-:Y:S01]  /*1b50*/  HMMA.16816.F32.BF16 R44, R40, R82, R44 ;  /* 0x00000052282c723c */ /* 0x000fe2000004182c */
[----:B------:R-:W-:Y:S04]  /*1b60*/  LDSM.16.M88.4 R80, [R205+0x9900] ;  /* 0x00990000cd50783b */ /* 0x000fe80000000200 */
[----:B------:R-:W-:Y:S03]  /*1b70*/  LDSM.16.M88.4 R40, [R203+0x2800] ;  /* 0x00280000cb28783b */ /* 0x000fe60000000200 */
[C---:B-----5:R-:W-:Y:S08]  /*1b80*/  HMMA.16816.F32.BF16 R16, R68.reuse, R60, R16 ;  /* 0x0000003c4410723c */ /* 0x060ff00000041810 */
[C---:B------:R-:W-:Y:S01]  /*1b90*/  HMMA.16816.F32.BF16 R12, R68.reuse, R62, R12 ;  /* 0x0000003e440c723c */ /* 0x040fe2000004180c */
[----:B------:R-:W1:Y:S07]  /*1ba0*/  LDSM.16.M88.4 R60, [R203+0x2000] ;  /* 0x00200000cb3c783b */ /* 0x000e6e0000000200 */
[C---:B------:R-:W-:Y:S08]  /*1bb0*/  HMMA.16816.F32.BF16 R76, R68.reuse, R56, R76 ;  /* 0x00000038444c723c */ /* 0x040ff0000004184c */
[----:B------:R-:W-:Y:S01]  /*1bc0*/  HMMA.16816.F32.BF16 R72, R68, R58, R72 ;  /* 0x0000003a4448723c */ /* 0x000fe20000041848 */
[----:B------:R-:W4:Y:S07]  /*1bd0*/  LDSM.16.M88.4 R56, [R203+0x3000] ;  /* 0x00300000cb38783b */ /* 0x000f2e0000000200 */
[C---:B---3--:R-:W-:Y:S08]  /*1be0*/  HMMA.16816.F32.BF16 R24, R36.reuse, R32, R24 ;  /* 0x000000202418723c */ /* 0x048ff00000041818 */
[----:B------:R-:W-:Y:S01]  /*1bf0*/  HMMA.16816.F32.BF16 R20, R36, R34, R20 ;  /* 0x000000222414723c */ /* 0x000fe20000041814 */
[----:B------:R-:W-:Y:S07]  /*1c00*/  LDSM.16.M88.4 R32, [R199+0x8100] ;  /* 0x00810000c720783b */ /* 0x000fee0000000200 */
[C---:B------:R-:W-:Y:S08]  /*1c10*/  HMMA.16816.F32.BF16 R48, R68.reuse, R52, R48 ;  /* 0x000000344430723c */ /* 0x040ff00000041830 */
[----:B------:R-:W-:Y:S01]  /*1c20*/  HMMA.16816.F32.BF16 R44, R68, R54, R44 ;  /* 0x00000036442c723c */ /* 0x000fe2000004182c */
[----:B------:R-:W3:Y:S04]  /*1c30*/  LDSM.16.M88.4 R52, [R202+0x4000] ;  /* 0x00400000ca34783b */ /* 0x000ee80000000200 */
[----:B------:R-:W5:Y:S03]  /*1c40*/  LDSM.16.M88.4 R68, [R203+0x3800] ;  /* 0x00380000cb44783b */ /* 0x000f660000000200 */
[C---:B------:R-:W-:Y:S08]  /*1c50*/  HMMA.16816.F32.BF16 R16, R36.reuse, R8, R16 ;  /* 0x000000082410723c */ /* 0x040ff00000041810 */
[C---:B------:R-:W-:Y:S01]  /*1c60*/  HMMA.16816.F32.BF16 R12, R36.reuse, R10, R12 ;  /* 0x0000000a240c723c */ /* 0x040fe2000004180c */
[----:B------:R-:W3:Y:S07]  /*1c70*/  LDSM.16.M88.4 R8, [R199+0x8900] ;  /* 0x00890000c708783b */ /* 0x000eee0000000200 */
[C---:B--2---:R-:W-:Y:S08]  /*1c80*/  HMMA.16816.F32.BF16 R76, R36.reuse, R28, R76 ;  /* 0x0000001c244c723c */ /* 0x044ff0000004184c */
[----:B------:R-:W-:Y:S01]  /*1c90*/  HMMA.16816.F32.BF16 R72, R36, R30, R72 ;  /* 0x0000001e2448723c */ /* 0x000fe20000041848 */
[----:B------:R-:W-:Y:S07]  /*1ca0*/  LDSM.16.M88.4 R28, [R199+0x9100] ;  /* 0x00910000c71c783b */ /* 0x000fee0000000200 */
[C---:B-1----:R-:W-:Y:S08]  /*1cb0*/  HMMA.16816.F32.BF16 R24, R64.reuse, R60, R24 ;  /* 0x0000003c4018723c */ /* 0x042ff00000041818 */
[----:B------:R-:W-:Y:S01]  /*1cc0*/  HMMA.16816.F32.BF16 R20, R64, R62, R20 ;  /* 0x0000003e4014723c */ /* 0x000fe20000041814 */
[----:B------:R-:W-:Y:S07]  /*1cd0*/  LDSM.16.M88.4 R60, [R199+0x9900] ;  /* 0x00990000c73c783b */ /* 0x000fee0000000200 */
[C---:B------:R-:W-:Y:S08]  /*1ce0*/  HMMA.16816.F32.BF16 R48, R36.reuse, R80, R48 ;  /* 0x000000502430723c */ /* 0x040ff00000041830 */
[----:B------:R-:W-:Y:S01]  /*1cf0*/  HMMA.16816.F32.BF16 R44, R36, R82, R44 ;  /* 0x00000052242c723c */ /* 0x000fe2000004182c */
[----:B------:R-:W-:Y:S07]  /*1d00*/  LDSM.16.M88.4 R36, [R192+0x2000] ;  /* 0x00200000c024783b */ /* 0x000fee0000000200 */
[C---:B------:R-:W-:Y:S08]  /*1d10*/  HMMA.16816.F32.BF16 R16, R64.reuse, R40, R16 ;  /* 0x000000284010723c */ /* 0x040ff00000041810 */
[C---:B------:R-:W-:Y:S01]  /*1d20*/  HMMA.16816.F32.BF16 R12, R64.reuse, R42, R12 ;  /* 0x0000002a400c723c */ /* 0x040fe2000004180c */
[----:B------:R-:W1:Y:S07]  /*1d30*/  LDSM.16.M88.4 R40, [R201+0x4000] ;  /* 0x00400000c928783b */ /* 0x000e6e0000000200 */
[C---:B----4-:R-:W-:Y:S08]  /*1d40*/  HMMA.16816.F32.BF16 R76, R64.reuse, R56, R76 ;  /* 0x00000038404c723c */ /* 0x050ff0000004184c */
[----:B------:R-:W-:Y:S01]  /*1d50*/  HMMA.16816.F32.BF16 R72, R64, R58, R72 ;  /* 0x0000003a4048723c */ /* 0x000fe20000041848 */
[----:B------:R-:W2:Y:S07]  /*1d60*/  LDSM.16.M88.4 R56, [R192+0x2800] ;  /* 0x00280000c038783b */ /* 0x000eae0000000200 */
[C---:B---3--:R-:W-:Y:S08]  /*1d70*/  HMMA.16816.F32.BF16 R24, R52.reuse, R32, R24 ;  /* 0x000000203418723c */ /* 0x048ff00000041818 */
[----:B------:R-:W-:Y:S01]  /*1d80*/  HMMA.16816.F32.BF16 R20, R52, R34, R20 ;  /* 0x000000223414723c */ /* 0x000fe20000041814 */
[----:B------:R-:W-:Y:S07]  /*1d90*/  LDSM.16.M88.4 R32, [R206+0x8000] ;  /* 0x00800000ce20783b */ /* 0x000fee0000000200 */
[C---:B-----5:R-:W-:Y:S08]  /*1da0*/  HMMA.16816.F32.BF16 R48, R64.reuse, R68, R48 ;  /* 0x000000444030723c */ /* 0x060ff00000041830 */
[----:B------:R-:W-:Y:S01]  /*1db0*/  HMMA.16816.F32.BF16 R44, R64, R70, R44 ;  /* 0x00000046402c723c */ /* 0x000fe2000004182c */
[----:B------:R-:W-:Y:S04]  /*1dc0*/  LDSM.16.M88.4 R64, [R192+0x3000] ;  /* 0x00300000c040783b */ /* 0x000fe80000000200 */
[----:B------:R-:W-:Y:S03]  /*1dd0*/  LDSM.16.M88.4 R68, [R201+0x8000] ;  /* 0x00800000c944783b */ /* 0x000fe60000000200 */
[C---:B------:R-:W-:Y:S08]  /*1de0*/  HMMA.16816.F32.BF16 R16, R52.reuse, R8, R16 ;  /* 0x000000083410723c */ /* 0x040ff00000041810 */
[----:B------:R-:W-:Y:S01]  /*1df0*/  HMMA.16816.F32.BF16 R12, R52, R10, R12 ;  /* 0x0000000a340c723c */ /* 0x000fe2000004180c */
[----:B------:R-:W3:Y:S07]  /*1e00*/  LDSM.16.M88.4 R8, [R205+0xa100] ;  /* 0x00a10000cd08783b */ /* 0x000eee0000000200 */
[C---:B-1----:R-:W-:Y:S08]  /*1e10*/  HMMA.16816.F32.BF16 R24, R40.reuse, R36, R24 ;  /* 0x000000242818723c */ /* 0x042ff00000041818 */
[----:B------:R-:W-:Y:S01]  /*1e20*/  HMMA.16816.F32.BF16 R20, R40, R38, R20 ;  /* 0x000000262814723c */ /* 0x000fe20000041814 */
[----:B------:R-:W-:Y:S07]  /*1e30*/  LDSM.16.M88.4 R36, [R204+0x8000] ;  /* 0x00800000cc24783b */ /* 0x000fee0000000200 */
[C---:B------:R-:W-:Y:S08]  /*1e40*/  HMMA.16816.F32.BF16 R76, R52.reuse, R28, R76 ;  /* 0x0000001c344c723c */ /* 0x040ff0000004184c */
[C---:B------:R-:W-:Y:S01]  /*1e50*/  HMMA.16816.F32.BF16 R72, R52.reuse, R30, R72 ;  /* 0x0000001e3448723c */ /* 0x040fe20000041848 */
[----:B------:R-:W1:Y:S07]  /*1e60*/  LDSM.16.M88.4 R28, [R192+0x3800] ;  /* 0x00380000c01c783b */ /* 0x000e6e0000000200 */
[C---:B------:R-:W-:Y:S08]  /*1e70*/  HMMA.16816.F32.BF16 R48, R52.reuse, R60, R48 ;  /* 0x0000003c3430723c */ /* 0x040ff00000041830 */
[----:B------:R-:W-:Y:S01]  /*1e80*/  HMMA.16816.F32.BF16 R44, R52, R62, R44 ;  /* 0x0000003e342c723c */ /* 0x000fe2000004182c */
[----:B------:R-:W-:Y:S07]  /*1e90*/  LDSM.16.M88.4 R60, [R202+0x8000] ;  /* 0x00800000ca3c783b */ /* 0x000fee0000000200 */
[C---:B--2---:R-:W-:Y:S01]  /*1ea0*/  HMMA.16816.F32.BF16 R52, R40.reuse, R56, R16 ;  /* 0x000000382834723c */ /* 0x044fe20000041810 */
[----:B------:R-:W2:Y:S07]  /*1eb0*/  LDSM.16.M88.4 R16, [R203+0x4000] ;  /* 0x00400000cb10783b */ /* 0x000eae0000000200 */
[----:B------:R-:W-:Y:S01]  /*1ec0*/  HMMA.16816.F32.BF16 R12, R40, R58, R12 ;  /* 0x0000003a280c723c */ /* 0x000fe2000004180c */
[----:B------:R-:W4:Y:S07]  /*1ed0*/  LDSM.16.M88.4 R56, [R205+0xa900] ;  /* 0x00a90000cd38783b */ /* 0x000f2e0000000200 */
[C---:B---3--:R-:W-:Y:S08]  /*1ee0*/  HMMA.16816.F32.BF16 R24, R32.reuse, R8, R24 ;  /* 0x000000082018723c */ /* 0x048ff00000041818 */
[----:B------:R-:W-:Y:S01]  /*1ef0*/  HMMA.16816.F32.BF16 R20, R32, R10, R20 ;  /* 0x0000000a2014723c */ /* 0x000fe20000041814 */
[----:B------:R-:W3:Y:S07]  /*1f00*/  LDSM.16.M88.4 R8, [R203+0x4800] ;  /* 0x00480000cb08783b */ /* 0x000eee0000000200 */
[C---:B------:R-:W-:Y:S08]  /*1f10*/  HMMA.16816.F32.BF16 R76, R40.reuse, R64, R76 ;  /* 0x00000040284c723c */ /* 0x040ff0000004184c */
[C---:B------:R-:W-:Y:S08]  /*1f20*/  HMMA.16816.F32.BF16 R72, R40.reuse, R66, R72 ;  /* 0x000000422848723c */ /* 0x040ff00000041848 */
[----:B-1----:R-:W-:Y:S01]  /*1f30*/  HMMA.16816.F32.BF16 R64, R40, R28, R48 ;  /* 0x0000001c2840723c */ /* 0x002fe20000041830 */
[----:B------:R-:W1:Y:S07]  /*1f40*/  LDSM.16.M88.4 R48, [R199+0xa100] ;  /* 0x00a10000c730783b */ /* 0x000e6e0000000200 */
[C---:B--2---:R-:W-:Y:S08]  /*1f50*/  HMMA.16816.F32.BF16 R24, R36.reuse, R16, R24 ;  /* 0x000000102418723c */ /* 0x044ff00000041818 */
[----:B------:R-:W-:Y:S01]  /*1f60*/  HMMA.16816.F32.BF16 R20, R36, R18, R20 ;  /* 0x000000122414723c */ /* 0x000fe20000041814 */
[----:B------:R-:W2:Y:S07]  /*1f70*/  LDSM.16.M88.4 R16, [R205+0xb100] ;  /* 0x00b10000cd10783b */ /* 0x000eae0000000200 */
[C---:B----4-:R-:W-:Y:S01]  /*1f80*/  HMMA.16816.F32.BF16 R80, R32.reuse, R56, R52 ;  /* 0x000000382050723c */ /* 0x050fe20000041834 */
[----:B------:R-:W-:Y:S07]  /*1f90*/  LDSM.16.M88.4 R52, [R192+0x4000] ;  /* 0x00400000c034783b */ /* 0x000fee0000000200 */
[----:B------:R-:W-:Y:S01]  /*1fa0*/  HMMA.16816.F32.BF16 R56, R32, R58, R12 ;  /* 0x0000003a2038723c */ /* 0x000fe2000004180c */
[----:B------:R-:W4:Y:S07]  /*1fb0*/  LDSM.16.M88.4 R12, [R199+0xa900] ;  /* 0x00a90000c70c783b */ /* 0x000f2e0000000200 */
[----:B------:R-:W-:Y:S08]  /*1fc0*/  HMMA.16816.F32.BF16 R44, R40, R30, R44 ;  /* 0x0000001e282c723c */ /* 0x000ff0000004182c */
[C---:B---3--:R-:W-:Y:S08]  /*1fd0*/  HMMA.16816.F32.BF16 R80, R36.reuse, R8, R80 ;  /* 0x000000082450723c */ /* 0x048ff00000041850 */
[----:B------:R-:W-:Y:S01]  /*1fe0*/  HMMA.16816.F32.BF16 R56, R36, R10, R56 ;  /* 0x0000000a2438723c */ /* 0x000fe20000041838 */
[----:B------:R-:W-:Y:S07]  /*1ff0*/  LDSM.16.M88.4 R8, [R199+0xb100] ;  /* 0x00b10000c708783b */ /* 0x000fee0000000200 */
[C---:B-1----:R-:W-:Y:S08]  /*2000*/  HMMA.16816.F32.BF16 R24, R60.reuse, R48, R24 ;  /* 0x000000303c18723c */ /* 0x042ff00000041818 */
[----:B------:R-:W-:Y:S01]  /*2010*/  HMMA.16816.F32.BF16 R20, R60, R50, R20 ;  /* 0x000000323c14723c */ /* 0x000fe20000041814 */
[----:B------:R-:W1:Y:S07]  /*2020*/  LDSM.16.M88.4 R48, [R203+0x5000] ;  /* 0x00500000cb30783b */ /* 0x000e6e0000000200 */
[C---:B--2---:R-:W-:Y:S08]  /*2030*/  HMMA.16816.F32.BF16 R76, R32.reuse, R16, R76 ;  /* 0x00000010204c723c */ /* 0x044ff0000004184c */
[----:B------:R-:W-:Y:S01]  /*2040*/  HMMA.16816.F32.BF16 R72, R32, R18, R72 ;  /* 0x000000122048723c */ /* 0x000fe20000041848 */
[----:B------:R-:W2:Y:S07]  /*2050*/  LDSM.16.M88.4 R16, [R192+0x4800] ;  /* 0x00480000c010783b */ /* 0x000eae0000000200 */
[C---:B----4-:R-:W-:Y:S08]  /*2060*/  HMMA.16816.F32.BF16 R80, R60.reuse, R12, R80 ;  /* 0x0000000c3c50723c */ /* 0x050ff00000041850 */
[----:B------:R-:W-:Y:S01]  /*2070*/  HMMA.16816.F32.BF16 R56, R60, R14, R56 ;  /* 0x0000000e3c38723c */ /* 0x000fe20000041838 */
[----:B------:R-:W3:Y:S07]  /*2080*/  LDSM.16.M88.4 R12, [R203+0x5800] ;  /* 0x00580000cb0c783b */ /* 0x000eee0000000200 */
[C---:B------:R-:W-:Y:S08]  /*2090*/  HMMA.16816.F32.BF16 R64, R32.reuse, R84, R64 ;  /* 0x000000542040723c */ /* 0x040ff00000041840 */
[----:B------:R-:W-:Y:S08]  /*20a0*/  HMMA.16816.F32.BF16 R44, R32, R86, R44 ;  /* 0x00000056202c723c */ /* 0x000ff0000004182c */
[----:B------:R-:W-:Y:S08]  /*20b0*/  HMMA.16816.F32.BF16 R24, R68, R52, R24 ;  /* 0x000000344418723c */ /* 0x000ff00000041818 */
[----:B-1----:R-:W-:Y:S08]  /*20c0*/  HMMA.16816.F32.BF16 R76, R36, R48, R76 ;  /* 0x00000030244c723c */ /* 0x002ff0000004184c */
[----:B--2---:R-:W-:Y:S08]  /*20d0*/  HMMA.16816.F32.BF16 R80, R68, R16, R80 ;  /* 0x000000104450723c */ /* 0x004ff00000041850 */
[----:B------:R-:W-:Y:S01]  /*20e0*/  HMMA.16816.F32.BF16 R72, R36, R50, R72 ;  /* 0x000000322448723c */ /* 0x000fe20000041848 */
[----:B------:R-:W-:-:S02]  /*20f0*/  FMUL.FTZ R26, R26, c[0x0][0x320] ;  /* 0x0000c8001a1a7a20 */ /* 0x000fc40000410000 */
[----:B------:R-:W-:Y:S02]  /*2100*/  FMUL.FTZ R2, R24, c[0x0][0x320] ;  /* 0x0000c80018027a20 */ /* 0x000fe40000410000 */
[----:B------:R-:W-:Y:S01]  /*2110*/  FMUL.FTZ R6, R25, c[0x0][0x320] ;  /* 0x0000c80019067a20 */ /* 0x000fe20000410000 */
[----:B------:R1:W2:Y:S01]  /*2120*/  MUFU.TANH R28, R26 ;  /* 0x0000001a001c7308 */ /* 0x0002a20000002400 */
[----:B------:R-:W-:Y:S01]  /*2130*/  FMUL.FTZ R29, R27, c[0x0][0x320] ;  /* 0x0000c8001b1d7a20 */ /* 0x000fe20000410000 */
[----:B------:R-:W-:Y:S01]  /*2140*/  HMMA.16816.F32.BF16 R56, R68, R18, R56 ;  /* 0x000000124438723c */ /* 0x000fe20000041838 */
[----:B------:R-:W4:Y:S05]  /*2150*/  LDSM.16.M88.4 R16, [R199+0xb900] ;  /* 0x00b90000c710783b */ /* 0x000f2a0000000200 */
[----:B------:R-:W2:Y:S02]  /*2160*/  MUFU.TANH R2, R2 ;  /* 0x0000000200027308 */ /* 0x000ea40000002400 */
[----:B---3--:R-:W-:Y:S01]  /*2170*/  HMMA.16816.F32.BF16 R64, R36, R12, R64 ;  /* 0x0000000c2440723c */ /* 0x008fe20000041840 */
[----:B------:R-:W-:-:S02]  /*2180*/  FMUL.FTZ R30, R80, c[0x0][0x320] ;  /* 0x0000c800501e7a20 */ /* 0x000fc40000410000 */
[----:B------:R-:W-:Y:S01]  /*2190*/  FMUL.FTZ R31, R81, c[0x0][0x320] ;  /* 0x0000c800511f7a20 */ /* 0x000fe20000410000 */
[----:B-1----:R-:W1:Y:S03]  /*21a0*/  LDSM.16.M88.4 R24, [R192+0x5000] ;  /* 0x00500000c018783b */ /* 0x002e660000000200 */
[----:B------:R-:W-:Y:S01]  /*21b0*/  FMUL.FTZ R12, R82, c[0x0][0x320] ;  /* 0x0000c800520c7a20 */ /* 0x000fe20000410000 */
[----:B------:R-:W-:Y:S01]  /*21c0*/  HMMA.16816.F32.BF16 R44, R36, R14, R44 ;  /* 0x0000000e242c723c */ /* 0x000fe2000004182c */
[----:B------:R-:W-:Y:S01]  /*21d0*/  FMUL.FTZ R13, R83, c[0x0][0x320] ;  /* 0x0000c800530d7a20 */ /* 0x000fe20000410000 */
[----:B------:R-:W3:Y:S06]  /*21e0*/  MUFU.TANH R6, R6 ;  /* 0x0000000600067308 */ /* 0x000eec0000002400 */
[----:B------:R-:W-:Y:S01]  /*21f0*/  HMMA.16816.F32.BF16 R76, R60, R8, R76 ;  /* 0x000000083c4c723c */ /* 0x000fe2000004184c */
[----:B------:R-:W-:Y:S01]  /*2200*/  FMUL.FTZ R14, R58, c[0x0][0x320] ;  /* 0x0000c8003a0e7a20 */ /* 0x000fe20000410000 */
[----:B------:R-:W1:Y:S01]  /*2210*/  MUFU.TANH R29, R29 ;  /* 0x0000001d001d7308 */ /* 0x000e620000002400 */
[----:B------:R-:W-:-:S05]  /*2220*/  FMUL.FTZ R56, R56, c[0x0][0x320] ;  /* 0x0000c80038387a20 */ /* 0x000fca0000410000 */
[----:B------:R-:W-:Y:S01]  /*2230*/  HMMA.16816.F32.BF16 R72, R60, R10, R72 ;  /* 0x0000000a3c48723c */ /* 0x000fe20000041848 */
[----:B------:R-:W5:Y:S01]  /*2240*/  LDSM.16.M88.4 R8, [R192+0x5800] ;  /* 0x00580000c008783b */ /* 0x000f620000000200 */
[----:B------:R-:W1:Y:S01]  /*2250*/  MUFU.TANH R30, R30 ;  /* 0x0000001e001e7308 */ /* 0x000e620000002400 */
[----:B------:R-:W-:-:S05]  /*2260*/  DEPBAR.LE SB0, 0x0 ;  /* 0x000080000000791a */ /* 0x000fca0000000000 */
[----:B------:R-:W-:Y:S02]  /*2270*/  HMMA.16816.F32.BF16 R20, R68, R54, R20 ;  /* 0x000000364414723c */ /* 0x000fe40000041814 */
[----:B------:R-:W1:Y:S06]  /*2280*/  MUFU.TANH R31, R31 ;  /* 0x0000001f001f7308 */ /* 0x000e6c0000002400 */
[C---:B----4-:R-:W-:Y:S02]  /*2290*/  HMMA.16816.F32.BF16 R64, R60.reuse, R16, R64 ;  /* 0x000000103c40723c */ /* 0x050fe40000041840 */
[----:B------:R-:W4:Y:S05]  /*22a0*/  MUFU.TANH R12, R12 ;  /* 0x0000000c000c7308 */ /* 0x000f2a0000002400 */
[----:B------:R-:W-:Y:S01]  /*22b0*/  FMUL.FTZ R16, R59, c[0x0][0x320] ;  /* 0x0000c8003b107a20 */ /* 0x000fe20000410000 */
[----:B------:R-:W-:Y:S02]  /*22c0*/  HMMA.16816.F32.BF16 R44, R60, R18, R44 ;  /* 0x000000123c2c723c */ /* 0x000fe4000004182c */
[----:B------:R-:W2:Y:S06]  /*22d0*/  MUFU.TANH R13, R13 ;  /* 0x0000000d000d7308 */ /* 0x000eac0000002400 */
[----:B-1----:R-:W-:Y:S01]  /*22e0*/  HMMA.16816.F32.BF16 R76, R68, R24, R76 ;  /* 0x00000018444c723c */ /* 0x002fe2000004184c */
[----:B------:R-:W-:Y:S01]  /*22f0*/  FMUL.FTZ R20, R20, c[0x0][0x320] ;  /* 0x0000c80014147a20 */ /* 0x000fe20000410000 */
[----:B------:R1:W1:Y:S01]  /*2300*/  MUFU.TANH R25, R56 ;  /* 0x0000003800197308 */ /* 0x0002620000002400 */
[----:B------:R-:W-:-:S02]  /*2310*/  FMUL.FTZ R21, R21, c[0x0][0x320] ;  /* 0x0000c80015157a20 */ /* 0x000fc40000410000 */
[----:B------:R-:W-:Y:S02]  /*2320*/  FMUL.FTZ R22, R22, c[0x0][0x320] ;  /* 0x0000c80016167a20 */ /* 0x000fe40000410000 */
[----:B------:R-:W-:Y:S01]  /*2330*/  FMUL.FTZ R23, R23, c[0x0][0x320] ;  /* 0x0000c80017177a20 */ /* 0x000fe20000410000 */
[C---:B------:R-:W-:Y:S01]  /*2340*/  HMMA.16816.F32.BF16 R72, R68.reuse, R26, R72 ;  /* 0x0000001a4448723c */ /* 0x040fe20000041848 */
[----:B------:R-:W-:Y:S01]  /*2350*/  FMUL.FTZ R24, R57, c[0x0][0x320] ;  /* 0x0000c80039187a20 */ /* 0x000fe20000410000 */
[----:B------:R-:W1:Y:S06]  /*2360*/  MUFU.TANH R20, R20 ;  /* 0x0000001400147308 */ /* 0x000e6c0000002400 */
[C---:B-----5:R-:W-:Y:S02]  /*2370*/  HMMA.16816.F32.BF16 R64, R68.reuse, R8, R64 ;  /* 0x000000084440723c */ /* 0x060fe40000041840 */
[----:B------:R-:W1:Y:S06]  /*2380*/  MUFU.TANH R21, R21 ;  /* 0x0000001500157308 */ /* 0x000e6c0000002400 */
[----:B------:R-:W-:Y:S01]  /*2390*/  HMMA.16816.F32.BF16 R44, R68, R10, R44 ;  /* 0x0000000a442c723c */ /* 0x000fe2000004182c */
[----:B------:R-:W-:Y:S01]  /*23a0*/  FMUL.FTZ R76, R76, c[0x0][0x320] ;  /* 0x0000c8004c4c7a20 */ /* 0x000fe20000410000 */
[----:B------:R-:W1:Y:S01]  /*23b0*/  MUFU.TANH R22, R22 ;  /* 0x0000001600167308 */ /* 0x000e620000002400 */
[----:B------:R-:W-:-:S02]  /*23c0*/  FMUL.FTZ R77, R77, c[0x0][0x320] ;  /* 0x0000c8004d4d7a20 */ /* 0x000fc40000410000 */
[----:B------:R-:W-:Y:S02]  /*23d0*/  FMUL.FTZ R78, R78, c[0x0][0x320] ;  /* 0x0000c8004e4e7a20 */ /* 0x000fe40000410000 */
[----:B------:R-:W-:Y:S02]  /*23e0*/  FMUL.FTZ R79, R79, c[0x0][0x320] ;  /* 0x0000c8004f4f7a20 */ /* 0x000fe40000410000 */
[----:B------:R-:W-:Y:S01]  /*23f0*/  FMUL.FTZ R72, R72, c[0x0][0x320] ;  /* 0x0000c80048487a20 */ /* 0x000fe20000410000 */
[----:B------:R-:W1:Y:S01]  /*2400*/  MUFU.TANH R23, R23 ;  /* 0x0000001700177308 */ /* 0x000e620000002400 */
[----:B------:R-:W-:Y:S02]  /*2410*/  FMUL.FTZ R73, R73, c[0x0][0x320] ;  /* 0x0000c80049497a20 */ /* 0x000fe40000410000 */
[----:B------:R-:W-:Y:S02]  /*2420*/  FMUL.FTZ R74, R74, c[0x0][0x320] ;  /* 0x0000c8004a4a7a20 */ /* 0x000fe40000410000 */
[----:B------:R-:W-:-:S02]  /*2430*/  FMUL.FTZ R75, R75, c[0x0][0x320] ;  /* 0x0000c8004b4b7a20 */ /* 0x000fc40000410000 */
[----:B------:R-:W-:Y:S01]  /*2440*/  FMUL.FTZ R64, R64, c[0x0][0x320] ;  /* 0x0000c80040407a20 */ /* 0x000fe20000410000 */
[----:B------:R-:W1:Y:S01]  /*2450*/  MUFU.TANH R24, R24 ;  /* 0x0000001800187308 */ /* 0x000e620000002400 */
[----:B------:R-:W-:Y:S02]  /*2460*/  FMUL.FTZ R65, R65, c[0x0][0x320] ;  /* 0x0000c80041417a20 */ /* 0x000fe40000410000 */
[----:B------:R-:W-:Y:S02]  /*2470*/  FMUL.FTZ R66, R66, c[0x0][0x320] ;  /* 0x0000c80042427a20 */ /* 0x000fe40000410000 */
[----:B------:R-:W-:Y:S02]  /*2480*/  FMUL.FTZ R67, R67, c[0x0][0x320] ;  /* 0x0000c80043437a20 */ /* 0x000fe40000410000 */
[----:B------:R-:W-:Y:S01]  /*2490*/  FMUL.FTZ R44, R44, c[0x0][0x320] ;  /* 0x0000c8002c2c7a20 */ /* 0x000fe20000410000 */
[----:B------:R-:W1:Y:S01]  /*24a0*/  MUFU.TANH R14, R14 ;  /* 0x0000000e000e7308 */ /* 0x000e620000002400 */
[----:B------:R-:W-:-:S02]  /*24b0*/  FMUL.FTZ R45, R45, c[0x0][0x320] ;  /* 0x0000c8002d2d7a20 */ /* 0x000fc40000410000 */
[----:B------:R-:W-:Y:S02]  /*24c0*/  FMUL.FTZ R46, R46, c[0x0][0x320] ;  /* 0x0000c8002e2e7a20 */ /* 0x000fe40000410000 */
[----:B------:R-:W-:-:S03]  /*24d0*/  FMUL.FTZ R47, R47, c[0x0][0x320] ;  /* 0x0000c8002f2f7a20 */ /* 0x000fc60000410000 */
[----:B------:R-:W1:Y:S08]  /*24e0*/  MUFU.TANH R16, R16 ;  /* 0x0000001000107308 */ /* 0x000e700000002400 */
[----:B------:R1:W1:Y:S08]  /*24f0*/  MUFU.TANH R183, R76 ;  /* 0x0000004c00b77308 */ /* 0x0002700000002400 */
        /* <DEDUP_REMOVED lines=14> */
[----:B------:R1:W1:Y:S01]  /*25e0*/  MUFU.TANH R161, R47 ;  /* 0x0000002f00a17308 */ /* 0x0002620000002400 */
[----:B------:R-:W-:Y:S06]  /*25f0*/  BAR.SYNC.DEFER_BLOCKING 0x0 ;  /* 0x0000000000007b1d */ /* 0x000fec0000010000 */
[----:B------:R-:W-:Y:S05]  /*2600*/  @P0 BRA `(.L_x_1) ;  /* 0x0000047000000947 */ /* 0x000fea0003800000 */
[----:B--234-:R-:W-:Y:S01]  /*2610*/  ULEA UR4, UR7, UR10, 0x6 ;  /* 0x0000000a07047291 */ /* 0x01cfe2000f8e303f */
[----:B------:R-:W-:Y:S01]  /*2620*/  ISETP.NE.AND P1, PT, R207, 0x1, PT ;  /* 0x00000001cf00780c */ /* 0x000fe20003f25270 */
[----:B------:R-:W-:-:S04]  /*2630*/  IMAD.MOV.U32 R208, RZ, RZ, RZ ;  /* 0x000000ffffd07224 */ /* 0x000fc800078e00ff */
[----:B------:R-:W-:-:S05]  /*2640*/  IMAD.U32 R8, RZ, RZ, UR4 ;  /* 0x00000004ff087e24 */ /* 0x000fca000f8e00ff */
[----:B------:R-:W-:-:S05]  /*2650*/  IADD3 R209, R8, -0x80, R213 ;  /* 0xffffff8008d17810 */ /* 0x000fca0007ffe0d5 */
[----:B------:R-:W-:-:S04]  /*2660*/  @P1 IMAD.HI.U32 R9, R209, c[0x0][0x2bc], RZ ;  /* 0x0000af00d1091a27 */ /* 0x000fc800078e00ff */
[----:B------:R-:W-:Y:S01]  /*2670*/  IMAD.MOV.U32 R8, RZ, RZ, R209 ;  /* 0x000000ffff087224 */ /* 0x000fe200078e00d1 */
[----:B------:R-:W-:-:S04]  /*2680*/  @P1 SHF.R.U32.HI R8, RZ, c[0x0][0x2c0], R9 ;  /* 0x0000b000ff081a19 */ /* 0x000fc80000011609 */
[----:B------:R-:W-:-:S04]  /*2690*/  @!P3 IADD3 R18, P0, R8, UR14, RZ ;  /* 0x0000000e0812bc10 */ /* 0x000fc8000ff1e0ff */
[----:B------:R-:W-:Y:S02]  /*26a0*/  @!P3 LEA.HI.X.SX32 R9, R8, UR11, 0x1, P0 ;  /* 0x0000000b0809bc11 */ /* 0x000fe400080f0eff */
[----:B------:R-:W-:-:S04]  /*26b0*/  @!P3 LEA R10, P0, R18, c[0x0][0x2a0], 0x2 ;  /* 0x0000a800120aba11 */ /* 0x000fc800078010ff */
[----:B------:R-:W-:-:S05]  /*26c0*/  @!P3 LEA.HI.X R11, R18, c[0x0][0x2a4], R9, 0x2, P0 ;  /* 0x0000a900120bba11 */ /* 0x000fca00000f1409 */
[----:B------:R-:W2:Y:S01]  /*26d0*/  @!P3 LDG.E R208, [R10.64] ;  /* 0x0000000c0ad0b981 */ /* 0x000ea2000c1e1900 */
[----:B------:R-:W-:Y:S01]  /*26e0*/  IMAD.MOV R8, RZ, RZ, -R8 ;  /* 0x000000ffff087224 */ /* 0x000fe200078e0a08 */
[----:B------:R-:W-:Y:S01]  /*26f0*/  SHF.R.S32.HI R32, RZ, 0x1f, R215 ;  /* 0x0000001fff207819 */ /* 0x000fe200000114d7 */
[----:B------:R-:W-:Y:S01]  /*2700*/  IMAD.WIDE R34, R216, 0x2, RZ ;  /* 0x00000002d8227825 */ /* 0x000fe200078e02ff */
[----:B------:R-:W-:Y:S02]  /*2710*/  SEL R17, RZ, 0x10, P4 ;  /* 0x00000010ff117807 */ /* 0x000fe40002000000 */
[----:B------:R-:W-:Y:S01]  /*2720*/  LEA.HI R32, R32, R215, RZ, 0x3 ;  /* 0x000000d720207211 */ /* 0x000fe200078f18ff */
[----:B------:R-:W-:-:S03]  /*2730*/  IMAD R209, R8, c[0x0][0x2b8], R209 ;  /* 0x0000ae0008d17a24 */ /* 0x000fc600078e02d1 */
[----:B------:R-:W-:Y:S01]  /*2740*/  LOP3.LUT R32, R32, 0xfffffff8, RZ, 0xc0, !PT ;  /* 0xfffffff820207812 */ /* 0x000fe200078ec0ff */
[----:B------:R-:W-:Y:S01]  /*2750*/  IMAD.WIDE.U32 R18, R209, c[0x0][0x1e0], RZ ;  /* 0x00007800d1127a25 */ /* 0x000fe200078e00ff */
[----:B------:R-:W-:-:S03]  /*2760*/  SHF.R.S32.HI R8, RZ, 0x1f, R209 ;  /* 0x0000001fff087819 */ /* 0x000fc600000114d1 */
[----:B------:R-:W-:-:S04]  /*2770*/  IMAD.WIDE R32, R32, 0x2, RZ ;  /* 0x0000000220207825 */ /* 0x000fc800078e02ff */
[----:B------:R-:W-:-:S04]  /*2780*/  IMAD R8, R8, c[0x0][0x1e0], RZ ;  /* 0x0000780008087a24 */ /* 0x000fc800078e02ff */
[----:B------:R-:W-:-:S04]  /*2790*/  IMAD R9, R209, c[0x0][0x1e4], R8 ;  /* 0x00007900d1097a24 */ /* 0x000fc800078e0208 */
[----:B------:R-:W-:Y:S01]  /*27a0*/  IMAD.IADD R19, R19, 0x1, R9 ;  /* 0x0000000113137824 */ /* 0x000fe200078e0209 */
[----:B--2---:R-:W-:-:S03]  /*27b0*/  SHF.R.S32.HI R9, RZ, 0x1f, R208 ;  /* 0x0000001fff097819 */ /* 0x004fc600000114d0 */
[----:B------:R-:W-:Y:S01]  /*27c0*/  IMAD.WIDE.U32 R10, R208, c[0x0][0x1f0], R18 ;  /* 0x00007c00d00a7a25 */ /* 0x000fe200078e0012 */
[----:B------:R-:W-:-:S03]  /*27d0*/  SEL R18, RZ, 0x10, P5 ;  /* 0x00000010ff127807 */ /* 0x000fc60002800000 */
[----:B------:R-:W-:Y:S01]  /*27e0*/  IMAD R9, R9, c[0x0][0x1f0], RZ ;  /* 0x00007c0009097a24 */ /* 0x000fe200078e02ff */
[----:B------:R-:W-:Y:S02]  /*27f0*/  IADD3 R26, P0, R10, UR18, RZ ;  /* 0x000000120a1a7c10 */ /* 0x000fe4000ff1e0ff */
[----:B------:R-:W-:Y:S01]  /*2800*/  IADD3 R36, -R18, 0x10, RZ ;  /* 0x0000001012247810 */ /* 0x000fe20007ffe1ff */
[----:B------:R-:W-:Y:S01]  /*2810*/  IMAD R8, R208, c[0x0][0x1f4], R9 ;  /* 0x00007d00d0087a24 */ /* 0x000fe200078e0209 */
[----:B------:R-:W-:Y:S02]  /*2820*/  SHF.R.S32.HI R9, RZ, 0x1f, R214 ;  /* 0x0000001fff097819 */ /* 0x000fe400000114d6 */
[----:B------:R-:W-:Y:S02]  /*2830*/  LOP3.LUT R36, R36, 0xf, RZ, 0xc0, !PT ;  /* 0x0000000f24247812 */ /* 0x000fe400078ec0ff */
[----:B------:R-:W-:Y:S02]  /*2840*/  IADD3.X R11, R11, UR16, R8, P0, !PT ;  /* 0x000000100b0b7c10 */ /* 0x000fe400087fe408 */
[----:B------:R-:W-:-:S02]  /*2850*/  LEA R27, P0, R26, c[0x0][0x1c8], 0x1 ;  /* 0x000072001a1b7a11 */ /* 0x000fc400078008ff */
[----:B------:R-:W-:Y:S02]  /*2860*/  LEA.HI R8, R9, R214, RZ, 0x3 ;  /* 0x000000d609087211 */ /* 0x000fe400078f18ff */
[----:B------:R-:W-:Y:S01]  /*2870*/  LEA.HI.X R26, R26, c[0x0][0x1cc], R11, 0x1, P0 ;  /* 0x000073001a1a7a11 */ /* 0x000fe200000f0c0b */
[----:B------:R-:W-:Y:S01]  /*2880*/  SHFL.IDX PT, R19, R27, RZ, 0x181f ;  /* 0x00181fff1b137589 */ /* 0x000fe200000e0000 */
[----:B------:R-:W-:Y:S02]  /*2890*/  IADD3 R10, -R17, 0x10, RZ ;  /* 0x00000010110a7810 */ /* 0x000fe40007ffe1ff */
[----:B------:R-:W-:Y:S01]  /*28a0*/  LOP3.LUT R8, R8, 0xfffffff8, RZ, 0xc0, !PT ;  /* 0xfffffff808087812 */ /* 0x000fe200078ec0ff */
[----:B------:R-:W2:Y:S01]  /*28b0*/  SHFL.IDX PT, R11, R27, 0x1, 0x181f ;  /* 0x00381f001b0b7f89 */ /* 0x000ea200000e0000 */
[----:B------:R-:W-:Y:S02]  /*28c0*/  LOP3.LUT R10, R10, 0xf, RZ, 0xc0, !PT ;  /* 0x0000000f0a0a7812 */ /* 0x000fe400078ec0ff */
[----:B------:R-:W-:Y:S01]  /*28d0*/  IADD3 R9, -R4, 0x10, RZ ;  /* 0x0000001004097810 */ /* 0x000fe20007ffe1ff */
[----:B------:R-:W3:Y:S01]  /*28e0*/  SHFL.IDX PT, R15, R26, 0x1, 0x181f ;  /* 0x00381f001a0f7f89 */ /* 0x000ee200000e0000 */
[----:B------:R-:W-:Y:S01]  /*28f0*/  IMAD.WIDE R38, R8, 0x2, RZ ;  /* 0x0000000208267825 */ /* 0x000fe200078e02ff */
[----:B------:R-:W-:-:S02]  /*2900*/  ISETP.NE.U32.AND P2, PT, R18, RZ, PT ;  /* 0x000000ff1200720c */ /* 0x000fc40003f45070 */
[----:B------:R-:W4:Y:S01]  /*2910*/  SHFL.IDX PT, R26, R26, RZ, 0x181f ;  /* 0x00181fff1a1a7589 */ /* 0x000f2200000e0000 */
[----:B------:R-:W-:Y:S02]  /*2920*/  LOP3.LUT R8, R9, 0xf, RZ, 0xc0, !PT ;  /* 0x0000000f09087812 */ /* 0x000fe400078ec0ff */
[----:B--2---:R-:W-:-:S04]  /*2930*/  IADD3 R36, P1, P0, R36, R11, R34 ;  /* 0x0000000b24247210 */ /* 0x004fc8000783e022 */
[----:B---3--:R-:W-:Y:S02]  /*2940*/  IADD3.X R37, RZ, R15, R35, P1, P0 ;  /* 0x0000000fff257210 */ /* 0x008fe40000fe0423 */
[----:B------:R-:W-:-:S04]  /*2950*/  IADD3 R40, P1, P0, R10, R11, R32 ;  /* 0x0000000b0a287210 */ /* 0x000fc8000783e020 */
[----:B------:R-:W-:Y:S02]  /*2960*/  IADD3.X R41, RZ, R15, R33, P1, P0 ;  /* 0x0000000fff297210 */ /* 0x000fe40000fe0421 */
[----:B------:R-:W-:Y:S01]  /*2970*/  IADD3 R8, P1, P0, R8, R11, R38 ;  /* 0x0000000b08087210 */ /* 0x000fe2000783e026 */
[----:B------:R-:W-:-:S03]  /*2980*/  IMAD.SHL.U32 R11, R211, 0x2, RZ ;  /* 0x00000002d30b7824 */ /* 0x000fc600078e00ff */
[----:B------:R-:W-:Y:S02]  /*2990*/  IADD3.X R9, RZ, R15, R39, P1, P0 ;  /* 0x0000000fff097210 */ /* 0x000fe40000fe0427 */
[-C--:B------:R-:W-:Y:S02]  /*29a0*/  IADD3 R32, P0, R32, R19.reuse, RZ ;  /* 0x0000001320207210 */ /* 0x080fe40007f1e0ff */
[----:B------:R-:W-:-:S03]  /*29b0*/  IADD3 R34, P1, R34, R19, RZ ;  /* 0x0000001322227210 */ /* 0x000fc60007f3e0ff */
[--C-:B----4-:R-:W-:Y:S01]  /*29c0*/  IMAD.X R33, R33, 0x1, R26.reuse, P0 ;  /* 0x0000000121217824 */ /* 0x110fe200000e061a */
[----:B------:R-:W-:Y:S01]  /*29d0*/  IADD3 R18, P0, R38, R19, RZ ;  /* 0x0000001326127210 */ /* 0x000fe20007f1e0ff */
[----:B------:R-:W-:Y:S01]  /*29e0*/  IMAD.X R35, R35, 0x1, R26, P1 ;  /* 0x0000000123237824 */ /* 0x000fe200008e061a */
[----:B------:R-:W-:-:S03]  /*29f0*/  ISETP.NE.U32.AND P1, PT, R17, RZ, PT ;  /* 0x000000ff1100720c */ /* 0x000fc60003f25070 */
[----:B------:R-:W-:Y:S01]  /*2a00*/  IMAD.X R19, R39, 0x1, R26, P0 ;  /* 0x0000000127137824 */ /* 0x000fe200000e061a */
[----:B------:R-:W-:Y:S01]  /*2a10*/  ISETP.NE.U32.AND P0, PT, R4, RZ, PT ;  /* 0x000000ff0400720c */ /* 0x000fe20003f05070 */
[----:B------:R2:W-:Y:S04]  /*2a20*/  LDGSTS.E.BYPASS.LTC128B.128 [R11+0x6100], [R34.64], !P5 ;  /* 0x06100000220b7fae */ /* 0x0005e8000e901d4c */
[----:B------:R2:W-:Y:S04]  /*2a30*/  LDGSTS.E.BYPASS.LTC128B.128 [R11+0x8100], [R32.64], !P4 ;  /* 0x08100000200b7fae */ /* 0x0005e8000e101d4c */
[----:B------:R2:W-:Y:S04]  /*2a40*/  LDGSTS.E.BYPASS.LTC128B.128 [R11+0xa100], [R18.64], !P6 ;  /* 0x0a100000120b7fae */ /* 0x0005e8000f101d4c */
[----:B------:R2:W-:Y:S04]  /*2a50*/  LDGSTS.E.BYPASS.LTC128B.128.ZFILL [R11+0x7100], [R36.64], P2 ;  /* 0x07100000240b7fae */ /* 0x0005e80009141d4c */
[----:B------:R2:W-:Y:S04]  /*2a60*/  LDGSTS.E.BYPASS.LTC128B.128.ZFILL [R11+0x9100], [R40.64], P1 ;  /* 0x09100000280b7fae */ /* 0x0005e80008941d4c */
[----:B------:R2:W-:Y:S02]  /*2a70*/  LDGSTS.E.BYPASS.LTC128B.128.ZFILL [R11+0xb100], [R8.64], P0 ;  /* 0x0b100000080b7fae */ /* 0x0005e40008141d4c */
.L_x_1:
[----:B--234-:R-:W-:Y:S01]  /*2a80*/  SHF.R.S32.HI R218, RZ, 0x1f, R3 ;  /* 0x0000001fffda7819 */ /* 0x01cfe20000011403 */
[----:B------:R-:W-:Y:S01]  /*2a90*/  IMAD.U32 R4, RZ, RZ, UR17 ;  /* 0x00000011ff047e24 */ /* 0x000fe2000f8e00ff */
[----:B------:R-:W0:Y:S01]  /*2aa0*/  LDGDEPBAR ;  /* 0x00000000000079af */ /* 0x000e220000000000 */
[----:B------:R-:W-:Y:S01]  /*2ab0*/  IMAD.SHL.U32 R200, R0, 0x2, RZ ;  /* 0x0000000200c87824 */ /* 0x000fe200078e00ff */
[----:B------:R-:W-:-:S03]  /*2ac0*/  LEA.HI R218, R218, R3, RZ, 0x2 ;  /* 0x00000003dada7211 */ /* 0x000fc600078f10ff */
[--C-:B------:R-:W-:Y:S01]  /*2ad0*/  IMAD R197, R5, 0x2, R200.reuse ;  /* 0x0000000205c57824 */ /* 0x100fe200078e02c8 */
[----:B------:R-:W-:Y:S01]  /*2ae0*/  LOP3.LUT R8, R218, 0x7ffffffc, RZ, 0xc0, !PT ;  /* 0x7ffffffcda087812 */ /* 0x000fe200078ec0ff */
[----:B------:R-:W-:Y:S01]  /*2af0*/  LDSM.16.MT88.4 R40, [R200+0x2100] ;  /* 0x00210000c828783b */ /* 0x000fe20000004200 */
[----:B------:R-:W-:-:S03]  /*2b00*/  IMAD R198, R7, 0x2, R200 ;  /* 0x0000000207c67824 */ /* 0x000fc600078e02c8 */
[----:B------:R-:W-:Y:S01]  /*2b10*/  IMAD.IADD R3, R3, 0x1, -R8 ;  /* 0x0000000103037824 */ /* 0x000fe200078e0a08 */
[----:B-1----:R-:W-:Y:S01]  /*2b20*/  LDSM.16.MT88.4 R56, [R197+0x2100] ;  /* 0x00210000c538783b */ /* 0x002fe20000004200 */
[----:B------:R-:W-:Y:S02]  /*2b30*/  IMAD R196, R5, 0x2, R198 ;  /* 0x0000000205c47824 */ /* 0x000fe400078e02c6 */
[----:B------:R-:W-:Y:S01]  /*2b40*/  IMAD R3, R3, -0x2, R4 ;  /* 0xfffffffe03037824 */ /* 0x000fe200078e0204 */
[----:B------:R-:W-:Y:S04]  /*2b50*/  LDSM.16.MT88.4 R124, [R200+0x100] ;  /* 0x00010000c87c783b */ /* 0x000fe80000004200 */
[C---:B------:R-:W-:Y:S01]  /*2b60*/  ISETP.GT.AND P0, PT, R3.reuse, RZ, PT ;  /* 0x000000ff0300720c */ /* 0x040fe20003f04270 */
[----:B------:R-:W-:Y:S01]  /*2b70*/  LDSM.16.MT88.4 R116, [R198+0x100] ;  /* 0x00010000c674783b */ /* 0x000fe20000004200 */
[----:B------:R-:W-:-:S02]  /*2b80*/  ISETP.GT.AND P1, PT, R3, 0x1, PT ;  /* 0x000000010300780c */ /* 0x000fc40003f24270 */
[----:B------:R-:W-:Y:S01]  /*2b90*/  FSEL R28, R28, -INF , P0 ;  /* 0xff8000001c1c7808 */ /* 0x000fe20000000000 */
[----:B------:R-:W-:Y:S01]  /*2ba0*/  LDSM.16.MT88.4 R108, [R197+0x100] ;  /* 0x00010000c56c783b */ /* 0x000fe20000004200 */
[----:B------:R-:W-:Y:S02]  /*2bb0*/  FSEL R2, R2, -INF , P0 ;  /* 0xff80000002027808 */ /* 0x000fe40000000000 */
[----:B------:R-:W-:Y:S01]  /*2bc0*/  ISETP.GT.AND P0, PT, R3, 0x8, PT ;  /* 0x000000080300780c */ /* 0x000fe20003f04270 */
[----:B------:R-:W-:Y:S01]  /*2bd0*/  LDSM.16.MT88.4 R100, [R196+0x100] ;  /* 0x00010000c464783b */ /* 0x000fe20000004200 */
[----:B------:R-:W-:Y:S02]  /*2be0*/  FSEL R35, R6, -INF , P1 ;  /* 0xff80000006237808 */ /* 0x000fe40000800000 */
[----:B------:R-:W-:Y:S01]  /*2bf0*/  FSEL R33, R29, -INF , P1 ;  /* 0xff8000001d217808 */ /* 0x000fe20000800000 */
[----:B------:R-:W-:Y:S01]  /*2c00*/  LDSM.16.MT88.4 R48, [R198+0x2100] ;  /* 0x00210000c630783b */ /* 0x000fe20000004200 */
[----:B------:R-:W-:-:S02]  /*2c10*/  ISETP.GT.AND P1, PT, R3, 0x9, PT ;  /* 0x000000090300780c */ /* 0x000fc40003f24270 */
[----:B------:R-:W-:Y:S01]  /*2c20*/  FSEL R39, R20, -INF , P0 ;  /* 0xff80000014277808 */ /* 0x000fe20000000000 */
[----:B------:R-:W-:Y:S01]  /*2c30*/  LDSM.16.MT88.4 R64, [R196+0x2100] ;  /* 0x00210000c440783b */ /* 0x000fe20000004200 */
[----:B------:R-:W-:Y:S02]  /*2c40*/  FMNMX.FTZ R4, R2, R35, !PT ;  /* 0x0000002302047209 */ /* 0x000fe40007810000 */
[----:B------:R-:W-:Y:S01]  /*2c50*/  FSEL R29, R22, -INF , P0 ;  /* 0xff800000161d7808 */ /* 0x000fe20000000000 */
[----:B------:R-:W-:Y:S01]  /*2c60*/  LDSM.16.MT88.4 R72, [R200+0x4100] ;  /* 0x00410000c848783b */ /* 0x000fe20000004200 */
[----:B------:R-:W-:Y:S02]  /*2c70*/  ISETP.GT.AND P0, PT, R3, 0x10, PT ;  /* 0x000000100300780c */ /* 0x000fe40003f04270 */
[----:B------:R-:W-:Y:S01]  /*2c80*/  FSEL R37, R21, -INF , P1 ;  /* 0xff80000015257808 */ /* 0x000fe20000800000 */
[----:B------:R-:W-:Y:S01]  /*2c90*/  LDSM.16.MT88.4 R80, [R198+0x4100] ;  /* 0x00410000c650783b */ /* 0x000fe20000004200 */
[----:B------:R-:W-:-:S02]  /*2ca0*/  FMNMX.FTZ R4, R39, R4, !PT ;  /* 0x0000000427047209 */ /* 0x000fc40007810000 */
[----:B------:R-:W-:Y:S01]  /*2cb0*/  FSEL R27, R23, -INF , P1 ;  /* 0xff800000171b7808 */ /* 0x000fe20000800000 */
[----:B------:R-:W-:Y:S01]  /*2cc0*/  LDSM.16.MT88.4 R88, [R197+0x4100] ;  /* 0x00410000c558783b */ /* 0x000fe20000004200 */
[----:B------:R-:W-:Y:S02]  /*2cd0*/  ISETP.GT.AND P1, PT, R3, 0x11, PT ;  /* 0x000000110300780c */ /* 0x000fe40003f24270 */
[----:B------:R-:W-:Y:S01]  /*2ce0*/  FSEL R23, R30, -INF , P0 ;  /* 0xff8000001e177808 */ /* 0x000fe20000000000 */
[----:B------:R-:W-:Y:S01]  /*2cf0*/  LDSM.16.MT88.4 R136, [R198+0x900] ;  /* 0x00090000c688783b */ /* 0x000fe20000004200 */
[----:B------:R-:W-:Y:S02]  /*2d00*/  FMNMX.FTZ R4, R37, R4, !PT ;  /* 0x0000000425047209 */ /* 0x000fe40007810000 */
[----:B------:R-:W-:Y:S02]  /*2d10*/  FSEL R15, R12, -INF , P0 ;  /* 0xff8000000c0f7808 */ /* 0x000fe40000000000 */
[----:B------:R-:W-:-:S02]  /*2d20*/  ISETP.GT.AND P0, PT, R3, 0x18, PT ;  /* 0x000000180300780c */ /* 0x000fc40003f04270 */
[----:B------:R-:W-:Y:S02]  /*2d30*/  FSEL R21, R31, -INF , P1 ;  /* 0xff8000001f157808 */ /* 0x000fe40000800000 */
[----:B------:R-:W-:Y:S02]  /*2d40*/  FMNMX.FTZ R4, R23, R4, !PT ;  /* 0x0000000417047209 */ /* 0x000fe40007810000 */
[----:B------:R-:W-:Y:S02]  /*2d50*/  FSEL R13, R13, -INF , P1 ;  /* 0xff8000000d0d7808 */ /* 0x000fe40000800000 */
[----:B------:R-:W-:Y:S02]  /*2d60*/  ISETP.GT.AND P1, PT, R3, 0x19, PT ;  /* 0x000000190300780c */ /* 0x000fe40003f24270 */
[----:B------:R-:W-:Y:S02]  /*2d70*/  FSEL R19, R25, -INF , P0 ;  /* 0xff80000019137808 */ /* 0x000fe40000000000 */
[----:B------:R-:W-:-:S02]  /*2d80*/  FMNMX.FTZ R4, R21, R4, !PT ;  /* 0x0000000415047209 */ /* 0x000fc40007810000 */
[----:B------:R-:W-:Y:S02]  /*2d90*/  FMNMX.FTZ R6, R28, R33, !PT ;  /* 0x000000211c067209 */ /* 0x000fe40007810000 */
[----:B------:R-:W-:Y:S02]  /*2da0*/  FSEL R11, R14, -INF , P0 ;  /* 0xff8000000e0b7808 */ /* 0x000fe40000000000 */
[----:B------:R-:W-:Y:S02]  /*2db0*/  ISETP.GT.AND P0, PT, R3, 0x20, PT ;  /* 0x000000200300780c */ /* 0x000fe40003f04270 */
[----:B------:R-:W-:Y:S02]  /*2dc0*/  FSEL R17, R24, -INF , P1 ;  /* 0xff80000018117808 */ /* 0x000fe40000800000 */
[----:B------:R-:W-:Y:S02]  /*2dd0*/  FMNMX.FTZ R4, R19, R4, !PT ;  /* 0x0000000413047209 */ /* 0x000fe40007810000 */
[----:B------:R-:W-:-:S02]  /*2de0*/  FMNMX.FTZ R6, R29, R6, !PT ;  /* 0x000000061d067209 */ /* 0x000fc40007810000 */
[----:B------:R-:W-:Y:S02]  /*2df0*/  FSEL R9, R16, -INF , P1 ;  /* 0xff80000010097808 */ /* 0x000fe40000800000 */
[----:B------:R-:W-:Y:S02]  /*2e00*/  ISETP.GT.AND P1, PT, R3, 0x21, PT ;  /* 0x000000210300780c */ /* 0x000fe40003f24270 */
[----:B------:R-:W-:Y:S02]  /*2e10*/  FSEL R183, R183, -INF , P0 ;  /* 0xff800000b7b77808 */ /* 0x000fe40000000000 */
[----:B------:R-:W-:Y:S02]  /*2e20*/  FMNMX.FTZ R4, R17, R4, !PT ;  /* 0x0000000411047209 */ /* 0x000fe40007810000 */
[----:B------:R-:W-:Y:S02]  /*2e30*/  FMNMX.FTZ R6, R27, R6, !PT ;  /* 0x000000061b067209 */ /* 0x000fe40007810000 */
[----:B------:R-:W-:-:S02]  /*2e40*/  FSEL R179, R179, -INF , P0 ;  /* 0xff800000b3b37808 */ /* 0x000fc40000000000 */
[----:B------:R-:W-:Y:S02]  /*2e50*/  ISETP.GT.AND P0, PT, R3, 0x28, PT ;  /* 0x000000280300780c */ /* 0x000fe40003f04270 */
[----:B------:R-:W-:Y:S02]  /*2e60*/  FSEL R157, R157, -INF , P1 ;  /* 0xff8000009d9d7808 */ /* 0x000fe40000800000 */
[----:B------:R-:W-:Y:S02]  /*2e70*/  FMNMX.FTZ R4, R183, R4, !PT ;  /* 0x00000004b7047209 */ /* 0x000fe40007810000 */
[----:B------:R-:W-:Y:S02]  /*2e80*/  FMNMX.FTZ R6, R15, R6, !PT ;  /* 0x000000060f067209 */ /* 0x000fe40007810000 */
[----:B------:R-:W-:Y:S02]  /*2e90*/  FSEL R163, R163, -INF , P1 ;  /* 0xff800000a3a37808 */ /* 0x000fe40000800000 */
[----:B------:R-:W-:-:S02]  /*2ea0*/  ISETP.GT.AND P1, PT, R3, 0x29, PT ;  /* 0x000000290300780c */ /* 0x000fc40003f24270 */
[----:B------:R-:W-:Y:S02]  /*2eb0*/  FSEL R181, R181, -INF , P0 ;  /* 0xff800000b5b57808 */ /* 0x000fe40000000000 */
[----:B------:R-:W-:Y:S02]  /*2ec0*/  FMNMX.FTZ R4, R157, R4, !PT ;  /* 0x000000049d047209 */ /* 0x000fe40007810000 */
[----:B------:R-:W-:Y:S02]  /*2ed0*/  FMNMX.FTZ R6, R13, R6, !PT ;  /* 0x000000060d067209 */ /* 0x000fe40007810000 */
[----:B------:R-:W-:Y:S02]  /*2ee0*/  FSEL R177, R177, -INF , P0 ;  /* 0xff800000b1b17808 */ /* 0x000fe40000000000 */
[----:B------:R-:W-:Y:S02]  /*2ef0*/  ISETP.GT.AND P0, PT, R3, 0x30, PT ;  /* 0x000000300300780c */ /* 0x000fe40003f04270 */
[----:B------:R-:W-:-:S02]  /*2f00*/  FSEL R159, R159, -INF , P1 ;  /* 0xff8000009f9f7808 */ /* 0x000fc40000800000 */
[----:B------:R-:W-:Y:S02]  /*2f10*/  FMNMX.FTZ R4, R181, R4, !PT ;  /* 0x00000004b5047209 */ /* 0x000fe40007810000 */
[----:B------:R-:W-:Y:S02]  /*2f20*/  FMNMX.FTZ R6, R11, R6, !PT ;  /* 0x000000060b067209 */ /* 0x000fe40007810000 */
        /* <DEDUP_REMOVED lines=10> */
[----:B------:R-:W-:Y:S02]  /*2fd0*/  FMNMX.FTZ R4, R173, R4, !PT ;  /* 0x00000004ad047209 */ /* 0x000fe40007810000 */
[----:B------:R-:W-:Y:S02]  /*2fe0*/  FMNMX.FTZ R8, R163, R6, !PT ;  /* 0x00000006a3087209 */ /* 0x000fe40007810000 */
[----:B------:R-:W-:Y:S02]  /*2ff0*/  FMNMX.FTZ R6, R171, R4, !PT ;  /* 0x00000004ab067209 */ /* 0x000fe40007810000 */
[----:B------:R-:W-:Y:S02]  /*3000*/  FMNMX.FTZ R4, R177, R8, !PT ;  /* 0x00000008b1047209 */ /* 0x000fe40007810000 */
[----:B------:R-:W-:Y:S02]  /*3010*/  FSEL R167, R167, -INF , P0 ;  /* 0xff800000a7a77808 */ /* 0x000fe40000000000 */
[----:B------:R-:W-:-:S02]  /*3020*/  FMNMX.FTZ R4, R165, R4, !PT ;  /* 0x00000004a5047209 */ /* 0x000fc40007810000 */
[----:B------:R-:W-:Y:S02]  /*3030*/  ISETP.GT.AND P0, PT, R3, 0x39, PT ;  /* 0x000000390300780c */ /* 0x000fe40003f04270 */
[----:B------:R-:W-:Y:S02]  /*3040*/  FSEL R143, R143, -INF , P2 ;  /* 0xff8000008f8f7808 */ /* 0x000fe40001000000 */
[----:B------:R-:W-:Y:S02]  /*3050*/  FMNMX.FTZ R4, R167, R4, !PT ;  /* 0x00000004a7047209 */ /* 0x000fe40007810000 */
[----:B------:R-:W-:Y:S02]  /*3060*/  FSEL R169, R169, -INF , P0 ;  /* 0xff800000a9a97808 */ /* 0x000fe40000000000 */
[----:B------:R-:W-:Y:S02]  /*3070*/  FSEL R141, R141, -INF , P1 ;  /* 0xff8000008d8d7808 */ /* 0x000fe40000800000 */
[----:B------:R-:W-:-:S02]  /*3080*/  FMNMX.FTZ R4, R143, R4, !PT ;  /* 0x000000048f047209 */ /* 0x000fc40007810000 */
[----:B------:R-:W-:Y:S02]  /*3090*/  FMNMX.FTZ R6, R169, R6, !PT ;  /* 0x00000006a9067209 */ /* 0x000fe40007810000 */
[----:B------:R-:W-:Y:S02]  /*30a0*/  FSEL R161, R161, -INF , P0 ;  /* 0xff800000a1a17808 */ /* 0x000fe40000000000 */
[----:B------:R-:W-:Y:S01]  /*30b0*/  FMNMX.FTZ R4, R141, R4, !PT ;  /* 0x000000048d047209 */ /* 0x000fe20007810000 */
[----:B------:R-:W1:Y:S03]  /*30c0*/  SHFL.BFLY PT, R25, R6, 0x2, 0x1f ;  /* 0x0c401f0006197f89 */ /* 0x000e6600000e0000 */
[----:B------:R-:W-:-:S05]  /*30d0*/  FMNMX.FTZ R31, R161, R4, !PT ;  /* 0x00000004a11f7209 */ /* 0x000fca0007810000 */
[----:B------:R-:W2:Y:S01]  /*30e0*/  SHFL.BFLY PT, R4, R31, 0x2, 0x1f ;  /* 0x0c401f001f047f89 */ /* 0x000ea200000e0000 */
[----:B-1----:R-:W-:-:S05]  /*30f0*/  FMNMX.FTZ R25, R6, R25, !PT ;  /* 0x0000001906197209 */ /* 0x002fca0007810000 */
[----:B------:R-:W1:Y:S01]  /*3100*/  SHFL.BFLY PT, R132, R25, 0x1, 0x1f ;  /* 0x0c201f0019847f89 */ /* 0x000e6200000e0000 */
[----:B--2---:R-:W-:-:S05]  /*3110*/  FMNMX.FTZ R4, R31, R4, !PT ;  /* 0x000000041f047209 */ /* 0x004fca0007810000 */
[----:B------:R-:W2:Y:S01]  /*3120*/  SHFL.BFLY PT, R3, R4, 0x1, 0x1f ;  /* 0x0c201f0004037f89 */ /* 0x000ea200000e0000 */
[----:B-1----:R-:W-:-:S04]  /*3130*/  FMNMX.FTZ R132, R25, R132, !PT ;  /* 0x0000008419847209 */ /* 0x002fc80007810000 */
[C---:B------:R-:W-:Y:S01]  /*3140*/  FSETP.NEU.FTZ.AND P0, PT, R132.reuse, -INF , PT ;  /* 0xff8000008400780b */ /* 0x040fe20003f1d000 */
[----:B------:R-:W-:Y:S01]  /*3150*/  FMUL.FTZ R140, R132, c[0x0][0x2d0] ;  /* 0x0000b400848c7a20 */ /* 0x000fe20000410000 */
[----:B--2---:R-:W-:-:S04]  /*3160*/  FMNMX.FTZ R3, R4, R3, !PT ;  /* 0x0000000304037209 */ /* 0x004fc80007810000 */
[----:B------:R-:W-:Y:S01]  /*3170*/  FSEL R140, R140, RZ, P0 ;  /* 0x000000ff8c8c7208 */ /* 0x000fe20000000000 */
[----:B------:R-:W1:Y:S01]  /*3180*/  LDSM.16.MT88.4 R4, [R196+0x4100] ;  /* 0x00410000c404783b */ /* 0x000e620000004200 */
[C---:B------:R-:W-:Y:S01]  /*3190*/  FSETP.NEU.FTZ.AND P0, PT, R3.reuse, -INF , PT ;  /* 0xff8000000300780b */ /* 0x040fe20003f1d000 */
[----:B------:R-:W-:Y:S02]  /*31a0*/  FMUL.FTZ R158, R3, c[0x0][0x2d0] ;  /* 0x0000b400039e7a20 */ /* 0x000fe40000410000 */
[--C-:B------:R-:W-:Y:S02]  /*31b0*/  FFMA.FTZ R151, R2, c[0x0][0x2d0], -R140.reuse ;  /* 0x0000b40002977a23 */ /* 0x100fe4000001088c */
[--C-:B------:R-:W-:Y:S01]  /*31c0*/  FFMA.FTZ R150, R35, c[0x0][0x2d0], -R140.reuse ;  /* 0x0000b40023967a23 */ /* 0x100fe2000001088c */
[----:B------:R-:W-:Y:S01]  /*31d0*/  FSEL R158, R158, RZ, P0 ;  /* 0x000000ff9e9e7208 */ /* 0x000fe20000000000 */
[--C-:B------:R-:W-:Y:S01]  /*31e0*/  FFMA.FTZ R148, R39, c[0x0][0x2d0], -R140.reuse ;  /* 0x0000b40027947a23 */ /* 0x100fe2000001088c */
[----:B------:R-:W-:Y:S01]  /*31f0*/  PLOP3.LUT P0, PT, PT, PT, UP0, 0x40, 0x0 ;  /* 0x000000000000781c */ /* 0x000fe20003f0e808 */
[----:B------:R-:W-:Y:S01]  /*3200*/  FFMA.FTZ R145, R37, c[0x0][0x2d0], -R140 ;  /* 0x0000b40025917a23 */ /* 0x000fe2000001088c */
[----:B------:R-:W-:Y:S01]  /*3210*/  MUFU.EX2 R151, R151 ;  /* 0x0000009700977308 */ /* 0x000fe20000000800 */
[----:B------:R-:W-:-:S02]  /*3220*/  FFMA.FTZ R152, R28, c[0x0][0x2d0], -R158 ;  /* 0x0000b4001c987a23 */ /* 0x000fc4000001089e */
[--C-:B------:R-:W-:Y:S02]  /*3230*/  FFMA.FTZ R153, R33, c[0x0][0x2d0], -R158.reuse ;  /* 0x0000b40021997a23 */ /* 0x100fe4000001089e */
[--C-:B------:R-:W-:Y:S01]  /*3240*/  FFMA.FTZ R155, R29, c[0x0][0x2d0], -R158.reuse ;  /* 0x0000b4001d9b7a23 */ /* 0x100fe2000001089e */
[----:B------:R-:W-:Y:S01]  /*3250*/  LDSM.16.MT88.4 R32, [R197+0x900] ;  /* 0x00090000c520783b */ /* 0x000fe20000004200 */
[----:B------:R-:W-:Y:S01]  /*3260*/  FFMA.FTZ R146, R27, c[0x0][0x2d0], -R158 ;  /* 0x0000b4001b927a23 */ /* 0x000fe2000001089e */
[----:B------:R-:W2:Y:S01]  /*3270*/  MUFU.EX2 R150, R150 ;  /* 0x0000009600967308 */ /* 0x000ea20000000800 */
[--C-:B------:R-:W-:Y:S01]  /*3280*/  FFMA.FTZ R135, R19, c[0x0][0x2d0], -R140.reuse ;  /* 0x0000b40013877a23 */ /* 0x100fe2000001088c */
[----:B------:R-:W-:Y:S01]  /*3290*/  LDSM.16.MT88.4 R28, [R196+0x900] ;  /* 0x00090000c41c783b */ /* 0x000fe20000004200 */
[----:B------:R-:W-:Y:S02]  /*32a0*/  FFMA.FTZ R2, R17, c[0x0][0x2d0], -R140 ;  /* 0x0000b40011027a23 */ /* 0x000fe4000001088c */
[--C-:B------:R-:W-:Y:S01]  /*32b0*/  FFMA.FTZ R133, R11, c[0x0][0x2d0], -R158.reuse ;  /* 0x0000b4000b857a23 */ /* 0x100fe2000001089e */
[----:B------:R-:W-:Y:S01]  /*32c0*/  LDSM.16.MT88.4 R16, [R197+0x2900] ;  /* 0x00290000c510783b */ /* 0x000fe20000004200 */
[----:B------:R-:W-:Y:S01]  /*32d0*/  FFMA.FTZ R0, R9, c[0x0][0x2d0], -R158 ;  /* 0x0000b40009007a23 */ /* 0x000fe2000001089e */
[----:B------:R-:W-:Y:S01]  /*32e0*/  MUFU.EX2 R148, R148 ;  /* 0x0000009400947308 */ /* 0x000fe20000000800 */
[--C-:B------:R-:W-:Y:S01]  /*32f0*/  FFMA.FTZ R149, R23, c[0x0][0x2d0], -R140.reuse ;  /* 0x0000b40017957a23 */ /* 0x100fe2000001088c */
[----:B------:R-:W3:Y:S01]  /*3300*/  LDSM.16.MT88.4 R8, [R200+0x2900] ;  /* 0x00290000c808783b */ /* 0x000ee20000004200 */
[----:B------:R-:W-:-:S02]  /*3310*/  FFMA.FTZ R144, R21, c[0x0][0x2d0], -R140 ;  /* 0x0000b40015907a23 */ /* 0x000fc4000001088c */
[--C-:B------:R-:W-:Y:S01]  /*3320*/  FFMA.FTZ R147, R15, c[0x0][0x2d0], -R158.reuse ;  /* 0x0000b4000f937a23 */ /* 0x100fe2000001089e */
[----:B------:R-:W4:Y:S01]  /*3330*/  LDSM.16.MT88.4 R20, [R200+0x900] ;  /* 0x00090000c814783b */ /* 0x000f220000004200 */
[----:B------:R-:W-:Y:S01]  /*3340*/  FFMA.FTZ R134, R13, c[0x0][0x2d0], -R158 ;  /* 0x0000b4000d867a23 */ /* 0x000fe2000001089e */
[----:B------:R-:W5:Y:S01]  /*3350*/  MUFU.EX2 R145, R145 ;  /* 0x0000009100917308 */ /* 0x000f620000000800 */
[----:B--2---:R-:W-:Y:S01]  /*3360*/  F2FP.BF16.PACK_AB R96, R150, R151 ;  /* 0x000000979660723e */ /* 0x004fe200000010ff */
[----:B------:R-:W2:Y:S01]  /*3370*/  LDSM.16.MT88.4 R12, [R196+0x2900] ;  /* 0x00290000c40c783b */ /* 0x000ea20000004200 */
[--C-:B------:R-:W-:Y:S02]  /*3380*/  FFMA.FTZ R154, R183, c[0x0][0x2d0], -R140.reuse ;  /* 0x0000b400b79a7a23 */ /* 0x100fe4000001088c */
[--C-:B------:R-:W-:Y:S01]  /*3390*/  FFMA.FTZ R157, R157, c[0x0][0x2d0], -R140.reuse ;  /* 0x0000b4009d9d7a23 */ /* 0x100fe2000001088c */
[----:B------:R-:W-:Y:S01]  /*33a0*/  LDSM.16.MT88.4 R24, [R198+0x2900] ;  /* 0x00290000c618783b */ /* 0x000fe20000004200 */
[--C-:B------:R-:W-:Y:S01]  /*33b0*/  FFMA.FTZ R156, R181, c[0x0][0x2d0], -R140.reuse ;  /* 0x0000b400b59c7a23 */ /* 0x100fe2000001088c */
[----:B------:R-:W-:Y:S01]  /*33c0*/  MUFU.EX2 R152, R152 ;  /* 0x0000009800987308 */ /* 0x000fe20000000800 */
[----:B------:R-:W-:-:S02]  /*33d0*/  FFMA.FTZ R159, R159, c[0x0][0x2d0], -R140 ;  /* 0x0000b4009f9f7a23 */ /* 0x000fc4000001088c */
[--C-:B------:R-:W-:Y:S02]  /*33e0*/  FFMA.FTZ R160, R179, c[0x0][0x2d0], -R158.reuse ;  /* 0x0000b400b3a07a23 */ /* 0x100fe4000001089e */
[--C-:B------:R-:W-:Y:S02]  /*33f0*/  FFMA.FTZ R163, R163, c[0x0][0x2d0], -R158.reuse ;  /* 0x0000b400a3a37a23 */ /* 0x100fe4000001089e */
[--C-:B------:R-:W-:Y:S01]  /*3400*/  FFMA.FTZ R162, R177, c[0x0][0x2d0], -R158.reuse ;  /* 0x0000b400b1a27a23 */ /* 0x100fe2000001089e */
[----:B------:R-:W1:Y:S01]  /*3410*/  MUFU.EX2 R153, R153 ;  /* 0x0000009900997308 */ /* 0x000e620000000800 */
[----:B-----5:R-:W-:Y:S01]  /*3420*/  F2FP.BF16.PACK_AB R98, R145, R148 ;  /* 0x000000949162723e */ /* 0x020fe200000010ff */
[----:B------:R-:W-:Y:S02]  /*3430*/  FFMA.FTZ R165, R165, c[0x0][0x2d0], -R158 ;  /* 0x0000b400a5a57a23 */ /* 0x000fe4000001089e */
[----:B------:R-:W-:Y:S02]  /*3440*/  FFMA.FTZ R233, R169, c[0x0][0x2d0], -R140 ;  /* 0x0000b400a9e97a23 */ /* 0x000fe4000001088c */
[----:B------:R-:W-:-:S02]  /*3450*/  FFMA.FTZ R167, R167, c[0x0][0x2d0], -R158 ;  /* 0x0000b400a7a77a23 */ /* 0x000fc4000001089e */
[----:B------:R-:W-:Y:S01]  /*3460*/  MUFU.EX2 R155, R155 ;  /* 0x0000009b009b7308 */ /* 0x000fe20000000800 */
[--C-:B------:R-:W-:Y:S02]  /*3470*/  FFMA.FTZ R168, R143, c[0x0][0x2d0], -R158.reuse ;  /* 0x0000b4008fa87a23 */ /* 0x100fe4000001089e */
[----:B------:R-:W-:Y:S02]  /*3480*/  FFMA.FTZ R169, R141, c[0x0][0x2d0], -R158 ;  /* 0x0000b4008da97a23 */ /* 0x000fe4000001089e */
[--C-:B------:R-:W-:Y:S02]  /*3490*/  FFMA.FTZ R164, R175, c[0x0][0x2d0], -R140.reuse ;  /* 0x0000b400afa47a23 */ /* 0x100fe4000001088c */
[--C-:B------:R-:W-:Y:S01]  /*34a0*/  FFMA.FTZ R173, R173, c[0x0][0x2d0], -R140.reuse ;  /* 0x0000b400adad7a23 */ /* 0x100fe2000001088c */
[----:B------:R-:W5:Y:S01]  /*34b0*/  MUFU.EX2 R146, R146 ;  /* 0x0000009200927308 */ /* 0x000f620000000800 */
[----:B-1----:R-:W-:Y:S01]  /*34c0*/  F2FP.BF16.PACK_AB R97, R153, R152 ;  /* 0x000000989961723e */ /* 0x002fe200000010ff */
[----:B------:R-:W-:-:S02]  /*34d0*/  FFMA.FTZ R166, R171, c[0x0][0x2d0], -R140 ;  /* 0x0000b400aba67a23 */ /* 0x000fc4000001088c */
[----:B------:R-:W-:Y:S01]  /*34e0*/  FFMA.FTZ R158, R161, c[0x0][0x2d0], -R158 ;  /* 0x0000b400a19e7a23 */ /* 0x000fe2000001089e */
[----:B------:R-:W-:Y:S01]  /*34f0*/  LDSM.16.MT88.4 R140, [R198+0x1900] ;  /* 0x00190000c68c783b */ /* 0x000fe20000004200 */
[----:B------:R-:W-:Y:S02]  /*3500*/  FADD.FTZ R151, R151, R150 ;  /* 0x0000009697977221 */ /* 0x000fe40000010000 */
[----:B------:R-:W-:Y:S01]  /*3510*/  MUFU.EX2 R149, R149 ;  /* 0x0000009500957308 */ /* 0x000fe20000000800 */
[----:B------:R-:W-:Y:S02]  /*3520*/  FADD.FTZ R152, R152, R153 ;  /* 0x0000009998987221 */ /* 0x000fe40000010000 */
[----:B------:R-:W-:-:S04]  /*3530*/  FADD.FTZ R148, R148, R151 ;  /* 0x0000009794947221 */ /* 0x000fc80000010000 */
[----:B------:R-:W-:Y:S01]  /*3540*/  FADD.FTZ R148, R145, R148 ;  /* 0x0000009491947221 */ /* 0x000fe20000010000 */
[----:B-----5:R-:W-:Y:S01]  /*3550*/  F2FP.BF16.PACK_AB R99, R146, R155 ;  /* 0x0000009b9263723e */ /* 0x020fe200000010ff */
[----:B------:R-:W1:Y:S01]  /*3560*/  MUFU.EX2 R144, R144 ;  /* 0x0000009000907308 */ /* 0x000e620000000800 */
[----:B------:R-:W-:-:S04]  /*3570*/  FADD.FTZ R155, R155, R152 ;  /* 0x000000989b9b7221 */ /* 0x000fc80000010000 */
[----:B------:R-:W-:Y:S01]  /*3580*/  FADD.FTZ R146, R146, R155 ;  /* 0x0000009b92927221 */ /* 0x000fe20000010000 */
[C---:B------:R-:W-:Y:S02]  /*3590*/  HMMA.16816.F32.BF16 R36, R96.reuse, R40, RZ ;  /* 0x000000286024723c */ /* 0x040fe400000418ff */
[----:B------:R-:W-:Y:S06]  /*35a0*/  MUFU.EX2 R135, R135 ;  /* 0x0000008700877308 */ /* 0x000fec0000000800 */
[C---:B------:R-:W-:Y:S02]  /*35b0*/  HMMA.16816.F32.BF16 R52, R96.reuse, R56, RZ ;  /* 0x000000386034723c */ /* 0x040fe400000418ff */
[----:B------:R-:W-:Y:S06]  /*35c0*/  MUFU.EX2 R2, R2 ;  /* 0x0000000200027308 */ /* 0x000fec0000000800 */
[C---:B------:R-:W-:Y:S02]  /*35d0*/  HMMA.16816.F32.BF16 R40, R96.reuse, R42, RZ ;  /* 0x0000002a6028723c */ /* 0x040fe400000418ff */
[----:B------:R-:W-:Y:S06]  /*35e0*/  MUFU.EX2 R147, R147 ;  /* 0x0000009300937308 */ /* 0x000fec0000000800 */
[C---:B------:R-:W-:Y:S02]  /*35f0*/  HMMA.16816.F32.BF16 R56, R96.reuse, R58, RZ ;  /* 0x0000003a6038723c */ /* 0x040fe400000418ff */
[----:B------:R-:W5:Y:S06]  /*3600*/  MUFU.EX2 R134, R134 ;  /* 0x0000008600867308 */ /* 0x000f6c0000000800 */
[C---:B------:R-:W-:Y:S02]  /*3610*/  HMMA.16816.F32.BF16 R128, R96.reuse, R124, RZ ;  /* 0x0000007c6080723c */ /* 0x040fe400000418ff */
[----:B------:R-:W-:Y:S06]  /*3620*/  MUFU.EX2 R133, R133 ;  /* 0x0000008500857308 */ /* 0x000fec0000000800 */
[C---:B------:R-:W-:Y:S02]  /*3630*/  HMMA.16816.F32.BF16 R120, R96.reuse, R116, RZ ;  /* 0x000000746078723c */ /* 0x040fe400000418ff */
[----:B------:R-:W1:Y:S06]  /*3640*/  MUFU.EX2 R0, R0 ;  /* 0x0000000000007308 */ /* 0x000e6c0000000800 */
        /* <DEDUP_REMOVED lines=31> */
[----:B------:R-:W2:Y:S06]  /*3840*/  MUFU.EX2 R158, R158 ;  /* 0x0000009e009e7308 */ /* 0x000eac0000000800 */
[C---:B------:R-:W-:Y:S07]  /*3850*/  HMMA.16816.F32.BF16 R92, R96.reuse, R4, RZ ;  /* 0x00000004605c723c */ /* 0x040fee00000418ff */
[----:B-1----:R-:W-:Y:S01]  /*3860*/  F2FP.BF16.PACK_AB R4, R144, R149 ;  /* 0x000000959004723e */ /* 0x002fe200000010ff */
[----:B------:R-:W-:Y:S01]  /*3870*/  HMMA.16816.F32.BF16 R96, R96, R6, RZ ;  /* 0x000000066060723c */ /* 0x000fe200000418ff */
[----:B-----5:R-:W-:Y:S01]  /*3880*/  F2FP.BF16.PACK_AB R5, R134, R147 ;  /* 0x000000938605723e */ /* 0x020fe200000010ff */
[----:B------:R-:W-:-:S02]  /*3890*/  FADD.FTZ R149, R149, R148 ;  /* 0x0000009495957221 */ /* 0x000fc40000010000 */
[----:B------:R-:W-:Y:S02]  /*38a0*/  FADD.FTZ R147, R147, R146 ;  /* 0x0000009293937221 */ /* 0x000fe40000010000 */
[----:B------:R-:W-:Y:S01]  /*38b0*/  FADD.FTZ R144, R144, R149 ;  /* 0x0000009590907221 */ /* 0x000fe20000010000 */
[----:B------:R-:W-:Y:S01]  /*38c0*/  F2FP.BF16.PACK_AB R6, R2, R135 ;  /* 0x000000870206723e */ /* 0x000fe200000010ff */
[----:B------:R-:W-:Y:S01]  /*38d0*/  FADD.FTZ R134, R134, R147 ;  /* 0x0000009386867221 */ /* 0x000fe20000010000 */
[----:B------:R-:W-:Y:S01]  /*38e0*/  F2FP.BF16.PACK_AB R7, R0, R133 ;  /* 0x000000850007723e */ /* 0x000fe200000010ff */
[----:B------:R-:W-:Y:S02]  /*38f0*/  FADD.FTZ R135, R135, R144 ;  /* 0x0000009087877221 */ /* 0x000fe40000010000 */
[----:B------:R-:W-:Y:S02]  /*3900*/  FADD.FTZ R133, R133, R134 ;  /* 0x0000008685857221 */ /* 0x000fe40000010000 */
[----:B------:R-:W-:-:S02]  /*3910*/  FADD.FTZ R135, R2, R135 ;  /* 0x0000008702877221 */ /* 0x000fc40000010000 */
[----:B---3--:R-:W-:Y:S01]  /*3920*/  HMMA.16816.F32.BF16 R36, R4, R8, R36 ;  /* 0x000000080424723c */ /* 0x008fe20000041824 */
[----:B------:R-:W-:-:S07]  /*3930*/  FADD.FTZ R133, R0, R133 ;  /* 0x0000008500857221 */ /* 0x000fce0000010000 */
[C---:B------:R-:W-:Y:S01]  /*3940*/  HMMA.16816.F32.BF16 R40, R4.reuse, R10, R40 ;  /* 0x0000000a0428723c */ /* 0x040fe20000041828 */
[----:B------:R-:W1:Y:S07]  /*3950*/  LDSM.16.MT88.4 R8, [R198+0x4900] ;  /* 0x00490000c608783b */ /* 0x000e6e0000004200 */
[C---:B------:R-:W-:Y:S08]  /*3960*/  HMMA.16816.F32.BF16 R52, R4.reuse, R16, R52 ;  /* 0x000000100434723c */ /* 0x040ff00000041834 */
[C---:B------:R-:W-:Y:S01]  /*3970*/  HMMA.16816.F32.BF16 R56, R4.reuse, R18, R56 ;  /* 0x000000120438723c */ /* 0x040fe20000041838 */
[----:B------:R-:W3:Y:S07]  /*3980*/  LDSM.16.MT88.4 R16, [R197+0x4900] ;  /* 0x00490000c510783b */ /* 0x000eee0000004200 */
[C---:B----4-:R-:W-:Y:S08]  /*3990*/  HMMA.16816.F32.BF16 R128, R4.reuse, R20, R128 ;  /* 0x000000140480723c */ /* 0x050ff00000041880 */
[C---:B------:R-:W-:Y:S01]  /*39a0*/  HMMA.16816.F32.BF16 R124, R4.reuse, R22, R124 ;  /* 0x00000016047c723c */ /* 0x040fe2000004187c */
[----:B------:R-:W4:Y:S07]  /*39b0*/  LDSM.16.MT88.4 R20, [R200+0x4900] ;  /* 0x00490000c814783b */ /* 0x000f2e0000004200 */
[C---:B--2---:R-:W-:Y:S08]  /*39c0*/  HMMA.16816.F32.BF16 R60, R4.reuse, R12, R60 ;  /* 0x0000000c043c723c */ /* 0x044ff0000004183c */
[C---:B------:R-:W-:Y:S01]  /*39d0*/  HMMA.16816.F32.BF16 R64, R4.reuse, R14, R64 ;  /* 0x0000000e0440723c */ /* 0x040fe20000041840 */
[----:B------:R-:W2:Y:S07]  /*39e0*/  LDSM.16.MT88.4 R12, [R196+0x4900] ;  /* 0x00490000c40c783b */ /* 0x000eae0000004200 */
[C---:B-1----:R-:W-:Y:S08]  /*39f0*/  HMMA.16816.F32.BF16 R76, R4.reuse, R8, R76 ;  /* 0x00000008044c723c */ /* 0x042ff0000004184c */
[C---:B------:R-:W-:Y:S01]  /*3a00*/  HMMA.16816.F32.BF16 R80, R4.reuse, R10, R80 ;  /* 0x0000000a0450723c */ /* 0x040fe20000041850 */
[----:B------:R-:W1:Y:S07]  /*3a10*/  LDSM.16.MT88.4 R8, [R200+0x1100] ;  /* 0x00110000c808783b */ /* 0x000e6e0000004200 */
[C---:B---3--:R-:W-:Y:S08]  /*3a20*/  HMMA.16816.F32.BF16 R84, R4.reuse, R16, R84 ;  /* 0x000000100454723c */ /* 0x048ff00000041854 */
[C---:B------:R-:W-:Y:S01]  /*3a30*/  HMMA.16816.F32.BF16 R88, R4.reuse, R18, R88 ;  /* 0x000000120458723c */ /* 0x040fe20000041858 */
[----:B------:R-:W3:Y:S07]  /*3a40*/  LDSM.16.MT88.4 R16, [R198+0x1100] ;  /* 0x00110000c610783b */ /* 0x000eee0000004200 */
[C---:B------:R-:W-:Y:S08]  /*3a50*/  HMMA.16816.F32.BF16 R120, R4.reuse, R136, R120 ;  /* 0x000000880478723c */ /* 0x040ff00000041878 */
[C---:B------:R-:W-:Y:S01]  /*3a60*/  HMMA.16816.F32.BF16 R116, R4.reuse, R138, R116 ;  /* 0x0000008a0474723c */ /* 0x040fe20000041874 */
[----:B------:R-:W-:Y:S07]  /*3a70*/  LDSM.16.MT88.4 R136, [R197+0x1900] ;  /* 0x00190000c588783b */ /* 0x000fee0000004200 */
        /* <DEDUP_REMOVED lines=9> */
[C---:B----4-:R-:W-:Y:S08]  /*3b10*/  HMMA.16816.F32.BF16 R68, R4.reuse, R20, R68 ;  /* 0x000000140444723c */ /* 0x050ff00000041844 */
[C---:B------:R-:W-:Y:S01]  /*3b20*/  HMMA.16816.F32.BF16 R72, R4.reuse, R22, R72 ;  /* 0x000000160448723c */ /* 0x040fe20000041848 */
[----:B------:R-:W-:Y:S07]  /*3b30*/  LDSM.16.MT88.4 R20, [R200+0x5100] ;  /* 0x00510000c814783b */ /* 0x000fee0000004200 */
[C---:B--2---:R-:W-:Y:S08]  /*3b40*/  HMMA.16816.F32.BF16 R92, R4.reuse, R12, R92 ;  /* 0x0000000c045c723c */ /* 0x044ff0000004185c */
[----:B------:R-:W-:Y:S01]  /*3b50*/  HMMA.16816.F32.BF16 R96, R4, R14, R96 ;  /* 0x0000000e0460723c */ /* 0x000fe20000041860 */
[----:B------:R-:W2:Y:S06]  /*3b60*/  LDSM.16.MT88.4 R12, [R200+0x3100] ;  /* 0x00310000c80c783b */ /* 0x000eac0000004200 */
[----:B------:R-:W-:Y:S01]  /*3b70*/  F2FP.BF16.PACK_AB R4, R157, R154 ;  /* 0x0000009a9d04723e */ /* 0x000fe200000010ff */
[----:B------:R-:W-:Y:S01]  /*3b80*/  FADD.FTZ R154, R154, R135 ;  /* 0x000000879a9a7221 */ /* 0x000fe20000010000 */
[----:B------:R-:W-:-:S02]  /*3b90*/  F2FP.BF16.PACK_AB R6, R159, R156 ;  /* 0x0000009c9f06723e */ /* 0x000fc400000010ff */
[----:B------:R-:W-:Y:S01]  /*3ba0*/  F2FP.BF16.PACK_AB R5, R163, R160 ;  /* 0x000000a0a305723e */ /* 0x000fe200000010ff */
[----:B------:R-:W-:Y:S01]  /*3bb0*/  FADD.FTZ R160, R160, R133 ;  /* 0x00000085a0a07221 */ /* 0x000fe20000010000 */
[----:B------:R-:W-:Y:S01]  /*3bc0*/  F2FP.BF16.PACK_AB R7, R165, R162 ;  /* 0x000000a2a507723e */ /* 0x000fe200000010ff */
[----:B------:R-:W-:Y:S02]  /*3bd0*/  FADD.FTZ R157, R157, R154 ;  /* 0x0000009a9d9d7221 */ /* 0x000fe40000010000 */
[----:B------:R-:W-:Y:S02]  /*3be0*/  FADD.FTZ R163, R163, R160 ;  /* 0x000000a0a3a37221 */ /* 0x000fe40000010000 */
[----:B------:R-:W-:Y:S02]  /*3bf0*/  FADD.FTZ R156, R156, R157 ;  /* 0x0000009d9c9c7221 */ /* 0x000fe40000010000 */
[----:B-1----:R-:W-:Y:S01]  /*3c00*/  HMMA.16816.F32.BF16 R128, R4, R8, R128 ;  /* 0x000000080480723c */ /* 0x002fe20000041880 */
[----:B------:R-:W-:-:S02]  /*3c10*/  FADD.FTZ R162, R162, R163 ;  /* 0x000000a3a2a27221 */ /* 0x000fc40000010000 */
[----:B------:R-:W-:Y:S02]  /*3c20*/  FADD.FTZ R159, R159, R156 ;  /* 0x0000009c9f9f7221 */ /* 0x000fe40000010000 */
[----:B------:R-:W-:-:S03]  /*3c30*/  FADD.FTZ R162, R165, R162 ;  /* 0x000000a2a5a27221 */ /* 0x000fc60000010000 */
[C---:B------:R-:W-:Y:S01]  /*3c40*/  HMMA.16816.F32.BF16 R124, R4.reuse, R10, R124 ;  /* 0x0000000a047c723c */ /* 0x040fe2000004187c */
[----:B------:R-:W1:Y:S07]  /*3c50*/  LDSM.16.MT88.4 R8, [R197+0x3100] ;  /* 0x00310000c508783b */ /* 0x000e6e0000004200 */
[C---:B---3--:R-:W-:Y:S08]  /*3c60*/  HMMA.16816.F32.BF16 R120, R4.reuse, R16, R120 ;  /* 0x000000100478723c */ /* 0x048ff00000041878 */
[C---:B------:R-:W-:Y:S01]  /*3c70*/  HMMA.16816.F32.BF16 R116, R4.reuse, R18, R116 ;  /* 0x000000120474723c */ /* 0x040fe20000041874 */
[----:B------:R-:W3:Y:S07]  /*3c80*/  LDSM.16.MT88.4 R16, [R196+0x3100] ;  /* 0x00310000c410783b */ /* 0x000eee0000004200 */
[C---:B--2---:R-:W-:Y:S08]  /*3c90*/  HMMA.16816.F32.BF16 R36, R4.reuse, R12, R36 ;  /* 0x0000000c0424723c */ /* 0x044ff00000041824 */
[C---:B------:R-:W-:Y:S01]  /*3ca0*/  HMMA.16816.F32.BF16 R40, R4.reuse, R14, R40 ;  /* 0x0000000e0428723c */ /* 0x040fe20000041828 */
[----:B------:R-:W2:Y:S07]  /*3cb0*/  LDSM.16.MT88.4 R12, [R198+0x5100] ;  /* 0x00510000c60c783b */ /* 0x000eae0000004200 */
[C---:B------:R-:W-:Y:S08]  /*3cc0*/  HMMA.16816.F32.BF16 R68, R4.reuse, R20, R68 ;  /* 0x000000140444723c */ /* 0x040ff00000041844 */
[C---:B-1----:R-:W-:Y:S08]  /*3cd0*/  HMMA.16816.F32.BF16 R52, R4.reuse, R8, R52 ;  /* 0x000000080434723c */ /* 0x042ff00000041834 */
        /* <DEDUP_REMOVED lines=8> */
[C---:B------:R-:W-:Y:S01]  /*3d60*/  HMMA.16816.F32.BF16 R72, R4.reuse, R22, R72 ;  /* 0x000000160448723c */ /* 0x040fe20000041848 */
[----:B------:R-:W-:Y:S07]  /*3d70*/  LDSM.16.MT88.4 R20, [R196+0x3900] ;  /* 0x00390000c414783b */ /* 0x000fee0000004200 */
        /* <DEDUP_REMOVED lines=8> */
[----:B------:R-:W4:Y:S07]  /*3e00*/  LDSM.16.MT88.4 R32, [R196+0x1900] ;  /* 0x00190000c420783b */ /* 0x000f2e0000004200 */
[C---:B------:R-:W-:Y:S08]  /*3e10*/  HMMA.16816.F32.BF16 R104, R4.reuse, R28, R104 ;  /* 0x0000001c0468723c */ /* 0x040ff00000041868 */
[C---:B------:R-:W-:Y:S01]  /*3e20*/  HMMA.16816.F32.BF16 R100, R4.reuse, R30, R100 ;  /* 0x0000001e0464723c */ /* 0x040fe20000041864 */
[----:B------:R-:W5:Y:S07]  /*3e30*/  LDSM.16.MT88.4 R28, [R198+0x3900] ;  /* 0x00390000c61c783b */ /* 0x000f6e0000004200 */
[C---:B------:R-:W-:Y:S08]  /*3e40*/  HMMA.16816.F32.BF16 R44, R4.reuse, R24, R44 ;  /* 0x00000018042c723c */ /* 0x040ff0000004182c */
[----:B------:R-:W-:Y:S01]  /*3e50*/  HMMA.16816.F32.BF16 R48, R4, R26, R48 ;  /* 0x0000001a0430723c */ /* 0x000fe20000041830 */
[----:B------:R-:W3:Y:S06]  /*3e60*/  LDSM.16.MT88.4 R24, [R197+0x3900] ;  /* 0x00390000c518783b */ /* 0x000eec0000004200 */
        /* <DEDUP_REMOVED lines=9> */
[----:B--2---:R-:W-:Y:S01]  /*3f00*/  HMMA.16816.F32.BF16 R128, R4, R12, R128 ;  /* 0x0000000c0480723c */ /* 0x004fe20000041880 */
[----:B------:R-:W-:-:S02]  /*3f10*/  FADD.FTZ R169, R169, R168 ;  /* 0x000000a8a9a97221 */ /* 0x000fc40000010000 */
[----:B------:R-:W-:Y:S02]  /*3f20*/  FADD.FTZ R233, R233, R166 ;  /* 0x000000a6e9e97221 */ /* 0x000fe40000010000 */
[----:B------:R-:W-:-:S03]  /*3f30*/  FADD.FTZ R229, R158, R169 ;  /* 0x000000a99ee57221 */ /* 0x000fc60000010000 */
        /* <DEDUP_REMOVED lines=9> */
[C---:B------:R-:W-:Y:S08]  /*3fd0*/  HMMA.16816.F32.BF16 R116, R4.reuse, R142, R116 ;  /* 0x0000008e0474723c */ /* 0x040ff00000041874 */
[C---:B------:R-:W-:Y:S08]  /*3fe0*/  HMMA.16816.F32.BF16 R112, R4.reuse, R136, R112 ;  /* 0x000000880470723c */ /* 0x040ff00000041870 */
[C---:B------:R-:W-:Y:S08]  /*3ff0*/  HMMA.16816.F32.BF16 R108, R4.reuse, R138, R108 ;  /* 0x0000008a046c723c */ /* 0x040ff0000004186c */
[C---:B----4-:R-:W-:Y:S08]  /*4000*/  HMMA.16816.F32.BF16 R104, R4.reuse, R32, R104 ;  /* 0x000000200468723c */ /* 0x050ff00000041868 */
[C---:B------:R-:W-:Y:S08]  /*4010*/  HMMA.16816.F32.BF16 R100, R4.reuse, R34, R100 ;  /* 0x000000220464723c */ /* 0x040ff00000041864 */
[C---:B-----5:R-:W-:Y:S08]  /*4020*/  HMMA.16816.F32.BF16 R44, R4.reuse, R28, R44 ;  /* 0x0000001c042c723c */ /* 0x060ff0000004182c */
[C---:B------:R-:W-:Y:S08]  /*4030*/  HMMA.16816.F32.BF16 R48, R4.reuse, R30, R48 ;  /* 0x0000001e0430723c */ /* 0x040ff00000041830 */
[C---:B------:R-:W-:Y:S08]  /*4040*/  HMMA.16816.F32.BF16 R52, R4.reuse, R24, R52 ;  /* 0x000000180434723c */ /* 0x040ff00000041834 */
[C---:B------:R-:W-:Y:S08]  /*4050*/  HMMA.16816.F32.BF16 R56, R4.reuse, R26, R56 ;  /* 0x0000001a0438723c */ /* 0x040ff00000041838 */
[C---:B------:R-:W-:Y:S08]  /*4060*/  HMMA.16816.F32.BF16 R60, R4.reuse, R20, R60 ;  /* 0x00000014043c723c */ /* 0x040ff0000004183c */
[C---:B------:R-:W-:Y:S08]  /*4070*/  HMMA.16816.F32.BF16 R64, R4.reuse, R22, R64 ;  /* 0x000000160440723c */ /* 0x040ff00000041840 */
[C---:B--2---:R-:W-:Y:S08]  /*4080*/  HMMA.16816.F32.BF16 R76, R4.reuse, R12, R76 ;  /* 0x0000000c044c723c */ /* 0x044ff0000004184c */
[C---:B------:R-:W-:Y:S08]  /*4090*/  HMMA.16816.F32.BF16 R80, R4.reuse, R14, R80 ;  /* 0x0000000e0450723c */ /* 0x040ff00000041850 */
[C---:B-1----:R-:W-:Y:S08]  /*40a0*/  HMMA.16816.F32.BF16 R84, R4.reuse, R8, R84 ;  /* 0x000000080454723c */ /* 0x042ff00000041854 */
[C---:B------:R-:W-:Y:S08]  /*40b0*/  HMMA.16816.F32.BF16 R88, R4.reuse, R10, R88 ;  /* 0x0000000a0458723c */ /* 0x040ff00000041858 */
[C---:B---3--:R-:W-:Y:S08]  /*40c0*/  HMMA.16816.F32.BF16 R92, R4.reuse, R16, R92 ;  /* 0x00000010045c723c */ /* 0x048ff0000004185c */
[----:B------:R-:W-:Y:S01]  /*40d0*/  HMMA.16816.F32.BF16 R96, R4, R18, R96 ;  /* 0x000000120460723c */ /* 0x000fe20000041860 */
[----:B------:R-:W-:Y:S07]  /*40e0*/  @P0 BRA `(.L_x_2) ;  /* 0x00002f7000000947 */ /* 0x000fee0003800000 */
[----:B------:R-:W-:Y:S01]  /*40f0*/  SHF.R.S32.HI R0, RZ, 0x1f, R215 ;  /* 0x0000001fff007819 */ /* 0x000fe200000114d7 */
[----:B------:R-:W-:Y:S01]  /*4100*/  IMAD.MOV.U32 R135, RZ, RZ, R132 ;  /* 0x000000ffff877224 */ /* 0x000fe200078e0084 */
[----:B------:R-:W-:Y:S01]  /*4110*/  SHF.R.S32.HI R5, RZ, 0x1f, R214 ;  /* 0x0000001fff057819 */ /* 0x000fe200000114d6 */
[----:B------:R-:W-:Y:S01]  /*4120*/  IMAD.WIDE R230, R216, 0x2, RZ ;  /* 0x00000002d8e67825 */ /* 0x000fe200078e02ff */
[----:B------:R-:W-:Y:S01]  /*4130*/  LEA.HI R227, R0, R215, RZ, 0x3 ;  /* 0x000000d700e37211 */ /* 0x000fe200078f18ff */
[----:B------:R-:W-:Y:S01]  /*4140*/  UIADD3 UR7, UR7, -0x2, URZ ;  /* 0xfffffffe07077890 */ /* 0x000fe2000fffe03f */
[----:B------:R-:W-:Y:S01]  /*4150*/  LEA.HI R228, R5, R214, RZ, 0x3 ;  /* 0x000000d605e47211 */ /* 0x000fe200078f18ff */
[----:B------:R-:W-:Y:S01]  /*4160*/  IMAD.MOV.U32 R0, RZ, RZ, R3 ;  /* 0x000000ffff007224 */ /* 0x000fe200078e0003 */
[----:B------:R-:W-:-:S02]  /*4170*/  LOP3.LUT R227, R227, 0xfffffff8, RZ, 0xc0, !PT ;  /* 0xfffffff8e3e37812 */ /* 0x000fc400078ec0ff */
[----:B------:R-:W-:Y:S02]  /*4180*/  LOP3.LUT R228, R228, 0xfffffff8, RZ, 0xc0, !PT ;  /* 0xfffffff8e4e47812 */ /* 0x000fe400078ec0ff */
[----:B------:R-:W-:Y:S02]  /*4190*/  SHF.R.S32.HI R2, RZ, 0x1f, R227 ;  /* 0x0000001fff027819 */ /* 0x000fe400000114e3 */
[----:B------:R-:W-:Y:S02]  /*41a0*/  SHF.R.S32.HI R3, RZ, 0x1f, R228 ;  /* 0x0000001fff037819 */ /* 0x000fe400000114e4 */
[C---:B------:R-:W-:Y:S01]  /*41b0*/  SHF.L.U64.HI R225, R227.reuse, 0x1, R2 ;  /* 0x00000001e3e17819 */ /* 0x040fe20000010202 */
[----:B------:R-:W-:Y:S01]  /*41c0*/  IMAD.SHL.U32 R227, R227, 0x2, RZ ;  /* 0x00000002e3e37824 */ /* 0x000fe200078e00ff */
[----:B------:R-:W-:Y:S01]  /*41d0*/  SEL R223, RZ, 0x10, P5 ;  /* 0x00000010ffdf7807 */ /* 0x000fe20002800000 */
[----:B------:R-:W-:Y:S01]  /*41e0*/  IMAD.SHL.U32 R224, R211, 0x2, RZ ;  /* 0x00000002d3e07824 */ /* 0x000fe200078e00ff */
[----:B------:R-:W-:Y:S02]  /*41f0*/  SEL R222, RZ, 0x10, P4 ;  /* 0x00000010ffde7807 */ /* 0x000fe40002000000 */
[----:B------:R-:W-:-:S02]  /*4200*/  SEL R2, RZ, 0x10, P6 ;  /* 0x00000010ff027807 */ /* 0x000fc40003000000 */
[C---:B------:R-:W-:Y:S02]  /*4210*/  ISETP.NE.U32.AND P1, PT, R223.reuse, RZ, PT ;  /* 0x000000ffdf00720c */ /* 0x040fe40003f25070 */
[----:B------:R-:W-:Y:S02]  /*4220*/  IADD3 R221, -R223, 0x10, RZ ;  /* 0x00000010dfdd7810 */ /* 0x000fe40007ffe1ff */
[C---:B------:R-:W-:Y:S02]  /*4230*/  ISETP.NE.U32.AND P0, PT, R222.reuse, RZ, PT ;  /* 0x000000ffde00720c */ /* 0x040fe40003f05070 */
[----:B------:R-:W-:Y:S02]  /*4240*/  IADD3 R220, -R222, 0x10, RZ ;  /* 0x00000010dedc7810 */ /* 0x000fe40007ffe1ff */
[----:B------:R-:W-:Y:S02]  /*4250*/  IADD3 R219, -R2, 0x10, RZ ;  /* 0x0000001002db7810 */ /* 0x000fe40007ffe1ff */
[C---:B------:R-:W-:Y:S01]  /*4260*/  SHF.L.U64.HI R226, R228.reuse, 0x1, R3 ;  /* 0x00000001e4e27819 */ /* 0x040fe20000010203 */
[----:B------:R-:W-:Y:S01]  /*4270*/  IMAD.SHL.U32 R228, R228, 0x2, RZ ;  /* 0x00000002e4e47824 */ /* 0x000fe200078e00ff */
[----:B------:R-:W-:-:S02]  /*4280*/  P2R R3, PR, RZ, 0x2 ;  /* 0x00000002ff037803 */ /* 0x000fc40000000000 */
[----:B------:R-:W-:Y:S02]  /*4290*/  P2R R3, PR, RZ, 0x1 ;  /* 0x00000001ff037803 */ /* 0x000fe40000000000 */
[----:B------:R-:W-:Y:S02]  /*42a0*/  LOP3.LUT R221, R221, 0xf, RZ, 0xc0, !PT ;  /* 0x0000000fdddd7812 */ /* 0x000fe400078ec0ff */
[----:B------:R-:W-:Y:S02]  /*42b0*/  LOP3.LUT R220, R220, 0xf, RZ, 0xc0, !PT ;  /* 0x0000000fdcdc7812 */ /* 0x000fe400078ec0ff */
[----:B------:R-:W-:Y:S02]  /*42c0*/  LOP3.LUT R219, R219, 0xf, RZ, 0xc0, !PT ;  /* 0x0000000fdbdb7812 */ /* 0x000fe400078ec0ff */
[----:B------:R-:W-:Y:S01]  /*42d0*/  ISETP.NE.U32.AND P2, PT, R2, RZ, PT ;  /* 0x000000ff0200720c */ /* 0x000fe20003f45070 */
[----:B------:R-:W-:Y:S05]  /*42e0*/  BRA `(.L_x_3) ;  /* 0x0000034000007947 */ /* 0x000fea0003800000 */
.L_x_5:
[----:B------:R-:W-:Y:S01]  /*42f0*/  ULEA UR4, UR7, UR10, 0x6 ;  /* 0x0000000a07047291 */ /* 0x000fe2000f8e303f */
[----:B------:R-:W-:Y:S01]  /*4300*/  ISETP.NE.AND P1, PT, R207, 0x1, PT ;  /* 0x00000001cf00780c */ /* 0x000fe20003f25270 */
[----:B------:R-:W-:Y:S04]  /*4310*/  IMAD.MOV.U32 R208, RZ, RZ, RZ ;  /* 0x000000ffffd07224 */ /* 0x000fe800078e00ff */
[----:B------:R-:W-:Y:S05]  /*4320*/  IMAD.U32 R2, RZ, RZ, UR4 ;  /* 0x00000004ff027e24 */ /* 0x000fea000f8e00ff */
[----:B------:R-:W-:Y:S05]  /*4330*/  IADD3 R209, R2, -0x40, R213 ;  /* 0xffffffc002d17810 */ /* 0x000fea0007ffe0d5 */
[----:B------:R-:W-:Y:S04]  /*4340*/  @P1 IMAD.HI.U32 R3, R209, c[0x0][0x2bc], RZ ;  /* 0x0000af00d1031a27 */ /* 0x000fe800078e00ff */
[----:B------:R-:W-:Y:S01]  /*4350*/  IMAD.MOV.U32 R2, RZ, RZ, R209 ;  /* 0x000000ffff027224 */ /* 0x000fe200078e00d1 */
[----:B------:R-:W-:Y:S04]  /*4360*/  @P1 SHF.R.U32.HI R2, RZ, c[0x0][0x2c0], R3 ;  /* 0x0000b000ff021a19 */ /* 0x000fe80000011603 */
[C---:B------:R-:W-:Y:S04]  /*4370*/  @!P3 IADD3 R4, P0, R2.reuse, UR14, RZ ;  /* 0x0000000e0204bc10 */ /* 0x040fe8000ff1e0ff */
[----:B------:R-:W-:Y:S01]  /*4380*/  @!P3 LEA.HI.X.SX32 R3, R2, UR11, 0x1, P0 ;  /* 0x0000000b0203bc11 */ /* 0x000fe200080f0eff */
[----:B------:R-:W-:Y:S01]  /*4390*/  IMAD.MOV R2, RZ, RZ, -R2 ;  /* 0x000000ffff027224 */ /* 0x000fe200078e0a02 */
[----:B------:R-:W-:Y:S03]  /*43a0*/  @!P3 LEA R8, P0, R4, c[0x0][0x2a0], 0x2 ;  /* 0x0000a8000408ba11 */ /* 0x000fe600078010ff */
[----:B------:R-:W-:Y:S01]  /*43b0*/  IMAD R209, R2, c[0x0][0x2b8], R209 ;  /* 0x0000ae0002d17a24 */ /* 0x000fe200078e02d1 */
[----:B------:R-:W-:Y:S03]  /*43c0*/  @!P3 LEA.HI.X R9, R4, c[0x0][0x2a4], R3, 0x2, P0 ;  /* 0x0000a9000409ba11 */ /* 0x000fe600000f1403 */
[----:B------:R-:W-:Y:S01]  /*43d0*/  IMAD.WIDE.U32 R6, R209, c[0x0][0x1e0], RZ ;  /* 0x00007800d1067a25 */ /* 0x000fe200078e00ff */
[----:B------:R-:W-:Y:S01]  /*43e0*/  SHF.R.S32.HI R3, RZ, 0x1f, R209 ;  /* 0x0000001fff037819 */ /* 0x000fe200000114d1 */
[----:B------:R-:W2:Y:S04]  /*43f0*/  @!P3 LDG.E R208, [R8.64] ;  /* 0x0000000c08d0b981 */ /* 0x000ea8000c1e1900 */
[----:B------:R-:W-:Y:S04]  /*4400*/  IMAD R3, R3, c[0x0][0x1e0], RZ ;  /* 0x0000780003037a24 */ /* 0x000fe800078e02ff */
[----:B------:R-:W-:Y:S04]  /*4410*/  IMAD R3, R209, c[0x0][0x1e4], R3 ;  /* 0x00007900d1037a24 */ /* 0x000fe800078e0203 */
[----:B------:R-:W-:Y:S01]  /*4420*/  IMAD.IADD R7, R7, 0x1, R3 ;  /* 0x0000000107077824 */ /* 0x000fe200078e0203 */
[----:B--2---:R-:W-:Y:S03]  /*4430*/  SHF.R.S32.HI R4, RZ, 0x1f, R208 ;  /* 0x0000001fff047819 */ /* 0x004fe600000114d0 */
[----:B------:R-:W-:Y:S04]  /*4440*/  IMAD.WIDE.U32 R6, R208, c[0x0][0x1f0], R6 ;  /* 0x00007c00d0067a25 */ /* 0x000fe800078e0006 */
[----:B------:R-:W-:Y:S01]  /*4450*/  IMAD R4, R4, c[0x0][0x1f0], RZ ;  /* 0x00007c0004047a24 */ /* 0x000fe200078e02ff */
[----:B------:R-:W-:Y:S03]  /*4460*/  IADD3 R5, P0, R6, UR18, RZ ;  /* 0x0000001206057c10 */ /* 0x000fe6000ff1e0ff */
[----:B------:R-:W-:Y:S05]  /*4470*/  IMAD R4, R208, c[0x0][0x1f4], R4 ;  /* 0x00007d00d0047a24 */ /* 0x000fea00078e0204 */
[----:B------:R-:W-:Y:S02]  /*4480*/  IADD3.X R4, R7, UR16, R4, P0, !PT ;  /* 0x0000001007047c10 */ /* 0x000fe400087fe404 */
[C---:B------:R-:W-:Y:S04]  /*4490*/  LEA R3, P0, R5.reuse, c[0x0][0x1c8], 0x1 ;  /* 0x0000720005037a11 */ /* 0x040fe800078008ff */
[----:B------:R-:W-:Y:S02]  /*44a0*/  LEA.HI.X R2, R5, c[0x0][0x1cc], R4, 0x1, P0 ;  /* 0x0000730005027a11 */ /* 0x000fe400000f0c04 */
[----:B------:R-:W1:Y:S04]  /*44b0*/  SHFL.IDX PT, R5, R3, RZ, 0x181f ;  /* 0x00181fff03057589 */ /* 0x000e6800000e0000 */
[----:B------:R-:W2:Y:S01]  /*44c0*/  SHFL.IDX PT, R7, R2, RZ, 0x181f ;  /* 0x00181fff02077589 */ /* 0x000ea200000e0000 */
[C---:B-1----:R-:W-:Y:S05]  /*44d0*/  IADD3 R10, P0, R230.reuse, R5, RZ ;  /* 0x00000005e60a7210 */ /* 0x042fea0007f1e0ff */
[----:B--2---:R-:W-:Y:S01]  /*44e0*/  IMAD.X R11, R231, 0x1, R7, P0 ;  /* 0x00000001e70b7824 */ /* 0x004fe200000e0607 */
[----:B------:R-:W-:Y:S04]  /*44f0*/  IADD3 R8, P0, R5, R227, RZ ;  /* 0x000000e305087210 */ /* 0x000fe80007f1e0ff */
[----:B------:R-:W-:Y:S01]  /*4500*/  @!PT LDS RZ, [RZ] ;  /* 0x00000000fffff984 */ /* 0x000fe20000000800 */
[----:B------:R1:W-:Y:S01]  /*4510*/  LDGSTS.E.BYPASS.LTC128B.128 [R224+0x6100], [R10.64], !P5 ;  /* 0x061000000ae07fae */ /* 0x0003e2000e901d4c */
[----:B------:R-:W-:Y:S01]  /*4520*/  IMAD.X R9, R7, 0x1, R225, P0 ;  /* 0x0000000107097824 */ /* 0x000fe200000e06e1 */
[-C--:B------:R-:W-:Y:S02]  /*4530*/  IADD3 R12, P0, R5, R228.reuse, RZ ;  /* 0x000000e4050c7210 */ /* 0x080fe40007f1e0ff */
[----:B------:R-:W2:Y:S03]  /*4540*/  SHFL.IDX PT, R5, R3, 0x1, 0x181f ;  /* 0x00381f0003057f89 */ /* 0x000ea600000e0000 */
[--C-:B------:R-:W-:Y:S01]  /*4550*/  IMAD.X R13, R7, 0x1, R226.reuse, P0 ;  /* 0x00000001070d7824 */ /* 0x100fe200000e06e2 */
[----:B------:R1:W-:Y:S04]  /*4560*/  LDGSTS.E.BYPASS.LTC128B.128 [R224+0x8100], [R8.64], !P4 ;  /* 0x0810000008e07fae */ /* 0x0003e8000e101d4c */
[----:B------:R-:W3:Y:S04]  /*4570*/  SHFL.IDX PT, R7, R2, 0x1, 0x181f ;  /* 0x00381f0002077f89 */ /* 0x000ee800000e0000 */
[----:B------:R1:W-:Y:S01]  /*4580*/  LDGSTS.E.BYPASS.LTC128B.128 [R224+0xa100], [R12.64], !P6 ;  /* 0x0a1000000ce07fae */ /* 0x0003e2000f101d4c */
[----:B--2---:R-:W-:Y:S05]  /*4590*/  IADD3 R16, P0, R230, R5, RZ ;  /* 0x00000005e6107210 */ /* 0x004fea0007f1e0ff */
[----:B---3--:R-:W-:Y:S01]  /*45a0*/  IMAD.X R17, R231, 0x1, R7, P0 ;  /* 0x00000001e7117824 */ /* 0x008fe200000e0607 */
[----:B------:R-:W-:Y:S04]  /*45b0*/  IADD3 R14, P0, R5, R227, RZ ;  /* 0x000000e3050e7210 */ /* 0x000fe80007f1e0ff */
[----:B------:R1:W-:Y:S01]  /*45c0*/  LDGSTS.E.BYPASS.LTC128B.128 [R224+0x7100], [R16.64], !P5 ;  /* 0x0710000010e07fae */ /* 0x0003e2000e901d4c */
[----:B------:R-:W-:Y:S01]  /*45d0*/  IMAD.X R15, R7, 0x1, R225, P0 ;  /* 0x00000001070f7824 */ /* 0x000fe200000e06e1 */
[----:B------:R-:W-:Y:S04]  /*45e0*/  IADD3 R4, P0, R5, R228, RZ ;  /* 0x000000e405047210 */ /* 0x000fe80007f1e0ff */
[----:B------:R1:W-:Y:S01]  /*45f0*/  LDGSTS.E.BYPASS.LTC128B.128 [R224+0x9100], [R14.64], !P4 ;  /* 0x091000000ee07fae */ /* 0x0003e2000e101d4c */
[----:B------:R-:W-:Y:S05]  /*4600*/  IMAD.X R5, R7, 0x1, R226, P0 ;  /* 0x0000000107057824 */ /* 0x000fea00000e06e2 */
[----:B------:R1:W-:Y:S01]  /*4610*/  LDGSTS.E.BYPASS.LTC128B.128 [R224+0xb100], [R4.64], !P6 ;  /* 0x0b10000004e07fae */ /* 0x0003e2000f101d4c */
[----:B------:R-:W-:-:S05]  /*4620*/  BRA `(.L_x_4) ;  /* 0x000010c000007947 */ /* 0x000fca0003800000 */
.L_x_3:
[----:B------:R-:W-:Y:S04]  /*4630*/  DEPBAR.LE SB0, 0x0 ;  /* 0x000080000000791a */ /* 0x000fe80000000000 */
[----:B------:R-:W-:Y:S01]  /*4640*/  BAR.SYNC.DEFER_BLOCKING 0x0 ;  /* 0x0000000000007b1d */ /* 0x000fe20000010000 */
[----:B------:R-:W-:Y:S01]  /*4650*/  SHF.R.S32.HI R235, RZ, 0x1f, R209 ;  /* 0x0000001fffeb7819 */ /* 0x000fe200000114d1 */
[----:B------:R-:W-:Y:S01]  /*4660*/  IMAD.WIDE.U32 R132, R209, c[0x0][0x208], RZ ;  /* 0x00008200d1847a25 */ /* 0x000fe200078e00ff */
[----:B------:R-:W-:Y:S01]  /*4670*/  SHF.R.S32.HI R3, RZ, 0x1f, R208 ;  /* 0x0000001fff037819 */ /* 0x000fe200000114d0 */
[----:B------:R-:W-:Y:S02]  /*4680*/  UISETP.GE.AND UP0, UPT, UR7, 0x1, UPT ;  /* 0x000000010700788c */ /* 0x000fe4000bf06270 */
[----:B------:R-:W-:Y:S02]  /*4690*/  IMAD R235, R235, c[0x0][0x208], RZ ;  /* 0x00008200ebeb7a24 */ /* 0x000fe400078e02ff */
[----:B------:R-:W-:Y:S02]  /*46a0*/  IMAD R3, R3, c[0x0][0x218], RZ ;  /* 0x0000860003037a24 */ /* 0x000fe400078e02ff */
[----:B------:R-:W-:Y:S02]  /*46b0*/  IMAD R235, R209, c[0x0][0x20c], R235 ;  /* 0x00008300d1eb7a24 */ /* 0x000fe400078e02eb */
[C---:B------:R-:W-:Y:S03]  /*46c0*/  IMAD R3, R208.reuse, c[0x0][0x21c], R3 ;  /* 0x00008700d0037a24 */ /* 0x040fe600078e0203 */
[----:B------:R-:W-:Y:S05]  /*46d0*/  IADD3 R133, R133, R235, RZ ;  /* 0x000000eb85857210 */ /* 0x000fea0007ffe0ff */
[----:B------:R-:W-:Y:S01]  /*46e0*/  IMAD.WIDE.U32 R132, R208, c[0x0][0x218], R132 ;  /* 0x00008600d0847a25 */ /* 0x000fe200078e0084 */
[----:B------:R-:W-:Y:S04]  /*46f0*/  LDSM.16.M88.4 R136, [R206] ;  /* 0x00000000ce88783b */ /* 0x000fe80000000200 */
[----:B------:R-:W-:Y:S04]  /*4700*/  IADD3 R2, P0, R132, UR20, RZ ;  /* 0x0000001484027c10 */ /* 0x000fe8000ff1e0ff */
[----:B------:R-:W-:Y:S01]  /*4710*/  IADD3.X R3, R133, UR5, R3, P0, !PT ;  /* 0x0000000585037c10 */ /* 0x000fe200087fe403 */
[----:B------:R-:W1:Y:S01]  /*4720*/  LDSM.16.M88.4 R140, [R205+0x6100] ;  /* 0x00610000cd8c783b */ /* 0x000e620000000200 */
[C---:B------:R-:W-:Y:S04]  /*4730*/  LEA R232, P0, R2.reuse, c[0x0][0x1f8], 0x1 ;  /* 0x00007e0002e87a11 */ /* 0x040fe800078008ff */
[----:B------:R-:W-:Y:S02]  /*4740*/  LEA.HI.X R134, R2, c[0x0][0x1fc], R3, 0x1, P0 ;  /* 0x00007f0002867a11 */ /* 0x000fe400000f0c03 */
[----:B------:R-:W2:Y:S07]  /*4750*/  LDSM.16.M88.4 R144, [R205+0x6900] ;  /* 0x00690000cd90783b */ /* 0x000eae0000000200 */
[----:B------:R-:W-:Y:S07]  /*4760*/  LDSM.16.M88.4 R148, [R205+0x7100] ;  /* 0x00710000cd94783b */ /* 0x000fee0000000200 */
[----:B------:R-:W-:Y:S07]  /*4770*/  LDSM.16.M88.4 R152, [R205+0x7900] ;  /* 0x00790000cd98783b */ /* 0x000fee0000000200 */
[----:B------:R-:W-:Y:S07]  /*4780*/  LDSM.16.M88.4 R156, [R204] ;  /* 0x00000000cc9c783b */ /* 0x000fee0000000200 */
[----:B------:R-:W-:Y:S01]  /*4790*/  LDSM.16.M88.4 R160, [R203] ;  /* 0x00000000cba0783b */ /* 0x000fe20000000200 */
[C---:B-1----:R-:W-:Y:S06]  /*47a0*/  HMMA.16816.F32.BF16 R4, R136.reuse, R140, RZ ;  /* 0x0000008c8804723c */ /* 0x042fec00000418ff */
[----:B------:R-:W1:Y:S02]  /*47b0*/  SHFL.IDX PT, R2, R232, 0x1, 0x181f ;  /* 0x00381f00e8027f89 */ /* 0x000e6400000e0000 */
[C---:B------:R-:W-:Y:S05]  /*47c0*/  HMMA.16816.F32.BF16 R8, R136.reuse, R142, RZ ;  /* 0x0000008e8808723c */ /* 0x040fea00000418ff */
[----:B------:R-:W3:Y:S03]  /*47d0*/  SHFL.IDX PT, R3, R134, 0x1, 0x181f ;  /* 0x00381f0086037f89 */ /* 0x000ee600000e0000 */
[C---:B--2---:R-:W-:Y:S04]  /*47e0*/  HMMA.16816.F32.BF16 R12, R136.reuse, R144, RZ ;  /* 0x00000090880c723c */ /* 0x044fe800000418ff */
[----:B------:R-:W2:Y:S04]  /*47f0*/  SHFL.IDX PT, R243, R232, RZ, 0x181f ;  /* 0x00181fffe8f37589 */ /* 0x000ea800000e0000 */
[C---:B------:R-:W-:Y:S03]  /*4800*/  HMMA.16816.F32.BF16 R16, R136.reuse, R146, RZ ;  /* 0x000000928810723c */ /* 0x040fe600000418ff */
[----:B------:R-:W4:Y:S01]  /*4810*/  SHFL.IDX PT, R237, R134, RZ, 0x181f ;  /* 0x00181fff86ed7589 */ /* 0x000f2200000e0000 */
[-C--:B-1----:R-:W-:Y:S04]  /*4820*/  IADD3 R234, P1, P0, R221, R2.reuse, R230 ;  /* 0x00000002ddea7210 */ /* 0x082fe8000783e0e6 */
[C---:B------:R-:W-:Y:S01]  /*4830*/  HMMA.16816.F32.BF16 R20, R136.reuse, R148, RZ ;  /* 0x000000948814723c */ /* 0x040fe200000418ff */
[-C--:B---3--:R-:W-:Y:S01]  /*4840*/  IADD3.X R235, RZ, R3.reuse, R231, P1, P0 ;  /* 0x00000003ffeb7210 */ /* 0x088fe20000fe04e7 */
[----:B------:R-:W1:Y:S02]  /*4850*/  LDSM.16.M88.4 R164, [R195] ;  /* 0x00000000c3a4783b */ /* 0x000e640000000200 */
[-C--:B------:R-:W-:Y:S04]  /*4860*/  IADD3 R132, P1, P0, R220, R2.reuse, R227 ;  /* 0x00000002dc847210 */ /* 0x080fe8000783e0e3 */
[C---:B------:R-:W-:Y:S01]  /*4870*/  HMMA.16816.F32.BF16 R24, R136.reuse, R150, RZ ;  /* 0x000000968818723c */ /* 0x040fe200000418ff */
[-C--:B------:R-:W-:Y:S01]  /*4880*/  IADD3.X R133, RZ, R3.reuse, R225, P1, P0 ;  /* 0x00000003ff857210 */ /* 0x080fe20000fe04e1 */
[----:B------:R-:W3:Y:S02]  /*4890*/  LDSM.16.M88.4 R168, [R194] ;  /* 0x00000000c2a8783b */ /* 0x000ee40000000200 */
[----:B------:R-:W-:Y:S04]  /*48a0*/  IADD3 R2, P1, P0, R219, R2, R228 ;  /* 0x00000002db027210 */ /* 0x000fe8000783e0e4 */
[C---:B------:R-:W-:Y:S01]  /*48b0*/  HMMA.16816.F32.BF16 R28, R136.reuse, R152, RZ ;  /* 0x00000098881c723c */ /* 0x040fe200000418ff */
[----:B------:R-:W-:Y:S01]  /*48c0*/  IADD3.X R3, RZ, R3, R226, P1, P0 ;  /* 0x00000003ff037210 */ /* 0x000fe20000fe04e2 */
[----:B------:R-:W5:Y:S01]  /*48d0*/  LDSM.16.M88.4 R172, [R193] ;  /* 0x00000000c1ac783b */ /* 0x000f620000000200 */
[----:B------:R-:W-:Y:S02]  /*48e0*/  ISETP.NE.U32.AND P1, PT, R222, RZ, PT ;  /* 0x000000ffde00720c */ /* 0x000fe40003f25070 */
[----:B--2---:R-:W-:Y:S03]  /*48f0*/  IADD3 R240, P0, R230, R243, RZ ;  /* 0x000000f3e6f07210 */ /* 0x004fe60007f1e0ff */
[----:B------:R-:W-:Y:S01]  /*4900*/  HMMA.16816.F32.BF16 R32, R136, R154, RZ ;  /* 0x0000009a8820723c */ /* 0x000fe200000418ff */
[----:B----4-:R-:W-:Y:S03]  /*4910*/  IADD3.X R241, R231, R237, RZ, P0, !PT ;  /* 0x000000ede7f17210 */ /* 0x010fe600007fe4ff */
[----:B------:R-:W-:Y:S02]  /*4920*/  IADD3 R238, P0, R243, R227, RZ ;  /* 0x000000e3f3ee7210 */ /* 0x000fe40007f1e0ff */
[----:B------:R-:W-:Y:S01]  /*4930*/  @!PT LDS RZ, [RZ] ;  /* 0x00000000fffff984 */ /* 0x000fe20000000800 */
[----:B------:R-:W-:Y:S01]  /*4940*/  @!PT LDS RZ, [RZ] ;  /* 0x00000000fffff984 */ /* 0x000fe20000000800 */
[----:B------:R-:W-:Y:S01]  /*4950*/  @!PT LDS RZ, [RZ] ;  /* 0x00000000fffff984 */ /* 0x000fe20000000800 */
[----:B------:R2:W-:Y:S02]  /*4960*/  LDGSTS.E.BYPASS.LTC128B.128 [R224+0x100], [R240.64], !P5 ;  /* 0x00100000f0e07fae */ /* 0x0005e4000e901d4c */
[C---:B------:R-:W-:Y:S05]  /*4970*/  HMMA.16816.F32.BF16 R4, R156.reuse, R160, R4 ;  /* 0x000000a09c04723c */ /* 0x040fea0000041804 */
[----:B------:R-:W-:Y:S02]  /*4980*/  IADD3.X R239, R237, R225, RZ, P0, !PT ;  /* 0x000000e1edef7210 */ /* 0x000fe400007fe4ff */
[----:B------:R-:W-:Y:S01]  /*4990*/  IADD3 R236, P0, R243, R228, RZ ;  /* 0x000000e4f3ec7210 */ /* 0x000fe20007f1e0ff */
[C---:B------:R-:W-:Y:S02]  /*49a0*/  HMMA.16816.F32.BF16 R8, R156.reuse, R162, R8 ;  /* 0x000000a29c08723c */ /* 0x040fe40000041808 */
[----:B------:R4:W-:Y:S02]  /*49b0*/  LDGSTS.E.BYPASS.LTC128B.128 [R224+0x2100], [R238.64], !P4 ;  /* 0x02100000eee07fae */ /* 0x0009e4000e101d4c */
[----:B------:R-:W-:Y:S02]  /*49c0*/  IADD3.X R237, R237, R226, RZ, P0, !PT ;  /* 0x000000e2eded7210 */ /* 0x000fe400007fe4ff */
[----:B------:R-:W-:Y:S02]  /*49d0*/  ISETP.NE.U32.AND P0, PT, R223, RZ, PT ;  /* 0x000000ffdf00720c */ /* 0x000fe40003f05070 */
[C---:B-1----:R-:W-:Y:S01]  /*49e0*/  HMMA.16816.F32.BF16 R12, R156.reuse, R164, R12 ;  /* 0x000000a49c0c723c */ /* 0x042fe2000004180c */
[----:B------:R1:W-:Y:S07]  /*49f0*/  LDGSTS.E.BYPASS.LTC128B.128 [R224+0x4100], [R236.64], !P6 ;  /* 0x04100000ece07fae */ /* 0x0003ee000f101d4c */
[C---:B------:R-:W-:Y:S03]  /*4a00*/  HMMA.16816.F32.BF16 R16, R156.reuse, R166, R16 ;  /* 0x000000a69c10723c */ /* 0x040fe60000041810 */
[----:B------:R1:W-:Y:S01]  /*4a10*/  LDGSTS.E.BYPASS.LTC128B.128.ZFILL [R224+0x1100], [R234.64], P0 ;  /* 0x01100000eae07fae */ /* 0x0003e20008141d4c */
[----:B------:R-:W-:Y:S04]  /*4a20*/  PLOP3.LUT P0, PT, PT, PT, UP0, 0x80, 0x0 ;  /* 0x000000000000781c */ /* 0x000fe80003f0f008 */
[C---:B---3--:R-:W-:Y:S02]  /*4a30*/  HMMA.16816.F32.BF16 R20, R156.reuse, R168, R20 ;  /* 0x000000a89c14723c */ /* 0x048fe40000041814 */
[----:B------:R3:W-:Y:S06]  /*4a40*/  LDGSTS.E.BYPASS.LTC128B.128.ZFILL [R224+0x3100], [R132.64], P1 ;  /* 0x0310000084e07fae */ /* 0x0007ec0008941d4c */
[C---:B------:R-:W-:Y:S01]  /*4a50*/  HMMA.16816.F32.BF16 R24, R156.reuse, R170, R24 ;  /* 0x000000aa9c18723c */ /* 0x040fe20000041818 */
[----:B------:R1:W-:Y:S07]  /*4a60*/  LDGSTS.E.BYPASS.LTC128B.128.ZFILL [R224+0x5100], [R2.64], P2 ;  /* 0x0510000002e07fae */ /* 0x0003ee0009141d4c */
[C---:B-----5:R-:W-:Y:S01]  /*4a70*/  HMMA.16816.F32.BF16 R28, R156.reuse, R172, R28 ;  /* 0x000000ac9c1c723c */ /* 0x060fe2000004181c */
[----:B------:R-:W-:Y:S07]  /*4a80*/  LDSM.16.M88.4 R176, [R202] ;  /* 0x00000000cab0783b */ /* 0x000fee0000000200 */
[----:B------:R-:W-:Y:S01]  /*4a90*/  HMMA.16816.F32.BF16 R32, R156, R174, R32 ;  /* 0x000000ae9c20723c */ /* 0x000fe20000041820 */
[----:B------:R-:W5:Y:S07]  /*4aa0*/  LDSM.16.M88.4 R180, [R199+0x6100] ;  /* 0x00610000c7b4783b */ /* 0x000f6e0000000200 */
[----:B------:R-:W1:Y:S07]  /*4ab0*/  LDSM.16.M88.4 R136, [R199+0x6900] ;  /* 0x00690000c788783b */ /* 0x000e6e0000000200 */
[----:B------:R-:W1:Y:S07]  /*4ac0*/  LDSM.16.M88.4 R140, [R199+0x7100] ;  /* 0x00710000c78c783b */ /* 0x000e6e0000000200 */
[----:B------:R-:W0:Y:S07]  /*4ad0*/  LDGDEPBAR ;  /* 0x00000000000079af */ /* 0x000e2e0000000000 */
[----:B------:R-:W2:Y:S07]  /*4ae0*/  LDSM.16.M88.4 R144, [R199+0x7900] ;  /* 0x00790000c790783b */ /* 0x000eae0000000200 */
[----:B------:R-:W-:Y:S01]  /*4af0*/  LDSM.16.M88.4 R148, [R201] ;  /* 0x00000000c994783b */ /* 0x000fe20000000200 */
[C---:B-----5:R-:W-:Y:S06]  /*4b00*/  HMMA.16816.F32.BF16 R4, R176.reuse, R180, R4 ;  /* 0x000000b4b004723c */ /* 0x060fec0000041804 */
[----:B------:R-:W5:Y:S02]  /*4b10*/  LDSM.16.M88.4 R152, [R192] ;  /* 0x00000000c098783b */ /* 0x000f640000000200 */
[C---:B------:R-:W-:Y:S05]  /*4b20*/  HMMA.16816.F32.BF16 R8, R176.reuse, R182, R8 ;  /* 0x000000b6b008723c */ /* 0x040fea0000041808 */
[----:B------:R-:W3:Y:S03]  /*4b30*/  LDSM.16.M88.4 R156, [R192+0x800] ;  /* 0x00080000c09c783b */ /* 0x000ee60000000200 */
[C---:B-1----:R-:W-:Y:S04]  /*4b40*/  HMMA.16816.F32.BF16 R12, R176.reuse, R136, R12 ;  /* 0x00000088b00c723c */ /* 0x042fe8000004180c */
[----:B------:R-:W1:Y:S04]  /*4b50*/  LDSM.16.M88.4 R160, [R192+0x1000] ;  /* 0x00100000c0a0783b */ /* 0x000e680000000200 */
[C---:B------:R-:W-:Y:S03]  /*4b60*/  HMMA.16816.F32.BF16 R16, R176.reuse, R138, R16 ;  /* 0x0000008ab010723c */ /* 0x040fe60000041810 */
[----:B------:R-:W1:Y:S05]  /*4b70*/  LDSM.16.M88.4 R164, [R192+0x1800] ;  /* 0x00180000c0a4783b */ /* 0x000e6a0000000200 */
[C---:B------:R-:W-:Y:S02]  /*4b80*/  HMMA.16816.F32.BF16 R20, R176.reuse, R140, R20 ;  /* 0x0000008cb014723c */ /* 0x040fe40000041814 */
[----:B------:R-:W-:Y:S06]  /*4b90*/  LDSM.16.M88.4 R168, [R206+0x4000] ;  /* 0x00400000cea8783b */ /* 0x000fec0000000200 */
[C---:B------:R-:W-:Y:S01]  /*4ba0*/  HMMA.16816.F32.BF16 R24, R176.reuse, R142, R24 ;  /* 0x0000008eb018723c */ /* 0x040fe20000041818 */
[----:B------:R-:W1:Y:S07]  /*4bb0*/  LDSM.16.M88.4 R172, [R205+0x8100] ;  /* 0x00810000cdac783b */ /* 0x000e6e0000000200 */
[C---:B--2---:R-:W-:Y:S01]  /*4bc0*/  HMMA.16816.F32.BF16 R28, R176.reuse, R144, R28 ;  /* 0x00000090b01c723c */ /* 0x044fe2000004181c */
[----:B------:R-:W2:Y:S07]  /*4bd0*/  LDSM.16.M88.4 R136, [R205+0x8900] ;  /* 0x00890000cd88783b */ /* 0x000eae0000000200 */
[----:B------:R-:W-:Y:S01]  /*4be0*/  HMMA.16816.F32.BF16 R32, R176, R146, R32 ;  /* 0x00000092b020723c */ /* 0x000fe20000041820 */
[----:B------:R-:W2:Y:S07]  /*4bf0*/  LDSM.16.M88.4 R140, [R205+0x9100] ;  /* 0x00910000cd8c783b */ /* 0x000eae0000000200 */
[C---:B-----5:R-:W-:Y:S01]  /*4c00*/  HMMA.16816.F32.BF16 R4, R148.reuse, R152, R4 ;  /* 0x000000989404723c */ /* 0x060fe20000041804 */
[----:B------:R-:W5:Y:S07]  /*4c10*/  LDSM.16.M88.4 R144, [R205+0x9900] ;  /* 0x00990000cd90783b */ /* 0x000f6e0000000200 */
[C---:B------:R-:W-:Y:S01]  /*4c20*/  HMMA.16816.F32.BF16 R8, R148.reuse, R154, R8 ;  /* 0x0000009a9408723c */ /* 0x040fe20000041808 */
[----:B------:R-:W-:Y:S07]  /*4c30*/  LDSM.16.M88.4 R176, [R204+0x4000] ;  /* 0x00400000ccb0783b */ /* 0x000fee0000000200 */
[C---:B---3--:R-:W-:Y:S01]  /*4c40*/  HMMA.16816.F32.BF16 R12, R148.reuse, R156, R12 ;  /* 0x0000009c940c723c */ /* 0x048fe2000004180c */
[----:B------:R-:W3:Y:S07]  /*4c50*/  LDSM.16.M88.4 R180, [R191] ;  /* 0x00000000bfb4783b */ /* 0x000eee0000000200 */
[C---:B------:R-:W-:Y:S01]  /*4c60*/  HMMA.16816.F32.BF16 R16, R148.reuse, R158, R16 ;  /* 0x0000009e9410723c */ /* 0x040fe20000041810 */
[----:B------:R-:W-:Y:S07]  /*4c70*/  LDSM.16.M88.4 R152, [R189] ;  /* 0x00000000bd98783b */ /* 0x000fee0000000200 */
[C---:B-1----:R-:W-:Y:S01]  /*4c80*/  HMMA.16816.F32.BF16 R20, R148.reuse, R160, R20 ;  /* 0x000000a09414723c */ /* 0x042fe20000041814 */
[----:B------:R-:W-:Y:S07]  /*4c90*/  LDSM.16.M88.4 R156, [R188] ;  /* 0x00000000bc9c783b */ /* 0x000fee0000000200 */
[C---:B------:R-:W-:Y:S01]  /*4ca0*/  HMMA.16816.F32.BF16 R24, R148.reuse, R162, R24 ;  /* 0x000000a29418723c */ /* 0x040fe20000041818 */
[----:B------:R-:W-:Y:S07]  /*4cb0*/  LDSM.16.M88.4 R160, [R202+0x4000] ;  /* 0x00400000caa0783b */ /* 0x000fee0000000200 */
[C---:B------:R-:W-:Y:S08]  /*4cc0*/  HMMA.16816.F32.BF16 R28, R148.reuse, R164, R28 ;  /* 0x000000a4941c723c */ /* 0x040ff0000004181c */
[----:B------:R-:W-:Y:S01]  /*4cd0*/  HMMA.16816.F32.BF16 R32, R148, R166, R32 ;  /* 0x000000a69420723c */ /* 0x000fe20000041820 */
[----:B------:R-:W1:Y:S07]  /*4ce0*/  LDSM.16.M88.4 R148, [R190] ;  /* 0x00000000be94783b */ /* 0x000e6e0000000200 */
[C---:B------:R-:W-:Y:S01]  /*4cf0*/  HMMA.16816.F32.BF16 R4, R168.reuse, R172, R4 ;  /* 0x000000aca804723c */ /* 0x040fe20000041804 */
[----:B------:R-:W1:Y:S07]  /*4d00*/  LDSM.16.M88.4 R164, [R199+0x8100] ;  /* 0x00810000c7a4783b */ /* 0x000e6e0000000200 */
[C---:B------:R-:W-:Y:S01]  /*4d10*/  HMMA.16816.F32.BF16 R8, R168.reuse, R174, R8 ;  /* 0x000000aea808723c */ /* 0x040fe20000041808 */
[----:B------:R-:W-:Y:S07]  /*4d20*/  LDSM.16.M88.4 R172, [R192+0x2000] ;  /* 0x00200000c0ac783b */ /* 0x000fee0000000200 */
[C---:B--2---:R-:W-:Y:S08]  /*4d30*/  HMMA.16816.F32.BF16 R12, R168.reuse, R136, R12 ;  /* 0x00000088a80c723c */ /* 0x044ff0000004180c */
[C---:B------:R-:W-:Y:S01]  /*4d40*/  HMMA.16816.F32.BF16 R16, R168.reuse, R138, R16 ;  /* 0x0000008aa810723c */ /* 0x040fe20000041810 */
[----:B------:R-:W2:Y:S07]  /*4d50*/  LDSM.16.M88.4 R136, [R199+0x8900] ;  /* 0x00890000c788783b */ /* 0x000eae0000000200 */
[C---:B------:R-:W-:Y:S08]  /*4d60*/  HMMA.16816.F32.BF16 R20, R168.reuse, R140, R20 ;  /* 0x0000008ca814723c */ /* 0x040ff00000041814 */
[C---:B------:R-:W-:Y:S01]  /*4d70*/  HMMA.16816.F32.BF16 R24, R168.reuse, R142, R24 ;  /* 0x0000008ea818723c */ /* 0x040fe20000041818 */
[----:B------:R-:W2:Y:S07]  /*4d80*/  LDSM.16.M88.4 R140, [R199+0x9100] ;  /* 0x00910000c78c783b */ /* 0x000eae0000000200 */
[C---:B-----5:R-:W-:Y:S08]  /*4d90*/  HMMA.16816.F32.BF16 R28, R168.reuse, R144, R28 ;  /* 0x00000090a81c723c */ /* 0x060ff0000004181c */
[----:B------:R-:W-:Y:S01]  /*4da0*/  HMMA.16816.F32.BF16 R32, R168, R146, R32 ;  /* 0x00000092a820723c */ /* 0x000fe20000041820 */
[----:B------:R-:W5:Y:S07]  /*4db0*/  LDSM.16.M88.4 R144, [R199+0x9900] ;  /* 0x00990000c790783b */ /* 0x000f6e0000000200 */
[C---:B---3--:R-:W-:Y:S01]  /*4dc0*/  HMMA.16816.F32.BF16 R4, R176.reuse, R180, R4 ;  /* 0x000000b4b004723c */ /* 0x048fe20000041804 */
[----:B------:R-:W3:Y:S07]  /*4dd0*/  LDSM.16.M88.4 R168, [R201+0x4000] ;  /* 0x00400000c9a8783b */ /* 0x000eee0000000200 */
[C---:B------:R-:W-:Y:S01]  /*4de0*/  HMMA.16816.F32.BF16 R8, R176.reuse, R182, R8 ;  /* 0x000000b6b008723c */ /* 0x040fe20000041808 */
[----:B------:R-:W-:Y:S07]  /*4df0*/  LDSM.16.M88.4 R180, [R205+0xa100] ;  /* 0x00a10000cdb4783b */ /* 0x000fee0000000200 */
[C---:B-1----:R-:W-:Y:S08]  /*4e00*/  HMMA.16816.F32.BF16 R12, R176.reuse, R148, R12 ;  /* 0x00000094b00c723c */ /* 0x042ff0000004180c */
[C---:B------:R-:W-:Y:S01]  /*4e10*/  HMMA.16816.F32.BF16 R16, R176.reuse, R150, R16 ;  /* 0x00000096b010723c */ /* 0x040fe20000041810 */
[----:B------:R-:W1:Y:S07]  /*4e20*/  LDSM.16.M88.4 R148, [R192+0x2800] ;  /* 0x00280000c094783b */ /* 0x000e6e0000000200 */
[C---:B------:R-:W-:Y:S08]  /*4e30*/  HMMA.16816.F32.BF16 R20, R176.reuse, R152, R20 ;  /* 0x00000098b014723c */ /* 0x040ff00000041814 */
[C---:B------:R-:W-:Y:S01]  /*4e40*/  HMMA.16816.F32.BF16 R24, R176.reuse, R154, R24 ;  /* 0x0000009ab018723c */ /* 0x040fe20000041818 */
[----:B------:R-:W1:Y:S07]  /*4e50*/  LDSM.16.M88.4 R152, [R192+0x3000] ;  /* 0x00300000c098783b */ /* 0x000e6e0000000200 */
[C---:B------:R-:W-:Y:S08]  /*4e60*/  HMMA.16816.F32.BF16 R28, R176.reuse, R156, R28 ;  /* 0x0000009cb01c723c */ /* 0x040ff0000004181c */
[----:B------:R-:W-:Y:S01]  /*4e70*/  HMMA.16816.F32.BF16 R32, R176, R158, R32 ;  /* 0x0000009eb020723c */ /* 0x000fe20000041820 */
[----:B------:R-:W1:Y:S07]  /*4e80*/  LDSM.16.M88.4 R156, [R192+0x3800] ;  /* 0x00380000c09c783b */ /* 0x000e6e0000000200 */
[C---:B------:R-:W-:Y:S01]  /*4e90*/  HMMA.16816.F32.BF16 R4, R160.reuse, R164, R4 ;  /* 0x000000a4a004723c */ /* 0x040fe20000041804 */
[----:B------:R-:W1:Y:S07]  /*4ea0*/  LDSM.16.M88.4 R176, [R206+0x8000] ;  /* 0x00800000ceb0783b */ /* 0x000e6e0000000200 */
[C---:B------:R-:W-:Y:S01]  /*4eb0*/  HMMA.16816.F32.BF16 R8, R160.reuse, R166, R8 ;  /* 0x000000a6a008723c */ /* 0x040fe20000041808 */
[----:B------:R-:W-:Y:S07]  /*4ec0*/  LDSM.16.M88.4 R164, [R187] ;  /* 0x00000000bba4783b */ /* 0x000fee0000000200 */
        /* <DEDUP_REMOVED lines=15> */
[----:B------:R-:W1:Y:S07]  /*4fc0*/  LDSM.16.M88.4 R148, [R186] ;  /* 0x00000000ba94783b */ /* 0x000e6e0000000200 */
[C---:B------:R-:W-:Y:S08]  /*4fd0*/  HMMA.16816.F32.BF16 R20, R168.reuse, R152, R20 ;  /* 0x00000098a814723c */ /* 0x040ff00000041814 */
[C---:B------:R-:W-:Y:S01]  /*4fe0*/  HMMA.16816.F32.BF16 R24, R168.reuse, R154, R24 ;  /* 0x0000009aa818723c */ /* 0x040fe20000041818 */
[----:B------:R-:W1:Y:S07]  /*4ff0*/  LDSM.16.M88.4 R152, [R185] ;  /* 0x00000000b998783b */ /* 0x000e6e0000000200 */
[C---:B------:R-:W-:Y:S08]  /*5000*/  HMMA.16816.F32.BF16 R28, R168.reuse, R156, R28 ;  /* 0x0000009ca81c723c */ /* 0x040ff0000004181c */
[----:B------:R-:W-:Y:S01]  /*5010*/  HMMA.16816.F32.BF16 R32, R168, R158, R32 ;  /* 0x0000009ea820723c */ /* 0x000fe20000041820 */
[----:B------:R-:W1:Y:S07]  /*5020*/  LDSM.16.M88.4 R156, [R184] ;  /* 0x00000000b89c783b */ /* 0x000e6e0000000200 */
[----:B------:R-:W1:Y:S01]  /*5030*/  LDSM.16.M88.4 R168, [R202+0x8000] ;  /* 0x00800000caa8783b */ /* 0x000e620000000200 */
[C---:B------:R-:W-:Y:S08]  /*5040*/  HMMA.16816.F32.BF16 R4, R176.reuse, R180, R4 ;  /* 0x000000b4b004723c */ /* 0x040ff00000041804 */
[C---:B------:R-:W-:Y:S01]  /*5050*/  HMMA.16816.F32.BF16 R8, R176.reuse, R182, R8 ;  /* 0x000000b6b008723c */ /* 0x040fe20000041808 */
[----:B------:R-:W-:Y:S07]  /*5060*/  LDSM.16.M88.4 R180, [R192+0x4000] ;  /* 0x00400000c0b4783b */ /* 0x000fee0000000200 */
[C---:B--2---:R-:W-:Y:S08]  /*5070*/  HMMA.16816.F32.BF16 R12, R176.reuse, R136, R12 ;  /* 0x00000088b00c723c */ /* 0x044ff0000004180c */
[C---:B------:R-:W-:Y:S01]  /*5080*/  HMMA.16816.F32.BF16 R16, R176.reuse, R138, R16 ;  /* 0x0000008ab010723c */ /* 0x040fe20000041810 */
[----:B------:R-:W2:Y:S07]  /*5090*/  LDSM.16.M88.4 R136, [R199+0xa900] ;  /* 0x00a90000c788783b */ /* 0x000eae0000000200 */
[C---:B------:R-:W-:Y:S08]  /*50a0*/  HMMA.16816.F32.BF16 R20, R176.reuse, R140, R20 ;  /* 0x0000008cb014723c */ /* 0x040ff00000041814 */
[C---:B------:R-:W-:Y:S01]  /*50b0*/  HMMA.16816.F32.BF16 R24, R176.reuse, R142, R24 ;  /* 0x0000008eb018723c */ /* 0x040fe20000041818 */
[----:B------:R-:W1:Y:S07]  /*50c0*/  LDSM.16.M88.4 R140, [R199+0xb100] ;  /* 0x00b10000c78c783b */ /* 0x000e6e0000000200 */
[C---:B-----5:R-:W-:Y:S08]  /*50d0*/  HMMA.16816.F32.BF16 R28, R176.reuse, R144, R28 ;  /* 0x00000090b01c723c */ /* 0x060ff0000004181c */
[----:B------:R-:W-:Y:S01]  /*50e0*/  HMMA.16816.F32.BF16 R32, R176, R146, R32 ;  /* 0x00000092b020723c */ /* 0x000fe20000041820 */
[----:B------:R-:W5:Y:S07]  /*50f0*/  LDSM.16.M88.4 R144, [R199+0xb900] ;  /* 0x00b90000c790783b */ /* 0x000f6e0000000200 */
[----:B------:R-:W2:Y:S01]  /*5100*/  LDSM.16.M88.4 R176, [R201+0x8000] ;  /* 0x00800000c9b0783b */ /* 0x000ea20000000200 */
[C---:B---3--:R-:W-:Y:S08]  /*5110*/  HMMA.16816.F32.BF16 R4, R160.reuse, R164, R4 ;  /* 0x000000a4a004723c */ /* 0x048ff00000041804 */
[C---:B------:R-:W-:Y:S08]  /*5120*/  HMMA.16816.F32.BF16 R8, R160.reuse, R166, R8 ;  /* 0x000000a6a008723c */ /* 0x040ff00000041808 */
[C---:B-1----:R-:W-:Y:S08]  /*5130*/  HMMA.16816.F32.BF16 R12, R160.reuse, R148, R12 ;  /* 0x00000094a00c723c */ /* 0x042ff0000004180c */
[C---:B------:R-:W-:Y:S08]  /*5140*/  HMMA.16816.F32.BF16 R16, R160.reuse, R150, R16 ;  /* 0x00000096a010723c */ /* 0x040ff00000041810 */
[C---:B------:R-:W-:Y:S08]  /*5150*/  HMMA.16816.F32.BF16 R20, R160.reuse, R152, R20 ;  /* 0x00000098a014723c */ /* 0x040ff00000041814 */
[C---:B------:R-:W-:Y:S08]  /*5160*/  HMMA.16816.F32.BF16 R24, R160.reuse, R154, R24 ;  /* 0x0000009aa018723c */ /* 0x040ff00000041818 */
[C---:B------:R-:W-:Y:S08]  /*5170*/  HMMA.16816.F32.BF16 R28, R160.reuse, R156, R28 ;  /* 0x0000009ca01c723c */ /* 0x040ff0000004181c */
[----:B------:R-:W-:Y:S08]  /*5180*/  HMMA.16816.F32.BF16 R32, R160, R158, R32 ;  /* 0x0000009ea020723c */ /* 0x000ff00000041820 */
[C---:B------:R-:W-:Y:S08]  /*5190*/  HMMA.16816.F32.BF16 R4, R168.reuse, R172, R4 ;  /* 0x000000aca804723c */ /* 0x040ff00000041804 */
[C---:B------:R-:W-:Y:S08]  /*51a0*/  HMMA.16816.F32.BF16 R8, R168.reuse, R174, R8 ;  /* 0x000000aea808723c */ /* 0x040ff00000041808 */
[C---:B--2---:R-:W-:Y:S08]  /*51b0*/  HMMA.16816.F32.BF16 R12, R168.reuse, R136, R12 ;  /* 0x00000088a80c723c */ /* 0x044ff0000004180c */
[C---:B------:R-:W-:Y:S01]  /*51c0*/  HMMA.16816.F32.BF16 R16, R168.reuse, R138, R16 ;  /* 0x0000008aa810723c */ /* 0x040fe20000041810 */
[----:B------:R-:W1:Y:S07]  /*51d0*/  LDSM.16.M88.4 R136, [R192+0x4800] ;  /* 0x00480000c088783b */ /* 0x000e6e0000000200 */
[C---:B------:R-:W-:Y:S08]  /*51e0*/  HMMA.16816.F32.BF16 R20, R168.reuse, R140, R20 ;  /* 0x0000008ca814723c */ /* 0x040ff00000041814 */
[C---:B------:R-:W-:Y:S01]  /*51f0*/  HMMA.16816.F32.BF16 R24, R168.reuse, R142, R24 ;  /* 0x0000008ea818723c */ /* 0x040fe20000041818 */
[----:B------:R-:W2:Y:S07]  /*5200*/  LDSM.16.M88.4 R140, [R192+0x5000] ;  /* 0x00500000c08c783b */ /* 0x000eae0000000200 */
[C---:B-----5:R-:W-:Y:S08]  /*5210*/  HMMA.16816.F32.BF16 R28, R168.reuse, R144, R28 ;  /* 0x00000090a81c723c */ /* 0x060ff0000004181c */
[----:B------:R-:W-:Y:S08]  /*5220*/  HMMA.16816.F32.BF16 R32, R168, R146, R32 ;  /* 0x00000092a820723c */ /* 0x000ff00000041820 */
[C---:B------:R-:W-:Y:S08]  /*5230*/  HMMA.16816.F32.BF16 R4, R176.reuse, R180, R4 ;  /* 0x000000b4b004723c */ /* 0x040ff00000041804 */
[C---:B------:R-:W-:Y:S08]  /*5240*/  HMMA.16816.F32.BF16 R8, R176.reuse, R182, R8 ;  /* 0x000000b6b008723c */ /* 0x040ff00000041808 */
[C---:B-1----:R-:W-:Y:S08]  /*5250*/  HMMA.16816.F32.BF16 R12, R176.reuse, R136, R12 ;  /* 0x00000088b00c723c */ /* 0x042ff0000004180c */
[C---:B------:R-:W-:Y:S01]  /*5260*/  HMMA.16816.F32.BF16 R16, R176.reuse, R138, R16 ;  /* 0x0000008ab010723c */ /* 0x040fe20000041810 */
[----:B------:R-:W1:Y:S01]  /*5270*/  LDSM.16.M88.4 R136, [R192+0x5800] ;  /* 0x00580000c088783b */ /* 0x000e620000000200 */
[----:B------:R-:W-:Y:S04]  /*5280*/  DEPBAR.LE SB0, 0x0 ;  /* 0x000080000000791a */ /* 0x000fe80000000000 */
[----:B------:R-:W-:Y:S02]  /*5290*/  FMUL.FTZ R134, R4, c[0x0][0x320] ;  /* 0x0000c80004867a20 */ /* 0x000fe40000410000 */
[C---:B--2---:R-:W-:Y:S02]  /*52a0*/  HMMA.16816.F32.BF16 R20, R176.reuse, R140, R20 ;  /* 0x0000008cb014723c */ /* 0x044fe40000041814 */
[----:B------:R-:W2:Y:S01]  /*52b0*/  MUFU.TANH R174, R134 ;  /* 0x0000008600ae7308 */ /* 0x000ea20000002400 */
[----:B------:R-:W-:Y:S02]  /*52c0*/  BAR.SYNC.DEFER_BLOCKING 0x0 ;  /* 0x0000000000007b1d */ /* 0x000fe40000010000 */
[----:B------:R-:W-:Y:S02]  /*52d0*/  FMUL.FTZ R133, R7, c[0x0][0x320] ;  /* 0x0000c80007857a20 */ /* 0x000fe40000410000 */
[----:B------:R-:W-:Y:S01]  /*52e0*/  FMUL.FTZ R232, R9, c[0x0][0x320] ;  /* 0x0000c80009e87a20 */ /* 0x000fe20000410000 */
[C---:B------:R-:W-:Y:S04]  /*52f0*/  HMMA.16816.F32.BF16 R24, R176.reuse, R142, R24 ;  /* 0x0000008eb018723c */ /* 0x040fe80000041818 */
[----:B------:R3:W2:Y:S01]  /*5300*/  MUFU.TANH R165, R133 ;  /* 0x0000008500a57308 */ /* 0x0006a20000002400 */
[----:B------:R-:W-:Y:S02]  /*5310*/  FMUL.FTZ R3, R5, c[0x0][0x320] ;  /* 0x0000c80005037a20 */ /* 0x000fe40000410000 */
[----:B------:R-:W-:Y:S02]  /*5320*/  FMUL.FTZ R2, R6, c[0x0][0x320] ;  /* 0x0000c80006027a20 */ /* 0x000fe40000410000 */
[----:B------:R-:W-:Y:S03]  /*5330*/  FMUL.FTZ R132, R8, c[0x0][0x320] ;  /* 0x0000c80008847a20 */ /* 0x000fe60000410000 */
[----:B------:R-:W-:Y:S02]  /*5340*/  FMUL.FTZ R252, R14, c[0x0][0x320] ;  /* 0x0000c8000efc7a20 */ /* 0x000fe40000410000 */
[----:B------:R5:W2:Y:S01]  /*5350*/  MUFU.TANH R173, R232 ;  /* 0x000000e800ad7308 */ /* 0x000aa20000002400 */
[----:B------:R-:W-:Y:S02]  /*5360*/  FMUL.FTZ R251, R15, c[0x0][0x320] ;  /* 0x0000c8000ffb7a20 */ /* 0x000fe40000410000 */
[----:B------:R-:W-:Y:S02]  /*5370*/  FMUL.FTZ R250, R16, c[0x0][0x320] ;  /* 0x0000c80010fa7a20 */ /* 0x000fe40000410000 */
[----:B------:R-:W-:Y:S02]  /*5380*/  FMUL.FTZ R248, R17, c[0x0][0x320] ;  /* 0x0000c80011f87a20 */ /* 0x000fe40000410000 */
[----:B------:R-:W-:Y:S02]  /*5390*/  FMUL.FTZ R249, R18, c[0x0][0x320] ;  /* 0x0000c80012f97a20 */ /* 0x000fe40000410000 */
[----:B------:R-:W-:Y:S01]  /*53a0*/  FMUL.FTZ R247, R19, c[0x0][0x320] ;  /* 0x0000c80013f77a20 */ /* 0x000fe20000410000 */
[----:B------:R2:W2:Y:S01]  /*53b0*/  MUFU.TANH R170, R3 ;  /* 0x0000000300aa7308 */ /* 0x0004a20000002400 */
[C---:B-1----:R-:W-:Y:S03]  /*53c0*/  HMMA.16816.F32.BF16 R28, R176.reuse, R136, R28 ;  /* 0x00000088b01c723c */ /* 0x042fe6000004181c */
[----:B---3--:R-:W-:Y:S02]  /*53d0*/  FMUL.FTZ R133, R12, c[0x0][0x320] ;  /* 0x0000c8000c857a20 */ /* 0x008fe40000410000 */
[----:B------:R-:W-:Y:S02]  /*53e0*/  FMUL.FTZ R246, R20, c[0x0][0x320] ;  /* 0x0000c80014f67a20 */ /* 0x000fe40000410000 */
[----:B------:R-:W-:Y:S01]  /*53f0*/  FMUL.FTZ R244, R21, c[0x0][0x320] ;  /* 0x0000c80015f47a20 */ /* 0x000fe20000410000 */
[----:B------:R-:W-:Y:S01]  /*5400*/  HMMA.16816.F32.BF16 R32, R176, R138, R32 ;  /* 0x0000008ab020723c */ /* 0x000fe20000041820 */
[----:B------:R1:W3:Y:S03]  /*5410*/  MUFU.TANH R167, R2 ;  /* 0x0000000200a77308 */ /* 0x0002e60000002400 */
[----:B------:R-:W-:Y:S02]  /*5420*/  FMUL.FTZ R245, R22, c[0x0][0x320] ;  /* 0x0000c80016f57a20 */ /* 0x000fe40000410000 */
[----:B------:R-:W-:Y:S02]  /*5430*/  FMUL.FTZ R243, R23, c[0x0][0x320] ;  /* 0x0000c80017f37a20 */ /* 0x000fe40000410000 */
[----:B------:R-:W-:Y:S03]  /*5440*/  FMUL.FTZ R242, R24, c[0x0][0x320] ;  /* 0x0000c80018f27a20 */ /* 0x000fe60000410000 */
[----:B------:R3:W3:Y:S01]  /*5450*/  MUFU.TANH R169, R132 ;  /* 0x0000008400a97308 */ /* 0x0006e20000002400 */
[----:B------:R-:W-:Y:S02]  /*5460*/  FMUL.FTZ R240, R25, c[0x0][0x320] ;  /* 0x0000c80019f07a20 */ /* 0x000fe40000410000 */
[----:B------:R-:W-:Y:S02]  /*5470*/  FMUL.FTZ R241, R26, c[0x0][0x320] ;  /* 0x0000c8001af17a20 */ /* 0x000fe40000410000 */
[----:B----4-:R-:W-:Y:S02]  /*5480*/  FMUL.FTZ R239, R27, c[0x0][0x320] ;  /* 0x0000c8001bef7a20 */ /* 0x010fe40000410000 */
[----:B------:R-:W-:Y:S02]  /*5490*/  FMUL.FTZ R236, R28, c[0x0][0x320] ;  /* 0x0000c8001cec7a20 */ /* 0x000fe40000410000 */
[----:B------:R-:W-:Y:S01]  /*54a0*/  FMUL.FTZ R238, R29, c[0x0][0x320] ;  /* 0x0000c8001dee7a20 */ /* 0x000fe20000410000 */
[----:B------:R4:W4:Y:S01]  /*54b0*/  MUFU.TANH R182, R133 ;  /* 0x0000008500b67308 */ /* 0x0009220000002400 */
[----:B------:R-:W-:Y:S02]  /*54c0*/  FMUL.FTZ R237, R30, c[0x0][0x320] ;  /* 0x0000c8001eed7a20 */ /* 0x000fe40000410000 */
[----:B------:R-:W-:Y:S02]  /*54d0*/  FMUL.FTZ R235, R31, c[0x0][0x320] ;  /* 0x0000c8001feb7a20 */ /* 0x000fe40000410000 */
[----:B------:R-:W-:Y:S02]  /*54e0*/  FMUL.FTZ R234, R32, c[0x0][0x320] ;  /* 0x0000c80020ea7a20 */ /* 0x000fe40000410000 */
[----:B-----5:R-:W-:Y:S02]  /*54f0*/  FMUL.FTZ R232, R33, c[0x0][0x320] ;  /* 0x0000c80021e87a20 */ /* 0x020fe40000410000 */
[----:B------:R-:W-:Y:S01]  /*5500*/  FMUL.FTZ R134, R34, c[0x0][0x320] ;  /* 0x0000c80022867a20 */ /* 0x000fe20000410000 */
[----:B------:R-:W4:Y:S01]  /*5510*/  MUFU.TANH R252, R252 ;  /* 0x000000fc00fc7308 */ /* 0x000f220000002400 */
[----:B--2---:R-:W-:Y:S02]  /*5520*/  FMUL.FTZ R3, R10, c[0x0][0x320] ;  /* 0x0000c8000a037a20 */ /* 0x004fe40000410000 */
[----:B-1----:R-:W-:Y:S02]  /*5530*/  FMUL.FTZ R2, R11, c[0x0][0x320] ;  /* 0x0000c8000b027a20 */ /* 0x002fe40000410000 */
[----:B---3--:R-:W-:Y:S02]  /*5540*/  FMUL.FTZ R132, R13, c[0x0][0x320] ;  /* 0x0000c8000d847a20 */ /* 0x008fe40000410000 */
[----:B------:R-:W-:Y:S03]  /*5550*/  FMUL.FTZ R35, R35, c[0x0][0x320] ;  /* 0x0000c80023237a20 */ /* 0x000fe60000410000 */
[----:B------:R1:W2:Y:S10]  /*5560*/  MUFU.TANH R183, R3 ;  /* 0x0000000300b77308 */ /* 0x0002b40000002400 */
[----:B------:R1:W3:Y:S10]  /*5570*/  MUFU.TANH R181, R2 ;  /* 0x0000000200b57308 */ /* 0x0002f40000002400 */
[----:B------:R1:W1:Y:S10]  /*5580*/  MUFU.TANH R166, R132 ;  /* 0x0000008400a67308 */ /* 0x0002740000002400 */
[----:B------:R-:W1:Y:S10]  /*5590*/  MUFU.TANH R251, R251 ;  /* 0x000000fb00fb7308 */ /* 0x000e740000002400 */
        /* <DEDUP_REMOVED lines=19> */
[----:B------:R1:W1:Y:S02]  /*56d0*/  MUFU.TANH R133, R35 ;  /* 0x0000002300857308 */ /* 0x0002640000002400 */
[----:B-1234-:R-:W-:-:S05]  /*56e0*/  @P0 BRA `(.L_x_5) ;  /* 0xffffec0000000947 */ /* 0x01efca000383ffff */
.L_x_4:
[----:B------:R-:W-:Y:S01]  /*56f0*/  FMNMX.FTZ R2, R167, R0, !PT ;  /* 0x00000000a7027209 */ /* 0x000fe20007810000 */
[----:B-1----:R-:W-:Y:S01]  /*5700*/  LDSM.16.MT88.4 R12, [R200+0x100] ;  /* 0x00010000c80c783b */ /* 0x002fe20000004200 */
[----:B------:R-:W-:Y:S01]  /*5710*/  FMNMX.FTZ R3, R174, R135, !PT ;  /* 0x00000087ae037209 */ /* 0x000fe20007810000 */
[----:B------:R-:W-:Y:S01]  /*5720*/  UIADD3 UR4, UR7, -0x1, URZ ;  /* 0xffffffff07047890 */ /* 0x000fe2000fffe03f */
[----:B------:R-:W-:Y:S02]  /*5730*/  FMNMX.FTZ R2, R165, R2, !PT ;  /* 0x00000002a5027209 */ /* 0x000fe40007810000 */
[----:B------:R-:W-:Y:S02]  /*5740*/  FMNMX.FTZ R4, R170, R3, !PT ;  /* 0x00000003aa047209 */ /* 0x000fe40007810000 */
[----:B------:R-:W-:Y:S01]  /*5750*/  FMNMX.FTZ R2, R183, R2, !PT ;  /* 0x00000002b7027209 */ /* 0x000fe20007810000 */
[----:B------:R-:W-:Y:S01]  /*5760*/  LDSM.16.MT88.4 R20, [R198+0x100] ;  /* 0x00010000c614783b */ /* 0x000fe20000004200 */
[----:B------:R-:W-:Y:S02]  /*5770*/  FMNMX.FTZ R4, R169, R4, !PT ;  /* 0x00000004a9047209 */ /* 0x000fe40007810000 */
        /* <DEDUP_REMOVED lines=32> */
[----:B------:R-:W-:Y:S01]  /*5980*/  ISETP.LT.AND P0, PT, RZ, UR7, PT ;  /* 0x00000007ff007c0c */ /* 0x000fe2000bf01270 */
[----:B------:R-:W-:Y:S01]  /*5990*/  SHFL.BFLY PT, R2, R7, 0x2, 0x1f ;  /* 0x0c401f0007027f89 */ /* 0x000fe200000e0000 */
[----:B------:R-:W-:Y:S07]  /*59a0*/  UMOV UR7, UR4 ;  /* 0x0000000400077c82 */ /* 0x000fee0008000000 */
[----:B------:R-:W1:Y:S08]  /*59b0*/  SHFL.BFLY PT, R6, R5, 0x2, 0x1f ;  /* 0x0c401f0005067f89 */ /* 0x000e7000000e0000 */
[----:B------:R-:W0:Y:S01]  /*59c0*/  LDGDEPBAR ;  /* 0x00000000000079af */ /* 0x000e220000000000 */
[----:B-1----:R-:W-:Y:S02]  /*59d0*/  FMNMX.FTZ R9, R5, R6, !PT ;  /* 0x0000000605097209 */ /* 0x002fe40007810000 */
[----:B------:R-:W-:Y:S05]  /*59e0*/  FMNMX.FTZ R4, R7, R2, !PT ;  /* 0x0000000207047209 */ /* 0x000fea0007810000 */
[----:B------:R-:W1:Y:S08]  /*59f0*/  SHFL.BFLY PT, R132, R9, 0x1, 0x1f ;  /* 0x0c201f0009847f89 */ /* 0x000e7000000e0000 */
[----:B------:R-:W2:Y:S01]  /*5a00*/  SHFL.BFLY PT, R3, R4, 0x1, 0x1f ;  /* 0x0c201f0004037f89 */ /* 0x000ea200000e0000 */
[----:B-1----:R-:W-:Y:S05]  /*5a10*/  FMNMX.FTZ R132, R9, R132, !PT ;  /* 0x0000008409847209 */ /* 0x002fea0007810000 */
[C---:B------:R-:W-:Y:S02]  /*5a20*/  FMUL.FTZ R141, R132.reuse, c[0x0][0x2d0] ;  /* 0x0000b400848d7a20 */ /* 0x040fe40000410000 */
[----:B------:R-:W-:Y:S01]  /*5a30*/  FADD.FTZ R2, -R132, R135 ;  /* 0x0000008784027221 */ /* 0x000fe20000010100 */
[----:B--2---:R-:W-:Y:S01]  /*5a40*/  FMNMX.FTZ R3, R4, R3, !PT ;  /* 0x0000000304037209 */ /* 0x004fe20007810000 */
[--C-:B------:R-:W-:Y:S01]  /*5a50*/  FFMA.FTZ R175, R174, c[0x0][0x2d0], -R141.reuse ;  /* 0x0000b400aeaf7a23 */ /* 0x100fe2000001088d */
[----:B------:R-:W-:Y:S01]  /*5a60*/  MOV R135, R132 ;  /* 0x0000008400877202 */ /* 0x000fe20000000f00 */
[--C-:B------:R-:W-:Y:S02]  /*5a70*/  FFMA.FTZ R174, R170, c[0x0][0x2d0], -R141.reuse ;  /* 0x0000b400aaae7a23 */ /* 0x100fe4000001088d */
[C---:B------:R-:W-:Y:S02]  /*5a80*/  FMUL.FTZ R144, R3.reuse, c[0x0][0x2d0] ;  /* 0x0000b40003907a20 */ /* 0x040fe40000410000 */
[----:B------:R-:W-:Y:S01]  /*5a90*/  FADD.FTZ R5, -R3, R0 ;  /* 0x0000000003057221 */ /* 0x000fe20000010100 */
[----:B------:R-:W-:Y:S01]  /*5aa0*/  MUFU.EX2 R175, R175 ;  /* 0x000000af00af7308 */ /* 0x000fe20000000800 */
[--C-:B------:R-:W-:Y:S02]  /*5ab0*/  FFMA.FTZ R172, R165, c[0x0][0x2d0], -R144.reuse ;  /* 0x0000b400a5ac7a23 */ /* 0x100fe40000010890 */
[--C-:B------:R-:W-:Y:S02]  /*5ac0*/  FFMA.FTZ R168, R181, c[0x0][0x2d0], -R144.reuse ;  /* 0x0000b400b5a87a23 */ /* 0x100fe40000010890 */
[--C-:B------:R-:W-:Y:S02]  /*5ad0*/  FFMA.FTZ R171, R169, c[0x0][0x2d0], -R141.reuse ;  /* 0x0000b400a9ab7a23 */ /* 0x100fe4000001088d */
[--C-:B------:R-:W-:Y:S02]  /*5ae0*/  FFMA.FTZ R169, R183, c[0x0][0x2d0], -R144.reuse ;  /* 0x0000b400b7a97a23 */ /* 0x100fe40000010890 */
[--C-:B------:R-:W-:Y:S01]  /*5af0*/  FFMA.FTZ R170, R173, c[0x0][0x2d0], -R141.reuse ;  /* 0x0000b400adaa7a23 */ /* 0x100fe2000001088d */
[----:B------:R-:W-:Y:S01]  /*5b00*/  MUFU.EX2 R174, R174 ;  /* 0x000000ae00ae7308 */ /* 0x000fe20000000800 */
[--C-:B------:R-:W-:Y:S02]  /*5b10*/  FFMA.FTZ R173, R167, c[0x0][0x2d0], -R144.reuse ;  /* 0x0000b400a7ad7a23 */ /* 0x100fe40000010890 */
[----:B------:R-:W-:Y:S02]  /*5b20*/  FMUL.FTZ R0, R5, c[0x0][0x2d0] ;  /* 0x0000b40005007a20 */ /* 0x000fe40000410000 */
[----:B------:R-:W-:Y:S02]  /*5b30*/  FMUL.FTZ R6, R2, c[0x0][0x2d0] ;  /* 0x0000b40002067a20 */ /* 0x000fe40000410000 */
[--C-:B------:R-:W-:Y:S02]  /*5b40*/  FFMA.FTZ R177, R166, c[0x0][0x2d0], -R141.reuse ;  /* 0x0000b400a6b17a23 */ /* 0x100fe4000001088d */
[----:B------:R-:W-:Y:S01]  /*5b50*/  LDSM.16.MT88.4 R164, [R200+0x5900] ;  /* 0x00590000c8a4783b */ /* 0x000fe20000004200 */
[----:B------:R-:W1:Y:S01]  /*5b60*/  MUFU.EX2 R2, R6 ;  /* 0x0000000600027308 */ /* 0x000e620000000800 */
[--C-:B------:R-:W-:Y:S02]  /*5b70*/  FFMA.FTZ R178, R252, c[0x0][0x2d0], -R144.reuse ;  /* 0x0000b400fcb27a23 */ /* 0x100fe40000010890 */
[--C-:B------:R-:W-:Y:S02]  /*5b80*/  FFMA.FTZ R179, R251, c[0x0][0x2d0], -R144.reuse ;  /* 0x0000b400fbb37a23 */ /* 0x100fe40000010890 */
[--C-:B------:R-:W-:Y:S02]  /*5b90*/  FFMA.FTZ R183, R247, c[0x0][0x2d0], -R144.reuse ;  /* 0x0000b400f7b77a23 */ /* 0x100fe40000010890 */
[--C-:B------:R-:W-:Y:S02]  /*5ba0*/  FFMA.FTZ R243, R243, c[0x0][0x2d0], -R144.reuse ;  /* 0x0000b400f3f37a23 */ /* 0x100fe40000010890 */
[--C-:B------:R-:W-:Y:S01]  /*5bb0*/  FFMA.FTZ R239, R239, c[0x0][0x2d0], -R144.reuse ;  /* 0x0000b400efef7a23 */ /* 0x100fe20000010890 */
[----:B------:R-:W2:Y:S01]  /*5bc0*/  MUFU.EX2 R0, R0 ;  /* 0x0000000000007308 */ /* 0x000ea20000000800 */
[--C-:B------:R-:W-:Y:S02]  /*5bd0*/  FFMA.FTZ R237, R237, c[0x0][0x2d0], -R144.reuse ;  /* 0x0000b400eded7a23 */ /* 0x100fe40000010890 */
[--C-:B------:R-:W-:Y:S02]  /*5be0*/  FFMA.FTZ R134, R134, c[0x0][0x2d0], -R144.reuse ;  /* 0x0000b40086867a23 */ /* 0x100fe40000010890 */
[--C-:B------:R-:W-:Y:S02]  /*5bf0*/  FFMA.FTZ R133, R133, c[0x0][0x2d0], -R144.reuse ;  /* 0x0000b40085857a23 */ /* 0x100fe40000010890 */
[--C-:B------:R-:W-:Y:S02]  /*5c00*/  FFMA.FTZ R176, R182, c[0x0][0x2d0], -R141.reuse ;  /* 0x0000b400b6b07a23 */ /* 0x100fe4000001088d */
[--C-:B------:R-:W-:Y:S01]  /*5c10*/  FFMA.FTZ R182, R249, c[0x0][0x2d0], -R144.reuse ;  /* 0x0000b400f9b67a23 */ /* 0x100fe20000010890 */
[----:B------:R-:W-:Y:S01]  /*5c20*/  MUFU.EX2 R171, R171 ;  /* 0x000000ab00ab7308 */ /* 0x000fe20000000800 */
[--C-:B------:R-:W-:Y:S02]  /*5c30*/  FFMA.FTZ R180, R250, c[0x0][0x2d0], -R141.reuse ;  /* 0x0000b400fab47a23 */ /* 0x100fe4000001088d */
[--C-:B------:R-:W-:Y:S02]  /*5c40*/  FFMA.FTZ R181, R248, c[0x0][0x2d0], -R141.reuse ;  /* 0x0000b400f8b57a23 */ /* 0x100fe4000001088d */
[----:B-1----:R-:W-:Y:S01]  /*5c50*/  FMUL.FTZ R4, R2, R128 ;  /* 0x0000008002047220 */ /* 0x002fe20000410000 */
[----:B------:R-:W-:Y:S01]  /*5c60*/  F2FP.BF16.PACK_AB R128, R174, R175 ;  /* 0x000000afae80723e */ /* 0x000fe200000010ff */
[C---:B------:R-:W-:Y:S02]  /*5c70*/  FMUL.FTZ R5, R2.reuse, R129 ;  /* 0x0000008102057220 */ /* 0x040fe40000410000 */
[C---:B------:R-:W-:Y:S01]  /*5c80*/  FMUL.FTZ R8, R2.reuse, R124 ;  /* 0x0000007c02087220 */ /* 0x040fe20000410000 */
[----:B------:R-:W1:Y:S01]  /*5c90*/  MUFU.EX2 R170, R170 ;  /* 0x000000aa00aa7308 */ /* 0x000e620000000800 */
[C---:B------:R-:W-:Y:S02]  /*5ca0*/  FMUL.FTZ R9, R2.reuse, R125 ;  /* 0x0000007d02097220 */ /* 0x040fe40000410000 */
[----:B------:R-:W-:Y:S02]  /*5cb0*/  FMUL.FTZ R16, R2, R116 ;  /* 0x0000007402107220 */ /* 0x000fe40000410000 */
[C---:B--2---:R-:W-:Y:S02]  /*5cc0*/  FMUL.FTZ R6, R0.reuse, R130 ;  /* 0x0000008200067220 */ /* 0x044fe40000410000 */
[C---:B------:R-:W-:Y:S02]  /*5cd0*/  FMUL.FTZ R7, R0.reuse, R131 ;  /* 0x0000008300077220 */ /* 0x040fe40000410000 */
[C---:B------:R-:W-:Y:S01]  /*5ce0*/  FMUL.FTZ R10, R0.reuse, R126 ;  /* 0x0000007e000a7220 */ /* 0x040fe20000410000 */
[----:B------:R-:W-:Y:S01]  /*5cf0*/  MUFU.EX2 R173, R173 ;  /* 0x000000ad00ad7308 */ /* 0x000fe20000000800 */
[----:B------:R-:W-:Y:S02]  /*5d00*/  FMUL.FTZ R11, R0, R127 ;  /* 0x0000007f000b7220 */ /* 0x000fe40000410000 */
[----:B------:R-:W-:Y:S01]  /*5d10*/  FMUL.FTZ R17, R2, R117 ;  /* 0x0000007502117220 */ /* 0x000fe20000410000 */
[----:B------:R-:W-:Y:S01]  /*5d20*/  LDSM.16.MT88.4 R124, [R200+0x2900] ;  /* 0x00290000c87c783b */ /* 0x000fe20000004200 */
[C---:B------:R-:W-:Y:S02]  /*5d30*/  FMUL.FTZ R18, R0.reuse, R118 ;  /* 0x0000007600127220 */ /* 0x040fe40000410000 */
[----:B------:R-:W-:Y:S02]  /*5d40*/  FMUL.FTZ R19, R0, R119 ;  /* 0x0000007700137220 */ /* 0x000fe40000410000 */
[C---:B------:R-:W-:Y:S01]  /*5d50*/  FMUL.FTZ R24, R2.reuse, R108 ;  /* 0x0000006c02187220 */ /* 0x040fe20000410000 */
[----:B------:R-:W2:Y:S01]  /*5d60*/  MUFU.EX2 R172, R172 ;  /* 0x000000ac00ac7308 */ /* 0x000ea20000000800 */
[----:B------:R-:W-:Y:S01]  /*5d70*/  FMUL.FTZ R25, R2, R109 ;  /* 0x0000006d02197220 */ /* 0x000fe20000410000 */
[----:B------:R-:W-:Y:S01]  /*5d80*/  LDSM.16.MT88.4 R116, [R197+0x900] ;  /* 0x00090000c574783b */ /* 0x000fe20000004200 */
[----:B------:R-:W-:Y:S01]  /*5d90*/  FMUL.FTZ R26, R0, R110 ;  /* 0x0000006e001a7220 */ /* 0x000fe20000410000 */
[----:B-1----:R-:W-:Y:S01]  /*5da0*/  F2FP.BF16.PACK_AB R130, R170, R171 ;  /* 0x000000abaa82723e */ /* 0x002fe200000010ff */
[----:B------:R-:W-:Y:S02]  /*5db0*/  FMUL.FTZ R27, R0, R111 ;  /* 0x0000006f001b7220 */ /* 0x000fe40000410000 */
[C---:B------:R-:W-:Y:S02]  /*5dc0*/  FMUL.FTZ R32, R2.reuse, R100 ;  /* 0x0000006402207220 */ /* 0x040fe40000410000 */
[----:B------:R-:W-:Y:S01]  /*5dd0*/  FMUL.FTZ R33, R2, R101 ;  /* 0x0000006502217220 */ /* 0x000fe20000410000 */
[----:B------:R-:W-:Y:S01]  /*5de0*/  MUFU.EX2 R169, R169 ;  /* 0x000000a900a97308 */ /* 0x000fe20000000800 */
[----:B------:R-:W-:Y:S01]  /*5df0*/  LDSM.16.MT88.4 R108, [R196+0x2100] ;  /* 0x00210000c46c783b */ /* 0x000fe20000004200 */
[C---:B------:R-:W-:Y:S02]  /*5e00*/  FMUL.FTZ R34, R0.reuse, R102 ;  /* 0x0000006600227220 */ /* 0x040fe40000410000 */
[----:B------:R-:W-:Y:S02]  /*5e10*/  FMUL.FTZ R35, R0, R103 ;  /* 0x0000006700237220 */ /* 0x000fe40000410000 */
[C---:B------:R-:W-:Y:S02]  /*5e20*/  FMUL.FTZ R36, R2.reuse, R36 ;  /* 0x0000002402247220 */ /* 0x040fe40000410000 */
[----:B------:R-:W-:Y:S01]  /*5e30*/  FMUL.FTZ R37, R2, R37 ;  /* 0x0000002502257220 */ /* 0x000fe20000410000 */
[----:B------:R-:W-:Y:S01]  /*5e40*/  LDSM.16.MT88.4 R100, [R197+0x2100] ;  /* 0x00210000c564783b */ /* 0x000fe20000004200 */
[----:B------:R-:W1:Y:S01]  /*5e50*/  MUFU.EX2 R168, R168 ;  /* 0x000000a800a87308 */ /* 0x000e620000000800 */
[C---:B------:R-:W-:Y:S02]  /*5e60*/  FMUL.FTZ R38, R0.reuse, R38 ;  /* 0x0000002600267220 */ /* 0x040fe40000410000 */
[----:B------:R-:W-:Y:S01]  /*5e70*/  FMUL.FTZ R39, R0, R39 ;  /* 0x0000002700277220 */ /* 0x000fe20000410000 */
[----:B--2---:R-:W-:Y:S01]  /*5e80*/  F2FP.BF16.PACK_AB R129, R172, R173 ;  /* 0x000000adac81723e */ /* 0x004fe200000010ff */
[C---:B------:R-:W-:Y:S02]  /*5e90*/  FMUL.FTZ R40, R2.reuse, R40 ;  /* 0x0000002802287220 */ /* 0x040fe40000410000 */
[----:B------:R-:W-:Y:S02]  /*5ea0*/  FMUL.FTZ R41, R2, R41 ;  /* 0x0000002902297220 */ /* 0x000fe40000410000 */
[C---:B------:R-:W-:Y:S01]  /*5eb0*/  FMUL.FTZ R42, R0.reuse, R42 ;  /* 0x0000002a002a7220 */ /* 0x040fe20000410000 */
[----:B------:R-:W-:Y:S01]  /*5ec0*/  MUFU.EX2 R176, R176 ;  /* 0x000000b000b07308 */ /* 0x000fe20000000800 */
[----:B------:R-:W-:Y:S02]  /*5ed0*/  FMUL.FTZ R43, R0, R43 ;  /* 0x0000002b002b7220 */ /* 0x000fe40000410000 */
[C---:B------:R-:W-:Y:S02]  /*5ee0*/  FMUL.FTZ R44, R2.reuse, R44 ;  /* 0x0000002c022c7220 */ /* 0x040fe40000410000 */
[----:B------:R-:W-:Y:S02]  /*5ef0*/  FMUL.FTZ R45, R2, R45 ;  /* 0x0000002d022d7220 */ /* 0x000fe40000410000 */
[C---:B------:R-:W-:Y:S02]  /*5f00*/  FMUL.FTZ R46, R0.reuse, R46 ;  /* 0x0000002e002e7220 */ /* 0x040fe40000410000 */
[----:B------:R-:W-:Y:S01]  /*5f10*/  FMUL.FTZ R47, R0, R47 ;  /* 0x0000002f002f7220 */ /* 0x000fe20000410000 */
[----:B------:R-:W2:Y:S01]  /*5f20*/  MUFU.EX2 R177, R177 ;  /* 0x000000b100b17308 */ /* 0x000ea20000000800 */
[C---:B------:R-:W-:Y:S02]  /*5f30*/  FMUL.FTZ R48, R2.reuse, R48 ;  /* 0x0000003002307220 */ /* 0x040fe40000410000 */
[----:B------:R-:W-:Y:S01]  /*5f40*/  FMUL.FTZ R49, R2, R49 ;  /* 0x0000003102317220 */ /* 0x000fe20000410000 */
[----:B-1----:R-:W-:Y:S01]  /*5f50*/  F2FP.BF16.PACK_AB R131, R168, R169 ;  /* 0x000000a9a883723e */ /* 0x002fe200000010ff */
[C---:B------:R-:W-:Y:S02]  /*5f60*/  FMUL.FTZ R50, R0.reuse, R50 ;  /* 0x0000003200327220 */ /* 0x040fe40000410000 */
[----:B------:R-:W-:Y:S02]  /*5f70*/  FMUL.FTZ R51, R0, R51 ;  /* 0x0000003300337220 */ /* 0x000fe40000410000 */
[C---:B------:R-:W-:Y:S01]  /*5f80*/  FMUL.FTZ R52, R2.reuse, R52 ;  /* 0x0000003402347220 */ /* 0x040fe20000410000 */
[----:B------:R-:W-:Y:S01]  /*5f90*/  MUFU.EX2 R178, R178 ;  /* 0x000000b200b27308 */ /* 0x000fe20000000800 */
[C---:B------:R-:W-:Y:S05]  /*5fa0*/  HMMA.16816.F32.BF16 R4, R128.reuse, R12, R4 ;  /* 0x0000000c8004723c */ /* 0x040fea0000041804 */
[C---:B------:R-:W-:Y:S02]  /*5fb0*/  FMUL.FTZ R53, R2.reuse, R53 ;  /* 0x0000003502357220 */ /* 0x040fe40000410000 */
[C---:B------:R-:W-:Y:S01]  /*5fc0*/  FMUL.FTZ R12, R2.reuse, R120 ;  /* 0x00000078020c7220 */ /* 0x040fe20000410000 */
[C---:B------:R-:W-:Y:S01]  /*5fd0*/  HMMA.16816.F32.BF16 R8, R128.reuse, R14, R8 ;  /* 0x0000000e8008723c */ /* 0x040fe20000041808 */
[----:B------:R-:W1:Y:S03]  /*5fe0*/  MUFU.EX2 R179, R179 ;  /* 0x000000b300b37308 */ /* 0x000e660000000800 */
[----:B------:R-:W-:Y:S02]  /*5ff0*/  FMUL.FTZ R13, R2, R121 ;  /* 0x00000079020d7220 */ /* 0x000fe40000410000 */
[C---:B------:R-:W-:Y:S02]  /*6000*/  FMUL.FTZ R54, R0.reuse, R54 ;  /* 0x0000003600367220 */ /* 0x040fe40000410000 */
[C---:B------:R-:W-:Y:S03]  /*6010*/  FMUL.FTZ R14, R0.reuse, R122 ;  /* 0x0000007a000e7220 */ /* 0x040fe60000410000 */
[----:B------:R-:W-:Y:S01]  /*6020*/  MUFU.EX2 R180, R180 ;  /* 0x000000b400b47308 */ /* 0x000fe20000000800 */
[C---:B------:R-:W-:Y:S02]  /*6030*/  FMUL.FTZ R15, R0.reuse, R123 ;  /* 0x0000007b000f7220 */ /* 0x040fe40000410000 */
[----:B------:R-:W3:Y:S01]  /*6040*/  LDSM.16.MT88.4 R120, [R196+0x100] ;  /* 0x00010000c478783b */ /* 0x000ee20000004200 */
[----:B------:R-:W-:Y:S02]  /*6050*/  FMUL.FTZ R55, R0, R55 ;  /* 0x0000003700377220 */ /* 0x000fe40000410000 */
[C---:B------:R-:W-:Y:S02]  /*6060*/  FMUL.FTZ R56, R2.reuse, R56 ;  /* 0x0000003802387220 */ /* 0x040fe40000410000 */
[C---:B------:R-:W-:Y:S02]  /*6070*/  HMMA.16816.F32.BF16 R12, R128.reuse, R20, R12 ;  /* 0x00000014800c723c */ /* 0x040fe4000004180c */
[----:B------:R-:W4:Y:S01]  /*6080*/  MUFU.EX2 R181, R181 ;  /* 0x000000b500b57308 */ /* 0x000f220000000800 */
[----:B------:R-:W-:Y:S02]  /*6090*/  FMUL.FTZ R57, R2, R57 ;  /* 0x0000003902397220 */ /* 0x000fe40000410000 */
[----:B------:R-:W-:Y:S02]  /*60a0*/  FMUL.FTZ R58, R0, R58 ;  /* 0x0000003a003a7220 */ /* 0x000fe40000410000 */
[C---:B------:R-:W-:Y:S01]  /*60b0*/  FMUL.FTZ R20, R2.reuse, R112 ;  /* 0x0000007002147220 */ /* 0x040fe20000410000 */
[C---:B------:R-:W-:Y:S04]  /*60c0*/  HMMA.16816.F32.BF16 R16, R128.reuse, R22, R16 ;  /* 0x000000168010723c */ /* 0x040fe80000041810 */
[----:B------:R-:W-:Y:S01]  /*60d0*/  FMUL.FTZ R21, R2, R113 ;  /* 0x0000007102157220 */ /* 0x000fe20000410000 */
[----:B------:R-:W-:Y:S01]  /*60e0*/  MUFU.EX2 R182, R182 ;  /* 0x000000b600b67308 */ /* 0x000fe20000000800 */
[C---:B------:R-:W-:Y:S02]  /*60f0*/  FMUL.FTZ R59, R0.reuse, R59 ;  /* 0x0000003b003b7220 */ /* 0x040fe40000410000 */
[C---:B------:R-:W-:Y:S04]  /*6100*/  FMUL.FTZ R22, R0.reuse, R114 ;  /* 0x0000007200167220 */ /* 0x040fe80000410000 */
[----:B------:R-:W-:Y:S02]  /*6110*/  FMUL.FTZ R23, R0, R115 ;  /* 0x0000007300177220 */ /* 0x000fe40000410000 */
[----:B------:R-:W5:Y:S01]  /*6120*/  LDSM.16.MT88.4 R112, [R200+0x2100] ;  /* 0x00210000c870783b */ /* 0x000f620000004200 */
[C---:B------:R-:W-:Y:S01]  /*6130*/  FMUL.FTZ R60, R2.reuse, R60 ;  /* 0x0000003c023c7220 */ /* 0x040fe20000410000 */
[----:B------:R-:W1:Y:S01]  /*6140*/  MUFU.EX2 R183, R183 ;  /* 0x000000b700b77308 */ /* 0x000e620000000800 */
[----:B------:R-:W-:Y:S02]  /*6150*/  FMUL.FTZ R61, R2, R61 ;  /* 0x0000003d023d7220 */ /* 0x000fe40000410000 */
[C---:B------:R-:W-:Y:S03]  /*6160*/  HMMA.16816.F32.BF16 R20, R128.reuse, R28, R20 ;  /* 0x0000001c8014723c */ /* 0x040fe60000041814 */
[C---:B------:R-:W-:Y:S02]  /*6170*/  FMUL.FTZ R62, R0.reuse, R62 ;  /* 0x0000003e003e7220 */ /* 0x040fe40000410000 */
[----:B------:R-:W-:Y:S02]  /*6180*/  FMUL.FTZ R63, R0, R63 ;  /* 0x0000003f003f7220 */ /* 0x000fe40000410000 */
[C---:B------:R-:W-:Y:S01]  /*6190*/  FMUL.FTZ R28, R2.reuse, R104 ;  /* 0x00000068021c7220 */ /* 0x040fe20000410000 */
[C---:B------:R-:W-:Y:S01]  /*61a0*/  HMMA.16816.F32.BF16 R24, R128.reuse, R30, R24 ;  /* 0x0000001e8018723c */ /* 0x040fe20000041818 */
[----:B------:R-:W-:Y:S03]  /*61b0*/  MUFU.EX2 R243, R243 ;  /* 0x000000f300f37308 */ /* 0x000fe60000000800 */
[C---:B------:R-:W-:Y:S02]  /*61c0*/  FMUL.FTZ R29, R2.reuse, R105 ;  /* 0x00000069021d7220 */ /* 0x040fe40000410000 */
[----:B------:R-:W-:Y:S02]  /*61d0*/  FMUL.FTZ R64, R2, R64 ;  /* 0x0000004002407220 */ /* 0x000fe40000410000 */
[C---:B------:R-:W-:Y:S03]  /*61e0*/  FMUL.FTZ R30, R0.reuse, R106 ;  /* 0x0000006a001e7220 */ /* 0x040fe60000410000 */
[----:B------:R-:W-:Y:S01]  /*61f0*/  MUFU.EX2 R239, R239 ;  /* 0x000000ef00ef7308 */ /* 0x000fe20000000800 */
[----:B------:R-:W-:Y:S02]  /*6200*/  FMUL.FTZ R31, R0, R107 ;  /* 0x0000006b001f7220 */ /* 0x000fe40000410000 */
[----:B------:R-:W1:Y:S01]  /*6210*/  LDSM.16.MT88.4 R104, [R198+0x2100] ;  /* 0x00210000c668783b */ /* 0x000e620000004200 */
[----:B------:R-:W-:Y:S02]  /*6220*/  FMUL.FTZ R65, R2, R65 ;  /* 0x0000004102417220 */ /* 0x000fe40000410000 */
[C---:B------:R-:W-:Y:S02]  /*6230*/  FMUL.FTZ R66, R0.reuse, R66 ;  /* 0x0000004200427220 */ /* 0x040fe40000410000 */
[C---:B---3--:R-:W-:Y:S02]  /*6240*/  HMMA.16816.F32.BF16 R28, R128.reuse, R120, R28 ;  /* 0x00000078801c723c */ /* 0x048fe4000004181c */
[----:B------:R-:W-:Y:S01]  /*6250*/  MUFU.EX2 R237, R237 ;  /* 0x000000ed00ed7308 */ /* 0x000fe20000000800 */
[----:B------:R-:W-:Y:S02]  /*6260*/  FMUL.FTZ R67, R0, R67 ;  /* 0x0000004300437220 */ /* 0x000fe40000410000 */
[C---:B------:R-:W-:Y:S02]  /*6270*/  FMUL.FTZ R68, R2.reuse, R68 ;  /* 0x0000004402447220 */ /* 0x040fe40000410000 */
[----:B------:R-:W-:Y:S01]  /*6280*/  FMUL.FTZ R69, R2, R69 ;  /* 0x0000004502457220 */ /* 0x000fe20000410000 */
[C---:B------:R-:W-:Y:S01]  /*6290*/  HMMA.16816.F32.BF16 R32, R128.reuse, R122, R32 ;  /* 0x0000007a8020723c */ /* 0x040fe20000041820 */
[----:B------:R-:W-:Y:S03]  /*62a0*/  LDSM.16.MT88.4 R120, [R196+0x900] ;  /* 0x00090000c478783b */ /* 0x000fe60000004200 */
[C---:B------:R-:W-:Y:S01]  /*62b0*/  FMUL.FTZ R70, R0.reuse, R70 ;  /* 0x0000004600467220 */ /* 0x040fe20000410000 */
[----:B------:R-:W-:Y:S01]  /*62c0*/  MUFU.EX2 R134, R134 ;  /* 0x0000008600867308 */ /* 0x000fe20000000800 */
[----:B------:R-:W-:Y:S02]  /*62d0*/  FMUL.FTZ R71, R0, R71 ;  /* 0x0000004700477220 */ /* 0x000fe40000410000 */
[C---:B-----5:R-:W-:Y:S04]  /*62e0*/  HMMA.16816.F32.BF16 R36, R128.reuse, R112, R36 ;  /* 0x000000708024723c */ /* 0x060fe80000041824 */
[C---:B------:R-:W-:Y:S02]  /*62f0*/  FMUL.FTZ R72, R2.reuse, R72 ;  /* 0x0000004802487220 */ /* 0x040fe40000410000 */
[----:B------:R-:W-:Y:S01]  /*6300*/  FMUL.FTZ R73, R2, R73 ;  /* 0x0000004902497220 */ /* 0x000fe20000410000 */
[----:B------:R-:W-:Y:S01]  /*6310*/  MUFU.EX2 R133, R133 ;  /* 0x0000008500857308 */ /* 0x000fe20000000800 */
[C---:B------:R-:W-:Y:S01]  /*6320*/  HMMA.16816.F32.BF16 R40, R128.reuse, R114, R40 ;  /* 0x000000728028723c */ /* 0x040fe20000041828 */
[----:B------:R-:W-:Y:S03]  /*6330*/  LDSM.16.MT88.4 R112, [R200+0x900] ;  /* 0x00090000c870783b */ /* 0x000fe60000004200 */
[C---:B------:R-:W-:Y:S02]  /*6340*/  FMUL.FTZ R74, R0.reuse, R74 ;  /* 0x0000004a004a7220 */ /* 0x040fe40000410000 */
[----:B------:R-:W-:Y:S02]  /*6350*/  FMUL.FTZ R75, R0, R75 ;  /* 0x0000004b004b7220 */ /* 0x000fe40000410000 */
[C---:B------:R-:W-:Y:S01]  /*6360*/  FMUL.FTZ R76, R2.reuse, R76 ;  /* 0x0000004c024c7220 */ /* 0x040fe20000410000 */
[C---:B-1----:R-:W-:Y:S03]  /*6370*/  HMMA.16816.F32.BF16 R44, R128.reuse, R104, R44 ;  /* 0x00000068802c723c */ /* 0x042fe6000004182c */
[----:B------:R-:W-:Y:S02]  /*6380*/  FMUL.FTZ R77, R2, R77 ;  /* 0x0000004d024d7220 */ /* 0x000fe40000410000 */
[C---:B------:R-:W-:Y:S02]  /*6390*/  FMUL.FTZ R78, R0.reuse, R78 ;  /* 0x0000004e004e7220 */ /* 0x040fe40000410000 */
[----:B------:R-:W-:Y:S01]  /*63a0*/  FMUL.FTZ R79, R0, R79 ;  /* 0x0000004f004f7220 */ /* 0x000fe20000410000 */
[C---:B------:R-:W-:Y:S01]  /*63b0*/  HMMA.16816.F32.BF16 R48, R128.reuse, R106, R48 ;  /* 0x0000006a8030723c */ /* 0x040fe20000041830 */
[----:B------:R-:W1:Y:S03]  /*63c0*/  LDSM.16.MT88.4 R104, [R200+0x4100] ;  /* 0x00410000c868783b */ /* 0x000e660000004200 */
[C---:B------:R-:W-:Y:S02]  /*63d0*/  FMUL.FTZ R80, R2.reuse, R80 ;  /* 0x0000005002507220 */ /* 0x040fe40000410000 */
[----:B------:R-:W-:Y:S02]  /*63e0*/  FMUL.FTZ R81, R2, R81 ;  /* 0x0000005102517220 */ /* 0x000fe40000410000 */
[C---:B------:R-:W-:Y:S04]  /*63f0*/  HMMA.16816.F32.BF16 R52, R128.reuse, R100, R52 ;  /* 0x000000648034723c */ /* 0x040fe80000041834 */
[C---:B------:R-:W-:Y:S02]  /*6400*/  FMUL.FTZ R82, R0.reuse, R82 ;  /* 0x0000005200527220 */ /* 0x040fe40000410000 */
[----:B------:R-:W-:Y:S02]  /*6410*/  FMUL.FTZ R83, R0, R83 ;  /* 0x0000005300537220 */ /* 0x000fe40000410000 */
[C---:B------:R-:W-:Y:S01]  /*6420*/  HMMA.16816.F32.BF16 R56, R128.reuse, R102, R56 ;  /* 0x000000668038723c */ /* 0x040fe20000041838 */
[----:B------:R-:W3:Y:S03]  /*6430*/  LDSM.16.MT88.4 R100, [R198+0x4100] ;  /* 0x00410000c664783b */ /* 0x000ee60000004200 */
[C---:B------:R-:W-:Y:S02]  /*6440*/  FMUL.FTZ R84, R2.reuse, R84 ;  /* 0x0000005402547220 */ /* 0x040fe40000410000 */
[----:B------:R-:W-:Y:S02]  /*6450*/  FMUL.FTZ R85, R2, R85 ;  /* 0x0000005502557220 */ /* 0x000fe40000410000 */
[C---:B------:R-:W-:Y:S04]  /*6460*/  HMMA.16816.F32.BF16 R60, R128.reuse, R108, R60 ;  /* 0x0000006c803c723c */ /* 0x040fe8000004183c */
[C---:B------:R-:W-:Y:S02]  /*6470*/  FMUL.FTZ R86, R0.reuse, R86 ;  /* 0x0000005600567220 */ /* 0x040fe40000410000 */
[----:B------:R-:W-:Y:S02]  /*6480*/  FMUL.FTZ R87, R0, R87 ;  /* 0x0000005700577220 */ /* 0x000fe40000410000 */
[C---:B------:R-:W-:Y:S01]  /*6490*/  HMMA.16816.F32.BF16 R64, R128.reuse, R110, R64 ;  /* 0x0000006e8040723c */ /* 0x040fe20000041840 */
[----:B------:R-:W5:Y:S03]  /*64a0*/  LDSM.16.MT88.4 R108, [R197+0x4100] ;  /* 0x00410000c56c783b */ /* 0x000f660000004200 */
        /* <DEDUP_REMOVED lines=11> */
[C---:B---3--:R-:W-:Y:S04]  /*6560*/  HMMA.16816.F32.BF16 R76, R128.reuse, R100, R76 ;  /* 0x00000064804c723c */ /* 0x048fe8000004184c */
[C---:B------:R-:W-:Y:S02]  /*6570*/  FMUL.FTZ R96, R2.reuse, R96 ;  /* 0x0000006002607220 */ /* 0x040fe40000410000 */
[----:B------:R-:W-:Y:S01]  /*6580*/  FMUL.FTZ R97, R2, R97 ;  /* 0x0000006102617220 */ /* 0x000fe20000410000 */
[----:B--2---:R-:W-:Y:S01]  /*6590*/  F2FP.BF16.PACK_AB R100, R177, R176 ;  /* 0x000000b0b164723e */ /* 0x004fe200000010ff */
[C---:B------:R-:W-:Y:S04]  /*65a0*/  HMMA.16816.F32.BF16 R80, R128.reuse, R102, R80 ;  /* 0x000000668050723c */ /* 0x040fe80000041850 */
[C---:B------:R-:W-:Y:S01]  /*65b0*/  FMUL.FTZ R98, R0.reuse, R98 ;  /* 0x0000006200627220 */ /* 0x040fe20000410000 */
[----:B------:R-:W-:Y:S01]  /*65c0*/  F2FP.BF16.PACK_AB R101, R179, R178 ;  /* 0x000000b2b365723e */ /* 0x000fe200000010ff */
[----:B------:R-:W-:Y:S01]  /*65d0*/  FMUL.FTZ R99, R0, R99 ;  /* 0x0000006300637220 */ /* 0x000fe20000410000 */
[----:B----4-:R-:W-:Y:S01]  /*65e0*/  F2FP.BF16.PACK_AB R102, R181, R180 ;  /* 0x000000b4b566723e */ /* 0x010fe200000010ff */
[C---:B-----5:R-:W-:Y:S04]  /*65f0*/  HMMA.16816.F32.BF16 R84, R128.reuse, R108, R84 ;  /* 0x0000006c8054723c */ /* 0x060fe80000041854 */
[----:B------:R-:W-:Y:S01]  /*6600*/  F2FP.BF16.PACK_AB R103, R183, R182 ;  /* 0x000000b6b767723e */ /* 0x000fe200000010ff */
[--C-:B------:R-:W-:Y:S02]  /*6610*/  FFMA.FTZ R246, R246, c[0x0][0x2d0], -R141.reuse ;  /* 0x0000b400f6f67a23 */ /* 0x100fe4000001088d */
[--C-:B------:R-:W-:Y:S01]  /*6620*/  FFMA.FTZ R247, R244, c[0x0][0x2d0], -R141.reuse ;  /* 0x0000b400f4f77a23 */ /* 0x100fe2000001088d */
[C---:B------:R-:W-:Y:S01]  /*6630*/  HMMA.16816.F32.BF16 R88, R128.reuse, R110, R88 ;  /* 0x0000006e8058723c */ /* 0x040fe20000041858 */
[----:B------:R-:W2:Y:S02]  /*6640*/  LDSM.16.MT88.4 R108, [R198+0x900] ;  /* 0x00090000c66c783b */ /* 0x000ea40000004200 */
[----:B------:R-:W-:Y:S01]  /*6650*/  MUFU.EX2 R246, R246 ;  /* 0x000000f600f67308 */ /* 0x000fe20000000800 */
[--C-:B------:R-:W-:Y:S02]  /*6660*/  FFMA.FTZ R244, R245, c[0x0][0x2d0], -R144.reuse ;  /* 0x0000b400f5f47a23 */ /* 0x100fe40000010890 */
[--C-:B------:R-:W-:Y:S02]  /*6670*/  FFMA.FTZ R242, R242, c[0x0][0x2d0], -R141.reuse ;  /* 0x0000b400f2f27a23 */ /* 0x100fe4000001088d */
[--C-:B------:R-:W-:Y:S01]  /*6680*/  FFMA.FTZ R245, R240, c[0x0][0x2d0], -R141.reuse ;  /* 0x0000b400f0f57a23 */ /* 0x100fe2000001088d */
[C---:B-1----:R-:W-:Y:S03]  /*6690*/  HMMA.16816.F32.BF16 R92, R128.reuse, R104, R92 ;  /* 0x00000068805c723c */ /* 0x042fe6000004185c */
[--C-:B------:R-:W-:Y:S01]  /*66a0*/  FFMA.FTZ R240, R241, c[0x0][0x2d0], -R144.reuse ;  /* 0x0000b400f1f07a23 */ /* 0x100fe20000010890 */
[----:B------:R-:W1:Y:S01]  /*66b0*/  MUFU.EX2 R247, R247 ;  /* 0x000000f700f77308 */ /* 0x000e620000000800 */
[--C-:B------:R-:W-:Y:S02]  /*66c0*/  FFMA.FTZ R236, R236, c[0x0][0x2d0], -R141.reuse ;  /* 0x0000b400ecec7a23 */ /* 0x100fe4000001088d */
[--C-:B------:R-:W-:Y:S01]  /*66d0*/  FFMA.FTZ R241, R238, c[0x0][0x2d0], -R141.reuse ;  /* 0x0000b400eef17a23 */ /* 0x100fe2000001088d */
[----:B------:R-:W-:Y:S01]  /*66e0*/  HMMA.16816.F32.BF16 R96, R128, R106, R96 ;  /* 0x0000006a8060723c */ /* 0x000fe20000041860 */
[----:B------:R-:W3:Y:S03]  /*66f0*/  LDSM.16.MT88.4 R104, [R197+0x2900] ;  /* 0x00290000c568783b */ /* 0x000ee60000004200 */
[----:B------:R-:W-:Y:S02]  /*6700*/  FFMA.FTZ R238, R235, c[0x0][0x2d0], -R144 ;  /* 0x0000b400ebee7a23 */ /* 0x000fe40000010890 */
[--C-:B------:R-:W-:Y:S01]  /*6710*/  FFMA.FTZ R234, R234, c[0x0][0x2d0], -R141.reuse ;  /* 0x0000b400eaea7a23 */ /* 0x100fe2000001088d */
[----:B------:R-:W4:Y:S01]  /*6720*/  MUFU.EX2 R244, R244 ;  /* 0x000000f400f47308 */ /* 0x000f220000000800 */
[C---:B------:R-:W-:Y:S01]  /*6730*/  HMMA.16816.F32.BF16 R4, R100.reuse, R112, R4 ;  /* 0x000000706404723c */ /* 0x040fe20000041804 */
[----:B------:R-:W-:Y:S04]  /*6740*/  LDSM.16.MT88.4 R128, [R200+0x3100] ;  /* 0x00310000c880783b */ /* 0x000fe80000004200 */
[----:B------:R-:W-:Y:S02]  /*6750*/  FFMA.FTZ R141, R232, c[0x0][0x2d0], -R141 ;  /* 0x0000b400e88d7a23 */ /* 0x000fe4000001088d */
[----:B------:R-:W-:Y:S01]  /*6760*/  FFMA.FTZ R175, R2, R233, R175 ;  /* 0x000000e902af7223 */ /* 0x000fe200000100af */
[C---:B------:R-:W-:Y:S01]  /*6770*/  HMMA.16816.F32.BF16 R8, R100.reuse, R114, R8 ;  /* 0x000000726408723c */ /* 0x040fe20000041808 */
[----:B------:R-:W-:Y:S01]  /*6780*/  LDSM.16.MT88.4 R112, [R200+0x4900] ;  /* 0x00490000c870783b */ /* 0x000fe20000004200 */
[----:B------:R5:W-:Y:S02]  /*6790*/  MUFU.EX2 R235, R141 ;  /* 0x0000008d00eb7308 */ /* 0x000be40000000800 */
[----:B------:R-:W-:Y:S02]  /*67a0*/  FFMA.FTZ R173, R0, R229, R173 ;  /* 0x000000e500ad7223 */ /* 0x000fe400000100ad */
[----:B------:R-:W-:Y:S02]  /*67b0*/  FADD.FTZ R174, R174, R175 ;  /* 0x000000afaeae7221 */ /* 0x000fe40000010000 */
[C---:B--2---:R-:W-:Y:S01]  /*67c0*/  HMMA.16816.F32.BF16 R12, R100.reuse, R108, R12 ;  /* 0x0000006c640c723c */ /* 0x044fe2000004180c */
[----:B------:R-:W-:Y:S03]  /*67d0*/  LDSM.16.MT88.4 R144, [R196+0x1900] ;  /* 0x00190000c490783b */ /* 0x000fe60000004200 */
[----:B------:R-:W-:Y:S01]  /*67e0*/  MUFU.EX2 R242, R242 ;  /* 0x000000f200f27308 */ /* 0x000fe20000000800 */
[----:B------:R-:W-:Y:S03]  /*67f0*/  FADD.FTZ R172, R172, R173 ;  /* 0x000000adacac7221 */ /* 0x000fe60000010000 */
[C---:B------:R-:W-:Y:S01]  /*6800*/  HMMA.16816.F32.BF16 R16, R100.reuse, R110, R16 ;  /* 0x0000006e6410723c */ /* 0x040fe20000041810 */
[----:B------:R-:W2:Y:S05]  /*6810*/  LDSM.16.MT88.4 R108, [R196+0x2900] ;  /* 0x00290000c46c783b */ /* 0x000eaa0000004200 */
[----:B------:R-:W1:Y:S02]  /*6820*/  MUFU.EX2 R245, R245 ;  /* 0x000000f500f57308 */ /* 0x000e640000000800 */
[C---:B------:R-:W-:Y:S01]  /*6830*/  HMMA.16816.F32.BF16 R20, R100.reuse, R116, R20 ;  /* 0x000000746414723c */ /* 0x040fe20000041814 */
[----:B-----5:R-:W-:Y:S07]  /*6840*/  LDSM.16.MT88.4 R140, [R197+0x1900] ;  /* 0x00190000c58c783b */ /* 0x020fee0000004200 */
[C---:B------:R-:W-:Y:S01]  /*6850*/  HMMA.16816.F32.BF16 R24, R100.reuse, R118, R24 ;  /* 0x000000766418723c */ /* 0x040fe20000041818 */
[----:B------:R-:W5:Y:S01]  /*6860*/  MUFU.EX2 R240, R240 ;  /* 0x000000f000f07308 */ /* 0x000f620000000800 */
[----:B------:R-:W1:Y:S06]  /*6870*/  LDSM.16.MT88.4 R116, [R198+0x4900] ;  /* 0x00490000c674783b */ /* 0x000e6c0000004200 */
[C---:B------:R-:W-:Y:S03]  /*6880*/  HMMA.16816.F32.BF16 R28, R100.reuse, R120, R28 ;  /* 0x00000078641c723c */ /* 0x040fe6000004181c */
[----:B------:R-:W-:Y:S05]  /*6890*/  MUFU.EX2 R236, R236 ;  /* 0x000000ec00ec7308 */ /* 0x000fea0000000800 */
[C---:B------:R-:W-:Y:S01]  /*68a0*/  HMMA.16816.F32.BF16 R32, R100.reuse, R122, R32 ;  /* 0x0000007a6420723c */ /* 0x040fe20000041820 */
[----:B------:R-:W-:Y:S04]  /*68b0*/  LDSM.16.MT88.4 R120, [R197+0x1100] ;  /* 0x00110000c578783b */ /* 0x000fe80000004200 */
[----:B------:R-:W1:Y:S03]  /*68c0*/  MUFU.EX2 R241, R241 ;  /* 0x000000f100f17308 */ /* 0x000e660000000800 */
[C---:B------:R-:W-:Y:S07]  /*68d0*/  HMMA.16816.F32.BF16 R36, R100.reuse, R124, R36 ;  /* 0x0000007c6424723c */ /* 0x040fee0000041824 */
[----:B------:R-:W1:Y:S01]  /*68e0*/  MUFU.EX2 R238, R238 ;  /* 0x000000ee00ee7308 */ /* 0x000e620000000800 */
[C---:B------:R-:W-:Y:S01]  /*68f0*/  HMMA.16816.F32.BF16 R40, R100.reuse, R126, R40 ;  /* 0x0000007e6428723c */ /* 0x040fe20000041828 */
[----:B------:R-:W-:Y:S07]  /*6900*/  LDSM.16.MT88.4 R124, [R196+0x1100] ;  /* 0x00110000c47c783b */ /* 0x000fee0000004200 */
[C---:B------:R-:W-:Y:S01]  /*6910*/  HMMA.16816.F32.BF16 R44, R100.reuse, R136, R44 ;  /* 0x00000088642c723c */ /* 0x040fe2000004182c */
[----:B------:R-:W1:Y:S07]  /*6920*/  MUFU.EX2 R234, R234 ;  /* 0x000000ea00ea7308 */ /* 0x000e6e0000000800 */
[C---:B------:R-:W-:Y:S01]  /*6930*/  HMMA.16816.F32.BF16 R48, R100.reuse, R138, R48 ;  /* 0x0000008a6430723c */ /* 0x040fe20000041830 */
[----:B------:R-:W-:Y:S07]  /*6940*/  LDSM.16.MT88.4 R136, [R197+0x3100] ;  /* 0x00310000c588783b */ /* 0x000fee0000004200 */
[C---:B---3--:R-:W-:Y:S08]  /*6950*/  HMMA.16816.F32.BF16 R52, R100.reuse, R104, R52 ;  /* 0x000000686434723c */ /* 0x048ff00000041834 */
[C---:B------:R-:W-:Y:S01]  /*6960*/  HMMA.16816.F32.BF16 R56, R100.reuse, R106, R56 ;  /* 0x0000006a6438723c */ /* 0x040fe20000041838 */
[----:B------:R-:W3:Y:S07]  /*6970*/  LDSM.16.MT88.4 R104, [R197+0x4900] ;  /* 0x00490000c568783b */ /* 0x000eee0000004200 */
[C---:B--2---:R-:W-:Y:S08]  /*6980*/  HMMA.16816.F32.BF16 R60, R100.reuse, R108, R60 ;  /* 0x0000006c643c723c */ /* 0x044ff0000004183c */
[C---:B------:R-:W-:Y:S01]  /*6990*/  HMMA.16816.F32.BF16 R64, R100.reuse, R110, R64 ;  /* 0x0000006e6440723c */ /* 0x040fe20000041840 */
[----:B------:R-:W2:Y:S07]  /*69a0*/  LDSM.16.MT88.4 R108, [R196+0x4900] ;  /* 0x00490000c46c783b */ /* 0x000eae0000004200 */
[C---:B------:R-:W-:Y:S08]  /*69b0*/  HMMA.16816.F32.BF16 R68, R100.reuse, R112, R68 ;  /* 0x000000706444723c */ /* 0x040ff00000041844 */
[C---:B------:R-:W-:Y:S01]  /*69c0*/  HMMA.16816.F32.BF16 R72, R100.reuse, R114, R72 ;  /* 0x000000726448723c */ /* 0x040fe20000041848 */
[----:B------:R-:W4:Y:S07]  /*69d0*/  LDSM.16.MT88.4 R112, [R200+0x1100] ;  /* 0x00110000c870783b */ /* 0x000f2e0000004200 */
[C---:B-1----:R-:W-:Y:S08]  /*69e0*/  HMMA.16816.F32.BF16 R76, R100.reuse, R116, R76 ;  /* 0x00000074644c723c */ /* 0x042ff0000004184c */
[C---:B------:R-:W-:Y:S01]  /*69f0*/  HMMA.16816.F32.BF16 R80, R100.reuse, R118, R80 ;  /* 0x000000766450723c */ /* 0x040fe20000041850 */
[----:B------:R-:W1:Y:S07]  /*6a00*/  LDSM.16.MT88.4 R116, [R198+0x1100] ;  /* 0x00110000c674783b */ /* 0x000e6e0000004200 */
[C---:B---3--:R-:W-:Y:S08]  /*6a10*/  HMMA.16816.F32.BF16 R84, R100.reuse, R104, R84 ;  /* 0x000000686454723c */ /* 0x048ff00000041854 */
[C---:B------:R-:W-:Y:S01]  /*6a20*/  HMMA.16816.F32.BF16 R88, R100.reuse, R106, R88 ;  /* 0x0000006a6458723c */ /* 0x040fe20000041858 */
[----:B------:R-:W3:Y:S07]  /*6a30*/  LDSM.16.MT88.4 R104, [R198+0x3100] ;  /* 0x00310000c668783b */ /* 0x000eee0000004200 */
[C---:B--2---:R-:W-:Y:S08]  /*6a40*/  HMMA.16816.F32.BF16 R92, R100.reuse, R108, R92 ;  /* 0x0000006c645c723c */ /* 0x044ff0000004185c */
[----:B------:R-:W-:Y:S01]  /*6a50*/  HMMA.16816.F32.BF16 R96, R100, R110, R96 ;  /* 0x0000006e6460723c */ /* 0x000fe20000041860 */
[----:B------:R-:W2:Y:S06]  /*6a60*/  LDSM.16.MT88.4 R108, [R196+0x3100] ;  /* 0x00310000c46c783b */ /* 0x000eac0000004200 */
[----:B------:R-:W-:Y:S02]  /*6a70*/  F2FP.BF16.PACK_AB R100, R247, R246 ;  /* 0x000000f6f764723e */ /* 0x000fe400000010ff */
[----:B----4-:R-:W-:Y:S03]  /*6a80*/  F2FP.BF16.PACK_AB R101, R243, R244 ;  /* 0x000000f4f365723e */ /* 0x010fe600000010ff */
[----:B------:R-:W-:Y:S02]  /*6a90*/  F2FP.BF16.PACK_AB R102, R245, R242 ;  /* 0x000000f2f566723e */ /* 0x000fe400000010ff */
[----:B-----5:R-:W-:Y:S07]  /*6aa0*/  F2FP.BF16.PACK_AB R103, R239, R240 ;  /* 0x000000f0ef67723e */ /* 0x020fee00000010ff */
[C---:B------:R-:W-:Y:S08]  /*6ab0*/  HMMA.16816.F32.BF16 R4, R100.reuse, R112, R4 ;  /* 0x000000706404723c */ /* 0x040ff00000041804 */
[C---:B------:R-:W-:Y:S01]  /*6ac0*/  HMMA.16816.F32.BF16 R8, R100.reuse, R114, R8 ;  /* 0x000000726408723c */ /* 0x040fe20000041808 */
[----:B------:R-:W4:Y:S07]  /*6ad0*/  LDSM.16.MT88.4 R112, [R200+0x5100] ;  /* 0x00510000c870783b */ /* 0x000f2e0000004200 */
[C---:B-1----:R-:W-:Y:S08]  /*6ae0*/  HMMA.16816.F32.BF16 R12, R100.reuse, R116, R12 ;  /* 0x00000074640c723c */ /* 0x042ff0000004180c */
[C---:B------:R-:W-:Y:S01]  /*6af0*/  HMMA.16816.F32.BF16 R16, R100.reuse, R118, R16 ;  /* 0x000000766410723c */ /* 0x040fe20000041810 */
[----:B------:R-:W-:Y:S07]  /*6b00*/  LDSM.16.MT88.4 R116, [R197+0x5100] ;  /* 0x00510000c574783b */ /* 0x000fee0000004200 */
[C---:B------:R-:W-:Y:S08]  /*6b10*/  HMMA.16816.F32.BF16 R20, R100.reuse, R120, R20 ;  /* 0x000000786414723c */ /* 0x040ff00000041814 */
[C---:B------:R-:W-:Y:S08]  /*6b20*/  HMMA.16816.F32.BF16 R24, R100.reuse, R122, R24 ;  /* 0x0000007a6418723c */ /* 0x040ff00000041818 */
[C---:B------:R-:W-:Y:S08]  /*6b30*/  HMMA.16816.F32.BF16 R28, R100.reuse, R124, R28 ;  /* 0x0000007c641c723c */ /* 0x040ff0000004181c */
[C---:B------:R-:W-:Y:S01]  /*6b40*/  HMMA.16816.F32.BF16 R32, R100.reuse, R126, R32 ;  /* 0x0000007e6420723c */ /* 0x040fe20000041820 */
[----:B------:R-:W-:Y:S07]  /*6b50*/  LDSM.16.MT88.4 R124, [R200+0x1900] ;  /* 0x00190000c87c783b */ /* 0x000fee0000004200 */
[C---:B------:R-:W-:Y:S08]  /*6b60*/  HMMA.16816.F32.BF16 R36, R100.reuse, R128, R36 ;  /* 0x000000806424723c */ /* 0x040ff00000041824 */
[C---:B------:R-:W-:Y:S08]  /*6b70*/  HMMA.16816.F32.BF16 R40, R100.reuse, R130, R40 ;  /* 0x000000826428723c */ /* 0x040ff00000041828 */
[C---:B---3--:R-:W-:Y:S08]  /*6b80*/  HMMA.16816.F32.BF16 R44, R100.reuse, R104, R44 ;  /* 0x00000068642c723c */ /* 0x048ff0000004182c */
[C---:B------:R-:W-:Y:S01]  /*6b90*/  HMMA.16816.F32.BF16 R48, R100.reuse, R106, R48 ;  /* 0x0000006a6430723c */ /* 0x040fe20000041830 */
[----:B------:R-:W1:Y:S07]  /*6ba0*/  LDSM.16.MT88.4 R104, [R198+0x5100] ;  /* 0x00510000c668783b */ /* 0x000e6e0000004200 */
[C---:B------:R-:W-:Y:S07]  /*6bb0*/  HMMA.16816.F32.BF16 R52, R100.reuse, R136, R52 ;  /* 0x000000886434723c */ /* 0x040fee0000041834 */
[----:B------:R-:W-:Y:S01]  /*6bc0*/  F2FP.BF16.PACK_AB R136, R241, R236 ;  /* 0x000000ecf188723e */ /* 0x000fe200000010ff */
[C---:B------:R-:W-:Y:S04]  /*6bd0*/  HMMA.16816.F32.BF16 R56, R100.reuse, R138, R56 ;  /* 0x0000008a6438723c */ /* 0x040fe80000041838 */
[----:B------:R-:W-:Y:S03]  /*6be0*/  F2FP.BF16.PACK_AB R137, R238, R237 ;  /* 0x000000edee89723e */ /* 0x000fe600000010ff */
[----:B------:R-:W-:Y:S01]  /*6bf0*/  F2FP.BF16.PACK_AB R138, R235, R234 ;  /* 0x000000eaeb8a723e */ /* 0x000fe200000010ff */
[C---:B--2---:R-:W-:Y:S04]  /*6c00*/  HMMA.16816.F32.BF16 R60, R100.reuse, R108, R60 ;  /* 0x0000006c643c723c */ /* 0x044fe8000004183c */
[----:B------:R-:W-:Y:S04]  /*6c10*/  F2FP.BF16.PACK_AB R139, R133, R134 ;  /* 0x00000086858b723e */ /* 0x000fe800000010ff */
[C---:B------:R-:W-:Y:S01]  /*6c20*/  HMMA.16816.F32.BF16 R64, R100.reuse, R110, R64 ;  /* 0x0000006e6440723c */ /* 0x040fe20000041840 */
[----:B------:R-:W2:Y:S07]  /*6c30*/  LDSM.16.MT88.4 R108, [R196+0x5100] ;  /* 0x00510000c46c783b */ /* 0x000eae0000004200 */
[C---:B----4-:R-:W-:Y:S08]  /*6c40*/  HMMA.16816.F32.BF16 R68, R100.reuse, R112, R68 ;  /* 0x000000706444723c */ /* 0x050ff00000041844 */
[C---:B------:R-:W-:Y:S08]  /*6c50*/  HMMA.16816.F32.BF16 R72, R100.reuse, R114, R72 ;  /* 0x000000726448723c */ /* 0x040ff00000041848 */
[C---:B-1----:R-:W-:Y:S08]  /*6c60*/  HMMA.16816.F32.BF16 R76, R100.reuse, R104, R76 ;  /* 0x00000068644c723c */ /* 0x042ff0000004184c */
[C---:B------:R-:W-:Y:S01]  /*6c70*/  HMMA.16816.F32.BF16 R80, R100.reuse, R106, R80 ;  /* 0x0000006a6450723c */ /* 0x040fe20000041850 */
[----:B------:R-:W1:Y:S07]  /*6c80*/  LDSM.16.MT88.4 R104, [R198+0x1900] ;  /* 0x00190000c668783b */ /* 0x000e6e0000004200 */
[C---:B------:R-:W-:Y:S08]  /*6c90*/  HMMA.16816.F32.BF16 R84, R100.reuse, R116, R84 ;  /* 0x000000746454723c */ /* 0x040ff00000041854 */
[C---:B------:R-:W-:Y:S08]  /*6ca0*/  HMMA.16816.F32.BF16 R88, R100.reuse, R118, R88 ;  /* 0x000000766458723c */ /* 0x040ff00000041858 */
[C---:B--2---:R-:W-:Y:S08]  /*6cb0*/  HMMA.16816.F32.BF16 R92, R100.reuse, R108, R92 ;  /* 0x0000006c645c723c */ /* 0x044ff0000004185c */
[----:B------:R-:W-:Y:S08]  /*6cc0*/  HMMA.16816.F32.BF16 R96, R100, R110, R96 ;  /* 0x0000006e6460723c */ /* 0x000ff00000041860 */
[C---:B------:R-:W-:Y:S01]  /*6cd0*/  HMMA.16816.F32.BF16 R128, R136.reuse, R124, R4 ;  /* 0x0000007c8880723c */ /* 0x040fe20000041804 */
[----:B------:R-:W2:Y:S07]  /*6ce0*/  LDSM.16.MT88.4 R4, [R198+0x5900] ;  /* 0x00590000c604783b */ /* 0x000eae0000004200 */
[C---:B------:R-:W-:Y:S01]  /*6cf0*/  HMMA.16816.F32.BF16 R124, R136.reuse, R126, R8 ;  /* 0x0000007e887c723c */ /* 0x040fe20000041808 */
[----:B------:R-:W3:Y:S07]  /*6d00*/  LDSM.16.MT88.4 R8, [R197+0x5900] ;  /* 0x00590000c508783b */ /* 0x000eee0000004200 */
[C---:B-1----:R-:W-:Y:S01]  /*6d10*/  HMMA.16816.F32.BF16 R120, R136.reuse, R104, R12 ;  /* 0x000000688878723c */ /* 0x042fe2000004180c */
[----:B------:R-:W1:Y:S07]  /*6d20*/  LDSM.16.MT88.4 R12, [R196+0x5900] ;  /* 0x00590000c40c783b */ /* 0x000e6e0000004200 */
[C---:B------:R-:W-:Y:S07]  /*6d30*/  HMMA.16816.F32.BF16 R116, R136.reuse, R106, R16 ;  /* 0x0000006a8874723c */ /* 0x040fee0000041810 */
[----:B------:R-:W-:Y:S01]  /*6d40*/  FADD.FTZ R17, R171, R174 ;  /* 0x000000aeab117221 */ /* 0x000fe20000010000 */
[C---:B------:R-:W-:Y:S04]  /*6d50*/  HMMA.16816.F32.BF16 R112, R136.reuse, R140, R20 ;  /* 0x0000008c8870723c */ /* 0x040fe80000041814 */
[----:B------:R-:W-:Y:S02]  /*6d60*/  FADD.FTZ R19, R169, R172 ;  /* 0x000000aca9137221 */ /* 0x000fe40000010000 */
[----:B------:R-:W-:Y:S02]  /*6d70*/  FADD.FTZ R17, R170, R17 ;  /* 0x00000011aa117221 */ /* 0x000fe40000010000 */
        /* <DEDUP_REMOVED lines=28> */
[----:B------:R-:W-:Y:S04]  /*6f40*/  FADD.FTZ R241, R241, R236 ;  /* 0x000000ecf1f17221 */ /* 0x000fe80000010000 */
[C---:B------:R-:W-:Y:S04]  /*6f50*/  HMMA.16816.F32.BF16 R64, R136.reuse, R162, R64 ;  /* 0x000000a28840723c */ /* 0x040fe80000041840 */
[----:B------:R-:W-:Y:S04]  /*6f60*/  FADD.FTZ R234, R234, R241 ;  /* 0x000000f1eaea7221 */ /* 0x000fe80000010000 */
[C---:B------:R-:W-:Y:S04]  /*6f70*/  HMMA.16816.F32.BF16 R68, R136.reuse, R164, R68 ;  /* 0x000000a48844723c */ /* 0x040fe80000041844 */
[----:B------:R-:W-:Y:S04]  /*6f80*/  FADD.FTZ R233, R235, R234 ;  /* 0x000000eaebe97221 */ /* 0x000fe80000010000 */
[C---:B------:R-:W-:Y:S08]  /*6f90*/  HMMA.16816.F32.BF16 R72, R136.reuse, R166, R72 ;  /* 0x000000a68848723c */ /* 0x040ff00000041848 */
[C---:B--2---:R-:W-:Y:S07]  /*6fa0*/  HMMA.16816.F32.BF16 R76, R136.reuse, R4, R76 ;  /* 0x00000004884c723c */ /* 0x044fee000004184c */
[----:B------:R-:W-:Y:S01]  /*6fb0*/  FADD.FTZ R5, R237, R0 ;  /* 0x00000000ed057221 */ /* 0x000fe20000010000 */
[C---:B------:R-:W-:Y:S04]  /*6fc0*/  HMMA.16816.F32.BF16 R80, R136.reuse, R6, R80 ;  /* 0x000000068850723c */ /* 0x040fe80000041850 */
[----:B------:R-:W-:Y:S01]  /*6fd0*/  MOV R0, R3 ;  /* 0x0000000300007202 */ /* 0x000fe20000000f00 */
[----:B------:R-:W-:Y:S03]  /*6fe0*/  FADD.FTZ R5, R238, R5 ;  /* 0x00000005ee057221 */ /* 0x000fe60000010000 */
[C---:B---3--:R-:W-:Y:S04]  /*6ff0*/  HMMA.16816.F32.BF16 R84, R136.reuse, R8, R84 ;  /* 0x000000088854723c */ /* 0x048fe80000041854 */
[----:B------:R-:W-:Y:S04]  /*7000*/  FADD.FTZ R134, R134, R5 ;  /* 0x0000000586867221 */ /* 0x000fe80000010000 */
[C---:B------:R-:W-:Y:S04]  /*7010*/  HMMA.16816.F32.BF16 R88, R136.reuse, R10, R88 ;  /* 0x0000000a8858723c */ /* 0x040fe80000041858 */
[----:B------:R-:W-:Y:S04]  /*7020*/  FADD.FTZ R229, R133, R134 ;  /* 0x0000008685e57221 */ /* 0x000fe80000010000 */
[C---:B-1----:R-:W-:Y:S08]  /*7030*/  HMMA.16816.F32.BF16 R92, R136.reuse, R12, R92 ;  /* 0x0000000c885c723c */ /* 0x042ff0000004185c */
[----:B------:R-:W-:Y:S01]  /*7040*/  HMMA.16816.F32.BF16 R96, R136, R14, R96 ;  /* 0x0000000e8860723c */ /* 0x000fe20000041860 */
[----:B------:R-:W-:-:S07]  /*7050*/  @P0 BRA `(.L_x_3) ;  /* 0xffffd5d000000947 */ /* 0x000fce000383ffff */
.L_x_2:
[----:B------:R-:W1:Y:S01]  /*7060*/  SHFL.BFLY PT, R0, R229, 0x2, 0x1f ;  /* 0x0c401f00e5007f89 */ /* 0x000e6200000e0000 */
[----:B------:R-:W-:Y:S01]  /*7070*/  MOV R5, c[0x0][0x4e8] ;  /* 0x00013a0000057a02 */ /* 0x000fe20000000f00 */
[----:B------:R-:W2:Y:S01]  /*7080*/  S2UR UR7, SR_CTAID.Y ;  /* 0x00000000000779c3 */ /* 0x000ea20000002600 */
[----:B------:R-:W-:Y:S01]  /*7090*/  MOV R6, R212 ;  /* 0x000000d400067202 */ /* 0x000fe20000000f00 */
[----:B------:R-:W3:Y:S01]  /*70a0*/  SHFL.BFLY PT, R2, R233, 0x2, 0x1f ;  /* 0x0c401f00e9027f89 */ /* 0x000ee200000e0000 */
[C---:B------:R-:W-:Y:S01]  /*70b0*/  ISETP.NE.AND P4, PT, R5.reuse, 0x1, PT ;  /* 0x000000010500780c */ /* 0x040fe20003f85270 */
[----:B------:R-:W-:Y:S01]  /*70c0*/  IMAD R19, R5, c[0x0][0x388], RZ ;  /* 0x0000e20005137a24 */ /* 0x000fe200078e02ff */
[----:B------:R-:W-:Y:S01]  /*70d0*/  ULDC.64 UR4, c[0x0][0x490] ;  /* 0x0001240000047ab9 */ /* 0x000fe20000000a00 */
[----:B------:R-:W4:Y:S01]  /*70e0*/  S2R R9, SR_TID.X ;  /* 0x0000000000097919 */ /* 0x000f220000002100 */
[----:B------:R-:W-:Y:S01]  /*70f0*/  MOV R8, RZ ;  /* 0x000000ff00087202 */ /* 0x000fe20000000f00 */
[----:B------:R-:W-:Y:S01]  /*7100*/  BSSY B0, `(.L_x_6) ;  /* 0x000016a000007945 */ /* 0x000fe20003800000 */
[----:B------:R-:W-:-:S02]  /*7110*/  SHF.R.S32.HI R218, RZ, 0x2, R218 ;  /* 0x00000002ffda7819 */ /* 0x000fc400000114da */
[----:B------:R-:W-:Y:S02]  /*7120*/  SHF.L.U32 R211, R211, 0x1, RZ ;  /* 0x00000001d3d37819 */ /* 0x000fe400000006ff */
[----:B------:R-:W-:Y:S01]  /*7130*/  LEA R217, R217, R218, 0x4 ;  /* 0x000000dad9d97211 */ /* 0x000fe200078e20ff */
[----:B-1----:R-:W-:Y:S01]  /*7140*/  FADD.FTZ R7, R0, R229 ;  /* 0x000000e500077221 */ /* 0x002fe20000010000 */
[----:B--2---:R-:W-:Y:S01]  /*7150*/  USHF.R.S32.HI UR6, URZ, 0x1f, UR7 ;  /* 0x0000001f3f067899 */ /* 0x004fe20008011407 */
[----:B---3--:R-:W-:Y:S01]  /*7160*/  FADD.FTZ R11, R2, R233 ;  /* 0x000000e9020b7221 */ /* 0x008fe20000010000 */
[----:B------:R-:W-:Y:S02]  /*7170*/  UIMAD.WIDE.U32 UR10, UR7, UR4, URZ ;  /* 0x00000004070a72a5 */ /* 0x000fe4000f8e003f */
[----:B------:R-:W1:Y:S01]  /*7180*/  SHFL.BFLY PT, R2, R7, 0x1, 0x1f ;  /* 0x0c201f0007027f89 */ /* 0x000e6200000e0000 */
[----:B------:R-:W-:Y:S01]  /*7190*/  UIMAD UR8, UR6, UR4, URZ ;  /* 0x00000004060872a4 */ /* 0x000fe2000f8e023f */
[----:B----4-:R-:W-:-:S02]  /*71a0*/  SHF.R.S32.HI R10, RZ, 0x1f, R9 ;  /* 0x0000001fff0a7819 */ /* 0x010fc40000011409 */
[----:B------:R-:W2:Y:S01]  /*71b0*/  SHFL.BFLY PT, R4, R11, 0x1, 0x1f ;  /* 0x0c201f000b047f89 */ /* 0x000ea200000e0000 */
[----:B------:R-:W-:Y:S01]  /*71c0*/  UIMAD UR8, UR7, UR5, UR8 ;  /* 0x00000005070872a4 */ /* 0x000fe2000f8e0208 */
[----:B------:R-:W-:Y:S02]  /*71d0*/  LEA.HI R0, R10, R9, RZ, 0x5 ;  /* 0x000000090a007211 */ /* 0x000fe400078f28ff */
[----:B------:R-:W-:Y:S01]  /*71e0*/  ULDC.64 UR4, c[0x0][0x3e8] ;  /* 0x0000fa0000047ab9 */ /* 0x000fe20000000a00 */
[----:B------:R-:W-:Y:S01]  /*71f0*/  MOV R16, UR10 ;  /* 0x0000000a00107c02 */ /* 0x000fe20008000f00 */
[----:B------:R-:W-:Y:S01]  /*7200*/  UIADD3 UR8, UR11, UR8, URZ ;  /* 0x000000080b087290 */ /* 0x000fe2000fffe03f */
[----:B------:R-:W-:Y:S01]  /*7210*/  MOV R17, UR11 ;  /* 0x0000000b00117c02 */ /* 0x000fe20008000f00 */
[----:B------:R-:W-:-:S04]  /*7220*/  UIMAD UR6, UR6, UR4, URZ ;  /* 0x00000004060672a4 */ /* 0x000fc8000f8e023f */
[----:B------:R-:W-:Y:S01]  /*7230*/  MOV R15, UR8 ;  /* 0x00000008000f7c02 */ /* 0x000fe20008000f00 */
[----:B------:R-:W-:Y:S02]  /*7240*/  UIMAD.WIDE.U32 UR8, UR7, UR4, URZ ;  /* 0x00000004070872a5 */ /* 0x000fe4000f8e003f */
[----:B------:R-:W-:-:S04]  /*7250*/  UIMAD UR5, UR7, UR5, UR6 ;  /* 0x00000005070572a4 */ /* 0x000fc8000f8e0206 */
[----:B------:R-:W-:Y:S01]  /*7260*/  MOV R21, UR9 ;  /* 0x0000000900157c02 */ /* 0x000fe20008000f00 */
[----:B-1----:R-:W-:Y:S01]  /*7270*/  FADD.FTZ R2, R7, R2 ;  /* 0x0000000207027221 */ /* 0x002fe20000010000 */
[----:B------:R-:W-:Y:S01]  /*7280*/  LEA.HI R7, R10, R9, RZ, 0x2 ;  /* 0x000000090a077211 */ /* 0x000fe200078f10ff */
[----:B------:R-:W-:Y:S01]  /*7290*/  UIADD3 UR5, UR9, UR5, URZ ;  /* 0x0000000509057290 */ /* 0x000fe2000fffe03f */
[----:B------:R-:W-:Y:S01]  /*72a0*/  LOP3.LUT R10, R0, 0xffffffe0, RZ, 0xc0, !PT ;  /* 0xffffffe0000a7812 */ /* 0x000fe200078ec0ff */
[----:B--2---:R-:W-:Y:S01]  /*72b0*/  FADD.FTZ R4, R11, R4 ;  /* 0x000000040b047221 */ /* 0x004fe20000010000 */
[----:B------:R-:W-:Y:S01]  /*72c0*/  FSETP.NE.FTZ.AND P0, PT, R2, RZ, PT ;  /* 0x000000ff0200720b */ /* 0x000fe20003f15000 */
[----:B------:R-:W-:Y:S01]  /*72d0*/  @P4 IMAD.HI.U32 R11, R212, c[0x0][0x4ec], RZ ;  /* 0x00013b00d40b4a27 */ /* 0x000fe200078e00ff */
[----:B------:R-:W-:Y:S02]  /*72e0*/  SHF.R.S32.HI R14, RZ, 0x1f, R7 ;  /* 0x0000001fff0e7819 */ /* 0x000fe40000011407 */
[----:B------:R-:W-:-:S02]  /*72f0*/  LOP3.LUT R12, R7, 0xfffffffc, RZ, 0xc0, !PT ;  /* 0xfffffffc070c7812 */ /* 0x000fc400078ec0ff */
[----:B------:R-:W-:Y:S02]  /*7300*/  @P4 SHF.R.U32.HI R6, RZ, c[0x0][0x4f0], R11 ;  /* 0x00013c00ff064a19 */ /* 0x000fe4000001160b */
[----:B------:R-:W-:Y:S01]  /*7310*/  IADD3 R11, -R10, R9, RZ ;  /* 0x000000090a0b7210 */ /* 0x000fe20007ffe1ff */
[----:B------:R-:W-:Y:S01]  /*7320*/  IMAD.IADD R9, R9, 0x1, -R12 ;  /* 0x0000000109097824 */ /* 0x000fe200078e0a0c */
[----:B------:R-:W-:Y:S01]  /*7330*/  MOV R10, RZ ;  /* 0x000000ff000a7202 */ /* 0x000fe20000000f00 */
[----:B------:R-:W1:Y:S01]  /*7340*/  S2R R12, SR_CTAID.X ;  /* 0x00000000000c7919 */ /* 0x000e620000002500 */
[----:B------:R-:W-:Y:S02]  /*7350*/  IADD3 R13, -R6, RZ, RZ ;  /* 0x000000ff060d7210 */ /* 0x000fe40007ffe1ff */
[----:B------:R-:W-:Y:S02]  /*7360*/  LOP3.LUT P2, RZ, R11, 0x3, RZ, 0xc0, !PT ;  /* 0x000000030bff7812 */ /* 0x000fe4000784c0ff */
[----:B------:R-:W2:Y:S01]  /*7370*/  @P0 MUFU.RCP R10, R2 ;  /* 0x00000002000a0308 */ /* 0x000ea20000001000 */
[----:B------:R-:W-:Y:S01]  /*7380*/  IMAD R11, R13, c[0x0][0x4e8], R212 ;  /* 0x00013a000d0b7a24 */ /* 0x000fe200078e02d4 */
[----:B------:R-:W-:-:S02]  /*7390*/  SHF.R.S32.HI R13, RZ, 0x2, R7 ;  /* 0x00000002ff0d7819 */ /* 0x000fc40000011407 */
[----:B------:R-:W-:Y:S02]  /*73a0*/  FSETP.NE.FTZ.AND P1, PT, R4, RZ, PT ;  /* 0x000000ff0400720b */ /* 0x000fe40003f35000 */
[----:B------:R-:W-:Y:S02]  /*73b0*/  LEA.HI R7, R14, R13, RZ, 0x3 ;  /* 0x0000000d0e077211 */ /* 0x000fe400078f18ff */
[----:B------:R-:W3:Y:S01]  /*73c0*/  @P0 MUFU.LG2 R2, R2 ;  /* 0x0000000200020308 */ /* 0x000ee20000000c00 */
[----:B------:R-:W-:Y:S02]  /*73d0*/  @P0 MOV R5, 0x3f317218 ;  /* 0x3f31721800050802 */ /* 0x000fe40000000f00 */
[----:B------:R-:W-:Y:S02]  /*73e0*/  LOP3.LUT R14, R7, 0xfffffff8, RZ, 0xc0, !PT ;  /* 0xfffffff8070e7812 */ /* 0x000fe400078ec0ff */
[----:B------:R-:W-:Y:S01]  /*73f0*/  MOV R20, UR8 ;  /* 0x0000000800147c02 */ /* 0x000fe20008000f00 */
[----:B------:R-:W-:Y:S01]  /*7400*/  @P0 FMUL.FTZ R5, R5, c[0x0][0x2d0] ;  /* 0x0000b40005050a20 */ /* 0x000fe20000410000 */
[----:B------:R-:W-:Y:S01]  /*7410*/  IADD3 R7, R13, -R14, RZ ;  /* 0x8000000e0d077210 */ /* 0x000fe20007ffe0ff */
[----:B------:R-:W-:Y:S01]  /*7420*/  IMAD.MOV.U32 R13, RZ, RZ, -0x800000 ;  /* 0xff800000ff0d7424 */ /* 0x000fe200078e00ff */
[----:B------:R-:W-:Y:S01]  /*7430*/  @P1 MUFU.RCP R8, R4 ;  /* 0x0000000400081308 */ /* 0x000fe20000001000 */
[C---:B--2---:R-:W-:Y:S01]  /*7440*/  FMUL.FTZ R131, R10.reuse, R131 ;  /* 0x000000830a837220 */ /* 0x044fe20000410000 */
[----:B------:R-:W-:Y:S01]  /*7450*/  MOV R23, UR5 ;  /* 0x0000000500177c02 */ /* 0x000fe20008000f00 */
[----:B------:R-:W-:Y:S01]  /*7460*/  FMUL.FTZ R130, R10, R130 ;  /* 0x000000820a827220 */ /* 0x000fe20000410000 */
[----:B-1----:R-:W-:Y:S01]  /*7470*/  LEA R18, R12, R217, 0x7 ;  /* 0x000000d90c127211 */ /* 0x002fe200078e38ff */
[----:B------:R-:W-:Y:S01]  /*7480*/  FMUL.FTZ R127, R10, R127 ;  /* 0x0000007f0a7f7220 */ /* 0x000fe20000410000 */
[----:B------:R-:W-:Y:S01]  /*7490*/  MOV R14, R16 ;  /* 0x00000010000e7202 */ /* 0x000fe20000000f00 */
[----:B---3--:R-:W-:Y:S01]  /*74a0*/  @P0 FMUL.FTZ R2, R2, 0.69314718246459960938 ;  /* 0x3f31721802020820 */ /* 0x008fe20000410000 */
[----:B------:R-:W1:Y:S01]  /*74b0*/  @P1 MUFU.LG2 R4, R4 ;  /* 0x0000000400041308 */ /* 0x000e620000000c00 */
[C---:B------:R-:W-:Y:S01]  /*74c0*/  FMUL.FTZ R126, R10.reuse, R126 ;  /* 0x0000007e0a7e7220 */ /* 0x040fe20000410000 */
[----:B------:R-:W-:Y:S01]  /*74d0*/  @P1 MOV R17, 0x3f317218 ;  /* 0x3f31721800111802 */ /* 0x000fe20000000f00 */
[----:B------:R-:W-:Y:S01]  /*74e0*/  @P0 FFMA.FTZ R13, R5, R3, R2 ;  /* 0x00000003050d0223 */ /* 0x000fe20000010002 */
[----:B------:R-:W-:Y:S01]  /*74f0*/  SHF.L.U32 R5, R7, 0x6, RZ ;  /* 0x0000000607057819 */ /* 0x000fe200000006ff */
[----:B------:R-:W2:Y:S01]  /*7500*/  S2R R3, SR_CTAID.Z ;  /* 0x0000000000037919 */ /* 0x000ea20000002700 */
[----:B------:R-:W-:Y:S01]  /*7510*/  FMUL.FTZ R123, R10, R123 ;  /* 0x0000007b0a7b7220 */ /* 0x000fe20000410000 */
[----:B------:R-:W-:Y:S01]  /*7520*/  ISETP.GE.OR P6, PT, R18, R19, P2 ;  /* 0x000000131200720c */ /* 0x000fe200017c6670 */
[----:B------:R-:W-:Y:S01]  /*7530*/  FMUL.FTZ R122, R10, R122 ;  /* 0x0000007a0a7a7220 */ /* 0x000fe20000410000 */
[----:B------:R-:W-:Y:S01]  /*7540*/  IADD3 R18, R18, 0x8, RZ ;  /* 0x0000000812127810 */ /* 0x000fe20007ffe0ff */
[C---:B------:R-:W-:Y:S01]  /*7550*/  FMUL.FTZ R119, R10.reuse, R119 ;  /* 0x000000770a777220 */ /* 0x040fe20000410000 */
[----:B------:R-:W-:Y:S01]  /*7560*/  SHF.R.S32.HI R0, RZ, 0x5, R0 ;  /* 0x00000005ff007819 */ /* 0x000fe20000011400 */
[C---:B------:R-:W-:Y:S01]  /*7570*/  FMUL.FTZ R118, R10.reuse, R118 ;  /* 0x000000760a767220 */ /* 0x040fe20000410000 */
[----:B------:R-:W-:Y:S01]  /*7580*/  LOP3.LUT R5, R5, 0x1c0, RZ, 0xc0, !PT ;  /* 0x000001c005057812 */ /* 0x000fe200078ec0ff */
[----:B------:R-:W-:Y:S01]  /*7590*/  FMUL.FTZ R115, R10, R115 ;  /* 0x000000730a737220 */ /* 0x000fe20000410000 */
[----:B------:R-:W-:Y:S01]  /*75a0*/  MOV R16, 0xff800000 ;  /* 0xff80000000107802 */ /* 0x000fe20000000f00 */
[----:B-1----:R-:W-:Y:S01]  /*75b0*/  @P1 FMUL.FTZ R21, R4, 0.69314718246459960938 ;  /* 0x3f31721804151820 */ /* 0x002fe20000410000 */
[C---:B------:R-:W-:Y:S01]  /*75c0*/  LEA.HI R4, R9.reuse, R9, RZ, 0x1 ;  /* 0x0000000909047211 */ /* 0x040fe200078f08ff */
[----:B------:R-:W-:Y:S01]  /*75d0*/  FMUL.FTZ R114, R10, R114 ;  /* 0x000000720a727220 */ /* 0x000fe20000410000 */
[----:B------:R-:W-:Y:S01]  /*75e0*/  ISETP.GE.OR P5, PT, R18, R19, P2 ;  /* 0x000000131200720c */ /* 0x000fe200017a6670 */
[----:B------:R-:W-:Y:S01]  /*75f0*/  FMUL.FTZ R111, R10, R111 ;  /* 0x0000006f0a6f7220 */ /* 0x000fe20000410000 */
[----:B------:R-:W-:Y:S01]  /*7600*/  LOP3.LUT R4, R4, 0x1ffffffe, RZ, 0xc0, !PT ;  /* 0x1ffffffe04047812 */ /* 0x000fe200078ec0ff */
[----:B------:R-:W-:Y:S01]  /*7610*/  FMUL.FTZ R110, R10, R110 ;  /* 0x0000006e0a6e7220 */ /* 0x000fe20000410000 */
[----:B------:R-:W-:Y:S01]  /*7620*/  LEA R0, R0, R9, 0x9 ;  /* 0x0000000900007211 */ /* 0x000fe200078e48ff */
[C---:B------:R-:W-:Y:S01]  /*7630*/  FMUL.FTZ R107, R10.reuse, R107 ;  /* 0x0000006b0a6b7220 */ /* 0x040fe20000410000 */
[----:B------:R-:W-:Y:S01]  /*7640*/  IADD3 R4, R9, -R4, RZ ;  /* 0x8000000409047210 */ /* 0x000fe20007ffe0ff */
[C---:B------:R-:W-:Y:S01]  /*7650*/  FMUL.FTZ R106, R10.reuse, R106 ;  /* 0x0000006a0a6a7220 */ /* 0x040fe20000410000 */
[----:B------:R-:W-:Y:S01]  /*7660*/  LEA.HI R5, R5, R5, RZ, 0x1d ;  /* 0x0000000505057211 */ /* 0x000fe200078fe8ff */
[C---:B------:R-:W-:Y:S01]  /*7670*/  FMUL.FTZ R103, R10.reuse, R103 ;  /* 0x000000670a677220 */ /* 0x040fe20000410000 */
[----:B--2---:R-:W-:Y:S01]  /*7680*/  SHF.R.S32.HI R2, RZ, 0x1f, R3 ;  /* 0x0000001fff027819 */ /* 0x004fe20000011403 */
[----:B------:R-:W-:Y:S01]  /*7690*/  FMUL.FTZ R102, R10, R102 ;  /* 0x000000660a667220 */ /* 0x000fe20000410000 */
[----:B------:R-:W-:Y:S01]  /*76a0*/  LEA R217, R4, R217, 0x3 ;  /* 0x000000d904d97211 */ /* 0x000fe200078e18ff */
[C---:B------:R-:W-:Y:S01]  /*76b0*/  FMUL.FTZ R39, R10.reuse, R39 ;  /* 0x000000270a277220 */ /* 0x040fe20000410000 */
[----:B------:R-:W-:Y:S01]  /*76c0*/  SHF.R.S32.HI R4, RZ, 0x1f, R6 ;  /* 0x0000001fff047819 */ /* 0x000fe20000011406 */
[----:B------:R-:W-:Y:S01]  /*76d0*/  FMUL.FTZ R38, R10, R38 ;  /* 0x000000260a267220 */ /* 0x000fe20000410000 */
[----:B------:R-:W-:Y:S01]  /*76e0*/  LEA R217, R12, R217, 0x7 ;  /* 0x000000d90cd97211 */ /* 0x000fe200078e38ff */
[C---:B------:R-:W-:Y:S01]  /*76f0*/  FMUL.FTZ R43, R10.reuse, R43 ;  /* 0x0000002b0a2b7220 */ /* 0x040fe20000410000 */
[----:B------:R-:W-:Y:S01]  /*7700*/  F2FP.BF16.PACK_AB R130, R131, R130 ;  /* 0x000000828382723e */ /* 0x000fe200000010ff */
        /* <DEDUP_REMOVED lines=30> */
[----:B------:R-:W-:-:S02]  /*78f0*/  FMUL.FTZ R75, R10, R75 ;  /* 0x0000004b0a4b7220 */ /* 0x000fc40000410000 */
[C---:B------:R-:W-:Y:S01]  /*7900*/  FMUL.FTZ R74, R10.reuse, R74 ;  /* 0x0000004a0a4a7220 */ /* 0x040fe20000410000 */
[----:B------:R-:W-:Y:S01]  /*7910*/  F2FP.BF16.PACK_AB R70, R71, R70 ;  /* 0x000000464746723e */ /* 0x000fe200000010ff */
[C---:B------:R-:W-:Y:S02]  /*7920*/  FMUL.FTZ R79, R10.reuse, R79 ;  /* 0x0000004f0a4f7220 */ /* 0x040fe40000410000 */
[C---:B------:R-:W-:Y:S01]  /*7930*/  FMUL.FTZ R78, R10.reuse, R78 ;  /* 0x0000004e0a4e7220 */ /* 0x040fe20000410000 */
[----:B------:R-:W-:Y:S01]  /*7940*/  F2FP.BF16.PACK_AB R74, R75, R74 ;  /* 0x0000004a4b4a723e */ /* 0x000fe200000010ff */
[C---:B------:R-:W-:Y:S02]  /*7950*/  FMUL.FTZ R83, R10.reuse, R83 ;  /* 0x000000530a537220 */ /* 0x040fe40000410000 */
        /* <DEDUP_REMOVED lines=12> */
[----:B------:R-:W-:Y:S01]  /*7a20*/  FMUL.FTZ R10, R10, R98 ;  /* 0x000000620a0a7220 */ /* 0x000fe20000410000 */
[----:B------:R-:W-:Y:S01]  /*7a30*/  F2FP.BF16.PACK_AB R94, R95, R94 ;  /* 0x0000005e5f5e723e */ /* 0x000fe200000010ff */
[----:B------:R-:W-:Y:S02]  /*7a40*/  IMAD.MOV.U32 R22, RZ, RZ, R20 ;  /* 0x000000ffff167224 */ /* 0x000fe400078e0014 */
[----:B------:R-:W-:Y:S01]  /*7a50*/  @P1 FMUL.FTZ R17, R17, c[0x0][0x2d0] ;  /* 0x0000b40011111a20 */ /* 0x000fe20000410000 */
[----:B------:R-:W-:Y:S01]  /*7a60*/  F2FP.BF16.PACK_AB R99, R99, R10 ;  /* 0x0000000a6363723e */ /* 0x000fe200000010ff */
[----:B------:R-:W-:Y:S02]  /*7a70*/  IMAD R10, R2, c[0x0][0x3f0], RZ ;  /* 0x0000fc00020a7a24 */ /* 0x000fe400078e02ff */
[----:B------:R-:W-:-:S04]  /*7a80*/  IMAD.WIDE.U32 R22, R3, c[0x0][0x3f0], R22 ;  /* 0x0000fc0003167a25 */ /* 0x000fc800078e0016 */
[C---:B------:R-:W-:Y:S02]  /*7a90*/  IMAD R10, R3.reuse, c[0x0][0x3f4], R10 ;  /* 0x0000fd00030a7a24 */ /* 0x040fe400078e020a */
[----:B------:R-:W-:Y:S02]  /*7aa0*/  IMAD R2, R2, c[0x0][0x498], RZ ;  /* 0x0001260002027a24 */ /* 0x000fe400078e02ff */
[----:B------:R-:W-:Y:S01]  /*7ab0*/  IMAD.WIDE.U32 R14, R3, c[0x0][0x498], R14 ;  /* 0x00012600030e7a25 */ /* 0x000fe200078e000e */
[----:B------:R-:W-:-:S03]  /*7ac0*/  IADD3 R23, R23, R10, RZ ;  /* 0x0000000a17177210 */ /* 0x000fc60007ffe0ff */
[----:B------:R-:W-:Y:S02]  /*7ad0*/  IMAD R2, R3, c[0x0][0x49c], R2 ;  /* 0x0001270003027a24 */ /* 0x000fe400078e0202 */
[----:B------:R-:W-:Y:S02]  /*7ae0*/  IMAD R3, R4, c[0x0][0x3e0], RZ ;  /* 0x0000f80004037a24 */ /* 0x000fe400078e02ff */
[----:B------:R-:W-:Y:S01]  /*7af0*/  @P1 FFMA.FTZ R16, R17, R132, R21 ;  /* 0x0000008411101223 */ /* 0x000fe20000010015 */
[C---:B------:R-:W-:Y:S01]  /*7b00*/  R2P PR, R7.reuse, 0x6 ;  /* 0x0000000607007804 */ /* 0x040fe20000000000 */
[C---:B------:R-:W-:Y:S02]  /*7b10*/  IMAD R3, R6.reuse, c[0x0][0x3e4], R3 ;  /* 0x0000f90006037a24 */ /* 0x040fe400078e0203 */
[----:B------:R-:W-:Y:S01]  /*7b20*/  IMAD.WIDE.U32 R20, R6, c[0x0][0x3e0], R22 ;  /* 0x0000f80006147a25 */ /* 0x000fe200078e0016 */
[----:B------:R-:W-:-:S03]  /*7b30*/  LOP3.LUT R6, R7, 0x1, RZ, 0xc0, !PT ;  /* 0x0000000107067812 */ /* 0x000fc600078ec0ff */
[----:B------:R-:W-:Y:S01]  /*7b40*/  @P4 IMAD.HI.U32 R4, R217, c[0x0][0x4ec], RZ ;  /* 0x00013b00d9044a27 */ /* 0x000fe200078e00ff */
[----:B------:R-:W-:Y:S02]  /*7b50*/  ISETP.NE.U32.AND P3, PT, R6, 0x1, PT ;  /* 0x000000010600780c */ /* 0x000fe40003f65070 */
[----:B------:R-:W-:Y:S01]  /*7b60*/  IADD3 R21, R21, R3, RZ ;  /* 0x0000000315157210 */ /* 0x000fe20007ffe0ff */
[----:B------:R-:W-:Y:S01]  /*7b70*/  IMAD.U32 R0, R0, 0x2, R5 ;  /* 0x0000000200007824 */ /* 0x000fe200078e0005 */
[----:B------:R-:W-:Y:S01]  /*7b80*/  MOV R5, R217 ;  /* 0x000000d900057202 */ /* 0x000fe20000000f00 */
[C---:B------:R-:W-:Y:S01]  /*7b90*/  FMUL.FTZ R129, R8.reuse, R129 ;  /* 0x0000008108817220 */ /* 0x040fe20000410000 */
[----:B------:R-:W-:Y:S01]  /*7ba0*/  @P4 SHF.R.U32.HI R5, RZ, c[0x0][0x4f0], R4 ;  /* 0x00013c00ff054a19 */ /* 0x000fe20000011604 */
[----:B------:R-:W-:Y:S01]  /*7bb0*/  FMUL.FTZ R128, R8, R128 ;  /* 0x0000008008807220 */ /* 0x000fe20000410000 */
[----:B------:R-:W-:Y:S01]  /*7bc0*/  SHF.L.U32 R7, R0, 0x1, RZ ;  /* 0x0000000100077819 */ /* 0x000fe200000006ff */
[----:B------:R-:W-:Y:S01]  /*7bd0*/  BAR.SYNC.DEFER_BLOCKING 0x1, 0x100 ;  /* 0x0044000000007b1d */ /* 0x000fe20000010000 */
[----:B------:R-:W-:Y:S01]  /*7be0*/  IADD3 R6, -R5, RZ, RZ ;  /* 0x000000ff05067210 */ /* 0x000fe20007ffe1ff */
[C---:B------:R-:W-:Y:S01]  /*7bf0*/  FMUL.FTZ R125, R8.reuse, R125 ;  /* 0x0000007d087d7220 */ /* 0x040fe20000410000 */
[----:B------:R-:W-:Y:S01]  /*7c00*/  IADD3 R4, R7, 0x80, RZ ;  /* 0x0000008007047810 */ /* 0x000fe20007ffe0ff */
[----:B------:R-:W-:Y:S01]  /*7c10*/  FMUL.FTZ R124, R8, R124 ;  /* 0x0000007c087c7220 */ /* 0x000fe20000410000 */
[----:B------:R-:W-:Y:S01]  /*7c20*/  MOV R0, 0x20 ;  /* 0x0000002000007802 */ /* 0x000fe20000000f00 */
[----:B------:R-:W-:Y:S01]  /*7c30*/  IMAD R217, R6, c[0x0][0x4e8], R217 ;  /* 0x00013a0006d97a24 */ /* 0x000fe200078e02d9 */
[----:B------:R-:W-:Y:S01]  /*7c40*/  SHF.R.S32.HI R3, RZ, 0x1f, R11 ;  /* 0x0000001fff037819 */ /* 0x000fe2000001140b */
[C---:B------:R-:W-:Y:S01]  /*7c50*/  FMUL.FTZ R121, R8.reuse, R121 ;  /* 0x0000007908797220 */ /* 0x040fe20000410000 */
[----:B------:R-:W-:Y:S01]  /*7c60*/  SHF.R.S32.HI R9, RZ, 0x1f, R5 ;  /* 0x0000001fff097819 */ /* 0x000fe20000011405 */
[C---:B------:R-:W-:Y:S01]  /*7c70*/  FMUL.FTZ R120, R8.reuse, R120 ;  /* 0x0000007808787220 */ /* 0x040fe20000410000 */
[----:B------:R-:W-:Y:S01]  /*7c80*/  IADD3 R14, P0, R5, R14, RZ ;  /* 0x0000000e050e7210 */ /* 0x000fe20007f1e0ff */
[C---:B------:R-:W-:Y:S01]  /*7c90*/  FMUL.FTZ R117, R8.reuse, R117 ;  /* 0x0000007508757220 */ /* 0x040fe20000410000 */
[----:B------:R-:W-:Y:S01]  /*7ca0*/  IADD3 R17, R7, 0x70, RZ ;  /* 0x0000007007117810 */ /* 0x000fe20007ffe0ff */
[----:B------:R-:W-:Y:S01]  /*7cb0*/  FMUL.FTZ R116, R8, R116 ;  /* 0x0000007408747220 */ /* 0x000fe20000410000 */
[----:B------:R-:W-:Y:S01]  /*7cc0*/  @P3 IADD3 R17, R4, 0x10, RZ ;  /* 0x0000001004113810 */ /* 0x000fe20007ffe0ff */
[C---:B------:R-:W-:Y:S01]  /*7cd0*/  FMUL.FTZ R113, R8.reuse, R113 ;  /* 0x0000007108717220 */ /* 0x040fe20000410000 */
[----:B------:R-:W-:Y:S01]  /*7ce0*/  MOV R4, 0x40 ;  /* 0x0000004000047802 */ /* 0x000fe20000000f00 */
[----:B------:R-:W-:Y:S01]  /*7cf0*/  FMUL.FTZ R112, R8, R112 ;  /* 0x0000007008707220 */ /* 0x000fe20000410000 */
[----:B------:R-:W-:Y:S01]  /*7d00*/  SEL R0, R0, 0xffffffe0, !P1 ;  /* 0xffffffe000007807 */ /* 0x000fe20004800000 */
[C---:B------:R-:W-:Y:S01]  /*7d10*/  FMUL.FTZ R109, R8.reuse, R109 ;  /* 0x0000006d086d7220 */ /* 0x040fe20000410000 */
[----:B------:R-:W-:Y:S01]  /*7d20*/  IADD3.X R15, R9, R15, R2, P0, !PT ;  /* 0x0000000f090f7210 */ /* 0x000fe200007fe402 */
[----:B------:R-:W-:Y:S01]  /*7d30*/  IMAD R2, R3, c[0x0][0x3d8], RZ ;  /* 0x0000f60003027a24 */ /* 0x000fe200078e02ff */
[----:B------:R-:W-:Y:S01]  /*7d40*/  SHF.R.S32.HI R5, RZ, 0x1f, R217 ;  /* 0x0000001fff057819 */ /* 0x000fe200000114d9 */
[C---:B------:R-:W-:Y:S01]  /*7d50*/  FMUL.FTZ R108, R8.reuse, R108 ;  /* 0x0000006c086c7220 */ /* 0x040fe20000410000 */
[----:B------:R-:W-:Y:S01]  /*7d60*/  F2FP.BF16.PACK_AB R128, R129, R128 ;  /* 0x000000808180723e */ /* 0x000fe200000010ff */
[----:B------:R-:W-:Y:S01]  /*7d70*/  FMUL.FTZ R105, R8, R105 ;  /* 0x0000006908697220 */ /* 0x000fe20000410000 */
[----:B------:R-:W-:Y:S01]  /*7d80*/  SEL R4, R4, 0xffffffc0, !P2 ;  /* 0xffffffc004047807 */ /* 0x000fe20005000000 */
[C---:B------:R-:W-:Y:S01]  /*7d90*/  FMUL.FTZ R104, R8.reuse, R104 ;  /* 0x0000006808687220 */ /* 0x040fe20000410000 */
[----:B------:R-:W-:Y:S01]  /*7da0*/  F2FP.BF16.PACK_AB R124, R125, R124 ;  /* 0x0000007c7d7c723e */ /* 0x000fe200000010ff */
[C---:B------:R-:W-:Y:S01]  /*7db0*/  FMUL.FTZ R101, R8.reuse, R101 ;  /* 0x0000006508657220 */ /* 0x040fe20000410000 */
[----:B------:R-:W-:Y:S01]  /*7dc0*/  F2FP.BF16.PACK_AB R120, R121, R120 ;  /* 0x000000787978723e */ /* 0x000fe200000010ff */
[----:B------:R-:W-:Y:S01]  /*7dd0*/  FMUL.FTZ R100, R8, R100 ;  /* 0x0000006408647220 */ /* 0x000fe20000410000 */
[----:B------:R-:W-:Y:S01]  /*7de0*/  IADD3 R3, R7, R0, RZ ;  /* 0x0000000007037210 */ /* 0x000fe20007ffe0ff */
[----:B------:R-:W-:Y:S01]  /*7df0*/  IMAD.IADD R9, R0, 0x1, R17 ;  /* 0x0000000100097824 */ /* 0x000fe200078e0211 */
[----:B------:R-:W-:Y:S01]  /*7e00*/  F2FP.BF16.PACK_AB R116, R117, R116 ;  /* 0x000000747574723e */ /* 0x000fe200000010ff */
[C---:B------:R-:W-:Y:S01]  /*7e10*/  FMUL.FTZ R37, R8.reuse, R37 ;  /* 0x0000002508257220 */ /* 0x040fe20000410000 */
[----:B------:R-:W-:Y:S01]  /*7e20*/  F2FP.BF16.PACK_AB R112, R113, R112 ;  /* 0x000000707170723e */ /* 0x000fe200000010ff */
[C---:B------:R-:W-:Y:S01]  /*7e30*/  FMUL.FTZ R36, R8.reuse, R36 ;  /* 0x0000002408247220 */ /* 0x040fe20000410000 */
[----:B------:R-:W-:Y:S01]  /*7e40*/  F2FP.BF16.PACK_AB R108, R109, R108 ;  /* 0x0000006c6d6c723e */ /* 0x000fe200000010ff */
[----:B------:R-:W-:Y:S01]  /*7e50*/  IMAD R2, R11, c[0x0][0x3dc], R2 ;  /* 0x0000f7000b027a24 */ /* 0x000fe200078e0202 */
[----:B------:R-:W-:Y:S01]  /*7e60*/  STS [R7+0x80], R128 ;  /* 0x0000808007007388 */ /* 0x000fe20000000800 */
[----:B------:R-:W-:Y:S01]  /*7e70*/  IMAD R0, R5, c[0x0][0x488], RZ ;  /* 0x0001220005007a24 */ /* 0x000fe200078e02ff */
[----:B------:R-:W-:Y:S01]  /*7e80*/  IADD3 R5, R7, R4, RZ ;  /* 0x0000000407057210 */ /* 0x000fe20007ffe0ff */
[C---:B------:R-:W-:Y:S01]  /*7e90*/  FMUL.FTZ R41, R8.reuse, R41 ;  /* 0x0000002908297220 */ /* 0x040fe20000410000 */
[----:B------:R-:W-:Y:S01]  /*7ea0*/  STS [R7+0x480], R130 ;  /* 0x0004808207007388 */ /* 0x000fe20000000800 */
[----:B------:R-:W-:Y:S01]  /*7eb0*/  FMUL.FTZ R40, R8, R40 ;  /* 0x0000002808287220 */ /* 0x000fe20000410000 */
[----:B------:R-:W-:Y:S01]  /*7ec0*/  F2FP.BF16.PACK_AB R104, R105, R104 ;  /* 0x000000686968723e */ /* 0x000fe200000010ff */
[----:B------:R-:W-:Y:S01]  /*7ed0*/  IMAD.WIDE.U32 R10, R11, c[0x0][0x3d8], R20 ;  /* 0x0000f6000b0a7a25 */ /* 0x000fe200078e0014 */
[C---:B------:R-:W-:Y:S01]  /*7ee0*/  IADD3 R21, R4.reuse, R17, RZ ;  /* 0x0000001104157210 */ /* 0x040fe20007ffe0ff */
[----:B------:R-:W-:Y:S01]  /*7ef0*/  STS [R17], R124 ;  /* 0x0000007c11007388 */ /* 0x000fe20000000800 */
[----:B------:R-:W-:Y:S01]  /*7f00*/  IADD3 R23, R4, R3, RZ ;  /* 0x0000000304177210 */ /* 0x000fe20007ffe0ff */
[C---:B------:R-:W-:Y:S01]  /*7f10*/  FMUL.FTZ R45, R8.reuse, R45 ;  /* 0x0000002d082d7220 */ /* 0x040fe20000410000 */
[----:B------:R-:W-:Y:S01]  /*7f20*/  F2FP.BF16.PACK_AB R100, R101, R100 ;  /* 0x000000646564723e */ /* 0x000fe200000010ff */
[C---:B------:R-:W-:Y:S01]  /*7f30*/  FMUL.FTZ R44, R8.reuse, R44 ;  /* 0x0000002c082c7220 */ /* 0x040fe20000410000 */
[----:B------:R-:W-:Y:S01]  /*7f40*/  STS [R17+0x400], R126 ;  /* 0x0004007e11007388 */ /* 0x000fe20000000800 */
[C---:B------:R-:W-:Y:S01]  /*7f50*/  FMUL.FTZ R49, R8.reuse, R49 ;  /* 0x0000003108317220 */ /* 0x040fe20000410000 */
[----:B------:R-:W-:Y:S01]  /*7f60*/  IADD3 R25, R9, R4, RZ ;  /* 0x0000000409197210 */ /* 0x000fe20007ffe0ff */
[C---:B------:R-:W-:Y:S01]  /*7f70*/  FMUL.FTZ R48, R8.reuse, R48 ;  /* 0x0000003008307220 */ /* 0x040fe20000410000 */
[----:B------:R-:W-:Y:S01]  /*7f80*/  STS [R3+0x80], R120 ;  /* 0x0000807803007388 */ /* 0x000fe20000000800 */
[C---:B------:R-:W-:Y:S01]  /*7f90*/  FMUL.FTZ R53, R8.reuse, R53 ;  /* 0x0000003508357220 */ /* 0x040fe20000410000 */
[----:B------:R-:W-:Y:S01]  /*7fa0*/  F2FP.BF16.PACK_AB R36, R37, R36 ;  /* 0x000000242524723e */ /* 0x000fe200000010ff */
[C---:B------:R-:W-:Y:S01]  /*7fb0*/  FMUL.FTZ R52, R8.reuse, R52 ;  /* 0x0000003408347220 */ /* 0x040fe20000410000 */
[----:B------:R-:W-:Y:S01]  /*7fc0*/  STS [R3+0x480], R122 ;  /* 0x0004807a03007388 */ /* 0x000fe20000000800 */
[C---:B------:R-:W-:Y:S01]  /*7fd0*/  FMUL.FTZ R57, R8.reuse, R57 ;  /* 0x0000003908397220 */ /* 0x040fe20000410000 */
[----:B------:R-:W-:Y:S01]  /*7fe0*/  F2FP.BF16.PACK_AB R40, R41, R40 ;  /* 0x000000282928723e */ /* 0x000fe200000010ff */
[C---:B------:R-:W-:Y:S01]  /*7ff0*/  FMUL.FTZ R56, R8.reuse, R56 ;  /* 0x0000003808387220 */ /* 0x040fe20000410000 */
[----:B------:R-:W-:Y:S01]  /*8000*/  STS [R9], R116 ;  /* 0x0000007409007388 */ /* 0x000fe20000000800 */
[C---:B------:R-:W-:Y:S01]  /*8010*/  FMUL.FTZ R61, R8.reuse, R61 ;  /* 0x0000003d083d7220 */ /* 0x040fe20000410000 */
[----:B------:R-:W-:Y:S01]  /*8020*/  F2FP.BF16.PACK_AB R44, R45, R44 ;  /* 0x0000002c2d2c723e */ /* 0x000fe200000010ff */
        /* <DEDUP_REMOVED lines=24> */
[----:B------:R-:W-:Y:S01]  /*81b0*/  FMUL.FTZ R84, R8, R84 ;  /* 0x0000005408547220 */ /* 0x000fe20000410000 */
[----:B------:R-:W-:Y:S01]  /*81c0*/  STS [R23+0x480], R106 ;  /* 0x0004806a17007388 */ /* 0x000fe20000000800 */
[----:B------:R-:W-:Y:S01]  /*81d0*/  IMAD.WIDE.U32 R14, R217, c[0x0][0x488], R14 ;  /* 0x00012200d90e7a25 */ /* 0x000fe200078e000e */
[----:B------:R-:W-:-:S02]  /*81e0*/  F2FP.BF16.PACK_AB R72, R73, R72 ;  /* 0x000000484948723e */ /* 0x000fc400000010ff */
[----:B------:R-:W-:Y:S01]  /*81f0*/  STS [R25], R100 ;  /* 0x0000006419007388 */ /* 0x000fe20000000800 */
[----:B------:R-:W-:Y:S01]  /*8200*/  IMAD R0, R217, c[0x0][0x48c], R0 ;  /* 0x00012300d9007a24 */ /* 0x000fe200078e0200 */
        /* <DEDUP_REMOVED lines=11> */
[----:B------:R-:W-:Y:S01]  /*82c0*/  FMUL.FTZ R8, R8, R96 ;  /* 0x0000006008087220 */ /* 0x000fe20000410000 */
[----:B------:R-:W-:-:S02]  /*82d0*/  LEA R6, P0, R14, c[0x0][0x450], 0x2 ;  /* 0x000114000e067a11 */ /* 0x000fc400078010ff */
[----:B------:R-:W-:Y:S01]  /*82e0*/  STS [R17+0x4000], R40 ;  /* 0x0040002811007388 */ /* 0x000fe20000000800 */
[----:B------:R-:W-:Y:S02]  /*82f0*/  IADD3 R15, R15, R0, RZ ;  /* 0x000000000f0f7210 */ /* 0x000fe40007ffe0ff */
[----:B------:R-:W-:Y:S01]  /*8300*/  F2FP.BF16.PACK_AB R88, R89, R88 ;  /* 0x000000585958723e */ /* 0x000fe200000010ff */
[----:B------:R-:W-:Y:S01]  /*8310*/  STS [R17+0x4400], R42 ;  /* 0x0044002a11007388 */ /* 0x000fe20000000800 */
[----:B------:R-:W-:Y:S02]  /*8320*/  F2FP.BF16.PACK_AB R92, R93, R92 ;  /* 0x0000005c5d5c723e */ /* 0x000fe400000010ff */
[----:B------:R-:W-:Y:S01]  /*8330*/  F2FP.BF16.PACK_AB R8, R97, R8 ;  /* 0x000000086108723e */ /* 0x000fe200000010ff */
[----:B------:R-:W-:Y:S01]  /*8340*/  STS [R3+0x4080], R44 ;  /* 0x0040802c03007388 */ /* 0x000fe20000000800 */
[----:B------:R-:W-:Y:S02]  /*8350*/  LEA.HI.X R15, R14, c[0x0][0x454], R15, 0x2, P0 ;  /* 0x000115000e0f7a11 */ /* 0x000fe400000f140f */
[----:B------:R-:W-:Y:S01]  /*8360*/  LEA R0, P0, R10, c[0x0][0x380], 0x1 ;  /* 0x0000e0000a007a11 */ /* 0x000fe200078008ff */
[----:B------:R-:W-:Y:S04]  /*8370*/  STS [R3+0x4480], R46 ;  /* 0x0044802e03007388 */ /* 0x000fe80000000800 */
        /* <DEDUP_REMOVED lines=15> */
[----:B------:R1:W-:Y:S04]  /*8470*/  STS [R3+0x8480], R78 ;  /* 0x0084804e03007388 */ /* 0x0003e80000000800 */
[----:B------:R-:W-:Y:S04]  /*8480*/  STS [R9+0x8000], R80 ;  /* 0x0080005009007388 */ /* 0x000fe80000000800 */
[----:B------:R-:W-:Y:S04]  /*8490*/  STS [R9+0x8400], R82 ;  /* 0x0084005209007388 */ /* 0x000fe80000000800 */
[----:B------:R-:W-:Y:S04]  /*84a0*/  STS [R5+0x8080], R84 ;  /* 0x0080805405007388 */ /* 0x000fe80000000800 */
[----:B------:R-:W-:Y:S04]  /*84b0*/  STS [R5+0x8480], R86 ;  /* 0x0084805605007388 */ /* 0x000fe80000000800 */
[----:B------:R-:W-:Y:S04]  /*84c0*/  STS [R21+0x8000], R88 ;  /* 0x0080005815007388 */ /* 0x000fe80000000800 */
[----:B------:R-:W-:Y:S01]  /*84d0*/  STS [R21+0x8400], R90 ;  /* 0x0084005a15007388 */ /* 0x000fe20000000800 */
[----:B-1----:R-:W-:-:S03]  /*84e0*/  IADD3 R3, R11, R2, RZ ;  /* 0x000000020b037210 */ /* 0x002fc60007ffe0ff */
[----:B------:R-:W-:Y:S04]  /*84f0*/  STS [R23+0x8080], R92 ;  /* 0x0080805c17007388 */ /* 0x000fe80000000800 */
[----:B------:R-:W-:Y:S04]  /*8500*/  STS [R23+0x8480], R94 ;  /* 0x0084805e17007388 */ /* 0x000fe80000000800 */
[----:B------:R-:W-:Y:S04]  /*8510*/  STS [R25+0x8000], R8 ;  /* 0x0080000819007388 */ /* 0x000fe80000000800 */
[----:B------:R-:W-:Y:S04]  /*8520*/  STS [R25+0x8400], R99 ;  /* 0x0084006319007388 */ /* 0x000fe80000000800 */
[----:B------:R-:W-:Y:S04]  /*8530*/  SHFL.IDX PT, R96, R6, RZ, 0x1c1f ;  /* 0x001c1fff06607589 */ /* 0x000fe800000e0000 */
[----:B------:R-:W1:Y:S04]  /*8540*/  SHFL.IDX PT, R97, R15, RZ, 0x1c1f ;  /* 0x001c1fff0f617589 */ /* 0x000e6800000e0000 */
[----:B------:R-:W-:Y:S06]  /*8550*/  BAR.SYNC.DEFER_BLOCKING 0x1, 0x100 ;  /* 0x0044000000007b1d */ /* 0x000fec0000010000 */
[----:B------:R-:W-:Y:S04]  /*8560*/  SHFL.IDX PT, R100, R6, 0x1, 0x1c1f ;  /* 0x003c1f0006647f89 */ /* 0x000fe800000e0000 */
[----:B------:R-:W2:Y:S04]  /*8570*/  SHFL.IDX PT, R101, R15, 0x1, 0x1c1f ;  /* 0x003c1f000f657f89 */ /* 0x000ea800000e0000 */
[----:B------:R-:W3:Y:S04]  /*8580*/  SHFL.IDX PT, R56, R0, RZ, 0x181f ;  /* 0x00181fff00387589 */ /* 0x000ee800000e0000 */
[----:B-1----:R1:W-:Y:S04]  /*8590*/  @!P6 ST.E [R96.64], R16 ;  /* 0x000000106000e985 */ /* 0x0023e8000c10190c */
[----:B--2---:R2:W-:Y:S04]  /*85a0*/  @!P5 ST.E [R100.64], R13 ;  /* 0x0000000d6400d985 */ /* 0x0045e8000c10190c */
[----:B------:R2:W4:Y:S04]  /*85b0*/  LDS.128 R48, [R211+0x1080] ;  /* 0x00108000d3307984 */ /* 0x0005280000000c00 */
[----:B------:R2:W2:Y:S04]  /*85c0*/  LDS.128 R44, [R211+0x2080] ;  /* 0x00208000d32c7984 */ /* 0x0004a80000000c00 */
[----:B------:R2:W2:Y:S04]  /*85d0*/  LDS.128 R40, [R211+0x3080] ;  /* 0x00308000d3287984 */ /* 0x0004a80000000c00 */
[----:B------:R2:W2:Y:S01]  /*85e0*/  LDS.128 R36, [R211+0x5080] ;  /* 0x00508000d3247984 */ /* 0x0004a20000000c00 */
[----:B-1----:R-:W-:-:S02]  /*85f0*/  LEA.HI.X R16, R10, c[0x0][0x384], R3, 0x1, P0 ;  /* 0x0000e1000a107a11 */ /* 0x002fc400000f0c03 */
[----:B------:R-:W-:Y:S01]  /*8600*/  ISETP.GE.AND P0, PT, R210, R19, PT ;  /* 0x00000013d200720c */ /* 0x000fe20003f06270 */
[----:B------:R1:W1:Y:S04]  /*8610*/  LDS.128 R32, [R211+0x6080] ;  /* 0x00608000d3207984 */ /* 0x0002680000000c00 */
[----:B------:R1:W1:Y:S04]  /*8620*/  LDS.128 R28, [R211+0x7080] ;  /* 0x00708000d31c7984 */ /* 0x0002680000000c00 */
[----:B------:R1:W1:Y:S04]  /*8630*/  LDS.128 R24, [R211+0x9080] ;  /* 0x00908000d3187984 */ /* 0x0002680000000c00 */
[----:B------:R1:W1:Y:S04]  /*8640*/  LDS.128 R20, [R211+0xa080] ;  /* 0x00a08000d3147984 */ /* 0x0002680000000c00 */
[----:B------:R1:W1:Y:S04]  /*8650*/  LDS.128 R4, [R211+0xb080] ;  /* 0x00b08000d3047984 */ /* 0x0002680000000c00 */
[----:B------:R1:W1:Y:S01]  /*8660*/  SHFL.IDX PT, R57, R16, RZ, 0x181f ;  /* 0x00181fff10397589 */ /* 0x00026200000e0000 */
[----:B------:R-:W-:Y:S05]  /*8670*/  @P0 BRA `(.L_x_7) ;  /* 0x0000012000000947 */ /* 0x000fea0003800000 */
[----:B---3--:R-:W3:Y:S01]  /*8680*/  LDS.128 R52, [R211+0x80] ;  /* 0x00008000d3347984 */ /* 0x008ee20000000c00 */
[----:B------:R-:W-:-:S02]  /*8690*/  ISETP.GE.AND P1, PT, R215, c[0x0][0x3c8], PT ;  /* 0x0000f200d7007a0c */ /* 0x000fc40003f26270 */
[----:B------:R-:W-:Y:S01]  /*86a0*/  ISETP.GE.AND P0, PT, R214, c[0x0][0x3c8], PT ;  /* 0x0000f200d6007a0c */ /* 0x000fe20003f06270 */
[----:B--2---:R-:W2:Y:S01]  /*86b0*/  LDS.128 R12, [R211+0x4080] ;  /* 0x00408000d30c7984 */ /* 0x004ea20000000c00 */
[----:B------:R-:W-:-:S03]  /*86c0*/  ISETP.GE.AND P2, PT, R216, c[0x0][0x3c8], PT ;  /* 0x0000f200d8007a0c */ /* 0x000fc60003f46270 */
[----:B------:R-:W5:Y:S06]  /*86d0*/  LDS.128 R8, [R211+0x8080] ;  /* 0x00808000d3087984 */ /* 0x000f6c0000000c00 */
[----:B------:R-:W-:Y:S02]  /*86e0*/  @!P1 SHF.R.S32.HI R2, RZ, 0x1f, R215 ;  /* 0x0000001fff029819 */ /* 0x000fe400000114d7 */
[----:B------:R-:W-:Y:S02]  /*86f0*/  @!P0 SHF.R.S32.HI R17, RZ, 0x1f, R214 ;  /* 0x0000001fff118819 */ /* 0x000fe400000114d6 */
[----:B------:R-:W-:Y:S01]  /*8700*/  @!P1 LEA.HI R3, R2, R215, RZ, 0x3 ;  /* 0x000000d702039211 */ /* 0x000fe200078f18ff */
[----:B-1----:R-:W-:Y:S01]  /*8710*/  @!P2 IMAD.WIDE R58, R216, 0x2, R56 ;  /* 0x00000002d83aa825 */ /* 0x002fe200078e0238 */
[----:B------:R-:W-:-:S02]  /*8720*/  @!P0 LEA.HI R2, R17, R214, RZ, 0x3 ;  /* 0x000000d611028211 */ /* 0x000fc400078f18ff */
[----:B------:R-:W-:Y:S02]  /*8730*/  @!P1 LOP3.LUT R3, R3, 0xfffffff8, RZ, 0xc0, !PT ;  /* 0xfffffff803039812 */ /* 0x000fe400078ec0ff */
[----:B------:R-:W-:-:S03]  /*8740*/  @!P0 LOP3.LUT R2, R2, 0xfffffff8, RZ, 0xc0, !PT ;  /* 0xfffffff802028812 */ /* 0x000fc600078ec0ff */
[----:B------:R-:W-:-:S04]  /*8750*/  @!P1 IMAD.WIDE R60, R3, 0x2, R56 ;  /* 0x00000002033c9825 */ /* 0x000fc800078e0238 */
[----:B------:R-:W-:Y:S01]  /*8760*/  @!P0 IMAD.WIDE R2, R2, 0x2, R56 ;  /* 0x0000000202028825 */ /* 0x000fe200078e0238 */
[----:B---3--:R1:W-:Y:S04]  /*8770*/  @!P2 ST.E.128 [R58.64], R52 ;  /* 0x000000343a00a985 */ /* 0x0083e8000c101d0c */
[----:B--2---:R1:W-:Y:S04]  /*8780*/  @!P1 ST.E.128 [R60.64], R12 ;  /* 0x0000000c3c009985 */ /* 0x0043e8000c101d0c */
[----:B-----5:R1:W-:Y:S02]  /*8790*/  @!P0 ST.E.128 [R2.64], R8 ;  /* 0x0000000802008985 */ /* 0x0203e4000c101d0c */
.L_x_7:
[----:B---3--:R-:W-:Y:S05]  /*87a0*/  BSYNC B0 ;  /* 0x0000000000007941 */ /* 0x008fea0003800000 */
.L_x_6:
[----:B-1----:R-:W-:Y:S01]  /*87b0*/  IADD3 R2, R210, 0x20, RZ ;  /* 0x00000020d2027810 */ /* 0x002fe20007ffe0ff */
[----:B------:R1:W3:Y:S01]  /*87c0*/  SHFL.IDX PT, R11, R16, 0x1, 0x181f ;  /* 0x00381f00100b7f89 */ /* 0x0002e200000e0000 */
[----:B------:R-:W-:Y:S02]  /*87d0*/  BSSY B0, `(.L_x_8) ;  /* 0x0000013000007945 */ /* 0x000fe40003800000 */
[----:B------:R-:W-:Y:S01]  /*87e0*/  ISETP.GE.AND P0, PT, R2, R19, PT ;  /* 0x000000130200720c */ /* 0x000fe20003f06270 */
[----:B------:R1:W4:-:S12]  /*87f0*/  SHFL.IDX PT, R10, R0, 0x1, 0x181f ;  /* 0x00381f00000a7f89 */ /* 0x00031800000e0000 */
[----:B------:R-:W-:Y:S05]  /*8800*/  @P0 BRA `(.L_x_9) ;  /* 0x000000f000000947 */ /* 0x000fea0003800000 */
[----:B------:R-:W-:Y:S02]  /*8810*/  ISETP.GE.AND P1, PT, R215, c[0x0][0x3c8], PT ;  /* 0x0000f200d7007a0c */ /* 0x000fe40003f26270 */
[----:B------:R-:W-:Y:S02]  /*8820*/  ISETP.GE.AND P0, PT, R214, c[0x0][0x3c8], PT ;  /* 0x0000f200d6007a0c */ /* 0x000fe40003f06270 */
[----:B------:R-:W-:-:S09]  /*8830*/  ISETP.GE.AND P2, PT, R216, c[0x0][0x3c8], PT ;  /* 0x0000f200d8007a0c */ /* 0x000fd20003f46270 */
[----:B------:R-:W-:Y:S02]  /*8840*/  @!P1 SHF.R.S32.HI R2, RZ, 0x1f, R215 ;  /* 0x0000001fff029819 */ /* 0x000fe400000114d7 */
[----:B------:R-:W-:Y:S02]  /*8850*/  @!P0 SHF.R.S32.HI R9, RZ, 0x1f, R214 ;  /* 0x0000001fff098819 */ /* 0x000fe400000114d6 */
[----:B------:R-:W-:Y:S02]  /*8860*/  @!P1 LEA.HI R3, R2, R215, RZ, 0x3 ;  /* 0x000000d702039211 */ /* 0x000fe400078f18ff */
[----:B------:R-:W-:Y:S01]  /*8870*/  @!P0 LEA.HI R2, R9, R214, RZ, 0x3 ;  /* 0x000000d609028211 */ /* 0x000fe200078f18ff */
[----:B---34-:R-:W-:Y:S01]  /*8880*/  @!P2 IMAD.WIDE R8, R216, 0x2, R10 ;  /* 0x00000002d808a825 */ /* 0x018fe200078e020a */
[----:B------:R-:W-:Y:S02]  /*8890*/  @!P1 LOP3.LUT R3, R3, 0xfffffff8, RZ, 0xc0, !PT ;  /* 0xfffffff803039812 */ /* 0x000fe400078ec0ff */
[----:B------:R-:W-:-:S02]  /*88a0*/  @!P0 LOP3.LUT R2, R2, 0xfffffff8, RZ, 0xc0, !PT ;  /* 0xfffffff802028812 */ /* 0x000fc400078ec0ff */
[----:B------:R3:W-:Y:S01]  /*88b0*/  @!P2 ST.E.128 [R8.64], R48 ;  /* 0x000000300800a985 */ /* 0x0007e2000c101d0c */
[----:B--2---:R-:W-:-:S04]  /*88c0*/  @!P1 IMAD.WIDE R12, R3, 0x2, R10 ;  /* 0x00000002030c9825 */ /* 0x004fc800078e020a */
[----:B------:R-:W-:Y:S01]  /*88d0*/  @!P0 IMAD.WIDE R2, R2, 0x2, R10 ;  /* 0x0000000202028825 */ /* 0x000fe200078e020a */
[----:B------:R3:W-:Y:S04]  /*88e0*/  @!P1 ST.E.128 [R12.64], R36 ;  /* 0x000000240c009985 */ /* 0x0007e8000c101d0c */
[----:B------:R3:W-:Y:S02]  /*88f0*/  @!P0 ST.E.128 [R2.64], R24 ;  /* 0x0000001802008985 */ /* 0x0007e4000c101d0c */
.L_x_9:
[----:B------:R-:W-:Y:S05]  /*8900*/  BSYNC B0 ;  /* 0x0000000000007941 */ /* 0x000fea0003800000 */
.L_x_8:
[----:B---3--:R-:W-:Y:S01]  /*8910*/  IADD3 R2, R210, 0x40, RZ ;  /* 0x00000040d2027810 */ /* 0x008fe20007ffe0ff */
[----:B------:R3:W1:Y:S01]  /*8920*/  SHFL.IDX PT, R11, R16, 0x2, 0x181f ;  /* 0x00581f00100b7f89 */ /* 0x00066200000e0000 */
[----:B------:R-:W-:Y:S02]  /*8930*/  BSSY B0, `(.L_x_10) ;  /* 0x0000013000007945 */ /* 0x000fe40003800000 */
[----:B------:R-:W-:Y:S01]  /*8940*/  ISETP.GE.AND P0, PT, R2, R19, PT ;  /* 0x000000130200720c */ /* 0x000fe20003f06270 */
[----:B----4-:R3:W4:-:S12]  /*8950*/  SHFL.IDX PT, R10, R0, 0x2, 0x181f ;  /* 0x00581f00000a7f89 */ /* 0x01071800000e0000 */
        /* <DEDUP_REMOVED lines=8> */
[----:B-1--4-:R-:W-:Y:S01]  /*89e0*/  @!P2 IMAD.WIDE R8, R216, 0x2, R10 ;  /* 0x00000002d808a825 */ /* 0x012fe200078e020a */
[----:B------:R-:W-:Y:S02]  /*89f0*/  @!P1 LOP3.LUT R3, R3, 0xfffffff8, RZ, 0xc0, !PT ;  /* 0xfffffff803039812 */ /* 0x000fe400078ec0ff */
[----:B------:R-:W-:-:S02]  /*8a00*/  @!P0 LOP3.LUT R2, R2, 0xfffffff8, RZ, 0xc0, !PT ;  /* 0xfffffff802028812 */ /* 0x000fc400078ec0ff */
[----:B--2---:R1:W-:Y:S01]  /*8a10*/  @!P2 ST.E.128 [R8.64], R44 ;  /* 0x0000002c0800a985 */ /* 0x0043e2000c101d0c */
[----:B------:R-:W-:-:S04]  /*8a20*/  @!P1 IMAD.WIDE R12, R3, 0x2, R10 ;  /* 0x00000002030c9825 */ /* 0x000fc800078e020a */
[----:B------:R-:W-:Y:S01]  /*8a30*/  @!P0 IMAD.WIDE R2, R2, 0x2, R10 ;  /* 0x0000000202028825 */ /* 0x000fe200078e020a */
[----:B------:R1:W-:Y:S04]  /*8a40*/  @!P1 ST.E.128 [R12.64], R32 ;  /* 0x000000200c009985 */ /* 0x0003e8000c101d0c */
[----:B------:R1:W-:Y:S02]  /*8a50*/  @!P0 ST.E.128 [R2.64], R20 ;  /* 0x0000001402008985 */ /* 0x0003e4000c101d0c */
.L_x_11:
[----:B------:R-:W-:Y:S05]  /*8a60*/  BSYNC B0 ;  /* 0x0000000000007941 */ /* 0x000fea0003800000 */
.L_x_10:
[----:B------:R-:W-:Y:S01]  /*8a70*/  IADD3 R210, R210, 0x60, RZ ;  /* 0x00000060d2d27810 */ /* 0x000fe20007ffe0ff */
[----:B-1----:R1:W3:Y:S03]  /*8a80*/  SHFL.IDX PT, R3, R16, 0x3, 0x181f ;  /* 0x00781f0010037f89 */ /* 0x0022e600000e0000 */
[----:B------:R-:W-:Y:S01]  /*8a90*/  ISETP.GE.AND P0, PT, R210, R19, PT ;  /* 0x00000013d200720c */ /* 0x000fe20003f06270 */
[----:B------:R1:W4:-:S12]  /*8aa0*/  SHFL.IDX PT, R2, R0, 0x3, 0x181f ;  /* 0x00781f0000027f89 */ /* 0x00031800000e0000 */
[----:B------:R-:W-:Y:S05]  /*8ab0*/  @P0 EXIT ;  /* 0x000000000000094d */ /* 0x000fea0003800000 */
[----:B------:R-:W-:Y:S02]  /*8ac0*/  ISETP.GE.AND P0, PT, R215, c[0x0][0x3c8], PT ;  /* 0x0000f200d7007a0c */ /* 0x000fe40003f06270 */
[----:B------:R-:W-:-:S11]  /*8ad0*/  ISETP.GE.AND P1, PT, R216, c[0x0][0x3c8], PT ;  /* 0x0000f200d8007a0c */ /* 0x000fd60003f26270 */
[----:B-1-3--:R-:W-:Y:S02]  /*8ae0*/  @!P0 SHF.R.S32.HI R0, RZ, 0x1f, R215 ;  /* 0x0000001fff008819 */ /* 0x00afe400000114d7 */
[----:B----4-:R-:W-:Y:S02]  /*8af0*/  @!P1 IMAD.WIDE R216, R216, 0x2, R2 ;  /* 0x00000002d8d89825 */ /* 0x010fe400078e0202 */
[----:B------:R-:W-:-:S03]  /*8b00*/  @!P0 LEA.HI R0, R0, R215, RZ, 0x3 ;  /* 0x000000d700008211 */ /* 0x000fc600078f18ff */
[----:B--2---:R1:W-:Y:S01]  /*8b10*/  @!P1 ST.E.128 [R216.64], R40 ;  /* 0x00000028d8009985 */ /* 0x0043e2000c101d0c */
[----:B------:R-:W-:-:S05]  /*8b20*/  @!P0 LOP3.LUT R0, R0, 0xfffffff8, RZ, 0xc0, !PT ;  /* 0xfffffff800008812 */ /* 0x000fca00078ec0ff */
[----:B------:R-:W-:-:S05]  /*8b30*/  @!P0 IMAD.WIDE R8, R0, 0x2, R2 ;  /* 0x0000000200088825 */ /* 0x000fca00078e0202 */
[----:B------:R1:W-:Y:S01]  /*8b40*/  @!P0 ST.E.128 [R8.64], R28 ;  /* 0x0000001c08008985 */ /* 0x0003e2000c101d0c */
[----:B------:R-:W-:-:S13]  /*8b50*/  ISETP.GE.AND P0, PT, R214, c[0x0][0x3c8], PT ;  /* 0x0000f200d6007a0c */ /* 0x000fda0003f06270 */
[----:B------:R-:W-:Y:S05]  /*8b60*/  @P0 EXIT ;  /* 0x000000000000094d */ /* 0x000fea0003800000 */
[----:B-1----:R-:W-:-:S04]  /*8b70*/  SHF.R.S32.HI R9, RZ, 0x1f, R214 ;  /* 0x0000001fff097819 */ /* 0x002fc800000114d6 */
[----:B------:R-:W-:-:S04]  /*8b80*/  LEA.HI R9, R9, R214, RZ, 0x3 ;  /* 0x000000d609097211 */ /* 0x000fc800078f18ff */
[----:B------:R-:W-:-:S05]  /*8b90*/  LOP3.LUT R9, R9, 0xfffffff8, RZ, 0xc0, !PT ;  /* 0xfffffff809097812 */ /* 0x000fca00078ec0ff */
[----:B------:R-:W-:-:S05]  /*8ba0*/  IMAD.WIDE R2, R9, 0x2, R2 ;  /* 0x0000000209027825 */ /* 0x000fca00078e0202 */
[----:B------:R-:W-:Y:S01]  /*8bb0*/  ST.E.128 [R2.64], R4 ;  /* 0x0000000402007985 */ /* 0x000fe2000c101d0c */
[----:B------:R-:W-:Y:S05]  /*8bc0*/  EXIT ;  /* 0x000000000000794d */ /* 0x000fea0003800000 */
.L_x_12:
[----:B------:R-:W-:-:S00]  /*8bd0*/  BRA `(.L_x_12) ;  /* 0xfffffff000007947 */ /* 0x000fc0000383ffff */
[----:B------:R-:W-:-:S00]  /*8be0*/  NOP ;  /* 0x0000000000007918 */ /* 0x000fc00000000000 */
        /* <DEDUP_REMOVED lines=9> */
.L_x_1697:


//--------------------- .text._ZN7cutlass13device_kernelIN5flash19enable_sm80_to_sm89INS1_16FlashAttnFwdSm80INS1_25CollectiveMainloopFwdSm80ILi8ELi1ELb0EN4cute5tupleIJNS5_1CILi128EEENS7_ILi64EEENS7_ILi192EEEEEELi192ENS_10bfloat16_tEfNS_4arch4Sm80ELb0ELb0ELb1ELb1ELb1ELb0ELb1ELb0EEENS1_21CollectiveEpilogueFwdINS6_IJS8_SA_S9_EEENS6_IJNS7_ILi1EEESI_SI_EEESC_SE_Li256ELb1ELb1ELb0ELb0EEENS1_19SingleTileSchedulerILb1ELb0ELb1ELi128EEEEEEEEEvNT_6ParamsE --------------------------
	.section	.text._ZN7cutlass13device_kernelIN5flash19enable_sm80_to_sm89INS1_16FlashAttnFwdSm80INS1_25CollectiveMainloopFwdSm80ILi8ELi1ELb0EN4cute5tupleIJNS5_1CILi128EEENS7_ILi64EEENS7_ILi192EEEEEELi192ENS_10bfloat16_tEfNS_4arch4Sm80ELb0ELb0ELb1ELb1ELb1ELb0ELb1ELb0EEENS1_21CollectiveEpilogueFwdINS6_IJS8_SA_S9_EEENS6_IJNS7_ILi1EEESI_SI_EEESC_SE_Li256ELb1ELb1ELb0ELb0EEENS1_19SingleTileSchedulerILb1ELb0ELb1ELi128EEEEEEEEEvNT_6ParamsE,"ax",@progbits
	.sectioninfo	@"SHI_REGISTERS=255"
	.align	128
.text._ZN7cutlass13device_kernelIN5flash19enable_sm80_to_sm89INS1_16FlashAttnFwdSm80INS1_25CollectiveMainloopFwdSm80ILi8ELi1ELb0EN4cute5tupleIJNS5_1CILi128EEENS7_ILi64EEENS7_ILi192EEEEEELi192ENS_10bfloat16_tEfNS_4arch4Sm80ELb0ELb0ELb1ELb1ELb1ELb0ELb1ELb0EEENS1_21CollectiveEpilogueFwdINS6_IJS8_SA_S9_EEENS6_IJNS7_ILi1EEESI_SI_EEESC_SE_Li256ELb1ELb1ELb0ELb0EEENS1_19SingleTileSchedulerILb1ELb0ELb1ELi128EEEEEEEEEvNT_6ParamsE:
        .type           _ZN7cutlass13device_kernelIN5flash19enable_sm80_to_sm89INS1_16FlashAttnFwdSm80INS1_25CollectiveMainloopFwdSm80ILi8ELi1ELb0EN4cute5tupleIJNS5_1CILi128EEENS7_ILi64EEENS7_ILi192EEEEEELi192ENS_10bfloat16_tEfNS_4arch4Sm80ELb0ELb0ELb1ELb1ELb1ELb0ELb1ELb0EEENS1_21CollectiveEpilogueFwdINS6_IJS8_SA_S9_EEENS6_IJNS7_ILi1EEESI_SI_EEESC_SE_Li256ELb1ELb1ELb0ELb0EEENS1_19SingleTileSchedulerILb1ELb0ELb1ELi128EEEEEEEEEvNT_6ParamsE,@function
        .size           _ZN7cutlass13device_kernelIN5flash19enable_sm80_to_sm89INS1_16FlashAttnFwdSm80INS1_25CollectiveMainloopFwdSm80ILi8ELi1ELb0EN4cute5tupleIJNS5_1CILi128EEENS7_ILi64EEENS7_ILi192EEEEEELi192ENS_10bfloat16_tEfNS_4arch4Sm80ELb0ELb0ELb1ELb1ELb1ELb0ELb1ELb0EEENS1_21CollectiveEpilogueFwdINS6_IJS8_SA_S9_EEENS6_IJNS7_ILi1EEESI_SI_EEESC_SE_Li256ELb1ELb1ELb0ELb0EEENS1_19SingleTileSchedulerILb1ELb0ELb1ELi128EEEEEEEEEvNT_6ParamsE,(.L_x_1698 - _ZN7cutlass13device_kernelIN5flash19enable_sm80_to_sm89INS1_16FlashAttnFwdSm80INS1_25CollectiveMainloopFwdSm80ILi8ELi1ELb0EN4cute5tupleIJNS5_1CILi128EEENS7_ILi64EEENS7_ILi192EEEEEELi192ENS_10bfloat16_tEfNS_4arch4Sm80ELb0ELb0ELb1ELb1ELb1ELb0ELb1ELb0EEENS1_21CollectiveEpilogueFwdINS6_IJS8_SA_S9_EEENS6_IJNS7_ILi1EEESI_SI_EEESC_SE_Li256ELb1ELb1ELb0ELb0EEENS1_19SingleTileSchedulerILb1ELb0ELb1ELi128EEEEEEEEEvNT_6ParamsE)
        .other          _ZN7cutlass13device_kernelIN5flash19enable_sm80_to_sm89INS1_16FlashAttnFwdSm80INS1_25CollectiveMainloopFwdSm80ILi8ELi1ELb0EN4cute5tupleIJNS5_1CILi128EEENS7_ILi64EEENS7_ILi192EEEEEELi192ENS_10bfloat16_tEfNS_4arch4Sm80ELb0ELb0ELb1ELb1ELb1ELb0ELb1ELb0EEENS1_21CollectiveEpilogueFwdINS6_IJS8_SA_S9_EEENS6_IJNS7_ILi1EEESI_SI_EEESC_SE_Li256ELb1ELb1ELb0ELb0EEENS1_19SingleTileSchedulerILb1ELb0ELb1ELi128EEEEEEEEEvNT_6ParamsE,@"STO_CUDA_ENTRY STV_DEFAULT"
_ZN7cutlass13device_kernelIN5flash19enable_sm80_to_sm89INS1_16FlashAttnFwdSm80INS1_25CollectiveMainloopFwdSm80ILi8ELi1ELb0EN4cute5tupleIJNS5_1CILi128EEENS7_ILi64EEENS7_ILi192EEEEEELi192ENS_10bfloat16_tEfNS_4arch4Sm80ELb0ELb0ELb1ELb1ELb1ELb0ELb1ELb0EEENS1_21CollectiveEpilogueFwdINS6_IJS8_SA_S9_EEENS6_IJNS7_ILi1EEESI_SI_EEESC_SE_Li256ELb1ELb1ELb0ELb0EEENS1_19SingleTileSchedulerILb1ELb0ELb1ELi128EEEEEEEEEvNT_6ParamsE:
[----:B------:R-:W-:Y:S02]  /*0000*/  MOV R1, c[0x0][0x28] ;  /* 0x00000a0000017a02 */ /* 0x000fe40000000f00 */
[----:B------:R-:W1:Y:S01]  /*0010*/  S2R R4, SR_TID.X ;  /* 0x0000000000047919 */ /* 0x000e620000002100 */
[----:B------:R-:W2:Y:S01]  /*0020*/  S2UR UR16, SR_CTAID.Z ;  /* 0x00000000001079c3 */ /* 0x000ea20000002700 */
[----:B------:R-:W-:Y:S02]  /*0030*/  UMOV UR7, 0x4 ;  /* 0x0000000400077882 */ /* 0x000fe40000000000 */
[----:B------:R-:W-:Y:S02]  /*0040*/  ULDC.64 UR8, c[0x0][0x568] ;  /* 0x00015a0000087ab9 */ /* 0x000fe40000000a00 */
[----:B------:R-:W-:-:S03]  /*0050*/  ULDC.64 UR14, c[0x0][0x118] ;  /* 0x00004600000e7ab9 */ /* 0x000fc60000000a00 */
[----:B------:R-:W3:Y:S01]  /*0060*/  S2UR UR5, SR_CTAID.X ;  /* 0x00000000000579c3 */ /* 0x000ee20000002500 */
[----:B-1----:R-:W-:Y:S01]  /*0070*/  SHF.R.U32.HI R0, RZ, 0x5, R4 ;  /* 0x00000005ff007819 */ /* 0x002fe20000011604 */
[----:B--2---:R-:W-:-:S05]  /*0080*/  UIMAD.WIDE UR8, UR16, UR7, UR8 ;  /* 0x00000007100872a5 */ /* 0x004fca000f8e0208 */
[----:B------:R-:W1:Y:S02]  /*0090*/  SHFL.IDX PT, R0, R0, RZ, 0x1f ;  /* 0x00001fff00007589 */ /* 0x000e6400000e0000 */
[----:B-1----:R-:W-:-:S13]  /*00a0*/  ISETP.NE.AND P0, PT, R0, RZ, PT ;  /* 0x000000ff0000720c */ /* 0x002fda0003f05270 */
[----:B---3--:R-:W-:Y:S05]  /*00b0*/  @!P0 BRA `(.L_x_13) ;  /* 0x000001c000008947 */ /* 0x008fea0003800000 */
[----:B------:R-:W-:-:S04]  /*00c0*/  ISETP.NE.U32.AND P0, PT, RZ, c[0x0][0x568], PT ;  /* 0x00015a00ff007a0c */ /* 0x000fc80003f05070 */
[----:B------:R-:W-:-:S13]  /*00d0*/  ISETP.NE.AND.EX P0, PT, RZ, c[0x0][0x56c], PT, P0 ;  /* 0x00015b00ff007a0c */ /* 0x000fda0003f05300 */
[----:B------:R-:W-:Y:S05]  /*00e0*/  @!P0 BRA `(.L_x_14) ;  /* 0x0000005000008947 */ /* 0x000fea0003800000 */
[----:B------:R-:W-:Y:S02]  /*00f0*/  MOV R2, UR8 ;  /* 0x0000000800027c02 */ /* 0x000fe40008000f00 */
[----:B------:R-:W-:-:S05]  /*0100*/  MOV R3, UR9 ;  /* 0x0000000900037c02 */ /* 0x000fca0008000f00 */
[----:B------:R-:W2:Y:S02]  /*0110*/  LDG.E R2, [R2.64] ;  /* 0x0000000e02027981 */ /* 0x000ea4000c1e1900 */
[----:B--2---:R1:W2:Y:S02]  /*0120*/  R2UR UR6, R2 ;  /* 0x00000000020673c2 */ /* 0x0042a400000e0000 */
[----:B-12---:R-:W-:Y:S05]  /*0130*/  BRA `(.L_x_15) ;  /* 0x000000e000007947 */ /* 0x006fea0003800000 */
.L_x_14:
[----:B------:R-:W-:-:S04]  /*0140*/  ISETP.NE.U32.AND P0, PT, RZ, c[0x0][0x560], PT ;  /* 0x00015800ff007a0c */ /* 0x000fc80003f05070 */
[----:B------:R-:W-:-:S13]  /*0150*/  ISETP.NE.AND.EX P0, PT, RZ, c[0x0][0x564], PT, P0 ;  /* 0x00015900ff007a0c */ /* 0x000fda0003f05300 */
[----:B------:R-:W-:Y:S05]  /*0160*/  @!P0 BRA `(.L_x_16) ;  /* 0x000000a000008947 */ /* 0x000fea0003800000 */
[----:B------:R-:W-:Y:S02]  /*0170*/  ULDC.64 UR8, c[0x0][0x560] ;  /* 0x0001580000087ab9 */ /* 0x000fe40000000a00 */
[----:B------:R-:W-:-:S06]  /*0180*/  UIMAD.WIDE UR8, UR16, UR7, UR8 ;  /* 0x00000007100872a5 */ /* 0x000fcc000f8e0208 */
[----:B------:R-:W-:Y:S02]  /*0190*/  MOV R6, UR8 ;  /* 0x0000000800067c02 */ /* 0x000fe40008000f00 */
[----:B------:R-:W-:-:S05]  /*01a0*/  MOV R7, UR9 ;  /* 0x0000000900077c02 */ /* 0x000fca0008000f00 */
[----:B------:R-:W2:Y:S04]  /*01b0*/  LDG.E R2, [R6.64] ;  /* 0x0000000e06027981 */ /* 0x000ea8000c1e1900 */
[----:B------:R-:W3:Y:S01]  /*01c0*/  LDG.E R0, [R6.64+0x4] ;  /* 0x0000040e06007981 */ /* 0x000ee2000c1e1900 */
[----:B--2---:R-:W1:Y:S08]  /*01d0*/  R2UR UR4, R2 ;  /* 0x00000000020473c2 */ /* 0x004e7000000e0000 */
[----:B---3--:R-:W1:Y:S02]  /*01e0*/  R2UR UR6, R0 ;  /* 0x00000000000673c2 */ /* 0x008e6400000e0000 */
[----:B-1----:R-:W-:Y:S01]  /*01f0*/  UIADD3 UR6, -UR4, UR6, URZ ;  /* 0x0000000604067290 */ /* 0x002fe2000fffe13f */
[----:B------:R-:W-:Y:S05]  /*0200*/  BRA `(.L_x_15) ;  /* 0x0000001000007947 */ /* 0x000fea0003800000 */
.L_x_16:
[----:B------:R-:W-:Y:S02]  /*0210*/  ULDC UR6, c[0x0][0x54c] ;  /* 0x0001530000067ab9 */ /* 0x000fe40000000800 */
.L_x_15:
[----:B------:R-:W-:Y:S02]  /*0220*/  ULDC UR4, c[0x0][0x548] ;  /* 0x0001520000047ab9 */ /* 0x000fe40000000800 */
[----:B------:R-:W-:-:S02]  /*0230*/  USHF.L.U32 UR5, UR5, 0x7, URZ ;  /* 0x0000000705057899 */ /* 0x000fc4000800063f */
[----:B------:R-:W-:-:S04]  /*0240*/  UIMAD UR4, UR6, UR4, URZ ;  /* 0x00000004060472a4 */ /* 0x000fc8000f8e023f */
[----:B------:R-:W-:-:S04]  /*0250*/  UISETP.GE.AND UP0, UPT, UR5, UR4, UPT ;  /* 0x000000040500728c */ /* 0x000fc8000bf06270 */
[----:B------:R-:W-:Y:S01]  /*0260*/  USEL UR16, UR16, 0xffffffff, !UP0 ;  /* 0xffffffff10107887 */ /* 0x000fe2000c000000 */
[----:B------:R-:W-:Y:S05]  /*0270*/  BRA `(.L_x_17) ;  /* 0x000001b000007947 */ /* 0x000fea0003800000 */
.L_x_13:
        /* <DEDUP_REMOVED lines=8> */
.L_x_18:
        /* <DEDUP_REMOVED lines=13> */
.L_x_20:
[----:B------:R-:W-:Y:S02]  /*03d0*/  ULDC UR6, c[0x0][0x54c] ;  /* 0x0001530000067ab9 */ /* 0x000fe40000000800 */
.L_x_19:
[----:B------:R-:W-:Y:S02]  /*03e0*/  ULDC UR4, c[0x0][0x548] ;  /* 0x0001520000047ab9 */ /* 0x000fe40000000800 */
[----:B------:R-:W-:-:S02]  /*03f0*/  USHF.L.U32 UR5, UR5, 0x7, URZ ;  /* 0x0000000705057899 */ /* 0x000fc4000800063f */
[----:B------:R-:W-:-:S04]  /*0400*/  UIMAD UR4, UR6, UR4, URZ ;  /* 0x00000004060472a4 */ /* 0x000fc8000f8e023f */
[----:B------:R-:W-:-:S04]  /*0410*/  UISETP.GE.AND UP0, UPT, UR5, UR4, UPT ;  /* 0x000000040500728c */ /* 0x000fc8000bf06270 */
[----:B------:R-:W-:-:S06]  /*0420*/  USEL UR16, UR16, 0xffffffff, !UP0 ;  /* 0xffffffff10107887 */ /* 0x000fcc000c000000 */
.L_x_17:
[----:B------:R-:W-:-:S13]  /*0430*/  ISETP.LE.AND P0, PT, RZ, UR16, PT ;  /* 0x00000010ff007c0c */ /* 0x000fda000bf03270 */
[----:B------:R-:W-:Y:S05]  /*0440*/  @!P0 EXIT ;  /* 0x000000000000894d */ /* 0x000fea0003800000 */
[----:B------:R-:W-:Y:S02]  /*0450*/  ULDC.64 UR4, c[0x0][0x348] ;  /* 0x0000d20000047ab9 */ /* 0x000fe40000000a00 */
[----:B------:R-:W-:Y:S02]  /*0460*/  UISETP.NE.U32.AND UP1, UPT, URZ, UR4, UPT ;  /* 0x000000043f00728c */ /* 0x000fe4000bf25070 */
[----:B------:R-:W-:Y:S02]  /*0470*/  ULDC.64 UR8, c[0x0][0x348] ;  /* 0x0000d20000087ab9 */ /* 0x000fe40000000a00 */
[----:B------:R-:W-:Y:S02]  /*0480*/  UISETP.NE.AND.EX UP1, UPT, URZ, UR5, UPT, UP1 ;  /* 0x000000053f00728c */ /* 0x000fe4000bf25310 */
[----:B------:R-:W-:Y:S02]  /*0490*/  UIMAD.WIDE UR8, UR16, UR7, UR8 ;  /* 0x00000007100872a5 */ /* 0x000fe4000f8e0208 */
[----:B------:R-:W-:-:S02]  /*04a0*/  ULDC.64 UR4, c[0x0][0x370] ;  /* 0x0000dc0000047ab9 */ /* 0x000fc40000000a00 */
[----:B------:R-:W-:Y:S01]  /*04b0*/  UISETP.NE.U32.AND UP2, UPT, URZ, UR4, UPT ;  /* 0x000000043f00728c */ /* 0x000fe2000bf45070 */
[----:B------:R-:W-:Y:S01]  /*04c0*/  PLOP3.LUT P0, PT, PT, PT, UP1, 0x80, 0x0 ;  /* 0x000000000000781c */ /* 0x000fe20003f0f018 */
[----:B------:R-:W-:Y:S02]  /*04d0*/  IMAD.U32 R8, RZ, RZ, UR8 ;  /* 0x00000008ff087e24 */ /* 0x000fe4000f8e00ff */
[----:B------:R-:W-:Y:S01]  /*04e0*/  UISETP.NE.AND.EX UP2, UPT, URZ, UR5, UPT, UP2 ;  /* 0x000000053f00728c */ /* 0x000fe2000bf45320 */
[----:B------:R-:W-:Y:S02]  /*04f0*/  IMAD.U32 R9, RZ, RZ, UR9 ;  /* 0x00000009ff097e24 */ /* 0x000fe4000f8e00ff */
[----:B------:R-:W-:Y:S02]  /*0500*/  ULDC.64 UR4, c[0x0][0x360] ;  /* 0x0000d80000047ab9 */ /* 0x000fe40000000a00 */
[----:B------:R-:W-:-:S04]  /*0510*/  UISETP.NE.U32.AND UP0, UPT, URZ, UR4, UPT ;  /* 0x000000043f00728c */ /* 0x000fc8000bf05070 */
[----:B------:R-:W-:Y:S01]  /*0520*/  UISETP.NE.AND.EX UP0, UPT, URZ, UR5, UPT, UP0 ;  /* 0x000000053f00728c */ /* 0x000fe2000bf05300 */
[----:B------:R-:W-:Y:S01]  /*0530*/  PLOP3.LUT P2, PT, PT, PT, UP2, 0x80, 0x0 ;  /* 0x000000000000781c */ /* 0x000fe20003f4f028 */
[----:B------:R-:W-:Y:S01]  /*0540*/  ULDC.64 UR8, c[0x0][0x370] ;  /* 0x0000dc0000087ab9 */ /* 0x000fe20000000a00 */
[----:B------:R-:W2:Y:S01]  /*0550*/  @P0 LDG.E R2, [R8.64] ;  /* 0x0000000e08020981 */ /* 0x000ea2000c1e1900 */
[----:B------:R-:W-:Y:S01]  /*0560*/  ULDC.64 UR4, c[0x0][0x360] ;  /* 0x0000d80000047ab9 */ /* 0x000fe20000000a00 */
[----:B------:R-:W-:Y:S01]  /*0570*/  MOV R212, RZ ;  /* 0x000000ff00d47202 */ /* 0x000fe20000000f00 */
[----:B------:R-:W-:Y:S01]  /*0580*/  @UP2 UIMAD.WIDE UR8, UR16, UR7, UR8 ;  /* 0x00000007100822a5 */ /* 0x000fe2000f8e0208 */
[----:B------:R-:W-:Y:S01]  /*0590*/  PLOP3.LUT P1, PT, PT, PT, UP0, 0x80, 0x0 ;  /* 0x000000000000781c */ /* 0x000fe20003f2f008 */
[----:B------:R-:W-:-:S03]  /*05a0*/  IMAD.MOV.U32 R0, RZ, RZ, c[0x0][0x168] ;  /* 0x00005a00ff007624 */ /* 0x000fc600078e00ff */
[----:B------:R-:W-:Y:S01]  /*05b0*/  @UP0 UIMAD.WIDE UR4, UR16, UR7, UR4 ;  /* 0x00000007100402a5 */ /* 0x000fe2000f8e0204 */
[----:B------:R-:W-:Y:S01]  /*05c0*/  MOV R10, UR8 ;  /* 0x00000008000a7c02 */ /* 0x000fe20008000f00 */
[----:B------:R-:W-:-:S04]  /*05d0*/  IMAD.U32 R11, RZ, RZ, UR9 ;  /* 0x00000009ff0b7e24 */ /* 0x000fc8000f8e00ff */
[----:B------:R-:W-:Y:S01]  /*05e0*/  MOV R6, UR4 ;  /* 0x0000000400067c02 */ /* 0x000fe20008000f00 */
[----:B------:R-:W-:Y:S01]  /*05f0*/  IMAD.U32 R7, RZ, RZ, UR5 ;  /* 0x00000005ff077e24 */ /* 0x000fe2000f8e00ff */
[----:B------:R1:W5:Y:S04]  /*0600*/  @P2 LDG.E R212, [R10.64] ;  /* 0x0000000e0ad42981 */ /* 0x000368000c1e1900 */
[----:B------:R1:W5:Y:S01]  /*0610*/  @P1 LDG.E R0, [R6.64] ;  /* 0x0000000e06001981 */ /* 0x000362000c1e1900 */
[----:B------:R-:W3:Y:S01]  /*0620*/  S2UR UR9, SR_CTAID.Y ;  /* 0x00000000000979c3 */ /* 0x000ee20000002600 */
[----:B------:R-:W-:Y:S02]  /*0630*/  ULDC UR5, c[0x0][0x2ac] ;  /* 0x0000ab0000057ab9 */ /* 0x000fe40000000800 */
[----:B------:R-:W-:-:S02]  /*0640*/  ULDC UR4, c[0x0][0x1d0] ;  /* 0x0000740000047ab9 */ /* 0x000fc40000000800 */
[----:B------:R-:W-:Y:S02]  /*0650*/  UIMAD UR4, UR5, UR4, URZ ;  /* 0x00000004050472a4 */ /* 0x000fe4000f8e023f */
[----:B------:R-:W-:-:S04]  /*0660*/  UMOV UR8, URZ ;  /* 0x0000003f00087c82 */ /* 0x000fc80008000000 */
[----:B------:R-:W-:Y:S01]  /*0670*/  MOV R3, UR4 ;  /* 0x0000000400037c02 */ /* 0x000fe20008000f00 */
[----:B---3--:R-:W-:Y:S01]  /*0680*/  USHF.R.S32.HI UR6, URZ, 0x1f, UR9 ;  /* 0x0000001f3f067899 */ /* 0x008fe20008011409 */
[----:B--2---:R1:W2:Y:S02]  /*0690*/  @P0 R2UR UR8, R2 ;  /* 0x00000000020803c2 */ /* 0x0042a400000e0000 */
[----:B-12---:R-:W-:Y:S06]  /*06a0*/  @P1 BRA `(.L_x_21) ;  /* 0x0000004000001947 */ /* 0x006fec0003800000 */
[----:B------:R-:W-:Y:S05]  /*06b0*/  @!P0 BRA `(.L_x_21) ;  /* 0x0000003000008947 */ /* 0x000fea0003800000 */
[----:B-----5:R-:W2:Y:S04]  /*06c0*/  LDG.E R0, [R8.64] ;  /* 0x0000000e08007981 */ /* 0x020ea8000c1e1900 */
[----:B------:R-:W2:Y:S02]  /*06d0*/  LDG.E R5, [R8.64+0x4] ;  /* 0x0000040e08057981 */ /* 0x000ea4000c1e1900 */
[----:B--2---:R-:W-:-:S02]  /*06e0*/  IADD3 R0, -R0, R5, RZ ;  /* 0x0000000500007210 */ /* 0x004fc40007ffe1ff */
.L_x_21:
[----:B------:R-:W-:-:S04]  /*06f0*/  ISETP.NE.U32.AND P0, PT, RZ, c[0x0][0x368], PT ;  /* 0x0000da00ff007a0c */ /* 0x000fc80003f05070 */
[----:B------:R-:W-:-:S13]  /*0700*/  ISETP.NE.AND.EX P0, PT, RZ, c[0x0][0x36c], PT, P0 ;  /* 0x0000db00ff007a0c */ /* 0x000fda0003f05300 */
[----:B------:R-:W-:Y:S05]  /*0710*/  @!P0 BRA `(.L_x_22) ;  /* 0x0000006000008947 */ /* 0x000fea0003800000 */
[----:B------:R-:W-:Y:S02]  /*0720*/  ULDC.64 UR4, c[0x0][0x368] ;  /* 0x0000da0000047ab9 */ /* 0x000fe40000000a00 */
[----:B------:R-:W-:-:S06]  /*0730*/  UIMAD.WIDE UR4, UR16, UR7, UR4 ;  /* 0x00000007100472a5 */ /* 0x000fcc000f8e0204 */
[----:B------:R-:W-:Y:S02]  /*0740*/  MOV R3, UR5 ;  /* 0x0000000500037c02 */ /* 0x000fe40008000f00 */
[----:B------:R-:W-:-:S05]  /*0750*/  MOV R2, UR4 ;  /* 0x0000000400027c02 */ /* 0x000fca0008000f00 */
[----:B------:R1:W5:Y:S01]  /*0760*/  LDG.E R3, [R2.64] ;  /* 0x0000000e02037981 */ /* 0x000362000c1e1900 */
[----:B------:R-:W-:Y:S05]  /*0770*/  BRA `(.L_x_23) ;  /* 0x000000a000007947 */ /* 0x000fea0003800000 */
.L_x_22:
        /* <DEDUP_REMOVED lines=8> */
[----:B------:R-:W2:Y:S02]  /*0800*/  LDG.E R2, [R6.64+0x4] ;  /* 0x0000040e06027981 */ /* 0x000ea4000c1e1900 */
[----:B--2---:R-:W-:-:S05]  /*0810*/  IADD3 R3, -R3, R2, RZ ;  /* 0x0000000203037210 */ /* 0x004fca0007ffe1ff */
.L_x_23:
[----:B-----5:R-:W-:Y:S01]  /*0820*/  IMAD.IADD R7, R3, 0x1, -R212 ;  /* 0x0000000103077824 */ /* 0x020fe200078e0ad4 */
[----:B------:R-:W-:Y:S01]  /*0830*/  PLOP3.LUT P2, PT, PT, PT, PT, 0x80, 0x0 ;  /* 0x000000000000781c */ /* 0x000fe20003f4f070 */
[----:B------:R-:W-:Y:S01]  /*0840*/  CS2R R98, SRZ ;  /* 0x0000000000627805 */ /* 0x000fe2000001ff00 */
[----:B------:R-:W-:Y:S01]  /*0850*/  CS2R R96, SRZ ;  /* 0x0000000000607805 */ /* 0x000fe2000001ff00 */
[----:B------:R-:W-:Y:S01]  /*0860*/  CS2R R94, SRZ ;  /* 0x00000000005e7805 */ /* 0x000fe2000001ff00 */
[C---:B------:R-:W-:Y:S01]  /*0870*/  ISETP.GE.AND P0, PT, R7.reuse, 0x1, PT ;  /* 0x000000010700780c */ /* 0x040fe20003f06270 */
[----:B------:R-:W-:Y:S01]  /*0880*/  CS2R R92, SRZ ;  /* 0x00000000005c7805 */ /* 0x000fe2000001ff00 */
[----:B------:R-:W-:Y:S01]  /*0890*/  IADD3 R3, R7, 0x3f, RZ ;  /* 0x0000003f07037810 */ /* 0x000fe20007ffe0ff */
[----:B------:R-:W-:Y:S01]  /*08a0*/  CS2R R90, SRZ ;  /* 0x00000000005a7805 */ /* 0x000fe2000001ff00 */
[----:B------:R-:W-:Y:S01]  /*08b0*/  CS2R R88, SRZ ;  /* 0x0000000000587805 */ /* 0x000fe2000001ff00 */
[----:B------:R-:W-:Y:S01]  /*08c0*/  CS2R R86, SRZ ;  /* 0x0000000000567805 */ /* 0x000fe2000001ff00 */
[----:B------:R-:W-:Y:S01]  /*08d0*/  SHF.R.S32.HI R144, RZ, 0x1f, R3 ;  /* 0x0000001fff907819 */ /* 0x000fe20000011403 */
[----:B------:R-:W-:Y:S01]  /*08e0*/  CS2R R84, SRZ ;  /* 0x0000000000547805 */ /* 0x000fe2000001ff00 */
[----:B------:R-:W-:Y:S01]  /*08f0*/  CS2R R82, SRZ ;  /* 0x0000000000527805 */ /* 0x000fe2000001ff00 */
[----:B------:R-:W-:Y:S01]  /*0900*/  CS2R R80, SRZ ;  /* 0x0000000000507805 */ /* 0x000fe2000001ff00 */
[----:B------:R-:W-:Y:S01]  /*0910*/  LEA.HI R144, R144, R3, RZ, 0x6 ;  /* 0x0000000390907211 */ /* 0x000fe200078f30ff */
[----:B------:R-:W-:Y:S01]  /*0920*/  CS2R R78, SRZ ;  /* 0x00000000004e7805 */ /* 0x000fe2000001ff00 */
        /* <DEDUP_REMOVED lines=37> */
[----:B------:R-:W-:-:S02]  /*0b80*/  IMAD.MOV.U32 R8, RZ, RZ, RZ ;  /* 0x000000ffff087224 */ /* 0x000fc400078e00ff */
[----:B------:R-:W-:Y:S01]  /*0b90*/  IMAD.MOV.U32 R6, RZ, RZ, RZ ;  /* 0x000000ffff067224 */ /* 0x000fe200078e00ff */
[----:B------:R-:W-:Y:S05]  /*0ba0*/  @!P0 BRA `(.L_x_24) ;  /* 0x0000740000008947 */ /* 0x000fea0003800000 */
[----:B------:R-:W-:Y:S02]  /*0bb0*/  ULDC.64 UR4, c[0x0][0x340] ;  /* 0x0000d00000047ab9 */ /* 0x000fe40000000a00 */
[----:B------:R-:W-:-:S04]  /*0bc0*/  UISETP.NE.U32.AND UP0, UPT, URZ, UR4, UPT ;  /* 0x000000043f00728c */ /* 0x000fc8000bf05070 */
[----:B------:R-:W-:-:S03]  /*0bd0*/  UISETP.NE.AND.EX UP0, UPT, URZ, UR5, UPT, UP0 ;  /* 0x000000053f00728c */ /* 0x000fc6000bf05300 */
[----:B------:R-:W-:-:S03]  /*0be0*/  ULDC.64 UR4, c[0x0][0x340] ;  /* 0x0000d00000047ab9 */ /* 0x000fc60000000a00 */
[----:B------:R-:W-:-:S05]  /*0bf0*/  PLOP3.LUT P1, PT, PT, PT, UP0, 0x80, 0x0 ;  /* 0x000000000000781c */ /* 0x000fca0003f2f008 */
[----:B------:R-:W-:-:S06]  /*0c00*/  @UP0 UIMAD.WIDE UR4, UR16, UR7, UR4 ;  /* 0x00000007100402a5 */ /* 0x000fcc000f8e0204 */
[----:B-1----:R-:W-:Y:S02]  /*0c10*/  IMAD.U32 R2, RZ, RZ, UR4 ;  /* 0x00000004ff027e24 */ /* 0x002fe4000f8e00ff */
[----:B------:R-:W-:Y:S01]  /*0c20*/  IMAD.U32 R3, RZ, RZ, UR5 ;  /* 0x00000005ff037e24 */ /* 0x000fe2000f8e00ff */
[----:B------:R-:W1:Y:S01]  /*0c30*/  S2R R13, SR_CTAID.X ;  /* 0x00000000000d7919 */ /* 0x000e620000002500 */
[----:B------:R-:W-:Y:S01]  /*0c40*/  SHF.R.S32.HI R11, RZ, 0x1f, R4 ;  /* 0x0000001fff0b7819 */ /* 0x000fe20000011404 */
[----:B------:R-:W-:Y:S02]  /*0c50*/  USHF.R.S32.HI UR7, URZ, 0x1f, UR8 ;  /* 0x0000001f3f077899 */ /* 0x000fe40008011408 */
[----:B------:R2:W3:Y:S01]  /*0c60*/  @P1 LDG.E R5, [R2.64] ;  /* 0x0000000e02051981 */ /* 0x0004e2000c1e1900 */
[CC--:B------:R-:W-:Y:S01]  /*0c70*/  LEA.HI R20, R11.reuse, R4.reuse, RZ, 0x3 ;  /* 0x000000040b147211 */ /* 0x0c0fe200078f18ff */
[----:B------:R-:W-:Y:S01]  /*0c80*/  ULDC.64 UR4, c[0x0][0x178] ;  /* 0x00005e0000047ab9 */ /* 0x000fe20000000a00 */
[CC--:B------:R-:W-:Y:S01]  /*0c90*/  LEA.HI R92, R11.reuse, R4.reuse, RZ, 0x4 ;  /* 0x000000040b5c7211 */ /* 0x0c0fe200078f20ff */
[----:B------:R-:W-:Y:S01]  /*0ca0*/  UIMAD UR7, UR7, UR4, URZ ;  /* 0x00000004070772a4 */ /* 0x000fe2000f8e023f */
[----:B------:R-:W-:Y:S01]  /*0cb0*/  LOP3.LUT R9, R20, 0xfffffff8, RZ, 0xc0, !PT ;  /* 0xfffffff814097812 */ /* 0x000fe200078ec0ff */
[----:B------:R-:W-:Y:S01]  /*0cc0*/  UIMAD.WIDE.U32 UR10, UR8, UR4, URZ ;  /* 0x00000004080a72a5 */ /* 0x000fe2000f8e003f */
[----:B------:R-:W-:Y:S01]  /*0cd0*/  SHF.R.S32.HI R20, RZ, 0x3, R20 ;  /* 0x00000003ff147819 */ /* 0x000fe20000011414 */
[----:B------:R-:W-:Y:S01]  /*0ce0*/  UIMAD UR7, UR8, UR5, UR7 ;  /* 0x00000005080772a4 */ /* 0x000fe2000f8e0207 */
[----:B------:R-:W-:Y:S01]  /*0cf0*/  LEA.HI R18, R11, R4, RZ, 0x6 ;  /* 0x000000040b127211 */ /* 0x000fe200078f30ff */
[----:B------:R-:W-:Y:S01]  /*0d00*/  USHF.R.S32.HI UR8, URZ, 0x1f, UR16 ;  /* 0x0000001f3f087899 */ /* 0x000fe20008011410 */
[----:B------:R-:W-:Y:S01]  /*0d10*/  BSSY B0, `(.L_x_25) ;  /* 0x0000056000007945 */ /* 0x000fe20003800000 */
[----:B------:R-:W-:Y:S01]  /*0d20*/  ULDC.64 UR4, c[0x0][0x1b8] ;  /* 0x00006e0000047ab9 */ /* 0x000fe20000000a00 */
[----:B------:R-:W-:Y:S01]  /*0d30*/  SHF.R.S32.HI R144, RZ, 0x6, R144 ;  /* 0x00000006ff907819 */ /* 0x000fe20000011490 */
[----:B------:R-:W-:Y:S01]  /*0d40*/  UIADD3 UR11, UR11, UR7, URZ ;  /* 0x000000070b0b7290 */ /* 0x000fe2000fffe03f */
[----:B------:R-:W-:Y:S01]  /*0d50*/  IMAD.SHL.U32 R18, R18, 0x8, RZ ;  /* 0x0000000812127824 */ /* 0x000fe200078e00ff */
[----:B------:R-:W-:-:S02]  /*0d60*/  UIMAD UR7, UR6, UR4, URZ ;  /* 0x00000004060772a4 */ /* 0x000fc4000f8e023f */
[----:B------:R-:W-:Y:S02]  /*0d70*/  USEL UR8, UR8, URZ, !UP1 ;  /* 0x0000003f08087287 */ /* 0x000fe4000c800000 */
[----:B------:R-:W-:Y:S02]  /*0d80*/  UIMAD UR7, UR9, UR5, UR7 ;  /* 0x00000005090772a4 */ /* 0x000fe4000f8e0207 */
[----:B------:R-:W-:Y:S02]  /*0d90*/  UIMAD.WIDE.U32 UR12, UR9, UR4, UR10 ;  /* 0x00000004090c72a5 */ /* 0x000fe4000f8e000a */
[----:B------:R-:W-:Y:S01]  /*0da0*/  USEL UR10, UR16, URZ, !UP1 ;  /* 0x0000003f100a7287 */ /* 0x000fe2000c800000 */
[----:B--2---:R-:W-:Y:S01]  /*0db0*/  IMAD.MOV.U32 R3, RZ, RZ, c[0x0][0x2c4] ;  /* 0x0000b100ff037624 */ /* 0x004fe200078e00ff */
[----:B------:R-:W-:Y:S01]  /*0dc0*/  ULDC.64 UR4, c[0x0][0x1c0] ;  /* 0x0000700000047ab9 */ /* 0x000fe20000000a00 */
[----:B------:R-:W-:Y:S01]  /*0dd0*/  IMAD.IADD R2, R4, 0x1, -R9 ;  /* 0x0000000104027824 */ /* 0x000fe200078e0a09 */
[----:B------:R-:W-:-:S02]  /*0de0*/  UIMAD UR8, UR8, UR4, URZ ;  /* 0x00000004080872a4 */ /* 0x000fc4000f8e023f */
[----:B------:R-:W-:Y:S01]  /*0df0*/  ISETP.NE.AND P0, PT, R3, 0x1, PT ;  /* 0x000000010300780c */ /* 0x000fe20003f05270 */
[C-C-:B------:R-:W-:Y:S01]  /*0e00*/  IMAD R211, R2.reuse, 0x20, R20.reuse ;  /* 0x0000002002d37824 */ /* 0x140fe200078e0214 */
[----:B------:R-:W-:Y:S01]  /*0e10*/  UIADD3 UR13, UR13, UR7, URZ ;  /* 0x000000070d0d7290 */ /* 0x000fe2000fffe03f */
[----:B------:R-:W-:Y:S01]  /*0e20*/  IMAD.SHL.U32 R135, R2, 0x8, RZ ;  /* 0x0000000802877824 */ /* 0x000fe200078e00ff */
[----:B------:R-:W-:Y:S01]  /*0e30*/  UIMAD UR5, UR10, UR5, UR8 ;  /* 0x000000050a0572a4 */ /* 0x000fe2000f8e0208 */
[C---:B-1----:R-:W-:Y:S01]  /*0e40*/  IMAD R8, R13.reuse, 0x80, R211 ;  /* 0x000000800d087824 */ /* 0x042fe200078e02d3 */
[----:B------:R-:W-:Y:S01]  /*0e50*/  UIMAD.WIDE.U32 UR10, UR10, UR4, UR12 ;  /* 0x000000040a0a72a5 */ /* 0x000fe2000f8e000c */
[----:B------:R-:W-:Y:S01]  /*0e60*/  IMAD R13, R13, 0x80, R20 ;  /* 0x000000800d0d7824 */ /* 0x000fe200078e0214 */
[----:B------:R-:W-:Y:S01]  /*0e70*/  ISETP.GE.AND P5, PT, R135, c[0x0][0x198], PT ;  /* 0x0000660087007a0c */ /* 0x000fe20003fa6270 */
[----:B------:R-:W-:Y:S01]  /*0e80*/  IMAD.MOV.U32 R9, RZ, RZ, R8 ;  /* 0x000000ffff097224 */ /* 0x000fe200078e0008 */
[----:B------:R-:W-:-:S02]  /*0e90*/  UIADD3 UR5, UR11, UR5, URZ ;  /* 0x000000050b057290 */ /* 0x000fc4000fffe03f */
[----:B------:R-:W-:Y:S02]  /*0ea0*/  IMAD.U32 R15, RZ, RZ, UR11 ;  /* 0x0000000bff0f7e24 */ /* 0x000fe4000f8e00ff */
[----:B------:R-:W-:-:S04]  /*0eb0*/  @P0 IMAD.HI.U32 R3, R8, c[0x0][0x2c8], RZ ;  /* 0x0000b20008030a27 */ /* 0x000fc800078e00ff */
[----:B------:R-:W-:Y:S01]  /*0ec0*/  IMAD.U32 R14, RZ, RZ, UR10 ;  /* 0x0000000aff0e7e24 */ /* 0x000fe2000f8e00ff */
[----:B------:R-:W-:Y:S01]  /*0ed0*/  @P0 SHF.R.U32.HI R9, RZ, c[0x0][0x2cc], R3 ;  /* 0x0000b300ff090a19 */ /* 0x000fe20000011603 */
[----:B------:R-:W-:-:S03]  /*0ee0*/  IMAD.U32 R15, RZ, RZ, UR5 ;  /* 0x00000005ff0f7e24 */ /* 0x000fc6000f8e00ff */
[--C-:B------:R-:W-:Y:S01]  /*0ef0*/  SHF.R.S32.HI R6, RZ, 0x1f, R9.reuse ;  /* 0x0000001fff067819 */ /* 0x100fe20000011409 */
[----:B------:R-:W-:Y:S02]  /*0f00*/  IMAD.MOV R3, RZ, RZ, -R9 ;  /* 0x000000ffff037224 */ /* 0x000fe400078e0a09 */
[----:B------:R-:W-:-:S04]  /*0f10*/  IMAD.WIDE.U32 R16, R9, c[0x0][0x1b0], R14 ;  /* 0x00006c0009107a25 */ /* 0x000fc800078e000e */
[----:B------:R-:W-:Y:S02]  /*0f20*/  IMAD R3, R3, c[0x0][0x2c4], R8 ;  /* 0x0000b10003037a24 */ /* 0x000fe400078e0208 */
[----:B------:R-:W-:Y:S02]  /*0f30*/  IMAD R6, R6, c[0x0][0x1b0], RZ ;  /* 0x00006c0006067a24 */ /* 0x000fe400078e02ff */
[----:B------:R-:W-:Y:S01]  /*0f40*/  IMAD.SHL.U32 R14, R20, 0x40, RZ ;  /* 0x00000040140e7824 */ /* 0x000fe200078e00ff */
[----:B------:R-:W-:Y:S01]  /*0f50*/  SHF.R.S32.HI R8, RZ, 0x1f, R3 ;  /* 0x0000001fff087819 */ /* 0x000fe20000011403 */
[----:B------:R-:W-:-:S03]  /*0f60*/  IMAD R6, R9, c[0x0][0x1b4], R6 ;  /* 0x00006d0009067a24 */ /* 0x000fc600078e0206 */
[----:B------:R-:W-:Y:S01]  /*0f70*/  LOP3.LUT R14, R14, 0x1c0, RZ, 0xc0, !PT ;  /* 0x000001c00e0e7812 */ /* 0x000fe200078ec0ff */
[----:B------:R-:W-:Y:S02]  /*0f80*/  IMAD.IADD R17, R17, 0x1, R6 ;  /* 0x0000000111117824 */ /* 0x000fe400078e0206 */
[----:B------:R-:W-:Y:S01]  /*0f90*/  IMAD R6, R8, c[0x0][0x1a8], RZ ;  /* 0x00006a0008067a24 */ /* 0x000fe200078e02ff */
[----:B------:R-:W-:Y:S01]  /*0fa0*/  SHF.R.U32.HI R10, RZ, 0x3, R14 ;  /* 0x00000003ff0a7819 */ /* 0x000fe2000001160e */
[----:B------:R-:W-:Y:S01]  /*0fb0*/  IMAD.WIDE.U32 R16, R3, c[0x0][0x1a8], R16 ;  /* 0x00006a0003107a25 */ /* 0x000fe200078e0010 */
[----:B------:R-:W-:-:S03]  /*0fc0*/  LOP3.LUT R207, R14, 0x38, R135, 0xf8, !PT ;  /* 0x000000380ecf7812 */ /* 0x000fc600078ef887 */
[----:B------:R-:W-:Y:S01]  /*0fd0*/  IMAD R9, R3, c[0x0][0x1ac], R6 ;  /* 0x00006b0003097a24 */ /* 0x000fe200078e0206 */
[----:B------:R-:W-:Y:S02]  /*0fe0*/  LOP3.LUT R3, R92, 0xfffffff0, RZ, 0xc0, !PT ;  /* 0xfffffff05c037812 */ /* 0x000fe400078ec0ff */
[----:B------:R-:W-:Y:S01]  /*0ff0*/  LOP3.LUT R207, R207, R10, RZ, 0x3c, !PT ;  /* 0x0000000acfcf7212 */ /* 0x000fe200078e3cff */
[----:B------:R-:W-:Y:S01]  /*1000*/  IMAD.IADD R9, R17, 0x1, R9 ;  /* 0x0000000111097824 */ /* 0x000fe200078e0209 */
[----:B------:R-:W-:Y:S01]  /*1010*/  LEA R12, P0, R16, c[0x0][0x160], 0x1 ;  /* 0x00005800100c7a11 */ /* 0x000fe200078008ff */
[----:B------:R-:W-:Y:S01]  /*1020*/  IMAD.IADD R8, R4, 0x1, -R3 ;  /* 0x0000000104087824 */ /* 0x000fe200078e0a03 */
[----:B------:R-:W-:Y:S01]  /*1030*/  LOP3.LUT R207, R207, 0xfffffe00, R18, 0xf8, !PT ;  /* 0xfffffe00cfcf7812 */ /* 0x000fe200078ef812 */
[----:B------:R-:W-:Y:S01]  /*1040*/  IMAD R10, R0, c[0x0][0x2c4], RZ ;  /* 0x0000b100000a7a24 */ /* 0x000fe200078e02ff */
[----:B------:R-:W-:Y:S01]  /*1050*/  LEA.HI.X R9, R16, c[0x0][0x164], R9, 0x1, P0 ;  /* 0x0000590010097a11 */ /* 0x000fe200000f0c09 */
[----:B------:R-:W-:Y:S01]  /*1060*/  IMAD.MOV.U32 R0, RZ, RZ, 0x10 ;  /* 0x00000010ff007424 */ /* 0x000fe200078e00ff */
[----:B------:R-:W-:Y:S01]  /*1070*/  SHF.R.S32.HI R3, RZ, 0x1f, R8 ;  /* 0x0000001fff037819 */ /* 0x000fe20000011408 */
[----:B------:R1:W2:Y:S01]  /*1080*/  SHFL.IDX PT, R14, R12, RZ, 0x181f ;  /* 0x00181fff0c0e7589 */ /* 0x0002a200000e0000 */
[----:B------:R-:W-:-:S02]  /*1090*/  ISETP.GE.AND P0, PT, R13, R10, PT ;  /* 0x0000000a0d00720c */ /* 0x000fc40003f06270 */
[----:B------:R-:W-:Y:S01]  /*10a0*/  LEA.HI R6, R3, R8, RZ, 0x3 ;  /* 0x0000000803067211 */ /* 0x000fe200078f18ff */
[----:B------:R1:W4:Y:S01]  /*10b0*/  SHFL.IDX PT, R15, R9, RZ, 0x181f ;  /* 0x00181fff090f7589 */ /* 0x00032200000e0000 */
[----:B------:R-:W-:Y:S02]  /*10c0*/  IADD3 R16, R135, 0x80, RZ ;  /* 0x0000008087107810 */ /* 0x000fe40007ffe0ff */
[----:B------:R-:W-:Y:S02]  /*10d0*/  LOP3.LUT R3, R6, 0xfffffff8, RZ, 0xc0, !PT ;  /* 0xfffffff806037812 */ /* 0x000fe400078ec0ff */
[----:B------:R-:W-:-:S03]  /*10e0*/  ISETP.GE.AND P3, PT, R16, c[0x0][0x198], PT ;  /* 0x0000660010007a0c */ /* 0x000fc60003f66270 */
[----:B------:R-:W-:Y:S01]  /*10f0*/  IMAD.IADD R3, R8, 0x1, -R3 ;  /* 0x0000000108037824 */ /* 0x000fe200078e0a03 */
[----:B------:R-:W-:-:S04]  /*1100*/  IADD3 R8, R135, 0x40, RZ ;  /* 0x0000004087087810 */ /* 0x000fc80007ffe0ff */
[----:B------:R-:W-:Y:S01]  /*1110*/  ISETP.GE.AND P4, PT, R8, c[0x0][0x198], PT ;  /* 0x0000660008007a0c */ /* 0x000fe20003f86270 */
[----:B---3--:R3:W5:Y:S03]  /*1120*/  @P1 R2UR UR8, R5 ;  /* 0x00000000050813c2 */ /* 0x00876600000e0000 */
[----:B------:R-:W-:Y:S01]  /*1130*/  R2P PR, R3, 0x6 ;  /* 0x0000000603007804 */ /* 0x000fe20000000000 */
[----:B-----5:R-:W-:-:S04]  /*1140*/  @!UP0 UMOV UR8, UR16 ;  /* 0x0000001000088c82 */ /* 0x020fc80008000000 */
[----:B------:R-:W-:Y:S01]  /*1150*/  SEL R0, R0, 0xfffffff0, !P1 ;  /* 0xfffffff000007807 */ /* 0x000fe20004800000 */
[----:B---3--:R-:W-:-:S05]  /*1160*/  IMAD.MOV.U32 R5, RZ, RZ, 0x20 ;  /* 0x00000020ff057424 */ /* 0x008fca00078e00ff */
[----:B------:R-:W-:Y:S01]  /*1170*/  SEL R5, R5, 0xffffffe0, !P2 ;  /* 0xffffffe005057807 */ /* 0x000fe20005000000 */
[----:B------:R-:W-:Y:S05]  /*1180*/  @P0 BRA `(.L_x_26) ;  /* 0x000000e000000947 */ /* 0x000fea0003800000 */
[----:B-12-4-:R-:W-:Y:S01]  /*1190*/  SHF.R.S32.HI R19, RZ, 0x1f, R8 ;  /* 0x0000001fff137819 */ /* 0x016fe20000011408 */
[----:B------:R-:W-:Y:S01]  /*11a0*/  IMAD.SHL.U32 R18, R207, 0x2, RZ ;  /* 0x00000002cf127824 */ /* 0x000fe200078e00ff */
[----:B------:R-:W-:Y:S01]  /*11b0*/  SHF.R.S32.HI R17, RZ, 0x1f, R16 ;  /* 0x0000001fff117819 */ /* 0x000fe20000011410 */
[----:B------:R-:W-:Y:S01]  /*11c0*/  IMAD.WIDE R22, R135, 0x2, R14 ;  /* 0x0000000287167825 */ /* 0x000fe200078e020e */
[----:B------:R-:W-:Y:S02]  /*11d0*/  LEA.HI R19, R19, R8, RZ, 0x3 ;  /* 0x0000000813137211 */ /* 0x000fe400078f18ff */
[----:B------:R-:W-:Y:S02]  /*11e0*/  LEA.HI R17, R17, R16, RZ, 0x3 ;  /* 0x0000001011117211 */ /* 0x000fe400078f18ff */
[----:B------:R-:W-:Y:S01]  /*11f0*/  LOP3.LUT R19, R19, 0xfffffff8, RZ, 0xc0, !PT ;  /* 0xfffffff813137812 */ /* 0x000fe200078ec0ff */
[----:B------:R-:W-:Y:S01]  /*1200*/  @!PT LDS RZ, [RZ] ;  /* 0x00000000fffff984 */ /* 0x000fe20000000800 */
[----:B------:R1:W-:Y:S01]  /*1210*/  LDGSTS.E.BYPASS.LTC128B.128 [R18+0xc100], [R22.64], !P5 ;  /* 0x0c10000016127fae */ /* 0x0003e2000e901d4e */
[----:B------:R-:W-:-:S03]  /*1220*/  LOP3.LUT R17, R17, 0xfffffff8, RZ, 0xc0, !PT ;  /* 0xfffffff811117812 */ /* 0x000fc600078ec0ff */
[----:B------:R-:W-:-:S04]  /*1230*/  IMAD.WIDE R24, R19, 0x2, R14 ;  /* 0x0000000213187825 */ /* 0x000fc800078e020e */
[----:B------:R-:W-:Y:S01]  /*1240*/  IMAD.WIDE R14, R17, 0x2, R14 ;  /* 0x00000002110e7825 */ /* 0x000fe200078e020e */
[----:B------:R1:W-:Y:S04]  /*1250*/  LDGSTS.E.BYPASS.LTC128B.128 [R18+0x10100], [R24.64], !P4 ;  /* 0x1010000018127fae */ /* 0x0003e8000e101d4e */
[----:B------:R1:W-:Y:S02]  /*1260*/  LDGSTS.E.BYPASS.LTC128B.128 [R18+0x14100], [R14.64], !P3 ;  /* 0x141000000e127fae */ /* 0x0003e4000d901d4e */
.L_x_26:
[----:B-12-4-:R-:W-:Y:S05]  /*1270*/  BSYNC B0 ;  /* 0x0000000000007941 */ /* 0x016fea0003800000 */
.L_x_25:
[----:B------:R-:W-:Y:S01]  /*1280*/  IADD3 R15, R13, 0x20, RZ ;  /* 0x000000200d0f7810 */ /* 0x000fe20007ffe0ff */
[----:B------:R1:W2:Y:S01]  /*1290*/  SHFL.IDX PT, R19, R9, 0x1, 0x181f ;  /* 0x00381f0009137f89 */ /* 0x0002a200000e0000 */
[----:B------:R-:W-:Y:S02]  /*12a0*/  BSSY B0, `(.L_x_27) ;  /* 0x0000012000007945 */ /* 0x000fe40003800000 */
[----:B------:R-:W-:Y:S01]  /*12b0*/  ISETP.GE.AND P0, PT, R15, R10, PT ;  /* 0x0000000a0f00720c */ /* 0x000fe20003f06270 */
[----:B------:R1:W3:-:S12]  /*12c0*/  SHFL.IDX PT, R18, R12, 0x1, 0x181f ;  /* 0x00381f000c127f89 */ /* 0x0002d800000e0000 */
[----:B------:R-:W-:Y:S05]  /*12d0*/  @P0 BRA `(.L_x_28) ;  /* 0x000000e000000947 */ /* 0x000fea0003800000 */
[----:B------:R-:W-:Y:S01]  /*12e0*/  SHF.R.S32.HI R15, RZ, 0x1f, R8 ;  /* 0x0000001fff0f7819 */ /* 0x000fe20000011408 */
[----:B--23--:R-:W-:Y:S01]  /*12f0*/  IMAD.WIDE R22, R135, 0x2, R18 ;  /* 0x0000000287167825 */ /* 0x00cfe200078e0212 */
[----:B------:R-:W-:Y:S02]  /*1300*/  SHF.R.S32.HI R17, RZ, 0x1f, R16 ;  /* 0x0000001fff117819 */ /* 0x000fe40000011410 */
[----:B------:R-:W-:Y:S02]  /*1310*/  LEA.HI R15, R15, R8, RZ, 0x3 ;  /* 0x000000080f0f7211 */ /* 0x000fe400078f18ff */
[----:B------:R-:W-:Y:S01]  /*1320*/  LEA.HI R14, R17, R16, RZ, 0x3 ;  /* 0x00000010110e7211 */ /* 0x000fe200078f18ff */
[----:B------:R-:W-:Y:S01]  /*1330*/  IMAD.SHL.U32 R17, R207, 0x2, RZ ;  /* 0x00000002cf117824 */ /* 0x000fe200078e00ff */
[----:B------:R-:W-:Y:S02]  /*1340*/  LOP3.LUT R15, R15, 0xfffffff8, RZ, 0xc0, !PT ;  /* 0xfffffff80f0f7812 */ /* 0x000fe400078ec0ff */
[----:B------:R-:W-:-:S02]  /*1350*/  LOP3.LUT R14, R14, 0xfffffff8, RZ, 0xc0, !PT ;  /* 0xfffffff80e0e7812 */ /* 0x000fc400078ec0ff */
[----:B------:R-:W-:Y:S01]  /*1360*/  @!PT LDS RZ, [RZ] ;  /* 0x00000000fffff984 */ /* 0x000fe20000000800 */
[----:B------:R2:W-:Y:S01]  /*1370*/  LDGSTS.E.BYPASS.LTC128B.128 [R17+0xd100], [R22.64], !P5 ;  /* 0x0d10000016117fae */ /* 0x0005e2000e901d4e */
[----:B------:R-:W-:-:S04]  /*1380*/  IMAD.WIDE R24, R15, 0x2, R18 ;  /* 0x000000020f187825 */ /* 0x000fc800078e0212 */
[----:B------:R-:W-:Y:S01]  /*1390*/  IMAD.WIDE R14, R14, 0x2, R18 ;  /* 0x000000020e0e7825 */ /* 0x000fe200078e0212 */
[----:B------:R2:W-:Y:S04]  /*13a0*/  LDGSTS.E.BYPASS.LTC128B.128 [R17+0x11100], [R24.64], !P4 ;  /* 0x1110000018117fae */ /* 0x0005e8000e101d4e */
[----:B------:R2:W-:Y:S02]  /*13b0*/  LDGSTS.E.BYPASS.LTC128B.128 [R17+0x15100], [R14.64], !P3 ;  /* 0x151000000e117fae */ /* 0x0005e4000d901d4e */
.L_x_28:
[----:B------:R-:W-:Y:S05]  /*13c0*/  BSYNC B0 ;  /* 0x0000000000007941 */ /* 0x000fea0003800000 */
.L_x_27:
[----:B--2---:R-:W-:Y:S01]  /*13d0*/  IADD3 R15, R13, 0x40, RZ ;  /* 0x000000400d0f7810 */ /* 0x004fe20007ffe0ff */
[----:B------:R2:W4:Y:S01]  /*13e0*/  SHFL.IDX PT, R19, R9, 0x2, 0x181f ;  /* 0x00581f0009137f89 */ /* 0x00052200000e0000 */
[----:B------:R-:W-:Y:S02]  /*13f0*/  BSSY B0, `(.L_x_29) ;  /* 0x0000012000007945 */ /* 0x000fe40003800000 */
[----:B------:R-:W-:Y:S01]  /*1400*/  ISETP.GE.AND P0, PT, R15, R10, PT ;  /* 0x0000000a0f00720c */ /* 0x000fe20003f06270 */
[----:B---3--:R2:W3:-:S12]  /*1410*/  SHFL.IDX PT, R18, R12, 0x2, 0x181f ;  /* 0x00581f000c127f89 */ /* 0x0084d800000e0000 */
[----:B------:R-:W-:Y:S05]  /*1420*/  @P0 BRA `(.L_x_30) ;  /* 0x000000e000000947 */ /* 0x000fea0003800000 */
[----:B------:R-:W-:Y:S01]  /*1430*/  SHF.R.S32.HI R15, RZ, 0x1f, R8 ;  /* 0x0000001fff0f7819 */ /* 0x000fe20000011408 */
[----:B---34-:R-:W-:Y:S01]  /*1440*/  IMAD.WIDE R22, R135, 0x2, R18 ;  /* 0x0000000287167825 */ /* 0x018fe200078e0212 */
        /* <DEDUP_REMOVED lines=12> */
.L_x_30:
[----:B------:R-:W-:Y:S05]  /*1510*/  BSYNC B0 ;  /* 0x0000000000007941 */ /* 0x000fea0003800000 */
.L_x_29:
[----:B---3--:R-:W-:Y:S01]  /*1520*/  SHFL.IDX PT, R22, R12, 0x3, 0x181f ;  /* 0x00781f000c167f89 */ /* 0x008fe200000e0000 */
[----:B------:R-:W-:Y:S01]  /*1530*/  IMAD R14, R144, 0x40, R211 ;  /* 0x00000040900e7824 */ /* 0x000fe200078e02d3 */
[----:B------:R-:W-:Y:S01]  /*1540*/  IADD3 R15, R13, 0x60, RZ ;  /* 0x000000600d0f7810 */ /* 0x000fe20007ffe0ff */
[----:B------:R-:W-:Y:S01]  /*1550*/  IMAD.MOV.U32 R208, RZ, RZ, c[0x0][0x2b8] ;  /* 0x0000ae00ffd07624 */ /* 0x000fe200078e00ff */
[----:B------:R3:W5:Y:S01]  /*1560*/  SHFL.IDX PT, R23, R9, 0x3, 0x181f ;  /* 0x00781f0009177f89 */ /* 0x00076200000e0000 */
[----:B------:R-:W-:Y:S01]  /*1570*/  SHF.R.S32.HI R133, RZ, 0x1f, R16 ;  /* 0x0000001fff857819 */ /* 0x000fe20000011410 */
[----:B------:R-:W-:Y:S01]  /*1580*/  IMAD.SHL.U32 R207, R207, 0x2, RZ ;  /* 0x00000002cfcf7824 */ /* 0x000fe200078e00ff */
[----:B------:R-:W-:Y:S01]  /*1590*/  IADD3 R13, R14, -0x40, RZ ;  /* 0xffffffc00e0d7810 */ /* 0x000fe20007ffe0ff */
[----:B------:R-:W-:Y:S01]  /*15a0*/  USHF.R.S32.HI UR7, URZ, 0x1f, UR8 ;  /* 0x0000001f3f077899 */ /* 0x000fe20008011408 */
[----:B------:R-:W-:Y:S01]  /*15b0*/  ISETP.GE.AND P0, PT, R15, R10, PT ;  /* 0x0000000a0f00720c */ /* 0x000fe20003f06270 */
[----:B------:R-:W-:Y:S01]  /*15c0*/  ULDC.64 UR4, c[0x0][0x2b0] ;  /* 0x0000ac0000047ab9 */ /* 0x000fe20000000a00 */
[C---:B------:R-:W-:Y:S01]  /*15d0*/  ISETP.GE.AND P1, PT, R13.reuse, R7, PT ;  /* 0x000000070d00720c */ /* 0x040fe20003f26270 */
[----:B------:R-:W-:Y:S01]  /*15e0*/  IMAD.IADD R210, R13, 0x1, R212 ;  /* 0x000000010dd27824 */ /* 0x000fe200078e02d4 */
[----:B------:R-:W-:Y:S01]  /*15f0*/  SHF.R.S32.HI R13, RZ, 0x1f, R8 ;  /* 0x0000001fff0d7819 */ /* 0x000fe20000011408 */
[----:B------:R-:W-:Y:S01]  /*1600*/  UIMAD UR7, UR7, UR4, URZ ;  /* 0x00000004070772a4 */ /* 0x000fe2000f8e023f */
[----:B------:R-:W-:Y:S01]  /*1610*/  LEA.HI R133, R133, R16, RZ, 0x3 ;  /* 0x0000001085857211 */ /* 0x000fe200078f18ff */
[----:B------:R-:W-:Y:S01]  /*1620*/  UIMAD.WIDE.U32 UR10, UR8, UR4, URZ ;  /* 0x00000004080a72a5 */ /* 0x000fe2000f8e003f */
[----:B------:R-:W-:Y:S01]  /*1630*/  LEA.HI R134, R13, R8, RZ, 0x3 ;  /* 0x000000080d867211 */ /* 0x000fe200078f18ff */
[----:B------:R-:W-:Y:S01]  /*1640*/  UIMAD UR7, UR8, UR5, UR7 ;  /* 0x00000005080772a4 */ /* 0x000fe2000f8e0207 */
[----:B------:R-:W-:Y:S01]  /*1650*/  ISETP.NE.AND P2, PT, R208, 0x1, PT ;  /* 0x00000001d000780c */ /* 0x000fe20003f45270 */
[----:B------:R-:W-:Y:S01]  /*1660*/  IMAD.MOV.U32 R209, RZ, RZ, RZ ;  /* 0x000000ffffd17224 */ /* 0x000fe200078e00ff */
[----:B------:R-:W-:Y:S01]  /*1670*/  LOP3.LUT R134, R134, 0xfffffff8, RZ, 0xc0, !PT ;  /* 0xfffffff886867812 */ /* 0x000fe200078ec0ff */
[----:B------:R-:W-:Y:S01]  /*1680*/  UIADD3 UR7, UR11, UR7, URZ ;  /* 0x000000070b077290 */ /* 0x000fe2000fffe03f */
[----:B------:R-:W-:Y:S01]  /*1690*/  LOP3.LUT R133, R133, 0xfffffff8, RZ, 0xc0, !PT ;  /* 0xfffffff885857812 */ /* 0x000fe200078ec0ff */
[----:B------:R-:W-:Y:S01]  /*16a0*/  ULDC.64 UR4, c[0x0][0x1e8] ;  /* 0x00007a0000047ab9 */ /* 0x000fe20000000a00 */
[----:B------:R-:W-:-:S02]  /*16b0*/  ISETP.GT.OR P1, PT, R211, 0x3f, P1 ;  /* 0x0000003fd300780c */ /* 0x000fc40000f24670 */
[----:B-123--:R-:W-:Y:S01]  /*16c0*/  P2R R9, PR, RZ, 0x4 ;  /* 0x00000004ff097803 */ /* 0x00efe20000000000 */
[----:B-----5:R-:W-:-:S04]  /*16d0*/  @!P0 IMAD.WIDE R24, R135, 0x2, R22 ;  /* 0x0000000287188825 */ /* 0x020fc800078e0216 */
[--C-:B------:R-:W-:Y:S01]  /*16e0*/  @!P0 IMAD.WIDE R14, R134, 0x2, R22.reuse ;  /* 0x00000002860e8825 */ /* 0x100fe200078e0216 */
[----:B------:R-:W-:Y:S01]  /*16f0*/  @!PT LDS RZ, [RZ] ;  /* 0x00000000fffff984 */ /* 0x000fe20000000800 */
[----:B------:R1:W-:Y:S03]  /*1700*/  @!P0 LDGSTS.E.BYPASS.LTC128B.128 [R207+0xf100], [R24.64], !P5 ;  /* 0x0f10000018cf8fae */ /* 0x0003e6000e901d4e */
[----:B------:R-:W-:Y:S01]  /*1710*/  @!P0 IMAD.WIDE R22, R133, 0x2, R22 ;  /* 0x0000000285168825 */ /* 0x000fe200078e0216 */
[----:B------:R2:W-:Y:S03]  /*1720*/  @!P0 LDGSTS.E.BYPASS.LTC128B.128 [R207+0x13100], [R14.64], !P4 ;  /* 0x131000000ecf8fae */ /* 0x0005e6000e101d4e */
[----:B------:R-:W-:Y:S01]  /*1730*/  @P2 IMAD.HI.U32 R10, R210, c[0x0][0x2bc], RZ ;  /* 0x0000af00d20a2a27 */ /* 0x000fe200078e00ff */
[----:B------:R3:W-:Y:S03]  /*1740*/  @!P0 LDGSTS.E.BYPASS.LTC128B.128 [R207+0x17100], [R22.64], !P3 ;  /* 0x1710000016cf8fae */ /* 0x0007e6000d901d4e */
[----:B------:R-:W-:Y:S01]  /*1750*/  IMAD.MOV.U32 R9, RZ, RZ, R210 ;  /* 0x000000ffff097224 */ /* 0x000fe200078e00d2 */
[----:B------:R-:W0:Y:S01]  /*1760*/  LDGDEPBAR ;  /* 0x00000000000079af */ /* 0x000e220000000000 */
[----:B------:R-:W-:-:S04]  /*1770*/  @P2 SHF.R.U32.HI R9, RZ, c[0x0][0x2c0], R10 ;  /* 0x0000b000ff092a19 */ /* 0x000fc8000001160a */
[----:B------:R-:W-:-:S04]  /*1780*/  @!P1 IADD3 R13, P2, R9, UR10, RZ ;  /* 0x0000000a090d9c10 */ /* 0x000fc8000ff5e0ff */
[----:B------:R-:W-:Y:S02]  /*1790*/  @!P1 LEA.HI.X.SX32 R10, R9, UR7, 0x1, P2 ;  /* 0x00000007090a9c11 */ /* 0x000fe400090f0eff */
[----:B------:R-:W-:-:S04]  /*17a0*/  @!P1 LEA R18, P2, R13, c[0x0][0x2a0], 0x2 ;  /* 0x0000a8000d129a11 */ /* 0x000fc800078410ff */
[----:B----4-:R-:W-:Y:S01]  /*17b0*/  @!P1 LEA.HI.X R19, R13, c[0x0][0x2a4], R10, 0x2, P2 ;  /* 0x0000a9000d139a11 */ /* 0x010fe200010f140a */
[----:B------:R-:W-:Y:S06]  /*17c0*/  BAR.SYNC.DEFER_BLOCKING 0x0 ;  /* 0x0000000000007b1d */ /* 0x000fec0000010000 */
[----:B------:R4:W5:Y:S01]  /*17d0*/  @!P1 LDG.E R209, [R18.64] ;  /* 0x0000000e12d19981 */ /* 0x000962000c1e1900 */
[----:B------:R-:W-:Y:S01]  /*17e0*/  IMAD.MOV R9, RZ, RZ, -R9 ;  /* 0x000000ffff097224 */ /* 0x000fe200078e0a09 */
[----:B------:R-:W-:Y:S01]  /*17f0*/  UIMAD UR8, UR6, UR4, URZ ;  /* 0x00000004060872a4 */ /* 0x000fe2000f8e023f */
[----:B------:R-:W-:Y:S01]  /*1800*/  IMAD.SHL.U32 R12, R2, 0x40, RZ ;  /* 0x00000040020c7824 */ /* 0x000fe200078e00ff */
[----:B------:R-:W-:Y:S01]  /*1810*/  UIMAD.WIDE.U32 UR12, UR9, UR4, URZ ;  /* 0x00000004090c72a5 */ /* 0x000fe2000f8e003f */
[----:B------:R-:W-:Y:S01]  /*1820*/  IMAD R210, R9, c[0x0][0x2b8], R210 ;  /* 0x0000ae0009d27a24 */ /* 0x000fe200078e02d2 */
[----:B------:R-:W-:Y:S01]  /*1830*/  UIMAD UR8, UR9, UR5, UR8 ;  /* 0x00000005090872a4 */ /* 0x000fe2000f8e0208 */
[----:B------:R-:W-:Y:S01]  /*1840*/  SHF.R.S32.HI R17, RZ, 0x4, R92 ;  /* 0x00000004ff117819 */ /* 0x000fe2000001145c */
[----:B------:R-:W-:Y:S01]  /*1850*/  IMAD.SHL.U32 R205, R20, 0x8, RZ ;  /* 0x0000000814cd7824 */ /* 0x000fe200078e00ff */
[----:B------:R-:W-:Y:S01]  /*1860*/  LOP3.LUT R12, R12, 0x1c0, RZ, 0xc0, !PT ;  /* 0x000001c00c0c7812 */ /* 0x000fe200078ec0ff */
[----:B-1----:R-:W-:Y:S01]  /*1870*/  IMAD.WIDE.U32 R24, R210, c[0x0][0x1e0], RZ ;  /* 0x00007800d2187a25 */ /* 0x002fe200078e00ff */
[----:B------:R-:W-:Y:S01]  /*1880*/  SHF.R.S32.HI R13, RZ, 0x1f, R210 ;  /* 0x0000001fff0d7819 */ /* 0x000fe200000114d2 */
[----:B------:R-:W-:Y:S01]  /*1890*/  UIADD3 UR8, UR13, UR8, URZ ;  /* 0x000000080d087290 */ /* 0x000fe2000fffe03f */
[----:B------:R-:W-:Y:S01]  /*18a0*/  LEA.HI R92, R92, R17, RZ, 0x1 ;  /* 0x000000115c5c7211 */ /* 0x000fe200078f08ff */
[----:B------:R-:W-:Y:S01]  /*18b0*/  ULDC.64 UR4, c[0x0][0x210] ;  /* 0x0000840000047ab9 */ /* 0x000fe20000000a00 */
[----:B------:R-:W-:Y:S01]  /*18c0*/  LOP3.LUT R205, R12, 0x8, R205, 0xf8, !PT ;  /* 0x000000080ccd7812 */ /* 0x000fe200078ef8cd */
[C---:B------:R-:W-:Y:S01]  /*18d0*/  IMAD R9, R13.reuse, c[0x0][0x1e0], RZ ;  /* 0x000078000d097a24 */ /* 0x040fe200078e02ff */
[----:B------:R-:W-:Y:S01]  /*18e0*/  UIMAD UR6, UR6, UR4, URZ ;  /* 0x00000004060672a4 */ /* 0x000fe2000f8e023f */
[----:B------:R-:W-:Y:S01]  /*18f0*/  IMAD R13, R13, c[0x0][0x208], RZ ;  /* 0x000082000d0d7a24 */ /* 0x000fe200078e02ff */
[----:B------:R-:W-:Y:S01]  /*1900*/  SHF.R.U32.HI R12, RZ, 0x3, R12 ;  /* 0x00000003ff0c7819 */ /* 0x000fe2000001160c */
[----:B--2---:R-:W-:Y:S01]  /*1910*/  IMAD R14, R210, c[0x0][0x1e4], R9 ;  /* 0x00007900d20e7a24 */ /* 0x004fe200078e0209 */
[----:B------:R-:W-:Y:S01]  /*1920*/  LOP3.LUT R92, R92, 0xfffffffe, RZ, 0xc0, !PT ;  /* 0xfffffffe5c5c7812 */ /* 0x000fe200078ec0ff */
[C---:B------:R-:W-:Y:S01]  /*1930*/  IMAD R13, R210.reuse, c[0x0][0x20c], R13 ;  /* 0x00008300d20d7a24 */ /* 0x040fe200078e020d */
[----:B------:R-:W-:Y:S01]  /*1940*/  UIMAD.WIDE.U32 UR18, UR9, UR4, URZ ;  /* 0x00000004091272a5 */ /* 0x000fe2000f8e003f */
[----:B------:R-:W-:Y:S01]  /*1950*/  IMAD.IADD R15, R25, 0x1, R14 ;  /* 0x00000001190f7824 */ /* 0x000fe200078e020e */
[----:B------:R-:W-:Y:S01]  /*1960*/  UIMAD UR5, UR9, UR5, UR6 ;  /* 0x00000005090572a4 */ /* 0x000fe2000f8e0206 */
[----:B------:R-:W-:Y:S01]  /*1970*/  IMAD.MOV.U32 R14, RZ, RZ, R24 ;  /* 0x000000ffff0e7224 */ /* 0x000fe200078e0018 */
[----:B------:R-:W-:Y:S01]  /*1980*/  IADD3 R92, R17, -R92, RZ ;  /* 0x8000005c115c7210 */ /* 0x000fe20007ffe0ff */
[----:B------:R-:W-:Y:S01]  /*1990*/  IMAD.WIDE.U32 R24, R210, c[0x0][0x208], RZ ;  /* 0x00008200d2187a25 */ /* 0x000fe200078e00ff */
[----:B------:R-:W-:Y:S01]  /*19a0*/  LOP3.LUT R205, R205, R12, RZ, 0x3c, !PT ;  /* 0x0000000ccdcd7212 */ /* 0x000fe200078e3cff */
[----:B------:R-:W-:Y:S01]  /*19b0*/  UIADD3 UR5, UR19, UR5, URZ ;  /* 0x0000000513057290 */ /* 0x000fe2000fffe03f */
[----:B------:R-:W-:Y:S01]  /*19c0*/  ISETP.GE.AND P6, PT, R135, c[0x0][0x1d4], PT ;  /* 0x0000750087007a0c */ /* 0x000fe20003fc6270 */
[----:B------:R-:W-:Y:S01]  /*19d0*/  IMAD.IADD R25, R25, 0x1, R13 ;  /* 0x0000000119197824 */ /* 0x000fe200078e020d */
[----:B------:R-:W-:Y:S01]  /*19e0*/  ISETP.GE.AND P5, PT, R8, c[0x0][0x1d4], PT ;  /* 0x0000750008007a0c */ /* 0x000fe20003fa6270 */
[----:B----4-:R-:W-:Y:S01]  /*19f0*/  IMAD.SHL.U32 R19, R3, 0x40, RZ ;  /* 0x0000004003137824 */ /* 0x010fe200078e00ff */
[----:B------:R-:W-:Y:S01]  /*1a00*/  ISETP.GE.AND P4, PT, R16, c[0x0][0x1d4], PT ;  /* 0x0000750010007a0c */ /* 0x000fe20003f86270 */
[----:B------:R-:W-:Y:S01]  /*1a10*/  IMAD R205, R92, 0x200, R205 ;  /* 0x000002005ccd7824 */ /* 0x000fe200078e02cd */
[----:B------:R-:W-:Y:S01]  /*1a20*/  LOP3.LUT P2, RZ, R2, 0x2, RZ, 0xc0, !PT ;  /* 0x0000000202ff7812 */ /* 0x000fe2000784c0ff */
[----:B------:R-:W-:Y:S01]  /*1a30*/  IMAD.SHL.U32 R92, R92, 0x8, RZ ;  /* 0x000000085c5c7824 */ /* 0x000fe200078e00ff */
[----:B------:R-:W-:Y:S01]  /*1a40*/  LOP3.LUT R19, R19, 0x1c0, RZ, 0xc0, !PT ;  /* 0x000001c013137812 */ /* 0x000fe200078ec0ff */
[----:B------:R-:W-:Y:S01]  /*1a50*/  IMAD.SHL.U32 R205, R205, 0x2, RZ ;  /* 0x00000002cdcd7824 */ /* 0x000fe200078e00ff */
[----:B------:R-:W-:-:S02]  /*1a60*/  SHF.L.U32 R93, R6, 0x6, RZ ;  /* 0x00000006065d7819 */ /* 0x000fc400000006ff */
[----:B------:R-:W-:Y:S02]  /*1a70*/  LOP3.LUT R92, R19, 0x8, R92, 0xf8, !PT ;  /* 0x00000008135c7812 */ /* 0x000fe400078ef85c */
[----:B------:R-:W-:Y:S02]  /*1a80*/  IADD3 R204, R205, 0x6120, RZ ;  /* 0x00006120cdcc7810 */ /* 0x000fe40007ffe0ff */
[----:B------:R-:W-:Y:S02]  /*1a90*/  SHF.R.U32.HI R19, RZ, 0x3, R19 ;  /* 0x00000003ff137819 */ /* 0x000fe40000011613 */
[----:B------:R-:W-:Y:S02]  /*1aa0*/  LEA.HI R6, R11, R4, RZ, 0x5 ;  /* 0x000000040b067211 */ /* 0x000fe400078f28ff */
[----:B------:R-:W-:Y:S02]  /*1ab0*/  LOP3.LUT R92, R92, R19, RZ, 0x3c, !PT ;  /* 0x000000135c5c7212 */ /* 0x000fe400078e3cff */
[----:B------:R-:W-:Y:S01]  /*1ac0*/  LOP3.LUT R93, R93, 0xfffffe00, RZ, 0xc0, !PT ;  /* 0xfffffe005d5d7812 */ /* 0x000fe200078ec0ff */
[----:B------:R-:W-:Y:S01]  /*1ad0*/  IMAD.SHL.U32 R206, R6, 0x20, RZ ;  /* 0x0000002006ce7824 */ /* 0x000fe200078e00ff */
[----:B------:R-:W-:-:S02]  /*1ae0*/  ISETP.GE.AND P3, PT, R135, c[0x0][0x1d4], PT ;  /* 0x0000750087007a0c */ /* 0x000fc40003f66270 */
[-C--:B------:R-:W-:Y:S02]  /*1af0*/  LOP3.LUT R203, R92, R93.reuse, RZ, 0xfc, !PT ;  /* 0x0000005d5ccb7212 */ /* 0x080fe400078efcff */
[----:B------:R-:W-:Y:S02]  /*1b00*/  LOP3.LUT R206, R206, 0x7ffffc00, RZ, 0xc0, !PT ;  /* 0x7ffffc00cece7812 */ /* 0x000fe400078ec0ff */
[----:B------:R-:W-:Y:S02]  /*1b10*/  SHF.R.S32.HI R146, RZ, 0x1f, R135 ;  /* 0x0000001fff927819 */ /* 0x000fe40000011487 */
[----:B------:R-:W-:Y:S02]  /*1b20*/  IADD3 R206, R92, R93, R206 ;  /* 0x0000005d5cce7210 */ /* 0x000fe40007ffe0ce */
[----:B------:R-:W-:Y:S02]  /*1b30*/  IADD3 R213, R207, 0x100, RZ ;  /* 0x00000100cfd57810 */ /* 0x000fe40007ffe0ff */
[----:B------:R-:W-:Y:S01]  /*1b40*/  SHF.R.S32.HI R145, RZ, 0x1f, R134 ;  /* 0x0000001fff917819 */ /* 0x000fe20000011486 */
[----:B------:R-:W-:-:S04]  /*1b50*/  IMAD.SHL.U32 R206, R206, 0x2, RZ ;  /* 0x00000002cece7824 */ /* 0x000fc800078e00ff */
[--C-:B------:R-:W-:Y:S02]  /*1b60*/  IMAD R202, R0, 0x2, R206.reuse ;  /* 0x0000000200ca7824 */ /* 0x100fe400078e02ce */
[C---:B------:R-:W-:Y:S02]  /*1b70*/  IMAD R201, R5.reuse, 0x2, R206 ;  /* 0x0000000205c97824 */ /* 0x040fe400078e02ce */
[----:B------:R-:W-:Y:S01]  /*1b80*/  IMAD R199, R5, 0x2, R202 ;  /* 0x0000000205c77824 */ /* 0x000fe200078e02ca */
[----:B-----5:R-:W-:Y:S01]  /*1b90*/  SHF.R.S32.HI R10, RZ, 0x1f, R209 ;  /* 0x0000001fff0a7819 */ /* 0x020fe200000114d1 */
[----:B------:R-:W-:-:S04]  /*1ba0*/  IMAD.WIDE.U32 R14, R209, c[0x0][0x1f0], R14 ;  /* 0x00007c00d10e7a25 */ /* 0x000fc800078e000e */
[----:B------:R-:W-:Y:S01]  /*1bb0*/  IMAD R18, R10, c[0x0][0x1f0], RZ ;  /* 0x00007c000a127a24 */ /* 0x000fe200078e02ff */
[----:B------:R-:W-:Y:S01]  /*1bc0*/  IADD3 R21, P0, R14, UR12, RZ ;  /* 0x0000000c0e157c10 */ /* 0x000fe2000ff1e0ff */
[----:B------:R-:W-:Y:S02]  /*1bd0*/  IMAD R10, R10, c[0x0][0x218], RZ ;  /* 0x000086000a0a7a24 */ /* 0x000fe400078e02ff */
[C---:B------:R-:W-:Y:S01]  /*1be0*/  IMAD R9, R209.reuse, c[0x0][0x1f4], R18 ;  /* 0x00007d00d1097a24 */ /* 0x040fe200078e0212 */
[----:B------:R-:W-:Y:S01]  /*1bf0*/  LEA R18, R144, 0xffffffc0, 0x6 ;  /* 0xffffffc090127811 */ /* 0x000fe200078e30ff */
[----:B------:R-:W-:-:S03]  /*1c00*/  IMAD.WIDE.U32 R24, R209, c[0x0][0x218], R24 ;  /* 0x00008600d1187a25 */ /* 0x000fc600078e0018 */
[----:B------:R-:W-:Y:S01]  /*1c10*/  IADD3.X R14, R15, UR8, R9, P0, !PT ;  /* 0x000000080f0e7c10 */ /* 0x000fe200087fe409 */
[----:B------:R-:W-:Y:S01]  /*1c20*/  IMAD.IADD R3, R7, 0x1, -R18 ;  /* 0x0000000107037824 */ /* 0x000fe200078e0a12 */
[----:B---3--:R-:W-:Y:S01]  /*1c30*/  LEA R22, P0, R21, c[0x0][0x1c8], 0x1 ;  /* 0x0000720015167a11 */ /* 0x008fe200078008ff */
[----:B------:R-:W-:Y:S01]  /*1c40*/  IMAD R17, R209, c[0x0][0x21c], R10 ;  /* 0x00008700d1117a24 */ /* 0x000fe200078e020a */
[----:B------:R-:W-:Y:S01]  /*1c50*/  IADD3 R9, R205, 0x6100, RZ ;  /* 0x00006100cd097810 */ /* 0x000fe20007ffe0ff */
[----:B------:R-:W-:Y:S01]  /*1c60*/  IMAD.IADD R20, R3, 0x1, -R20 ;  /* 0x0000000103147824 */ /* 0x000fe200078e0a14 */
[----:B------:R-:W-:Y:S01]  /*1c70*/  LEA.HI.X R21, R21, c[0x0][0x1cc], R14, 0x1, P0 ;  /* 0x0000730015157a11 */ /* 0x000fe200000f0c0e */
[----:B------:R-:W-:Y:S01]  /*1c80*/  SHFL.IDX PT, R12, R22, 0x1, 0x181f ;  /* 0x00381f00160c7f89 */ /* 0x000fe200000e0000 */
[----:B------:R-:W-:Y:S02]  /*1c90*/  IADD3 R10, P0, R24, UR18, RZ ;  /* 0x00000012180a7c10 */ /* 0x000fe4000ff1e0ff */
[----:B------:R-:W-:Y:S01]  /*1ca0*/  ISETP.GE.AND P1, PT, R20, 0x1, PT ;  /* 0x000000011400780c */ /* 0x000fe20003f26270 */
[----:B------:R-:W-:Y:S01]  /*1cb0*/  SHFL.IDX PT, R14, R22, RZ, 0x181f ;  /* 0x00181fff160e7589 */ /* 0x000fe200000e0000 */
[----:B------:R-:W-:-:S02]  /*1cc0*/  IADD3.X R17, R25, UR5, R17, P0, !PT ;  /* 0x0000000519117c10 */ /* 0x000fc400087fe411 */
[C---:B------:R-:W-:Y:S01]  /*1cd0*/  LEA R18, P0, R10.reuse, c[0x0][0x1f8], 0x1 ;  /* 0x00007e000a127a11 */ /* 0x040fe200078008ff */
[----:B------:R-:W1:Y:S01]  /*1ce0*/  SHFL.IDX PT, R15, R21, RZ, 0x181f ;  /* 0x00181fff150f7589 */ /* 0x000e6200000e0000 */
[----:B------:R-:W-:Y:S02]  /*1cf0*/  @P2 IADD3 R204, R9, -0x20, RZ ;  /* 0xffffffe009cc2810 */ /* 0x000fe40007ffe0ff */
[----:B------:R-:W-:Y:S01]  /*1d00*/  LEA.HI.X R17, R10, c[0x0][0x1fc], R17, 0x1, P0 ;  /* 0x00007f000a117a11 */ /* 0x000fe200000f0c11 */
[----:B------:R-:W2:Y:S01]  /*1d10*/  SHFL.IDX PT, R13, R21, 0x1, 0x181f ;  /* 0x00381f00150d7f89 */ /* 0x000ea200000e0000 */
[----:B------:R-:W-:Y:S02]  /*1d20*/  ISETP.GT.AND P0, PT, R20, 0x20, PT ;  /* 0x000000201400780c */ /* 0x000fe40003f04270 */
[C---:B------:R-:W-:Y:S01]  /*1d30*/  IADD3 R195, R204.reuse, 0x800, RZ ;  /* 0x00000800ccc37810 */ /* 0x040fe20007ffe0ff */
[----:B------:R-:W3:Y:S01]  /*1d40*/  SHFL.IDX PT, R36, R18, RZ, 0x181f ;  /* 0x00181fff12247589 */ /* 0x000ee200000e0000 */
[----:B------:R-:W-:-:S02]  /*1d50*/  IADD3 R194, R204, 0x1000, RZ ;  /* 0x00001000ccc27810 */ /* 0x000fc40007ffe0ff */
[C---:B------:R-:W-:Y:S01]  /*1d60*/  IADD3 R193, R204.reuse, 0x1800, RZ ;  /* 0x00001800ccc17810 */ /* 0x040fe20007ffe0ff */
[----:B------:R-:W4:Y:S01]  /*1d70*/  SHFL.IDX PT, R10, R17, RZ, 0x181f ;  /* 0x00181fff110a7589 */ /* 0x000f2200000e0000 */
[C---:B------:R-:W-:Y:S02]  /*1d80*/  IADD3 R191, R204.reuse, 0x2000, RZ ;  /* 0x00002000ccbf7810 */ /* 0x040fe40007ffe0ff */
[C---:B------:R-:W-:Y:S01]  /*1d90*/  IADD3 R190, R204.reuse, 0x2800, RZ ;  /* 0x00002800ccbe7810 */ /* 0x040fe20007ffe0ff */
[----:B------:R5:W3:Y:S01]  /*1da0*/  SHFL.IDX PT, R56, R18, 0x1, 0x181f ;  /* 0x00381f0012387f89 */ /* 0x000ae200000e0000 */
[C---:B------:R-:W-:Y:S02]  /*1db0*/  IADD3 R189, R204.reuse, 0x3000, RZ ;  /* 0x00003000ccbd7810 */ /* 0x040fe40007ffe0ff */
[C---:B------:R-:W-:Y:S01]  /*1dc0*/  IADD3 R188, R204.reuse, 0x3800, RZ ;  /* 0x00003800ccbc7810 */ /* 0x040fe20007ffe0ff */
[----:B------:R-:W3:Y:S01]  /*1dd0*/  SHFL.IDX PT, R9, R17, 0x1, 0x181f ;  /* 0x00381f0011097f89 */ /* 0x000ee200000e0000 */
[----:B------:R-:W-:-:S02]  /*1de0*/  IADD3 R187, R204, 0x4000, RZ ;  /* 0x00004000ccbb7810 */ /* 0x000fc40007ffe0ff */
[C---:B------:R-:W-:Y:S01]  /*1df0*/  IADD3 R186, R204.reuse, 0x4800, RZ ;  /* 0x00004800ccba7810 */ /* 0x040fe20007ffe0ff */
[--C-:B-1----:R-:W-:Y:S01]  /*1e00*/  @P1 IMAD.WIDE R24, R135, 0x2, R14.reuse ;  /* 0x0000000287181825 */ /* 0x102fe200078e020e */
[C---:B------:R-:W-:Y:S02]  /*1e10*/  IADD3 R185, R204.reuse, 0x5000, RZ ;  /* 0x00005000ccb97810 */ /* 0x040fe40007ffe0ff */
[----:B------:R-:W-:Y:S01]  /*1e20*/  IADD3 R184, R204, 0x5800, RZ ;  /* 0x00005800ccb87810 */ /* 0x000fe20007ffe0ff */
[C-C-:B------:R-:W-:Y:S01]  /*1e30*/  @P1 IMAD.WIDE R22, R134.reuse, 0x2, R14.reuse ;  /* 0x0000000286161825 */ /* 0x140fe200078e020e */
[----:B------:R1:W-:Y:S03]  /*1e40*/  @P1 LDGSTS.E.BYPASS.LTC128B.128 [R207+0x6100], [R24.64], !P6 ;  /* 0x0610000018cf1fae */ /* 0x0003e6000f101d4e */
[----:B------:R-:W-:Y:S01]  /*1e50*/  @P1 IMAD.WIDE R28, R133, 0x2, R14 ;  /* 0x00000002851c1825 */ /* 0x000fe200078e020e */
[----:B------:R1:W-:Y:S03]  /*1e60*/  @P1 LDGSTS.E.BYPASS.LTC128B.128 [R207+0x8100], [R22.64], !P5 ;  /* 0x0810000016cf1fae */ /* 0x0003e6000e901d4e */
[--C-:B--2---:R-:W-:Y:S01]  /*1e70*/  @P0 IMAD.WIDE R26, R135, 0x2, R12.reuse ;  /* 0x00000002871a0825 */ /* 0x104fe200078e020c */
[----:B------:R2:W-:Y:S03]  /*1e80*/  @P1 LDGSTS.E.BYPASS.LTC128B.128 [R207+0xa100], [R28.64], !P4 ;  /* 0x0a1000001ccf1fae */ /* 0x0005e6000e101d4e */
[C-C-:B------:R-:W-:Y:S01]  /*1e90*/  @P0 IMAD.WIDE R30, R134.reuse, 0x2, R12.reuse ;  /* 0x00000002861e0825 */ /* 0x140fe200078e020c */
[----:B------:R2:W-:Y:S03]  /*1ea0*/  @P0 LDGSTS.E.BYPASS.LTC128B.128 [R207+0x7100], [R26.64], !P6 ;  /* 0x071000001acf0fae */ /* 0x0005e6000f101d4e */
[----:B------:R-:W-:Y:S01]  /*1eb0*/  @P0 IMAD.WIDE R12, R133, 0x2, R12 ;  /* 0x00000002850c0825 */ /* 0x000fe200078e020c */
[----:B------:R2:W-:Y:S03]  /*1ec0*/  @P0 LDGSTS.E.BYPASS.LTC128B.128 [R207+0x9100], [R30.64], !P5 ;  /* 0x091000001ecf0fae */ /* 0x0005e6000e901d4e */
[----:B-----5:R-:W-:Y:S01]  /*1ed0*/  IMAD.WIDE R18, R135, 0x2, RZ ;  /* 0x0000000287127825 */ /* 0x020fe200078e02ff */
[----:B------:R5:W-:Y:S03]  /*1ee0*/  @P0 LDGSTS.E.BYPASS.LTC128B.128 [R207+0xb100], [R12.64], !P4 ;  /* 0x0b1000000ccf0fae */ /* 0x000be6000e101d4e */
[----:B------:R-:W-:Y:S01]  /*1ef0*/  IMAD.WIDE R14, R134, 0x2, RZ ;  /* 0x00000002860e7825 */ /* 0x000fe200078e02ff */
[----:B------:R-:W0:Y:S01]  /*1f00*/  LDGDEPBAR ;  /* 0x00000000000079af */ /* 0x000e220000000000 */
[----:B---3--:R-:W-:-:S03]  /*1f10*/  IADD3 R40, P0, R36, R18, RZ ;  /* 0x0000001224287210 */ /* 0x008fc60007f1e0ff */
[----:B------:R-:W-:Y:S02]  /*1f20*/  IADD3 R38, P2, R36, R14, RZ ;  /* 0x0000000e24267210 */ /* 0x000fe40007f5e0ff */
[----:B----4-:R-:W-:Y:S01]  /*1f30*/  IMAD.X R41, R10, 0x1, R19, P0 ;  /* 0x000000010a297824 */ /* 0x010fe200000e0613 */
[-C--:B------:R-:W-:Y:S02]  /*1f40*/  IADD3 R58, P0, R14, R56.reuse, RZ ;  /* 0x000000380e3a7210 */ /* 0x080fe40007f1e0ff */
[----:B-1----:R-:W-:Y:S01]  /*1f50*/  IADD3 R22, P1, R18, R56, RZ ;  /* 0x0000003812167210 */ /* 0x002fe20007f3e0ff */
[----:B------:R-:W-:Y:S01]  /*1f60*/  IMAD.X R39, R10, 0x1, R15, P2 ;  /* 0x000000010a277824 */ /* 0x000fe200010e060f */
[----:B------:R-:W-:Y:S01]  /*1f70*/  ISETP.GE.AND P2, PT, R8, c[0x0][0x1d4], PT ;  /* 0x0000750008007a0c */ /* 0x000fe20003f46270 */
[--C-:B------:R-:W-:Y:S02]  /*1f80*/  IMAD.X R59, R15, 0x1, R9.reuse, P0 ;  /* 0x000000010f3b7824 */ /* 0x100fe400000e0609 */
[----:B------:R-:W-:-:S02]  /*1f90*/  IMAD.X R23, R19, 0x1, R9, P1 ;  /* 0x0000000113177824 */ /* 0x000fc400008e0609 */
[----:B-----5:R-:W-:Y:S01]  /*1fa0*/  IMAD.WIDE R12, R133, 0x2, RZ ;  /* 0x00000002850c7825 */ /* 0x020fe200078e02ff */
[----:B------:R-:W-:-:S04]  /*1fb0*/  DEPBAR.LE SB0, 0x1 ;  /* 0x000080400000791a */ /* 0x000fc80000000000 */
[----:B------:R-:W-:-:S04]  /*1fc0*/  DEPBAR.LE SB0, 0x0 ;  /* 0x000080000000791a */ /* 0x000fc80000000000 */
[----:B------:R-:W-:Y:S01]  /*1fd0*/  BAR.SYNC.DEFER_BLOCKING 0x0 ;  /* 0x0000000000007b1d */ /* 0x000fe20000010000 */
[----:B------:R-:W-:Y:S02]  /*1fe0*/  IADD3 R56, P0, R12, R56, RZ ;  /* 0x000000380c387210 */ /* 0x000fe40007f1e0ff */
[----:B------:R-:W-:Y:S02]  /*1ff0*/  IADD3 R36, P1, R36, R12, RZ ;  /* 0x0000000c24247210 */ /* 0x000fe40007f3e0ff */
[----:B------:R-:W-:Y:S02]  /*2000*/  IADD3.X R57, R13, R9, RZ, P0, !PT ;  /* 0x000000090d397210 */ /* 0x000fe400007fe4ff */
[----:B------:R-:W-:Y:S01]  /*2010*/  ISETP.LT.OR P0, PT, R20, 0x1, P3 ;  /* 0x000000011400780c */ /* 0x000fe20001f01670 */
[----:B------:R-:W-:Y:S01]  /*2020*/  IMAD.X R37, R10, 0x1, R13, P1 ;  /* 0x000000010a257824 */ /* 0x000fe200008e060d */
[C---:B------:R-:W-:Y:S01]  /*2030*/  ISETP.LT.OR P3, PT, R20.reuse, 0x21, P3 ;  /* 0x000000211400780c */ /* 0x040fe20001f61670 */
[----:B--2---:R-:W-:Y:S04]  /*2040*/  LDSM.16.M88.4 R24, [R206+0xc100] ;  /* 0x00c10000ce18783b */ /* 0x004fe80000000200 */
[----:B------:R-:W-:Y:S04]  /*2050*/  LDSM.16.M88.4 R52, [R202+0xc100] ;  /* 0x00c10000ca34783b */ /* 0x000fe80000000200 */
[----:B------:R-:W-:Y:S04]  /*2060*/  LDSM.16.M88.4 R28, [R205+0x6100] ;  /* 0x00610000cd1c783b */ /* 0x000fe80000000200 */
[----:B------:R-:W1:Y:S04]  /*2070*/  LDSM.16.M88.4 R44, [R205+0x6900] ;  /* 0x00690000cd2c783b */ /* 0x000e680000000200 */
[----:B------:R-:W-:Y:S04]  /*2080*/  LDSM.16.M88.4 R72, [R205+0x7100] ;  /* 0x00710000cd48783b */ /* 0x000fe80000000200 */
[----:B------:R-:W-:Y:S04]  /*2090*/  LDSM.16.M88.4 R32, [R205+0x7900] ;  /* 0x00790000cd20783b */ /* 0x000fe80000000200 */
[----:B------:R-:W2:Y:S04]  /*20a0*/  LDSM.16.M88.4 R12, [R204] ;  /* 0x00000000cc0c783b */ /* 0x000ea80000000200 */
[----:B------:R-:W3:Y:S04]  /*20b0*/  LDSM.16.M88.4 R8, [R204+0x800] ;  /* 0x00080000cc08783b */ /* 0x000ee80000000200 */
[----:B------:R-:W-:Y:S04]  /*20c0*/  LDSM.16.M88.4 R80, [R204+0x1000] ;  /* 0x00100000cc50783b */ /* 0x000fe80000000200 */
[----:B------:R-:W-:Y:S04]  /*20d0*/  LDSM.16.M88.4 R76, [R204+0x1800] ;  /* 0x00180000cc4c783b */ /* 0x000fe80000000200 */
[----:B------:R-:W-:Y:S01]  /*20e0*/  @!PT LDS RZ, [RZ] ;  /* 0x00000000fffff984 */ /* 0x000fe20000000800 */
[----:B------:R-:W-:Y:S01]  /*20f0*/  @!PT LDS RZ, [RZ] ;  /* 0x00000000fffff984 */ /* 0x000fe20000000800 */
[----:B------:R-:W-:Y:S01]  /*2100*/  @!PT LDS RZ, [RZ] ;  /* 0x00000000fffff984 */ /* 0x000fe20000000800 */
[----:B------:R4:W-:Y:S01]  /*2110*/  LDGSTS.E.BYPASS.LTC128B.128 [R207+0x100], [R40.64], !P0 ;  /* 0x0010000028cf7fae */ /* 0x0009e2000c101d4e */
[----:B------:R-:W-:-:S02]  /*2120*/  ISETP.LT.OR P0, PT, R20, 0x1, P2 ;  /* 0x000000011400780c */ /* 0x000fc40001701670 */
[----:B------:R-:W-:Y:S01]  /*2130*/  ISETP.LT.OR P2, PT, R20, 0x21, P2 ;  /* 0x000000211400780c */ /* 0x000fe20001741670 */
[----:B-1----:R-:W-:Y:S10]  /*2140*/  HMMA.16816.F32.BF16 R48, R24, R44, RZ ;  /* 0x0000002c1830723c */ /* 0x002ff400000418ff */
[----:B------:R1:W-:Y:S01]  /*2150*/  LDGSTS.E.BYPASS.LTC128B.128 [R207+0x2100], [R38.64], !P0 ;  /* 0x0210000026cf7fae */ /* 0x0003e2000c101d4e */
[----:B------:R-:W-:-:S04]  /*2160*/  ISETP.GE.AND P0, PT, R16, c[0x0][0x1d4], PT ;  /* 0x0000750010007a0c */ /* 0x000fc80003f06270 */
[C---:B------:R-:W-:Y:S01]  /*2170*/  ISETP.LT.OR P1, PT, R20.reuse, 0x1, P0 ;  /* 0x000000011400780c */ /* 0x040fe20000721670 */
[C---:B------:R-:W-:Y:S08]  /*2180*/  HMMA.16816.F32.BF16 R16, R24.reuse, R28, RZ ;  /* 0x0000001c1810723c */ /* 0x040ff000000418ff */
[----:B------:R-:W-:Y:S04]  /*2190*/  HMMA.16816.F32.BF16 R28, R24, R30, RZ ;  /* 0x0000001e181c723c */ /* 0x000fe800000418ff */
[----:B------:R1:W-:Y:S01]  /*21a0*/  LDGSTS.E.BYPASS.LTC128B.128 [R207+0x4100], [R36.64], !P1 ;  /* 0x0410000024cf7fae */ /* 0x0003e2000c901d4e */
[----:B------:R-:W-:-:S02]  /*21b0*/  ISETP.LT.OR P1, PT, R20, 0x21, P0 ;  /* 0x000000211400780c */ /* 0x000fc40000721670 */
[----:B------:R-:W-:Y:S01]  /*21c0*/  LOP3.LUT P0, RZ, R2, 0x4, RZ, 0xc0, !PT ;  /* 0x0000000402ff7812 */ /* 0x000fe2000780c0ff */
[----:B------:R-:W-:Y:S01]  /*21d0*/  IMAD.MOV.U32 R2, RZ, RZ, 0x40 ;  /* 0x00000040ff027424 */ /* 0x000fe200078e00ff */
[----:B------:R5:W-:Y:S01]  /*21e0*/  LDGSTS.E.BYPASS.LTC128B.128 [R207+0x1100], [R22.64], !P3 ;  /* 0x0110000016cf7fae */ /* 0x000be2000d901d4e */
[----:B------:R-:W-:Y:S01]  /*21f0*/  HMMA.16816.F32.BF16 R44, R24, R46, RZ ;  /* 0x0000002e182c723c */ /* 0x000fe200000418ff */
[----:B------:R-:W-:Y:S02]  /*2200*/  ISETP.GT.AND P3, PT, R211, 0x3f, PT ;  /* 0x0000003fd300780c */ /* 0x000fe40003f64270 */
[----:B------:R-:W-:Y:S01]  /*2210*/  SEL R2, R2, 0xffffffc0, !P0 ;  /* 0xffffffc002027807 */ /* 0x000fe20004000000 */
[----:B------:R3:W-:Y:S01]  /*2220*/  LDGSTS.E.BYPASS.LTC128B.128 [R207+0x3100], [R58.64], !P2 ;  /* 0x031000003acf7fae */ /* 0x0007e2000d101d4e */
[----:B------:R-:W-:-:S03]  /*2230*/  ISETP.GE.AND P2, PT, R7, 0x41, PT ;  /* 0x000000410700780c */ /* 0x000fc60003f46270 */
[----:B------:R-:W-:Y:S01]  /*2240*/  IMAD.IADD R200, R205, 0x1, R2 ;  /* 0x00000001cdc87824 */ /* 0x000fe200078e0202 */
[----:B------:R3:W-:Y:S01]  /*2250*/  LDGSTS.E.BYPASS.LTC128B.128 [R207+0x5100], [R56.64], !P1 ;  /* 0x0510000038cf7fae */ /* 0x0007e2000c901d4e */
[----:B--2---:R-:W-:Y:S01]  /*2260*/  HMMA.16816.F32.BF16 R16, R52, R12, R16 ;  /* 0x0000000c3410723c */ /* 0x004fe20000041810 */
[----:B------:R-:W-:Y:S01]  /*2270*/  IMAD.IADD R192, R2, 0x1, R204 ;  /* 0x0000000102c07824 */ /* 0x000fe200078e02cc */
[----:B------:R-:W-:Y:S01]  /*2280*/  SHF.R.S32.HI R2, RZ, 0x1f, R133 ;  /* 0x0000001fff027819 */ /* 0x000fe20000011485 */
[----:B------:R-:W-:Y:S04]  /*2290*/  LDSM.16.M88.4 R64, [R201+0xc100] ;  /* 0x00c10000c940783b */ /* 0x000fe80000000200 */
[----:B------:R-:W-:Y:S01]  /*22a0*/  LDSM.16.M88.4 R60, [R200+0x7100] ;  /* 0x00710000c83c783b */ /* 0x000fe20000000200 */
[C---:B----4-:R-:W-:Y:S03]  /*22b0*/  HMMA.16816.F32.BF16 R40, R24.reuse, R72, RZ ;  /* 0x000000481828723c */ /* 0x050fe600000418ff */
[----:B-1----:R-:W1:Y:S04]  /*22c0*/  LDSM.16.M88.4 R36, [R200+0x6100] ;  /* 0x00610000c824783b */ /* 0x002e680000000200 */
[----:B------:R-:W-:Y:S01]  /*22d0*/  LDSM.16.M88.4 R84, [R192+0x1000] ;  /* 0x00100000c054783b */ /* 0x000fe20000000200 */
[C---:B------:R-:W-:Y:S03]  /*22e0*/  HMMA.16816.F32.BF16 R72, R24.reuse, R74, RZ ;  /* 0x0000004a1848723c */ /* 0x040fe600000418ff */
[----:B-----5:R-:W2:Y:S04]  /*22f0*/  LDSM.16.M88.4 R20, [R200+0x6900] ;  /* 0x00690000c814783b */ /* 0x020ea80000000200 */
[----:B------:R-:W-:Y:S01]  /*2300*/  LDSM.16.M88.4 R88, [R204+0x4000] ;  /* 0x00400000cc58783b */ /* 0x000fe20000000200 */
[C---:B------:R-:W-:Y:S03]  /*2310*/  HMMA.16816.F32.BF16 R68, R24.reuse, R32, RZ ;  /* 0x000000201844723c */ /* 0x040fe600000418ff */
[----:B---3--:R-:W-:Y:S04]  /*2320*/  LDSM.16.M88.4 R56, [R199+0xc100] ;  /* 0x00c10000c738783b */ /* 0x008fe80000000200 */
[----:B------:R-:W0:Y:S01]  /*2330*/  LDGDEPBAR ;  /* 0x00000000000079af */ /* 0x000e220000000000 */
[----:B------:R-:W-:Y:S03]  /*2340*/  HMMA.16816.F32.BF16 R24, R24, R34, RZ ;  /* 0x000000221818723c */ /* 0x000fe600000418ff */
[----:B------:R-:W-:Y:S05]  /*2350*/  LDSM.16.M88.4 R32, [R200+0x7900] ;  /* 0x00790000c820783b */ /* 0x000fea0000000200 */
[C---:B------:R-:W-:Y:S01]  /*2360*/  HMMA.16816.F32.BF16 R28, R52.reuse, R14, R28 ;  /* 0x0000000e341c723c */ /* 0x040fe2000004181c */
[----:B------:R-:W3:Y:S07]  /*2370*/  LDSM.16.M88.4 R12, [R192] ;  /* 0x00000000c00c783b */ /* 0x000eee0000000200 */
[C---:B------:R-:W-:Y:S08]  /*2380*/  HMMA.16816.F32.BF16 R48, R52.reuse, R8, R48 ;  /* 0x000000083430723c */ /* 0x040ff00000041830 */
[----:B------:R-:W-:Y:S01]  /*2390*/  HMMA.16816.F32.BF16 R44, R52, R10, R44 ;  /* 0x0000000a342c723c */ /* 0x000fe2000004182c */
[----:B------:R-:W4:Y:S07]  /*23a0*/  LDSM.16.M88.4 R8, [R192+0x800] ;  /* 0x00080000c008783b */ /* 0x000f2e0000000200 */
[----:B-1----:R-:W-:Y:S08]  /*23b0*/  HMMA.16816.F32.BF16 R16, R64, R36, R16 ;  /* 0x000000244010723c */ /* 0x002ff00000041810 */
[C---:B------:R-:W-:Y:S08]  /*23c0*/  HMMA.16816.F32.BF16 R40, R52.reuse, R80, R40 ;  /* 0x000000503428723c */ /* 0x040ff00000041828 */
[C---:B------:R-:W-:Y:S01]  /*23d0*/  HMMA.16816.F32.BF16 R72, R52.reuse, R82, R72 ;  /* 0x000000523448723c */ /* 0x040fe20000041848 */
[----:B------:R-:W-:Y:S07]  /*23e0*/  LDSM.16.M88.4 R80, [R192+0x1800] ;  /* 0x00180000c050783b */ /* 0x000fee0000000200 */
[C---:B------:R-:W-:Y:S08]  /*23f0*/  HMMA.16816.F32.BF16 R68, R52.reuse, R76, R68 ;  /* 0x0000004c3444723c */ /* 0x040ff00000041844 */
[----:B------:R-:W-:Y:S01]  /*2400*/  HMMA.16816.F32.BF16 R24, R52, R78, R24 ;  /* 0x0000004e3418723c */ /* 0x000fe20000041818 */
[----:B------:R-:W-:Y:S04]  /*2410*/  LDSM.16.M88.4 R52, [R205+0x8100] ;  /* 0x00810000cd34783b */ /* 0x000fe80000000200 */
[----:B------:R-:W-:Y:S03]  /*2420*/  LDSM.16.M88.4 R76, [R205+0x9100] ;  /* 0x00910000cd4c783b */ /* 0x000fe60000000200 */
[C---:B------:R-:W-:Y:S01]  /*2430*/  HMMA.16816.F32.BF16 R28, R64.reuse, R38, R28 ;  /* 0x00000026401c723c */ /* 0x040fe2000004181c */
[----:B------:R-:W1:Y:S07]  /*2440*/  LDSM.16.M88.4 R36, [R206+0x10100] ;  /* 0x01010000ce24783b */ /* 0x000e6e0000000200 */
[C---:B--2---:R-:W-:Y:S08]  /*2450*/  HMMA.16816.F32.BF16 R48, R64.reuse, R20, R48 ;  /* 0x000000144030723c */ /* 0x044ff00000041830 */
[----:B------:R-:W-:Y:S01]  /*2460*/  HMMA.16816.F32.BF16 R44, R64, R22, R44 ;  /* 0x00000016402c723c */ /* 0x000fe2000004182c */
[----:B------:R-:W2:Y:S07]  /*2470*/  LDSM.16.M88.4 R20, [R205+0x8900] ;  /* 0x00890000cd14783b */ /* 0x000eae0000000200 */
[----:B---3--:R-:W-:Y:S08]  /*2480*/  HMMA.16816.F32.BF16 R16, R56, R12, R16 ;  /* 0x0000000c3810723c */ /* 0x008ff00000041810 */
        /* <DEDUP_REMOVED lines=8> */
[----:B------:R-:W3:Y:S07]  /*2510*/  LDSM.16.M88.4 R12, [R202+0x10100] ;  /* 0x01010000ca0c783b */ /* 0x000eee0000000200 */
[C---:B----4-:R-:W-:Y:S08]  /*2520*/  HMMA.16816.F32.BF16 R48, R56.reuse, R8, R48 ;  /* 0x000000083830723c */ /* 0x050ff00000041830 */
        /* <DEDUP_REMOVED lines=11> */
[----:B------:R-:W-:Y:S07]  /*25e0*/  LDSM.16.M88.4 R52, [R200+0x8100] ;  /* 0x00810000c834783b */ /* 0x000fee0000000200 */
[C---:B--2---:R-:W-:Y:S08]  /*25f0*/  HMMA.16816.F32.BF16 R48, R36.reuse, R20, R48 ;  /* 0x000000142430723c */ /* 0x044ff00000041830 */
[----:B------:R-:W-:Y:S01]  /*2600*/  HMMA.16816.F32.BF16 R44, R36, R22, R44 ;  /* 0x00000016242c723c */ /* 0x000fe2000004182c */
[----:B------:R-:W1:Y:S07]  /*2610*/  LDSM.16.M88.4 R20, [R201+0x10100] ;  /* 0x01010000c914783b */ /* 0x000e6e0000000200 */
        /* <DEDUP_REMOVED lines=9> */
[----:B------:R-:W2:Y:S07]  /*26b0*/  LDSM.16.M88.4 R32, [R192+0x2000] ;  /* 0x00200000c020783b */ /* 0x000eae0000000200 */
[C---:B----4-:R-:W-:Y:S08]  /*26c0*/  HMMA.16816.F32.BF16 R48, R12.reuse, R8, R48 ;  /* 0x000000080c30723c */ /* 0x050ff00000041830 */
[----:B------:R-:W-:Y:S01]  /*26d0*/  HMMA.16816.F32.BF16 R44, R12, R10, R44 ;  /* 0x0000000a0c2c723c */ /* 0x000fe2000004182c */
[----:B------:R-:W3:Y:S07]  /*26e0*/  LDSM.16.M88.4 R8, [R200+0x9100] ;  /* 0x00910000c808783b */ /* 0x000eee0000000200 */
[----:B-1----:R-:W-:Y:S08]  /*26f0*/  HMMA.16816.F32.BF16 R16, R20, R52, R16 ;  /* 0x000000341410723c */ /* 0x002ff00000041810 */
[C---:B------:R-:W-:Y:S08]  /*2700*/  HMMA.16816.F32.BF16 R40, R12.reuse, R24, R40 ;  /* 0x000000180c28723c */ /* 0x040ff00000041828 */
[C---:B------:R-:W-:Y:S01]  /*2710*/  HMMA.16816.F32.BF16 R72, R12.reuse, R26, R72 ;  /* 0x0000001a0c48723c */ /* 0x040fe20000041848 */
[----:B------:R-:W-:Y:S07]  /*2720*/  LDSM.16.M88.4 R24, [R200+0x9900] ;  /* 0x00990000c818783b */ /* 0x000fee0000000200 */
[C---:B------:R-:W-:Y:S08]  /*2730*/  HMMA.16816.F32.BF16 R68, R12.reuse, R56, R68 ;  /* 0x000000380c44723c */ /* 0x040ff00000041844 */
[----:B------:R-:W-:Y:S01]  /*2740*/  HMMA.16816.F32.BF16 R64, R12, R58, R64 ;  /* 0x0000003a0c40723c */ /* 0x000fe20000041840 */
[----:B------:R-:W1:Y:S04]  /*2750*/  LDSM.16.M88.4 R12, [R205+0xa100] ;  /* 0x00a10000cd0c783b */ /* 0x000e680000000200 */
[----:B------:R-:W-:Y:S03]  /*2760*/  LDSM.16.M88.4 R56, [R205+0xa900] ;  /* 0x00a90000cd38783b */ /* 0x000fe60000000200 */
[----:B--2---:R-:W-:Y:S08]  /*2770*/  HMMA.16816.F32.BF16 R16, R80, R32, R16 ;  /* 0x000000205010723c */ /* 0x004ff00000041810 */
[C---:B------:R-:W-:Y:S01]  /*2780*/  HMMA.16816.F32.BF16 R28, R20.reuse, R54, R28 ;  /* 0x00000036141c723c */ /* 0x040fe2000004181c */
[----:B------:R-:W-:Y:S07]  /*2790*/  LDSM.16.M88.4 R52, [R205+0xb100] ;  /* 0x00b10000cd34783b */ /* 0x000fee0000000200 */
[C---:B------:R-:W-:Y:S08]  /*27a0*/  HMMA.16816.F32.BF16 R48, R20.reuse, R36, R48 ;  /* 0x000000241430723c */ /* 0x040ff00000041830 */
[C---:B------:R-:W-:Y:S01]  /*27b0*/  HMMA.16816.F32.BF16 R44, R20.reuse, R38, R44 ;  /* 0x00000026142c723c */ /* 0x040fe2000004182c */
[----:B------:R-:W2:Y:S07]  /*27c0*/  LDSM.16.M88.4 R36, [R202+0x14100] ;  /* 0x01410000ca24783b */ /* 0x000eae0000000200 */
[C---:B---3--:R-:W-:Y:S08]  /*27d0*/  HMMA.16816.F32.BF16 R40, R20.reuse, R8, R40 ;  /* 0x000000081428723c */ /* 0x048ff00000041828 */
[----:B------:R-:W-:Y:S01]  /*27e0*/  HMMA.16816.F32.BF16 R72, R20, R10, R72 ;  /* 0x0000000a1448723c */ /* 0x000fe20000041848 */
[----:B------:R-:W3:Y:S07]  /*27f0*/  LDSM.16.M88.4 R8, [R192+0x2800] ;  /* 0x00280000c008783b */ /* 0x000eee0000000200 */
[----:B-1----:R-:W-:Y:S08]  /*2800*/  HMMA.16816.F32.BF16 R16, R60, R12, R16 ;  /* 0x0000000c3c10723c */ /* 0x002ff00000041810 */
[----:B------:R-:W-:Y:S08]  /*2810*/  HMMA.16816.F32.BF16 R68, R20, R24, R68 ;  /* 0x000000181444723c */ /* 0x000ff00000041844 */
[----:B------:R-:W-:Y:S01]  /*2820*/  HMMA.16816.F32.BF16 R28, R80, R34, R28 ;  /* 0x00000022501c723c */ /* 0x000fe2000004181c */
[----:B------:R-:W-:Y:S07]  /*2830*/  LDSM.16.M88.4 R32, [R204+0x4800] ;  /* 0x00480000cc20783b */ /* 0x000fee0000000200 */
[----:B------:R-:W-:Y:S01]  /*2840*/  HMMA.16816.F32.BF16 R64, R20, R26, R64 ;  /* 0x0000001a1440723c */ /* 0x000fe20000041840 */
[----:B------:R-:W-:Y:S04]  /*2850*/  LDSM.16.M88.4 R24, [R201+0x14100] ;  /* 0x01410000c918783b */ /* 0x000fe80000000200 */
[----:B------:R-:W1:Y:S03]  /*2860*/  LDSM.16.M88.4 R20, [R200+0xa100] ;  /* 0x00a10000c814783b */ /* 0x000e660000000200 */
[----:B--2---:R-:W-:Y:S08]  /*2870*/  HMMA.16816.F32.BF16 R16, R36, R88, R16 ;  /* 0x000000582410723c */ /* 0x004ff00000041810 */
[C---:B---3--:R-:W-:Y:S08]  /*2880*/  HMMA.16816.F32.BF16 R48, R80.reuse, R8, R48 ;  /* 0x000000085030723c */ /* 0x048ff00000041830 */
[----:B------:R-:W-:Y:S01]  /*2890*/  HMMA.16816.F32.BF16 R44, R80, R10, R44 ;  /* 0x0000000a502c723c */ /* 0x000fe2000004182c */
[----:B------:R-:W-:Y:S07]  /*28a0*/  LDSM.16.M88.4 R8, [R192+0x4000] ;  /* 0x00400000c008783b */ /* 0x000fee0000000200 */
[----:B------:R-:W-:Y:S01]  /*28b0*/  HMMA.16816.F32.BF16 R28, R60, R14, R28 ;  /* 0x0000000e3c1c723c */ /* 0x000fe2000004181c */
[----:B------:R-:W2:Y:S07]  /*28c0*/  LDSM.16.M88.4 R12, [R199+0x14100] ;  /* 0x01410000c70c783b */ /* 0x000eae0000000200 */
[----:B------:R-:W-:Y:S08]  /*28d0*/  HMMA.16816.F32.BF16 R40, R80, R84, R40 ;  /* 0x000000545028723c */ /* 0x000ff00000041828 */
[----:B-1----:R-:W-:Y:S08]  /*28e0*/  HMMA.16816.F32.BF16 R16, R24, R20, R16 ;  /* 0x000000141810723c */ /* 0x002ff00000041810 */
[C---:B------:R-:W-:Y:S08]  /*28f0*/  HMMA.16816.F32.BF16 R48, R60.reuse, R56, R48 ;  /* 0x000000383c30723c */ /* 0x040ff00000041830 */
[----:B------:R-:W-:Y:S01]  /*2900*/  HMMA.16816.F32.BF16 R44, R60, R58, R44 ;  /* 0x0000003a3c2c723c */ /* 0x000fe2000004182c */
[----:B------:R-:W1:Y:S07]  /*2910*/  LDSM.16.M88.4 R56, [R204+0x5000] ;  /* 0x00500000cc38783b */ /* 0x000e6e0000000200 */
[----:B------:R-:W-:Y:S01]  /*2920*/  HMMA.16816.F32.BF16 R28, R36, R90, R28 ;  /* 0x0000005a241c723c */ /* 0x000fe2000004181c */
[----:B------:R-:W3:Y:S07]  /*2930*/  LDSM.16.M88.4 R88, [R200+0xa900] ;  /* 0x00a90000c858783b */ /* 0x000eee0000000200 */
[----:B--2---:R-:W-:Y:S08]  /*2940*/  HMMA.16816.F32.BF16 R16, R12, R8, R16 ;  /* 0x000000080c10723c */ /* 0x004ff00000041810 */
[----:B------:R-:W-:Y:S08]  /*2950*/  HMMA.16816.F32.BF16 R40, R60, R52, R40 ;  /* 0x000000343c28723c */ /* 0x000ff00000041828 */
[----:B------:R-:W-:Y:S08]  /*2960*/  HMMA.16816.F32.BF16 R72, R80, R86, R72 ;  /* 0x000000565048723c */ /* 0x000ff00000041848 */
[----:B------:R-:W-:Y:S01]  /*2970*/  HMMA.16816.F32.BF16 R48, R36, R32, R48 ;  /* 0x000000202430723c */ /* 0x000fe20000041830 */
[----:B------:R-:W-:-:S07]  /*2980*/  FMUL.FTZ R16, R16, c[0x0][0x320] ;  /* 0x0000c80010107a20 */ /* 0x000fce0000410000 */
[----:B------:R-:W-:Y:S01]  /*2990*/  HMMA.16816.F32.BF16 R44, R36, R34, R44 ;  /* 0x00000022242c723c */ /* 0x000fe2000004182c */
[----:B------:R-:W2:Y:S07]  /*29a0*/  LDSM.16.M88.4 R32, [R205+0xb900] ;  /* 0x00b90000cd20783b */ /* 0x000eae0000000200 */
[----:B------:R-:W-:Y:S01]  /*29b0*/  HMMA.16816.F32.BF16 R28, R24, R22, R28 ;  /* 0x00000016181c723c */ /* 0x000fe2000004181c */
[----:B------:R-:W4:Y:S07]  /*29c0*/  LDSM.16.M88.4 R20, [R192+0x4800] ;  /* 0x00480000c014783b */ /* 0x000f2e0000000200 */
[C---:B------:R-:W-:Y:S01]  /*29d0*/  HMMA.16816.F32.BF16 R68, R80.reuse, R76, R68 ;  /* 0x0000004c5044723c */ /* 0x040fe20000041844 */
[----:B------:R5:W2:Y:S06]  /*29e0*/  MUFU.TANH R76, R16 ;  /* 0x00000010004c7308 */ /* 0x000aac0000002400 */
[----:B------:R-:W-:Y:S01]  /*29f0*/  FMUL.FTZ R77, R19, c[0x0][0x320] ;  /* 0x0000c800134d7a20 */ /* 0x000fe20000410000 */
[----:B------:R-:W-:Y:S05]  /*2a00*/  HMMA.16816.F32.BF16 R64, R80, R78, R64 ;  /* 0x0000004e5040723c */ /* 0x000fea0000041840 */
[----:B------:R-:W2:Y:S03]  /*2a10*/  MUFU.TANH R77, R77 ;  /* 0x0000004d004d7308 */ /* 0x000ea60000002400 */
[----:B-1----:R-:W-:Y:S07]  /*2a20*/  HMMA.16816.F32.BF16 R40, R36, R56, R40 ;  /* 0x000000382428723c */ /* 0x002fee0000041828 */
[----:B------:R-:W-:Y:S01]  /*2a30*/  FMUL.FTZ R56, R17, c[0x0][0x320] ;  /* 0x0000c80011387a20 */ /* 0x000fe20000410000 */
[----:B------:R-:W-:Y:S01]  /*2a40*/  HMMA.16816.F32.BF16 R72, R60, R54, R72 ;  /* 0x000000363c48723c */ /* 0x000fe20000041848 */
[----:B------:R-:W-:Y:S01]  /*2a50*/  FMUL.FTZ R57, R18, c[0x0][0x320] ;  /* 0x0000c80012397a20 */ /* 0x000fe20000410000 */
[----:B------:R-:W-:Y:S03]  /*2a60*/  LDSM.16.M88.4 R52, [R192+0x5000] ;  /* 0x00500000c034783b */ /* 0x000fe60000000200 */
[----:B------:R-:W1:Y:S01]  /*2a70*/  MUFU.TANH R56, R56 ;  /* 0x0000003800387308 */ /* 0x000e620000002400 */
[----:B-----5:R-:W5:Y:S02]  /*2a80*/  LDSM.16.M88.4 R16, [R204+0x5800] ;  /* 0x00580000cc10783b */ /* 0x020f640000000200 */
[C---:B---3--:R-:W-:Y:S05]  /*2a90*/  HMMA.16816.F32.BF16 R48, R24.reuse, R88, R48 ;  /* 0x000000581830723c */ /* 0x048fea0000041830 */
[----:B------:R-:W3:Y:S03]  /*2aa0*/  MUFU.TANH R57, R57 ;  /* 0x0000003900397308 */ /* 0x000ee60000002400 */
[----:B------:R-:W-:Y:S08]  /*2ab0*/  HMMA.16816.F32.BF16 R44, R24, R90, R44 ;  /* 0x0000005a182c723c */ /* 0x000ff0000004182c */
[----:B------:R-:W-:Y:S01]  /*2ac0*/  HMMA.16816.F32.BF16 R28, R12, R10, R28 ;  /* 0x0000000a0c1c723c */ /* 0x000fe2000004181c */
[----:B------:R-:W1:Y:S07]  /*2ad0*/  LDSM.16.M88.4 R8, [R200+0xb100] ;  /* 0x00b10000c808783b */ /* 0x000e6e0000000200 */
[C---:B--2---:R-:W-:Y:S08]  /*2ae0*/  HMMA.16816.F32.BF16 R68, R60.reuse, R32, R68 ;  /* 0x000000203c44723c */ /* 0x044ff00000041844 */
[----:B------:R-:W-:Y:S08]  /*2af0*/  HMMA.16816.F32.BF16 R64, R60, R34, R64 ;  /* 0x000000223c40723c */ /* 0x000ff00000041840 */
[----:B----4-:R-:W-:Y:S01]  /*2b00*/  HMMA.16816.F32.BF16 R48, R12, R20, R48 ;  /* 0x000000140c30723c */ /* 0x010fe20000041830 */
[----:B------:R-:W-:-:S02]  /*2b10*/  FMUL.FTZ R28, R28, c[0x0][0x320] ;  /* 0x0000c8001c1c7a20 */ /* 0x000fc40000410000 */
[----:B------:R-:W-:Y:S02]  /*2b20*/  FMUL.FTZ R29, R29, c[0x0][0x320] ;  /* 0x0000c8001d1d7a20 */ /* 0x000fe40000410000 */
[----:B------:R-:W-:Y:S02]  /*2b30*/  FMUL.FTZ R30, R30, c[0x0][0x320] ;  /* 0x0000c8001e1e7a20 */ /* 0x000fe40000410000 */
[----:B------:R-:W-:Y:S01]  /*2b40*/  FMUL.FTZ R31, R31, c[0x0][0x320] ;  /* 0x0000c8001f1f7a20 */ /* 0x000fe20000410000 */
[----:B------:R-:W-:Y:S01]  /*2b50*/  HMMA.16816.F32.BF16 R72, R36, R58, R72 ;  /* 0x0000003a2448723c */ /* 0x000fe20000041848 */
[----:B------:R-:W2:Y:S07]  /*2b60*/  MUFU.TANH R28, R28 ;  /* 0x0000001c001c7308 */ /* 0x000eae0000002400 */
[----:B------:R-:W-:Y:S01]  /*2b70*/  HMMA.16816.F32.BF16 R44, R12, R22, R44 ;  /* 0x000000160c2c723c */ /* 0x000fe2000004182c */
[----:B------:R-:W4:Y:S01]  /*2b80*/  LDSM.16.M88.4 R20, [R200+0xb900] ;  /* 0x00b90000c814783b */ /* 0x000f220000000200 */
[----:B------:R-:W1:Y:S06]  /*2b90*/  MUFU.TANH R29, R29 ;  /* 0x0000001d001d7308 */ /* 0x000e6c0000002400 */
[----:B-----5:R-:W-:Y:S01]  /*2ba0*/  HMMA.16816.F32.BF16 R68, R36, R16, R68 ;  /* 0x000000102444723c */ /* 0x020fe20000041844 */
[----:B------:R-:W-:Y:S01]  /*2bb0*/  FMUL.FTZ R32, R48, c[0x0][0x320] ;  /* 0x0000c80030207a20 */ /* 0x000fe20000410000 */
[----:B------:R-:W2:Y:S01]  /*2bc0*/  MUFU.TANH R30, R30 ;  /* 0x0000001e001e7308 */ /* 0x000ea20000002400 */
[----:B------:R-:W-:-:S04]  /*2bd0*/  FMUL.FTZ R33, R49, c[0x0][0x320] ;  /* 0x0000c80031217a20 */ /* 0x000fc80000410000 */
[----:B------:R-:W-:Y:S01]  /*2be0*/  FMUL.FTZ R16, R50, c[0x0][0x320] ;  /* 0x0000c80032107a20 */ /* 0x000fe20000410000 */
[----:B------:R-:W-:Y:S01]  /*2bf0*/  HMMA.16816.F32.BF16 R64, R36, R18, R64 ;  /* 0x000000122440723c */ /* 0x000fe20000041840 */
[----:B------:R-:W-:Y:S01]  /*2c00*/  FMUL.FTZ R17, R51, c[0x0][0x320] ;  /* 0x0000c80033117a20 */ /* 0x000fe20000410000 */
[----:B------:R-:W2:Y:S06]  /*2c10*/  MUFU.TANH R31, R31 ;  /* 0x0000001f001f7308 */ /* 0x000eac0000002400 */
[----:B-1----:R-:W-:Y:S01]  /*2c20*/  HMMA.16816.F32.BF16 R40, R24, R8, R40 ;  /* 0x000000081828723c */ /* 0x002fe20000041828 */
[----:B------:R-:W-:Y:S01]  /*2c30*/  FMUL.FTZ R35, R44, c[0x0][0x320] ;  /* 0x0000c8002c237a20 */ /* 0x000fe20000410000 */
[----:B------:R-:W1:Y:S01]  /*2c40*/  MUFU.TANH R32, R32 ;  /* 0x0000002000207308 */ /* 0x000e620000002400 */
[----:B------:R-:W-:-:S02]  /*2c50*/  FMUL.FTZ R34, R45, c[0x0][0x320] ;  /* 0x0000c8002d227a20 */ /* 0x000fc40000410000 */
[----:B------:R-:W-:Y:S02]  /*2c60*/  FMUL.FTZ R18, R46, c[0x0][0x320] ;  /* 0x0000c8002e127a20 */ /* 0x000fe40000410000 */
[----:B------:R-:W-:Y:S01]  /*2c70*/  FMUL.FTZ R19, R47, c[0x0][0x320] ;  /* 0x0000c8002f137a20 */ /* 0x000fe20000410000 */
[----:B------:R-:W-:Y:S01]  /*2c80*/  HMMA.16816.F32.BF16 R72, R24, R10, R72 ;  /* 0x0000000a1848723c */ /* 0x000fe20000041848 */
[----:B------:R-:W5:Y:S01]  /*2c90*/  LDSM.16.M88.4 R8, [R192+0x5800] ;  /* 0x00580000c008783b */ /* 0x000f620000000200 */
[----:B------:R-:W1:Y:S01]  /*2ca0*/  MUFU.TANH R33, R33 ;  /* 0x0000002100217308 */ /* 0x000e620000002400 */
[----:B------:R-:W-:-:S05]  /*2cb0*/  DEPBAR.LE SB0, 0x0 ;  /* 0x000080000000791a */ /* 0x000fca0000000000 */
[C---:B----4-:R-:W-:Y:S02]  /*2cc0*/  HMMA.16816.F32.BF16 R68, R24.reuse, R20, R68 ;  /* 0x000000141844723c */ /* 0x050fe40000041844 */
[----:B------:R-:W4:Y:S06]  /*2cd0*/  MUFU.TANH R16, R16 ;  /* 0x0000001000107308 */ /* 0x000f2c0000002400 */
[----:B------:R-:W-:Y:S02]  /*2ce0*/  HMMA.16816.F32.BF16 R64, R24, R22, R64 ;  /* 0x000000161840723c */ /* 0x000fe40000041840 */
[----:B------:R-:W1:Y:S06]  /*2cf0*/  MUFU.TANH R17, R17 ;  /* 0x0000001100117308 */ /* 0x000e6c0000002400 */
[C---:B------:R-:W-:Y:S02]  /*2d00*/  HMMA.16816.F32.BF16 R40, R12.reuse, R52, R40 ;  /* 0x000000340c28723c */ /* 0x040fe40000041828 */
[----:B------:R-:W1:Y:S06]  /*2d10*/  MUFU.TANH R35, R35 ;  /* 0x0000002300237308 */ /* 0x000e6c0000002400 */
[C---:B------:R-:W-:Y:S02]  /*2d20*/  HMMA.16816.F32.BF16 R72, R12.reuse, R54, R72 ;  /* 0x000000360c48723c */ /* 0x040fe40000041848 */
        /* <DEDUP_REMOVED lines=10> */
[----:B------:R1:W1:Y:S01]  /*2dd0*/  MUFU.TANH R171, R40 ;  /* 0x0000002800ab7308 */ /* 0x0002620000002400 */
[----:B------:R-:W-:Y:S02]  /*2de0*/  FMUL.FTZ R73, R73, c[0x0][0x320] ;  /* 0x0000c80049497a20 */ /* 0x000fe40000410000 */
[----:B------:R-:W-:Y:S02]  /*2df0*/  FMUL.FTZ R74, R74, c[0x0][0x320] ;  /* 0x0000c8004a4a7a20 */ /* 0x000fe40000410000 */
[----:B------:R-:W-:-:S02]  /*2e00*/  FMUL.FTZ R75, R75, c[0x0][0x320] ;  /* 0x0000c8004b4b7a20 */ /* 0x000fc40000410000 */
[----:B------:R-:W-:Y:S01]  /*2e10*/  FMUL.FTZ R68, R68, c[0x0][0x320] ;  /* 0x0000c80044447a20 */ /* 0x000fe20000410000 */
[----:B------:R1:W1:Y:S01]  /*2e20*/  MUFU.TANH R165, R41 ;  /* 0x0000002900a57308 */ /* 0x0002620000002400 */
[----:B------:R-:W-:Y:S02]  /*2e30*/  FMUL.FTZ R69, R69, c[0x0][0x320] ;  /* 0x0000c80045457a20 */ /* 0x000fe40000410000 */
[----:B------:R-:W-:Y:S02]  /*2e40*/  FMUL.FTZ R70, R70, c[0x0][0x320] ;  /* 0x0000c80046467a20 */ /* 0x000fe40000410000 */
[----:B------:R-:W-:Y:S02]  /*2e50*/  FMUL.FTZ R71, R71, c[0x0][0x320] ;  /* 0x0000c80047477a20 */ /* 0x000fe40000410000 */
[----:B------:R-:W-:Y:S01]  /*2e60*/  FMUL.FTZ R64, R64, c[0x0][0x320] ;  /* 0x0000c80040407a20 */ /* 0x000fe20000410000 */
[----:B------:R1:W1:Y:S01]  /*2e70*/  MUFU.TANH R168, R42 ;  /* 0x0000002a00a87308 */ /* 0x0002620000002400 */
[----:B------:R-:W-:-:S02]  /*2e80*/  FMUL.FTZ R65, R65, c[0x0][0x320] ;  /* 0x0000c80041417a20 */ /* 0x000fc40000410000 */
[----:B------:R-:W-:Y:S02]  /*2e90*/  FMUL.FTZ R66, R66, c[0x0][0x320] ;  /* 0x0000c80042427a20 */ /* 0x000fe40000410000 */
[----:B------:R-:W-:-:S03]  /*2ea0*/  FMUL.FTZ R67, R67, c[0x0][0x320] ;  /* 0x0000c80043437a20 */ /* 0x000fc60000410000 */
        /* <DEDUP_REMOVED lines=14> */
[----:B------:R-:W-:Y:S05]  /*2f90*/  @!P2 BRA `(.L_x_31) ;  /* 0x000004300000a947 */ /* 0x000fea0003800000 */
[----:B--234-:R-:W-:Y:S01]  /*2fa0*/  ISETP.NE.AND P0, PT, R208, 0x1, PT ;  /* 0x00000001d000780c */ /* 0x01cfe20003f05270 */
[----:B------:R-:W-:-:S02]  /*2fb0*/  IMAD R210, R144, 0x40, R212 ;  /* 0x0000004090d27824 */ /* 0x000fc400078e02d4 */
[----:B------:R-:W-:-:S03]  /*2fc0*/  IMAD.MOV.U32 R209, RZ, RZ, RZ ;  /* 0x000000ffffd17224 */ /* 0x000fc600078e00ff */
[----:B------:R-:W-:-:S05]  /*2fd0*/  IADD3 R210, R210, -0x80, R211 ;  /* 0xffffff80d2d27810 */ /* 0x000fca0007ffe0d3 */
[----:B------:R-:W-:Y:S02]  /*2fe0*/  IMAD.MOV.U32 R7, RZ, RZ, R210 ;  /* 0x000000ffff077224 */ /* 0x000fe400078e00d2 */
[----:B------:R-:W-:-:S05]  /*2ff0*/  @P0 IMAD.HI.U32 R8, R210, c[0x0][0x2bc], RZ ;  /* 0x0000af00d2080a27 */ /* 0x000fca00078e00ff */
[----:B------:R-:W-:-:S04]  /*3000*/  @P0 SHF.R.U32.HI R7, RZ, c[0x0][0x2c0], R8 ;  /* 0x0000b000ff070a19 */ /* 0x000fc80000011608 */
[----:B------:R-:W-:-:S04]  /*3010*/  @!P3 IADD3 R10, P0, R7, UR10, RZ ;  /* 0x0000000a070abc10 */ /* 0x000fc8000ff1e0ff */
[----:B------:R-:W-:Y:S02]  /*3020*/  @!P3 LEA.HI.X.SX32 R9, R7, UR7, 0x1, P0 ;  /* 0x000000070709bc11 */ /* 0x000fe400080f0eff */
[----:B------:R-:W-:-:S04]  /*3030*/  @!P3 LEA R8, P0, R10, c[0x0][0x2a0], 0x2 ;  /* 0x0000a8000a08ba11 */ /* 0x000fc800078010ff */
[----:B------:R-:W-:-:S05]  /*3040*/  @!P3 LEA.HI.X R9, R10, c[0x0][0x2a4], R9, 0x2, P0 ;  /* 0x0000a9000a09ba11 */ /* 0x000fca00000f1409 */
[----:B------:R-:W2:Y:S01]  /*3050*/  @!P3 LDG.E R209, [R8.64] ;  /* 0x0000000e08d1b981 */ /* 0x000ea2000c1e1900 */
[----:B------:R-:W-:Y:S01]  /*3060*/  IMAD.MOV R7, RZ, RZ, -R7 ;  /* 0x000000ffff077224 */ /* 0x000fe200078e0a07 */
[----:B------:R-:W-:Y:S02]  /*3070*/  SEL R24, RZ, 0x10, P4 ;  /* 0x00000010ff187807 */ /* 0x000fe40002000000 */
[----:B------:R-:W-:Y:S01]  /*3080*/  SHF.L.U64.HI R14, R135, 0x1, R146 ;  /* 0x00000001870e7819 */ /* 0x000fe20000010292 */
[----:B------:R-:W-:Y:S01]  /*3090*/  IMAD R210, R7, c[0x0][0x2b8], R210 ;  /* 0x0000ae0007d27a24 */ /* 0x000fe200078e02d2 */
[----:B------:R-:W-:Y:S02]  /*30a0*/  IADD3 R22, -R24, 0x10, RZ ;  /* 0x0000001018167810 */ /* 0x000fe40007ffe1ff */
[----:B------:R-:W-:Y:S01]  /*30b0*/  SHF.L.U64.HI R11, R134, 0x1, R145 ;  /* 0x00000001860b7819 */ /* 0x000fe20000010291 */
[----:B------:R-:W-:Y:S01]  /*30c0*/  IMAD.WIDE.U32 R12, R210, c[0x0][0x1e0], RZ ;  /* 0x00007800d20c7a25 */ /* 0x000fe200078e00ff */
[----:B------:R-:W-:-:S02]  /*30d0*/  SHF.R.S32.HI R7, RZ, 0x1f, R210 ;  /* 0x0000001fff077819 */ /* 0x000fc400000114d2 */
[----:B------:R-:W-:-:S03]  /*30e0*/  LOP3.LUT R22, R22, 0xf, RZ, 0xc0, !PT ;  /* 0x0000000f16167812 */ /* 0x000fc600078ec0ff */
[----:B------:R-:W-:-:S04]  /*30f0*/  IMAD R7, R7, c[0x0][0x1e0], RZ ;  /* 0x0000780007077a24 */ /* 0x000fc800078e02ff */
[----:B------:R-:W-:-:S04]  /*3100*/  IMAD R7, R210, c[0x0][0x1e4], R7 ;  /* 0x00007900d2077a24 */ /* 0x000fc800078e0207 */
[----:B------:R-:W-:Y:S01]  /*3110*/  IMAD.IADD R13, R13, 0x1, R7 ;  /* 0x000000010d0d7824 */ /* 0x000fe200078e0207 */
[----:B--2---:R-:W-:-:S03]  /*3120*/  SHF.R.S32.HI R10, RZ, 0x1f, R209 ;  /* 0x0000001fff0a7819 */ /* 0x004fc600000114d1 */
[----:B------:R-:W-:Y:S01]  /*3130*/  IMAD.WIDE.U32 R8, R209, c[0x0][0x1f0], R12 ;  /* 0x00007c00d1087a25 */ /* 0x000fe200078e000c */
[----:B------:R-:W-:-:S03]  /*3140*/  SEL R12, RZ, 0x10, P6 ;  /* 0x00000010ff0c7807 */ /* 0x000fc60003000000 */
[----:B------:R-:W-:Y:S01]  /*3150*/  IMAD R10, R10, c[0x0][0x1f0], RZ ;  /* 0x00007c000a0a7a24 */ /* 0x000fe200078e02ff */
[----:B------:R-:W-:Y:S01]  /*3160*/  IADD3 R15, P0, R8, UR12, RZ ;  /* 0x0000000c080f7c10 */ /* 0x000fe2000ff1e0ff */
[----:B------:R-:W-:Y:S01]  /*3170*/  IMAD.SHL.U32 R13, R135, 0x2, RZ ;  /* 0x00000002870d7824 */ /* 0x000fe200078e00ff */
[----:B------:R-:W-:Y:S01]  /*3180*/  IADD3 R36, -R12, 0x10, RZ ;  /* 0x000000100c247810 */ /* 0x000fe20007ffe1ff */
[----:B------:R-:W-:Y:S02]  /*3190*/  IMAD R7, R209, c[0x0][0x1f4], R10 ;  /* 0x00007d00d1077a24 */ /* 0x000fe400078e020a */
[----:B------:R-:W-:Y:S01]  /*31a0*/  IMAD.SHL.U32 R10, R134, 0x2, RZ ;  /* 0x00000002860a7824 */ /* 0x000fe200078e00ff */
[----:B------:R-:W-:Y:S02]  /*31b0*/  LOP3.LUT R36, R36, 0xf, RZ, 0xc0, !PT ;  /* 0x0000000f24247812 */ /* 0x000fe400078ec0ff */
[----:B------:R-:W-:Y:S01]  /*31c0*/  IADD3.X R8, R9, UR8, R7, P0, !PT ;  /* 0x0000000809087c10 */ /* 0x000fe200087fe407 */
[----:B------:R-:W-:Y:S01]  /*31d0*/  IMAD.SHL.U32 R7, R133, 0x2, RZ ;  /* 0x0000000285077824 */ /* 0x000fe200078e00ff */
[----:B------:R-:W-:-:S02]  /*31e0*/  LEA R20, P0, R15, c[0x0][0x1c8], 0x1 ;  /* 0x000072000f147a11 */ /* 0x000fc400078008ff */
[----:B------:R-:W-:Y:S02]  /*31f0*/  SEL R9, RZ, 0x10, P5 ;  /* 0x00000010ff097807 */ /* 0x000fe40002800000 */
[----:B------:R-:W-:Y:S01]  /*3200*/  LEA.HI.X R15, R15, c[0x0][0x1cc], R8, 0x1, P0 ;  /* 0x000073000f0f7a11 */ /* 0x000fe200000f0c08 */
[----:B------:R-:W2:Y:S01]  /*3210*/  SHFL.IDX PT, R21, R20, 0x1, 0x181f ;  /* 0x00381f0014157f89 */ /* 0x000ea200000e0000 */
[----:B------:R-:W-:Y:S02]  /*3220*/  IADD3 R26, -R9, 0x10, RZ ;  /* 0x00000010091a7810 */ /* 0x000fe40007ffe1ff */
[----:B------:R-:W-:Y:S01]  /*3230*/  SHF.L.U64.HI R8, R133, 0x1, R2 ;  /* 0x0000000185087819 */ /* 0x000fe20000010202 */
[----:B------:R-:W3:Y:S01]  /*3240*/  SHFL.IDX PT, R23, R15, 0x1, 0x181f ;  /* 0x00381f000f177f89 */ /* 0x000ee200000e0000 */
[----:B------:R-:W-:-:S03]  /*3250*/  LOP3.LUT R26, R26, 0xf, RZ, 0xc0, !PT ;  /* 0x0000000f1a1a7812 */ /* 0x000fc600078ec0ff */
[----:B------:R-:W4:Y:S04]  /*3260*/  SHFL.IDX PT, R20, R20, RZ, 0x181f ;  /* 0x00181fff14147589 */ /* 0x000f2800000e0000 */
[----:B------:R-:W5:Y:S01]  /*3270*/  SHFL.IDX PT, R15, R15, RZ, 0x181f ;  /* 0x00181fff0f0f7589 */ /* 0x000f6200000e0000 */
[----:B--2---:R-:W-:-:S04]  /*3280*/  IADD3 R36, P1, P0, R36, R21, R13 ;  /* 0x0000001524247210 */ /* 0x004fc8000783e00d */
[----:B---3--:R-:W-:Y:S02]  /*3290*/  IADD3.X R37, RZ, R23, R14, P1, P0 ;  /* 0x00000017ff257210 */ /* 0x008fe40000fe040e */
[----:B------:R-:W-:-:S04]  /*32a0*/  IADD3 R26, P1, P0, R26, R21, R10 ;  /* 0x000000151a1a7210 */ /* 0x000fc8000783e00a */
[----:B------:R-:W-:Y:S02]  /*32b0*/  IADD3.X R27, RZ, R23, R11, P1, P0 ;  /* 0x00000017ff1b7210 */ /* 0x000fe40000fe040b */
[----:B------:R-:W-:-:S04]  /*32c0*/  IADD3 R22, P1, P0, R22, R21, R7 ;  /* 0x0000001516167210 */ /* 0x000fc8000783e007 */
[----:B------:R-:W-:Y:S02]  /*32d0*/  IADD3.X R23, RZ, R23, R8, P1, P0 ;  /* 0x00000017ff177210 */ /* 0x000fe40000fe0408 */
[----:B----4-:R-:W-:-:S05]  /*32e0*/  IADD3 R38, P0, R20, R13, RZ ;  /* 0x0000000d14267210 */ /* 0x010fca0007f1e0ff */
[----:B-----5:R-:W-:Y:S01]  /*32f0*/  IMAD.X R39, R15, 0x1, R14, P0 ;  /* 0x000000010f277824 */ /* 0x020fe200000e060e */
[----:B------:R-:W-:-:S04]  /*3300*/  IADD3 R10, P0, R20, R10, RZ ;  /* 0x0000000a140a7210 */ /* 0x000fc80007f1e0ff */
[----:B------:R2:W-:Y:S01]  /*3310*/  LDGSTS.E.BYPASS.LTC128B.128 [R207+0x6100], [R38.64], !P6 ;  /* 0x0610000026cf7fae */ /* 0x0005e2000f101d4e */
[----:B------:R-:W-:Y:S01]  /*3320*/  IMAD.X R11, R15, 0x1, R11, P0 ;  /* 0x000000010f0b7824 */ /* 0x000fe200000e060b */
[----:B-1----:R-:W-:-:S04]  /*3330*/  IADD3 R40, P0, R20, R7, RZ ;  /* 0x0000000714287210 */ /* 0x002fc80007f1e0ff */
[----:B------:R2:W-:Y:S01]  /*3340*/  LDGSTS.E.BYPASS.LTC128B.128 [R207+0x8100], [R10.64], !P5 ;  /* 0x081000000acf7fae */ /* 0x0005e2000e901d4e */
[----:B------:R-:W-:Y:S01]  /*3350*/  IMAD.X R41, R15, 0x1, R8, P0 ;  /* 0x000000010f297824 */ /* 0x000fe200000e0608 */
[----:B------:R-:W-:-:S04]  /*3360*/  ISETP.NE.U32.AND P0, PT, R12, RZ, PT ;  /* 0x000000ff0c00720c */ /* 0x000fc80003f05070 */
[----:B------:R2:W-:Y:S09]  /*3370*/  LDGSTS.E.BYPASS.LTC128B.128 [R207+0xa100], [R40.64], !P4 ;  /* 0x0a10000028cf7fae */ /* 0x0005f2000e101d4e */
[----:B------:R2:W-:Y:S01]  /*3380*/  LDGSTS.E.BYPASS.LTC128B.128.ZFILL [R207+0x7100], [R36.64], P0 ;  /* 0x0710000024cf7fae */ /* 0x0005e20008141d4e */
[----:B------:R-:W-:-:S13]  /*3390*/  ISETP.NE.U32.AND P0, PT, R9, RZ, PT ;  /* 0x000000ff0900720c */ /* 0x000fda0003f05070 */
[----:B------:R2:W-:Y:S01]  /*33a0*/  LDGSTS.E.BYPASS.LTC128B.128.ZFILL [R207+0x9100], [R26.64], P0 ;  /* 0x091000001acf7fae */ /* 0x0005e20008141d4e */
[----:B------:R-:W-:-:S13]  /*33b0*/  ISETP.NE.U32.AND P0, PT, R24, RZ, PT ;  /* 0x000000ff1800720c */ /* 0x000fda0003f05070 */
[----:B------:R2:W-:Y:S02]  /*33c0*/  LDGSTS.E.BYPASS.LTC128B.128.ZFILL [R207+0xb100], [R22.64], P0 ;  /* 0x0b10000016cf7fae */ /* 0x0005e40008141d4e */
.L_x_31:
[----:B--234-:R-:W-:Y:S01]  /*33d0*/  LOP3.LUT R7, R6, 0xffffffe0, RZ, 0xc0, !PT ;  /* 0xffffffe006077812 */ /* 0x01cfe200078ec0ff */
[----:B------:R-:W-:Y:S01]  /*33e0*/  IMAD.SHL.U32 R203, R203, 0x2, RZ ;  /* 0x00000002cbcb7824 */ /* 0x000fe200078e00ff */
[----:B------:R-:W0:Y:S03]  /*33f0*/  LDGDEPBAR ;  /* 0x00000000000079af */ /* 0x000e260000000000 */
[----:B------:R-:W-:Y:S01]  /*3400*/  IMAD.IADD R7, R4, 0x1, -R7 ;  /* 0x0000000104077824 */ /* 0x000fe200078e0a07 */
[----:B-1----:R-:W-:Y:S01]  /*3410*/  LDSM.16.MT88.4 R40, [R203+0x2100] ;  /* 0x00210000cb28783b */ /* 0x002fe20000004200 */
[C-C-:B------:R-:W-:Y:S02]  /*3420*/  IMAD R197, R5.reuse, 0x2, R203.reuse ;  /* 0x0000000205c57824 */ /* 0x140fe400078e02cb */
[----:B------:R-:W-:Y:S01]  /*3430*/  IMAD R198, R0, 0x2, R203 ;  /* 0x0000000200c67824 */ /* 0x000fe200078e02cb */
[----:B------:R-:W-:Y:S01]  /*3440*/  SHF.R.S32.HI R4, RZ, 0x1f, R7 ;  /* 0x0000001fff047819 */ /* 0x000fe20000011407 */
[----:B------:R-:W-:Y:S02]  /*3450*/  LDSM.16.MT88.4 R124, [R203+0x100] ;  /* 0x00010000cb7c783b */ /* 0x000fe40000004200 */
[----:B------:R-:W-:Y:S01]  /*3460*/  IMAD R196, R5, 0x2, R198 ;  /* 0x0000000205c47824 */ /* 0x000fe200078e02c6 */
[----:B------:R-:W-:Y:S01]  /*3470*/  LEA.HI R4, R4, R7, RZ, 0x2 ;  /* 0x0000000704047211 */ /* 0x000fe200078f10ff */
[----:B------:R-:W-:Y:S03]  /*3480*/  LDSM.16.MT88.4 R116, [R198+0x100] ;  /* 0x00010000c674783b */ /* 0x000fe60000004200 */
[----:B------:R-:W-:Y:S01]  /*3490*/  LOP3.LUT R4, R4, 0x7ffffffc, RZ, 0xc0, !PT ;  /* 0x7ffffffc04047812 */ /* 0x000fe200078ec0ff */
[----:B------:R-:W-:Y:S04]  /*34a0*/  LDSM.16.MT88.4 R108, [R197+0x100] ;  /* 0x00010000c56c783b */ /* 0x000fe80000004200 */
[----:B------:R-:W-:Y:S01]  /*34b0*/  IMAD.IADD R4, R7, 0x1, -R4 ;  /* 0x0000000107047824 */ /* 0x000fe200078e0a04 */
[----:B------:R-:W-:Y:S03]  /*34c0*/  LDSM.16.MT88.4 R100, [R196+0x100] ;  /* 0x00010000c464783b */ /* 0x000fe60000004200 */
[----:B------:R-:W-:Y:S01]  /*34d0*/  IMAD R3, R4, -0x2, R3 ;  /* 0xfffffffe04037824 */ /* 0x000fe200078e0203 */
[----:B------:R-:W-:Y:S04]  /*34e0*/  LDSM.16.MT88.4 R48, [R198+0x2100] ;  /* 0x00210000c630783b */ /* 0x000fe80000004200 */
[----:B------:R-:W-:Y:S01]  /*34f0*/  ISETP.GT.AND P0, PT, R3, RZ, PT ;  /* 0x000000ff0300720c */ /* 0x000fe20003f04270 */
[----:B------:R-:W-:Y:S03]  /*3500*/  LDSM.16.MT88.4 R64, [R196+0x2100] ;  /* 0x00210000c440783b */ /* 0x000fe60000004200 */
[----:B------:R-:W-:Y:S01]  /*3510*/  FSEL R57, R57, -INF , P0 ;  /* 0xff80000039397808 */ /* 0x000fe20000000000 */
[----:B------:R-:W-:Y:S01]  /*3520*/  LDSM.16.MT88.4 R72, [R203+0x4100] ;  /* 0x00410000cb48783b */ /* 0x000fe20000004200 */
[----:B------:R-:W-:-:S02]  /*3530*/  FSEL R76, R76, -INF , P0 ;  /* 0xff8000004c4c7808 */ /* 0x000fc40000000000 */
[----:B------:R-:W-:Y:S01]  /*3540*/  ISETP.GT.AND P0, PT, R3, 0x1, PT ;  /* 0x000000010300780c */ /* 0x000fe20003f04270 */
[----:B------:R-:W-:Y:S03]  /*3550*/  LDSM.16.MT88.4 R80, [R198+0x4100] ;  /* 0x00410000c650783b */ /* 0x000fe60000004200 */
[----:B------:R-:W-:Y:S01]  /*3560*/  FSEL R6, R77, -INF , P0 ;  /* 0xff8000004d067808 */ /* 0x000fe20000000000 */
[----:B------:R-:W-:Y:S01]  /*3570*/  LDSM.16.MT88.4 R88, [R197+0x4100] ;  /* 0x00410000c558783b */ /* 0x000fe20000004200 */
[----:B------:R-:W-:Y:S02]  /*3580*/  FSEL R15, R56, -INF , P0 ;  /* 0xff800000380f7808 */ /* 0x000fe40000000000 */
[----:B------:R-:W-:Y:S01]  /*3590*/  ISETP.GT.AND P0, PT, R3, 0x8, PT ;  /* 0x000000080300780c */ /* 0x000fe20003f04270 */
[----:B------:R-:W-:Y:S03]  /*35a0*/  LDSM.16.MT88.4 R136, [R198+0x900] ;  /* 0x00090000c688783b */ /* 0x000fe60000004200 */
[----:B------:R-:W-:Y:S01]  /*35b0*/  FSEL R30, R30, -INF , P0 ;  /* 0xff8000001e1e7808 */ /* 0x000fe20000000000 */
[----:B------:R-:W-:Y:S01]  /*35c0*/  LDSM.16.MT88.4 R24, [R198+0x2900] ;  /* 0x00290000c618783b */ /* 0x000fe20000004200 */
[----:B------:R-:W-:-:S02]  /*35d0*/  FSEL R21, R28, -INF , P0 ;  /* 0xff8000001c157808 */ /* 0x000fc40000000000 */
[----:B------:R-:W-:-:S04]  /*35e0*/  ISETP.GT.AND P0, PT, R3, 0x9, PT ;  /* 0x000000090300780c */ /* 0x000fc80003f04270 */
[----:B------:R-:W-:Y:S02]  /*35f0*/  FSEL R4, R31, -INF , P0 ;  /* 0xff8000001f047808 */ /* 0x000fe40000000000 */
[----:B------:R-:W-:Y:S02]  /*3600*/  FSEL R29, R29, -INF , P0 ;  /* 0xff8000001d1d7808 */ /* 0x000fe40000000000 */
[----:B------:R-:W-:-:S04]  /*3610*/  ISETP.GT.AND P0, PT, R3, 0x10, PT ;  /* 0x000000100300780c */ /* 0x000fc80003f04270 */
[----:B------:R-:W-:Y:S02]  /*3620*/  FSEL R14, R16, -INF , P0 ;  /* 0xff800000100e7808 */ /* 0x000fe40000000000 */
[----:B------:R-:W-:Y:S02]  /*3630*/  FSEL R13, R32, -INF , P0 ;  /* 0xff800000200d7808 */ /* 0x000fe40000000000 */
[----:B------:R-:W-:Y:S02]  /*3640*/  ISETP.GT.AND P0, PT, R3, 0x11, PT ;  /* 0x000000110300780c */ /* 0x000fe40003f04270 */
[----:B------:R-:W-:Y:S02]  /*3650*/  FMNMX.FTZ R16, R76, R15, !PT ;  /* 0x0000000f4c107209 */ /* 0x000fe40007810000 */
[----:B------:R-:W-:Y:S02]  /*3660*/  FSEL R12, R17, -INF , P0 ;  /* 0xff800000110c7808 */ /* 0x000fe40000000000 */
[----:B------:R-:W-:-:S02]  /*3670*/  FSEL R11, R33, -INF , P0 ;  /* 0xff800000210b7808 */ /* 0x000fc40000000000 */
[----:B------:R-:W-:Y:S02]  /*3680*/  ISETP.GT.AND P0, PT, R3, 0x18, PT ;  /* 0x000000180300780c */ /* 0x000fe40003f04270 */
[----:B------:R-:W-:Y:S02]  /*3690*/  FMNMX.FTZ R16, R21, R16, !PT ;  /* 0x0000001015107209 */ /* 0x000fe40007810000 */
[----:B------:R-:W-:Y:S02]  /*36a0*/  FSEL R10, R18, -INF , P0 ;  /* 0xff800000120a7808 */ /* 0x000fe40000000000 */
[----:B------:R-:W-:Y:S02]  /*36b0*/  FSEL R9, R35, -INF , P0 ;  /* 0xff80000023097808 */ /* 0x000fe40000000000 */
[----:B------:R-:W-:Y:S02]  /*36c0*/  ISETP.GT.AND P0, PT, R3, 0x19, PT ;  /* 0x000000190300780c */ /* 0x000fe40003f04270 */
[----:B------:R-:W-:-:S02]  /*36d0*/  FMNMX.FTZ R17, R57, R6, !PT ;  /* 0x0000000639117209 */ /* 0x000fc40007810000 */
[----:B------:R-:W-:Y:S02]  /*36e0*/  FSEL R8, R19, -INF , P0 ;  /* 0xff80000013087808 */ /* 0x000fe40000000000 */
[----:B------:R-:W-:Y:S02]  /*36f0*/  FSEL R7, R34, -INF , P0 ;  /* 0xff80000022077808 */ /* 0x000fe40000000000 */
[----:B------:R-:W-:Y:S01]  /*3700*/  ISETP.GT.AND P0, PT, R3, 0x20, PT ;  /* 0x000000200300780c */ /* 0x000fe20003f04270 */
[----:B------:R-:W-:Y:S01]  /*3710*/  LDSM.16.MT88.4 R32, [R197+0x900] ;  /* 0x00090000c520783b */ /* 0x000fe20000004200 */
        /* <DEDUP_REMOVED lines=9> */
[----:B------:R-:W-:Y:S02]  /*37b0*/  FMNMX.FTZ R17, R4, R17, !PT ;  /* 0x0000001104117209 */ /* 0x000fe40007810000 */
[----:B------:R-:W-:Y:S02]  /*37c0*/  FSEL R170, R170, -INF , P0 ;  /* 0xff800000aaaa7808 */ /* 0x000fe40000000000 */
[----:B------:R-:W-:Y:S02]  /*37d0*/  FSEL R163, R163, -INF , P0 ;  /* 0xff800000a3a37808 */ /* 0x000fe40000000000 */
[----:B------:R-:W-:Y:S02]  /*37e0*/  ISETP.GT.AND P0, PT, R3, 0x29, PT ;  /* 0x000000290300780c */ /* 0x000fe40003f04270 */
[----:B------:R-:W-:Y:S02]  /*37f0*/  FMNMX.FTZ R16, R11, R16, !PT ;  /* 0x000000100b107209 */ /* 0x000fe40007810000 */
[----:B------:R-:W-:-:S02]  /*3800*/  FMNMX.FTZ R17, R14, R17, !PT ;  /* 0x000000110e117209 */ /* 0x000fc40007810000 */
[----:B------:R-:W-:Y:S02]  /*3810*/  FSEL R176, R176, -INF , P0 ;  /* 0xff800000b0b07808 */ /* 0x000fe40000000000 */
[----:B------:R-:W-:Y:S02]  /*3820*/  FMNMX.FTZ R16, R9, R16, !PT ;  /* 0x0000001009107209 */ /* 0x000fe40007810000 */
[----:B------:R-:W-:Y:S02]  /*3830*/  FSEL R169, R169, -INF , P0 ;  /* 0xff800000a9a97808 */ /* 0x000fe40000000000 */
[----:B------:R-:W-:Y:S02]  /*3840*/  ISETP.GT.AND P0, PT, R3, 0x30, PT ;  /* 0x000000300300780c */ /* 0x000fe40003f04270 */
[----:B------:R-:W-:Y:S02]  /*3850*/  FMNMX.FTZ R17, R12, R17, !PT ;  /* 0x000000110c117209 */ /* 0x000fe40007810000 */
[----:B------:R-:W-:-:S02]  /*3860*/  FMNMX.FTZ R16, R7, R16, !PT ;  /* 0x0000001007107209 */ /* 0x000fc40007810000 */
[----:B------:R-:W-:Y:S02]  /*3870*/  FSEL R172, R172, -INF , P0 ;  /* 0xff800000acac7808 */ /* 0x000fe40000000000 */
[----:B------:R-:W-:Y:S02]  /*3880*/  FSEL R175, R175, -INF , P0 ;  /* 0xff800000afaf7808 */ /* 0x000fe40000000000 */
[----:B------:R-:W-:Y:S02]  /*3890*/  FMNMX.FTZ R17, R10, R17, !PT ;  /* 0x000000110a117209 */ /* 0x000fe40007810000 */
[----:B------:R-:W-:Y:S02]  /*38a0*/  ISETP.GT.AND P0, PT, R3, 0x31, PT ;  /* 0x000000310300780c */ /* 0x000fe40003f04270 */
[----:B------:R-:W-:Y:S02]  /*38b0*/  FMNMX.FTZ R16, R171, R16, !PT ;  /* 0x00000010ab107209 */ /* 0x000fe40007810000 */
[----:B------:R-:W-:-:S02]  /*38c0*/  FMNMX.FTZ R17, R8, R17, !PT ;  /* 0x0000001108117209 */ /* 0x000fc40007810000 */
[----:B------:R-:W-:Y:S02]  /*38d0*/  FSEL R142, R142, -INF , P0 ;  /* 0xff8000008e8e7808 */ /* 0x000fe40000000000 */
[----:B------:R-:W-:Y:S02]  /*38e0*/  FSEL R173, R173, -INF , P0 ;  /* 0xff800000adad7808 */ /* 0x000fe40000000000 */
[----:B------:R-:W-:Y:S02]  /*38f0*/  ISETP.GT.AND P0, PT, R3, 0x38, PT ;  /* 0x000000380300780c */ /* 0x000fe40003f04270 */
[----:B------:R-:W-:Y:S02]  /*3900*/  FMNMX.FTZ R16, R165, R16, !PT ;  /* 0x00000010a5107209 */ /* 0x000fe40007810000 */
[----:B------:R-:W-:Y:S02]  /*3910*/  FMNMX.FTZ R17, R168, R17, !PT ;  /* 0x00000011a8117209 */ /* 0x000fe40007810000 */
[----:B------:R-:W-:-:S02]  /*3920*/  FSEL R140, R140, -INF , P0 ;  /* 0xff8000008c8c7808 */ /* 0x000fc40000000000 */
[----:B------:R-:W-:Y:S02]  /*3930*/  FSEL R143, R143, -INF , P0 ;  /* 0xff8000008f8f7808 */ /* 0x000fe40000000000 */
[----:B------:R-:W-:Y:S02]  /*3940*/  FMNMX.FTZ R16, R163, R16, !PT ;  /* 0x00000010a3107209 */ /* 0x000fe40007810000 */
[----:B------:R-:W-:Y:S02]  /*3950*/  ISETP.GT.AND P0, PT, R3, 0x39, PT ;  /* 0x000000390300780c */ /* 0x000fe40003f04270 */
[----:B------:R-:W-:Y:S02]  /*3960*/  FMNMX.FTZ R3, R178, R17, !PT ;  /* 0x00000011b2037209 */ /* 0x000fe40007810000 */
[----:B------:R-:W-:Y:S02]  /*3970*/  FMNMX.FTZ R16, R169, R16, !PT ;  /* 0x00000010a9107209 */ /* 0x000fe40007810000 */
[----:B------:R-:W-:-:S02]  /*3980*/  FMNMX.FTZ R3, R170, R3, !PT ;  /* 0x00000003aa037209 */ /* 0x000fc40007810000 */
[----:B------:R-:W-:Y:S02]  /*3990*/  FMNMX.FTZ R16, R175, R16, !PT ;  /* 0x00000010af107209 */ /* 0x000fe40007810000 */
[----:B------:R-:W-:Y:S02]  /*39a0*/  FMNMX.FTZ R3, R176, R3, !PT ;  /* 0x00000003b0037209 */ /* 0x000fe40007810000 */
[----:B------:R-:W-:Y:S02]  /*39b0*/  FMNMX.FTZ R16, R173, R16, !PT ;  /* 0x00000010ad107209 */ /* 0x000fe40007810000 */
[----:B------:R-:W-:Y:S02]  /*39c0*/  FMNMX.FTZ R3, R172, R3, !PT ;  /* 0x00000003ac037209 */ /* 0x000fe40007810000 */
[----:B------:R-:W-:Y:S02]  /*39d0*/  FSEL R141, R141, -INF , P0 ;  /* 0xff8000008d8d7808 */ /* 0x000fe40000000000 */
[----:B------:R-:W-:-:S02]  /*39e0*/  FMNMX.FTZ R16, R143, R16, !PT ;  /* 0x000000108f107209 */ /* 0x000fc40007810000 */
[----:B------:R-:W-:Y:S02]  /*39f0*/  FMNMX.FTZ R3, R142, R3, !PT ;  /* 0x000000038e037209 */ /* 0x000fe40007810000 */
        /* <DEDUP_REMOVED lines=15> */
[----:B------:R-:W-:Y:S01]  /*3af0*/  LDSM.16.MT88.4 R16, [R197+0x2900] ;  /* 0x00290000c510783b */ /* 0x000fe20000004200 */
[C---:B------:R-:W-:Y:S01]  /*3b00*/  FSETP.NEU.FTZ.AND P0, PT, R3.reuse, -INF , PT ;  /* 0xff8000000300780b */ /* 0x040fe20003f1d000 */
[----:B------:R-:W-:Y:S02]  /*3b10*/  FMUL.FTZ R167, R3, c[0x0][0x2d0] ;  /* 0x0000b40003a77a20 */ /* 0x000fe40000410000 */
[--C-:B------:R-:W-:Y:S02]  /*3b20*/  FFMA.FTZ R158, R76, c[0x0][0x2d0], -R174.reuse ;  /* 0x0000b4004c9e7a23 */ /* 0x100fe400000108ae */
[--C-:B------:R-:W-:Y:S01]  /*3b30*/  FFMA.FTZ R157, R15, c[0x0][0x2d0], -R174.reuse ;  /* 0x0000b4000f9d7a23 */ /* 0x100fe200000108ae */
[----:B------:R-:W-:Y:S01]  /*3b40*/  FSEL R167, R167, RZ, P0 ;  /* 0x000000ffa7a77208 */ /* 0x000fe20000000000 */
[--C-:B------:R-:W-:Y:S02]  /*3b50*/  FFMA.FTZ R155, R21, c[0x0][0x2d0], -R174.reuse ;  /* 0x0000b400159b7a23 */ /* 0x100fe400000108ae */
[----:B------:R-:W-:Y:S01]  /*3b60*/  FFMA.FTZ R152, R29, c[0x0][0x2d0], -R174 ;  /* 0x0000b4001d987a23 */ /* 0x000fe200000108ae */
[----:B------:R-:W-:Y:S01]  /*3b70*/  MUFU.EX2 R158, R158 ;  /* 0x0000009e009e7308 */ /* 0x000fe20000000800 */
[--C-:B------:R-:W-:Y:S01]  /*3b80*/  FFMA.FTZ R159, R57, c[0x0][0x2d0], -R167.reuse ;  /* 0x0000b400399f7a23 */ /* 0x100fe200000108a7 */
[----:B------:R-:W-:Y:S01]  /*3b90*/  LDSM.16.MT88.4 R20, [R203+0x900] ;  /* 0x00090000cb14783b */ /* 0x000fe20000004200 */
[----:B------:R-:W-:-:S02]  /*3ba0*/  FFMA.FTZ R160, R6, c[0x0][0x2d0], -R167 ;  /* 0x0000b40006a07a23 */ /* 0x000fc400000108a7 */
[--C-:B------:R-:W-:Y:S01]  /*3bb0*/  FFMA.FTZ R161, R30, c[0x0][0x2d0], -R167.reuse ;  /* 0x0000b4001ea17a23 */ /* 0x100fe200000108a7 */
[----:B------:R-:W1:Y:S01]  /*3bc0*/  LDSM.16.MT88.4 R56, [R197+0x2100] ;  /* 0x00210000c538783b */ /* 0x000e620000004200 */
[--C-:B------:R-:W-:Y:S01]  /*3bd0*/  FFMA.FTZ R154, R4, c[0x0][0x2d0], -R167.reuse ;  /* 0x0000b400049a7a23 */ /* 0x100fe200000108a7 */
[----:B------:R-:W2:Y:S01]  /*3be0*/  MUFU.EX2 R157, R157 ;  /* 0x0000009d009d7308 */ /* 0x000ea20000000800 */
[--C-:B------:R-:W-:Y:S01]  /*3bf0*/  FFMA.FTZ R147, R7, c[0x0][0x2d0], -R174.reuse ;  /* 0x0000b40007937a23 */ /* 0x100fe200000108ae */
[----:B------:R-:W-:Y:S01]  /*3c00*/  LDSM.16.MT88.4 R28, [R196+0x900] ;  /* 0x00090000c41c783b */ /* 0x000fe20000004200 */
[--C-:B------:R-:W-:Y:S02]  /*3c10*/  FFMA.FTZ R151, R11, c[0x0][0x2d0], -R174.reuse ;  /* 0x0000b4000b977a23 */ /* 0x100fe400000108ae */
[----:B------:R-:W-:Y:S01]  /*3c20*/  FFMA.FTZ R150, R9, c[0x0][0x2d0], -R174 ;  /* 0x0000b40009967a23 */ /* 0x000fe200000108ae */
[----:B------:R-:W3:Y:S01]  /*3c30*/  LDSM.16.MT88.4 R4, [R196+0x4100] ;  /* 0x00410000c404783b */ /* 0x000ee20000004200 */
[--C-:B------:R-:W-:Y:S01]  /*3c40*/  FFMA.FTZ R149, R10, c[0x0][0x2d0], -R167.reuse ;  /* 0x0000b4000a957a23 */ /* 0x100fe200000108a7 */
[----:B------:R-:W-:Y:S01]  /*3c50*/  MUFU.EX2 R155, R155 ;  /* 0x0000009b009b7308 */ /* 0x000fe20000000800 */
[----:B------:R-:W-:-:S02]  /*3c60*/  FFMA.FTZ R0, R8, c[0x0][0x2d0], -R167 ;  /* 0x0000b40008007a23 */ /* 0x000fc400000108a7 */
[----:B------:R-:W4:Y:S01]  /*3c70*/  LDSM.16.MT88.4 R8, [R203+0x2900] ;  /* 0x00290000cb08783b */ /* 0x000f220000004200 */
[--C-:B------:R-:W-:Y:S02]  /*3c80*/  FFMA.FTZ R156, R13, c[0x0][0x2d0], -R174.reuse ;  /* 0x0000b4000d9c7a23 */ /* 0x100fe400000108ae */
[--C-:B------:R-:W-:Y:S02]  /*3c90*/  FFMA.FTZ R153, R14, c[0x0][0x2d0], -R167.reuse ;  /* 0x0000b4000e997a23 */ /* 0x100fe400000108a7 */
[----:B------:R-:W5:Y:S01]  /*3ca0*/  MUFU.EX2 R152, R152 ;  /* 0x0000009800987308 */ /* 0x000f620000000800 */
[----:B--2---:R-:W-:Y:S01]  /*3cb0*/  F2FP.BF16.PACK_AB R96, R157, R158 ;  /* 0x0000009e9d60723e */ /* 0x004fe200000010ff */
[----:B------:R-:W-:Y:S02]  /*3cc0*/  FFMA.FTZ R148, R12, c[0x0][0x2d0], -R167 ;  /* 0x0000b4000c947a23 */ /* 0x000fe400000108a7 */
[----:B------:R-:W2:Y:S01]  /*3cd0*/  LDSM.16.MT88.4 R12, [R196+0x2900] ;  /* 0x00290000c40c783b */ /* 0x000ea20000004200 */
[----:B------:R-:W-:-:S02]  /*3ce0*/  FFMA.FTZ R162, R171, c[0x0][0x2d0], -R174 ;  /* 0x0000b400aba27a23 */ /* 0x000fc400000108ae */
[--C-:B------:R-:W-:Y:S01]  /*3cf0*/  FFMA.FTZ R164, R169, c[0x0][0x2d0], -R174.reuse ;  /* 0x0000b400a9a47a23 */ /* 0x100fe200000108ae */
[----:B------:R-:W-:Y:S01]  /*3d00*/  MUFU.EX2 R159, R159 ;  /* 0x0000009f009f7308 */ /* 0x000fe20000000800 */
[--C-:B------:R-:W-:Y:S02]  /*3d10*/  FFMA.FTZ R165, R165, c[0x0][0x2d0], -R174.reuse ;  /* 0x0000b400a5a57a23 */ /* 0x100fe400000108ae */
[----:B------:R-:W-:Y:S02]  /*3d20*/  FFMA.FTZ R163, R163, c[0x0][0x2d0], -R174 ;  /* 0x0000b400a3a37a23 */ /* 0x000fe400000108ae */
[--C-:B------:R-:W-:Y:S02]  /*3d30*/  FFMA.FTZ R168, R168, c[0x0][0x2d0], -R167.reuse ;  /* 0x0000b400a8a87a23 */ /* 0x100fe400000108a7 */
[--C-:B------:R-:W-:Y:S01]  /*3d40*/  FFMA.FTZ R169, R178, c[0x0][0x2d0], -R167.reuse ;  /* 0x0000b400b2a97a23 */ /* 0x100fe200000108a7 */
[----:B------:R-:W1:Y:S01]  /*3d50*/  MUFU.EX2 R160, R160 ;  /* 0x000000a000a07308 */ /* 0x000e620000000800 */
[----:B-----5:R-:W-:Y:S01]  /*3d60*/  F2FP.BF16.PACK_AB R98, R152, R155 ;  /* 0x0000009b9862723e */ /* 0x020fe200000010ff */
[----:B------:R-:W-:-:S02]  /*3d70*/  FFMA.FTZ R170, R170, c[0x0][0x2d0], -R167 ;  /* 0x0000b400aaaa7a23 */ /* 0x000fc400000108a7 */
[--C-:B------:R-:W-:Y:S02]  /*3d80*/  FFMA.FTZ R171, R176, c[0x0][0x2d0], -R167.reuse ;  /* 0x0000b400b0ab7a23 */ /* 0x100fe400000108a7 */
[--C-:B------:R-:W-:Y:S02]  /*3d90*/  FFMA.FTZ R176, R173, c[0x0][0x2d0], -R174.reuse ;  /* 0x0000b400adb07a23 */ /* 0x100fe400000108ae */
[----:B------:R-:W-:Y:S01]  /*3da0*/  MUFU.EX2 R161, R161 ;  /* 0x000000a100a17308 */ /* 0x000fe20000000800 */
[--C-:B------:R-:W-:Y:S02]  /*3db0*/  FFMA.FTZ R175, R175, c[0x0][0x2d0], -R174.reuse ;  /* 0x0000b400afaf7a23 */ /* 0x100fe400000108ae */
[--C-:B------:R-:W-:Y:S02]  /*3dc0*/  FFMA.FTZ R173, R143, c[0x0][0x2d0], -R174.reuse ;  /* 0x0000b4008fad7a23 */ /* 0x100fe400000108ae */
[----:B------:R-:W-:Y:S02]  /*3dd0*/  FFMA.FTZ R174, R141, c[0x0][0x2d0], -R174 ;  /* 0x0000b4008dae7a23 */ /* 0x000fe400000108ae */
[--C-:B------:R-:W-:Y:S01]  /*3de0*/  FFMA.FTZ R172, R172, c[0x0][0x2d0], -R167.reuse ;  /* 0x0000b400acac7a23 */ /* 0x100fe200000108a7 */
[----:B------:R-:W5:Y:S01]  /*3df0*/  MUFU.EX2 R154, R154 ;  /* 0x0000009a009a7308 */ /* 0x000f620000000800 */
[----:B-1----:R-:W-:Y:S01]  /*3e00*/  F2FP.BF16.PACK_AB R97, R160, R159 ;  /* 0x0000009fa061723e */ /* 0x002fe200000010ff */
[----:B------:R-:W-:-:S02]  /*3e10*/  FFMA.FTZ R177, R142, c[0x0][0x2d0], -R167 ;  /* 0x0000b4008eb17a23 */ /* 0x000fc400000108a7 */
[--C-:B------:R-:W-:Y:S02]  /*3e20*/  FFMA.FTZ R178, R140, c[0x0][0x2d0], -R167.reuse ;  /* 0x0000b4008cb27a23 */ /* 0x100fe400000108a7 */
[----:B------:R-:W-:Y:S01]  /*3e30*/  FFMA.FTZ R223, R166, c[0x0][0x2d0], -R167 ;  /* 0x0000b400a6df7a23 */ /* 0x000fe200000108a7 */
[----:B------:R-:W-:Y:S01]  /*3e40*/  LDSM.16.MT88.4 R140, [R198+0x1900] ;  /* 0x00190000c68c783b */ /* 0x000fe20000004200 */
[----:B------:R-:W-:Y:S01]  /*3e50*/  MUFU.EX2 R156, R156 ;  /* 0x0000009c009c7308 */ /* 0x000fe20000000800 */
[----:B------:R-:W-:Y:S02]  /*3e60*/  FADD.FTZ R158, R158, R157 ;  /* 0x0000009d9e9e7221 */ /* 0x000fe40000010000 */
[----:B------:R-:W-:Y:S02]  /*3e70*/  FADD.FTZ R160, R159, R160 ;  /* 0x000000a09fa07221 */ /* 0x000fe40000010000 */
[----:B------:R-:W-:Y:S01]  /*3e80*/  FADD.FTZ R155, R155, R158 ;  /* 0x0000009e9b9b7221 */ /* 0x000fe20000010000 */
[----:B-----5:R-:W-:-:S02]  /*3e90*/  F2FP.BF16.PACK_AB R99, R154, R161 ;  /* 0x000000a19a63723e */ /* 0x020fc400000010ff */
[----:B------:R-:W1:Y:S01]  /*3ea0*/  MUFU.EX2 R151, R151 ;  /* 0x0000009700977308 */ /* 0x000e620000000800 */
[----:B------:R-:W-:Y:S02]  /*3eb0*/  FADD.FTZ R161, R161, R160 ;  /* 0x000000a0a1a17221 */ /* 0x000fe40000010000 */
[----:B------:R-:W-:Y:S02]  /*3ec0*/  FADD.FTZ R155, R152, R155 ;  /* 0x0000009b989b7221 */ /* 0x000fe40000010000 */
        /* <DEDUP_REMOVED lines=45> */
[C---:B---3--:R-:W-:Y:S07]  /*41a0*/  HMMA.16816.F32.BF16 R92, R96.reuse, R4, RZ ;  /* 0x00000004605c723c */ /* 0x048fee00000418ff */
        /* <DEDUP_REMOVED lines=12> */
[----:B----4-:R-:W-:Y:S01]  /*4270*/  HMMA.16816.F32.BF16 R36, R4, R8, R36 ;  /* 0x000000080424723c */ /* 0x010fe20000041824 */
[----:B------:R-:W-:-:S07]  /*4280*/  FADD.FTZ R149, R0, R149 ;  /* 0x0000009500957221 */ /* 0x000fce0000010000 */
[C---:B------:R-:W-:Y:S01]  /*4290*/  HMMA.16816.F32.BF16 R40, R4.reuse, R10, R40 ;  /* 0x0000000a0428723c */ /* 0x040fe20000041828 */
[----:B------:R-:W1:Y:S07]  /*42a0*/  LDSM.16.MT88.4 R8, [R198+0x4900] ;  /* 0x00490000c608783b */ /* 0x000e6e0000004200 */
[C---:B------:R-:W-:Y:S08]  /*42b0*/  HMMA.16816.F32.BF16 R52, R4.reuse, R16, R52 ;  /* 0x000000100434723c */ /* 0x040ff00000041834 */
[C---:B------:R-:W-:Y:S01]  /*42c0*/  HMMA.16816.F32.BF16 R56, R4.reuse, R18, R56 ;  /* 0x000000120438723c */ /* 0x040fe20000041838 */
[----:B------:R-:W3:Y:S07]  /*42d0*/  LDSM.16.MT88.4 R16, [R197+0x4900] ;  /* 0x00490000c510783b */ /* 0x000eee0000004200 */
[C---:B------:R-:W-:Y:S08]  /*42e0*/  HMMA.16816.F32.BF16 R128, R4.reuse, R20, R128 ;  /* 0x000000140480723c */ /* 0x040ff00000041880 */
        /* <DEDUP_REMOVED lines=116> */
[----:B------:R-:W-:Y:S07]  /*4a30*/  @!P2 BRA `(.L_x_32) ;  /* 0x00002dc00000a947 */ /* 0x000fee0003800000 */
[C---:B------:R-:W-:Y:S01]  /*4a40*/  SHF.L.U64.HI R219, R135.reuse, 0x1, R146 ;  /* 0x0000000187db7819 */ /* 0x040fe20000010292 */
[----:B------:R-:W-:Y:S01]  /*4a50*/  IMAD.SHL.U32 R218, R135, 0x2, RZ ;  /* 0x0000000287da7824 */ /* 0x000fe200078e00ff */
[----:B------:R-:W-:Y:S01]  /*4a60*/  IADD3 R221, R144, -0x2, RZ ;  /* 0xfffffffe90dd7810 */ /* 0x000fe20007ffe0ff */
[C---:B------:R-:W-:Y:S01]  /*4a70*/  IMAD.SHL.U32 R216, R134.reuse, 0x2, RZ ;  /* 0x0000000286d87824 */ /* 0x040fe200078e00ff */
[----:B------:R-:W-:Y:S01]  /*4a80*/  SHF.L.U64.HI R217, R134, 0x1, R145 ;  /* 0x0000000186d97819 */ /* 0x000fe20000010291 */
[----:B------:R-:W-:Y:S01]  /*4a90*/  IMAD.MOV.U32 R0, RZ, RZ, R3 ;  /* 0x000000ffff007224 */ /* 0x000fe200078e0003 */
[----:B------:R-:W-:-:S02]  /*4aa0*/  SHF.L.U64.HI R215, R133, 0x1, R2 ;  /* 0x0000000185d77819 */ /* 0x000fc40000010202 */
[----:B------:R-:W-:Y:S02]  /*4ab0*/  SHF.L.U32 R214, R133, 0x1, RZ ;  /* 0x0000000185d67819 */ /* 0x000fe400000006ff */
[----:B------:R-:W-:Y:S01]  /*4ac0*/  MOV R135, R132 ;  /* 0x0000008400877202 */ /* 0x000fe20000000f00 */
[----:B------:R-:W-:Y:S05]  /*4ad0*/  BRA `(.L_x_33) ;  /* 0x0000032000007947 */ /* 0x000fea0003800000 */
.L_x_35:
[----:B------:R-:W-:Y:S01]  /*4ae0*/  ISETP.NE.AND P2, PT, R208, 0x1, PT ;  /* 0x00000001d000780c */ /* 0x000fe20003f45270 */
[----:B------:R-:W-:Y:S02]  /*4af0*/  IMAD R210, R221, 0x40, R212 ;  /* 0x00000040ddd27824 */ /* 0x000fe400078e02d4 */
[----:B------:R-:W-:Y:S03]  /*4b00*/  IMAD.MOV.U32 R209, RZ, RZ, RZ ;  /* 0x000000ffffd17224 */ /* 0x000fe600078e00ff */
[----:B------:R-:W-:Y:S05]  /*4b10*/  IADD3 R210, R210, -0x40, R211 ;  /* 0xffffffc0d2d27810 */ /* 0x000fea0007ffe0d3 */
[----:B------:R-:W-:Y:S02]  /*4b20*/  IMAD.MOV.U32 R2, RZ, RZ, R210 ;  /* 0x000000ffff027224 */ /* 0x000fe400078e00d2 */
[----:B------:R-:W-:Y:S05]  /*4b30*/  @P2 IMAD.HI.U32 R3, R210, c[0x0][0x2bc], RZ ;  /* 0x0000af00d2032a27 */ /* 0x000fea00078e00ff */
[----:B------:R-:W-:Y:S04]  /*4b40*/  @P2 SHF.R.U32.HI R2, RZ, c[0x0][0x2c0], R3 ;  /* 0x0000b000ff022a19 */ /* 0x000fe80000011603 */
[C---:B------:R-:W-:Y:S04]  /*4b50*/  @!P3 IADD3 R6, P0, R2.reuse, UR10, RZ ;  /* 0x0000000a0206bc10 */ /* 0x040fe8000ff1e0ff */
[----:B------:R-:W-:Y:S02]  /*4b60*/  @!P3 LEA.HI.X.SX32 R3, R2, UR7, 0x1, P0 ;  /* 0x000000070203bc11 */ /* 0x000fe400080f0eff */
[C---:B------:R-:W-:Y:S04]  /*4b70*/  @!P3 LEA R4, P0, R6.reuse, c[0x0][0x2a0], 0x2 ;  /* 0x0000a8000604ba11 */ /* 0x040fe800078010ff */
[----:B------:R-:W-:Y:S01]  /*4b80*/  @!P3 LEA.HI.X R5, R6, c[0x0][0x2a4], R3, 0x2, P0 ;  /* 0x0000a9000605ba11 */ /* 0x000fe200000f1403 */
[----:B------:R-:W-:Y:S04]  /*4b90*/  IMAD.MOV R3, RZ, RZ, -R2 ;  /* 0x000000ffff037224 */ /* 0x000fe800078e0a02 */
[----:B------:R1:W2:Y:S01]  /*4ba0*/  @!P3 LDG.E R209, [R4.64] ;  /* 0x0000000e04d1b981 */ /* 0x0002a2000c1e1900 */
[----:B------:R-:W-:Y:S05]  /*4bb0*/  IMAD R210, R3, c[0x0][0x2b8], R210 ;  /* 0x0000ae0003d27a24 */ /* 0x000fea00078e02d2 */
[----:B------:R-:W-:Y:S05]  /*4bc0*/  SHF.R.S32.HI R3, RZ, 0x1f, R210 ;  /* 0x0000001fff037819 */ /* 0x000fea00000114d2 */
[----:B------:R-:W-:Y:S04]  /*4bd0*/  IMAD R3, R3, c[0x0][0x1e0], RZ ;  /* 0x0000780003037a24 */ /* 0x000fe800078e02ff */
[C---:B------:R-:W-:Y:S02]  /*4be0*/  IMAD R3, R210.reuse, c[0x0][0x1e4], R3 ;  /* 0x00007900d2037a24 */ /* 0x040fe400078e0203 */
[----:B-1----:R-:W-:Y:S04]  /*4bf0*/  IMAD.WIDE.U32 R4, R210, c[0x0][0x1e0], RZ ;  /* 0x00007800d2047a25 */ /* 0x002fe800078e00ff */
[----:B------:R-:W-:Y:S01]  /*4c00*/  IMAD.IADD R5, R5, 0x1, R3 ;  /* 0x0000000105057824 */ /* 0x000fe200078e0203 */
[----:B--2---:R-:W-:Y:S03]  /*4c10*/  SHF.R.S32.HI R2, RZ, 0x1f, R209 ;  /* 0x0000001fff027819 */ /* 0x004fe600000114d1 */
[C---:B------:R-:W-:Y:S04]  /*4c20*/  IMAD.WIDE.U32 R4, R209.reuse, c[0x0][0x1f0], R4 ;  /* 0x00007c00d1047a25 */ /* 0x040fe800078e0004 */
[----:B------:R-:W-:Y:S01]  /*4c30*/  IMAD R2, R2, c[0x0][0x1f0], RZ ;  /* 0x00007c0002027a24 */ /* 0x000fe200078e02ff */
[----:B------:R-:W-:Y:S03]  /*4c40*/  IADD3 R3, P0, R4, UR12, RZ ;  /* 0x0000000c04037c10 */ /* 0x000fe6000ff1e0ff */
[----:B------:R-:W-:Y:S05]  /*4c50*/  IMAD R2, R209, c[0x0][0x1f4], R2 ;  /* 0x00007d00d1027a24 */ /* 0x000fea00078e0202 */
[----:B------:R-:W-:Y:S02]  /*4c60*/  IADD3.X R2, R5, UR8, R2, P0, !PT ;  /* 0x0000000805027c10 */ /* 0x000fe400087fe402 */
[C---:B------:R-:W-:Y:S04]  /*4c70*/  LEA R15, P0, R3.reuse, c[0x0][0x1c8], 0x1 ;  /* 0x00007200030f7a11 */ /* 0x040fe800078008ff */
[----:B------:R-:W-:Y:S01]  /*4c80*/  LEA.HI.X R14, R3, c[0x0][0x1cc], R2, 0x1, P0 ;  /* 0x00007300030e7a11 */ /* 0x000fe200000f0c02 */
[----:B------:R-:W1:Y:S04]  /*4c90*/  SHFL.IDX PT, R5, R15, RZ, 0x181f ;  /* 0x00181fff0f057589 */ /* 0x000e6800000e0000 */
[----:B------:R-:W2:Y:S04]  /*4ca0*/  SHFL.IDX PT, R4, R14, RZ, 0x181f ;  /* 0x00181fff0e047589 */ /* 0x000ea800000e0000 */
[----:B------:R-:W3:Y:S04]  /*4cb0*/  SHFL.IDX PT, R3, R15, 0x1, 0x181f ;  /* 0x00381f000f037f89 */ /* 0x000ee800000e0000 */
[----:B------:R-:W4:Y:S01]  /*4cc0*/  SHFL.IDX PT, R2, R14, 0x1, 0x181f ;  /* 0x00381f000e027f89 */ /* 0x000f2200000e0000 */
[C---:B-1----:R-:W-:Y:S02]  /*4cd0*/  IADD3 R8, P0, R5.reuse, R218, RZ ;  /* 0x000000da05087210 */ /* 0x042fe40007f1e0ff */
[C---:B------:R-:W-:Y:S03]  /*4ce0*/  IADD3 R6, P1, R5.reuse, R216, RZ ;  /* 0x000000d805067210 */ /* 0x040fe60007f3e0ff */
[C---:B--2---:R-:W-:Y:S01]  /*4cf0*/  IMAD.X R9, R4.reuse, 0x1, R219, P0 ;  /* 0x0000000104097824 */ /* 0x044fe200000e06db */
[----:B------:R-:W-:Y:S01]  /*4d00*/  IADD3 R12, P0, R5, R214, RZ ;  /* 0x000000d6050c7210 */ /* 0x000fe20007f1e0ff */
[C---:B------:R-:W-:Y:S01]  /*4d10*/  IMAD.X R7, R4.reuse, 0x1, R217, P1 ;  /* 0x0000000104077824 */ /* 0x040fe200008e06d9 */
[C---:B---3--:R-:W-:Y:S02]  /*4d20*/  IADD3 R10, P2, R3.reuse, R218, RZ ;  /* 0x000000da030a7210 */ /* 0x048fe40007f5e0ff */
[----:B------:R1:W-:Y:S01]  /*4d30*/  LDGSTS.E.BYPASS.LTC128B.128 [R207+0x6100], [R8.64], !P6 ;  /* 0x0610000008cf7fae */ /* 0x0003e2000f101d4e */
[----:B------:R-:W-:Y:S01]  /*4d40*/  IMAD.X R13, R4, 0x1, R215, P0 ;  /* 0x00000001040d7824 */ /* 0x000fe200000e06d7 */
[C---:B------:R-:W-:Y:S01]  /*4d50*/  IADD3 R4, P1, R3.reuse, R216, RZ ;  /* 0x000000d803047210 */ /* 0x040fe20007f3e0ff */
[C---:B----4-:R-:W-:Y:S01]  /*4d60*/  IMAD.X R11, R2.reuse, 0x1, R219, P2 ;  /* 0x00000001020b7824 */ /* 0x050fe200010e06db */
[----:B------:R1:W-:Y:S01]  /*4d70*/  LDGSTS.E.BYPASS.LTC128B.128 [R207+0x8100], [R6.64], !P5 ;  /* 0x0810000006cf7fae */ /* 0x0003e2000e901d4e */
[----:B------:R-:W-:Y:S02]  /*4d80*/  IADD3 R14, P0, R3, R214, RZ ;  /* 0x000000d6030e7210 */ /* 0x000fe40007f1e0ff */
[C---:B------:R-:W-:Y:S01]  /*4d90*/  IMAD.X R5, R2.reuse, 0x1, R217, P1 ;  /* 0x0000000102057824 */ /* 0x040fe200008e06d9 */
[----:B------:R1:W-:Y:S02]  /*4da0*/  LDGSTS.E.BYPASS.LTC128B.128 [R207+0xa100], [R12.64], !P4 ;  /* 0x0a1000000ccf7fae */ /* 0x0003e4000e101d4e */
[----:B------:R-:W-:Y:S02]  /*4db0*/  IMAD.X R15, R2, 0x1, R215, P0 ;  /* 0x00000001020f7824 */ /* 0x000fe400000e06d7 */
[----:B------:R1:W-:Y:S04]  /*4dc0*/  LDGSTS.E.BYPASS.LTC128B.128 [R207+0x7100], [R10.64], !P6 ;  /* 0x071000000acf7fae */ /* 0x0003e8000f101d4e */
[----:B------:R1:W-:Y:S04]  /*4dd0*/  LDGSTS.E.BYPASS.LTC128B.128 [R207+0x9100], [R4.64], !P5 ;  /* 0x0910000004cf7fae */ /* 0x0003e8000e901d4e */
[----:B------:R1:W-:Y:S01]  /*4de0*/  LDGSTS.E.BYPASS.LTC128B.128 [R207+0xb100], [R14.64], !P4 ;  /* 0x0b1000000ecf7fae */ /* 0x0003e2000e101d4e */
[----:B------:R-:W-:-:S05]  /*4df0*/  BRA `(.L_x_34) ;  /* 0x0000109000007947 */ /* 0x000fca0003800000 */
.L_x_33:
[----:B------:R-:W-:Y:S04]  /*4e00*/  DEPBAR.LE SB0, 0x0 ;  /* 0x000080000000791a */ /* 0x000fe80000000000 */
[----:B------:R-:W-:Y:S01]  /*4e10*/  BAR.SYNC.DEFER_BLOCKING 0x0 ;  /* 0x0000000000007b1d */ /* 0x000fe20000010000 */
[----:B------:R-:W-:Y:S01]  /*4e20*/  SHF.R.S32.HI R133, RZ, 0x1f, R210 ;  /* 0x0000001fff857819 */ /* 0x000fe200000114d2 */
[C---:B------:R-:W-:Y:S01]  /*4e30*/  IMAD.WIDE.U32 R226, R210.reuse, c[0x0][0x208], RZ ;  /* 0x00008200d2e27a25 */ /* 0x040fe200078e00ff */
[----:B------:R-:W-:Y:S03]  /*4e40*/  SHF.R.S32.HI R3, RZ, 0x1f, R209 ;  /* 0x0000001fff037819 */ /* 0x000fe600000114d1 */
[----:B------:R-:W-:Y:S02]  /*4e50*/  IMAD R133, R133, c[0x0][0x208], RZ ;  /* 0x0000820085857a24 */ /* 0x000fe400078e02ff */
[----:B------:R-:W-:Y:S02]  /*4e60*/  IMAD R3, R3, c[0x0][0x218], RZ ;  /* 0x0000860003037a24 */ /* 0x000fe400078e02ff */
[----:B------:R-:W-:Y:S02]  /*4e70*/  IMAD R133, R210, c[0x0][0x20c], R133 ;  /* 0x00008300d2857a24 */ /* 0x000fe400078e0285 */
[----:B------:R-:W-:Y:S03]  /*4e80*/  IMAD R3, R209, c[0x0][0x21c], R3 ;  /* 0x00008700d1037a24 */ /* 0x000fe600078e0203 */
[----:B------:R-:W-:Y:S05]  /*4e90*/  IADD3 R227, R227, R133, RZ ;  /* 0x00000085e3e37210 */ /* 0x000fea0007ffe0ff */
[----:B------:R-:W-:Y:S01]  /*4ea0*/  IMAD.WIDE.U32 R226, R209, c[0x0][0x218], R226 ;  /* 0x00008600d1e27a25 */ /* 0x000fe200078e00e2 */
[----:B------:R-:W-:Y:S04]  /*4eb0*/  LDSM.16.M88.4 R136, [R206+0xc100] ;  /* 0x00c10000ce88783b */ /* 0x000fe80000000200 */
[----:B------:R-:W-:Y:S04]  /*4ec0*/  IADD3 R2, P0, R226, UR18, RZ ;  /* 0x00000012e2027c10 */ /* 0x000fe8000ff1e0ff */
[----:B------:R-:W-:Y:S01]  /*4ed0*/  IADD3.X R3, R227, UR5, R3, P0, !PT ;  /* 0x00000005e3037c10 */ /* 0x000fe200087fe403 */
[----:B------:R-:W1:Y:S01]  /*4ee0*/  LDSM.16.M88.4 R140, [R205+0x6100] ;  /* 0x00610000cd8c783b */ /* 0x000e620000000200 */
[C---:B------:R-:W-:Y:S04]  /*4ef0*/  LEA R133, P0, R2.reuse, c[0x0][0x1f8], 0x1 ;  /* 0x00007e0002857a11 */ /* 0x040fe800078008ff */
[----:B------:R-:W-:Y:S02]  /*4f00*/  LEA.HI.X R132, R2, c[0x0][0x1fc], R3, 0x1, P0 ;  /* 0x00007f0002847a11 */ /* 0x000fe400000f0c03 */
[----:B------:R-:W2:Y:S07]  /*4f10*/  LDSM.16.M88.4 R144, [R205+0x6900] ;  /* 0x00690000cd90783b */ /* 0x000eae0000000200 */
[----:B------:R-:W3:Y:S07]  /*4f20*/  LDSM.16.M88.4 R148, [R205+0x7100] ;  /* 0x00710000cd94783b */ /* 0x000eee0000000200 */
[----:B------:R-:W-:Y:S07]  /*4f30*/  LDSM.16.M88.4 R152, [R205+0x7900] ;  /* 0x00790000cd98783b */ /* 0x000fee0000000200 */
[----:B------:R-:W-:Y:S07]  /*4f40*/  LDSM.16.M88.4 R156, [R202+0xc100] ;  /* 0x00c10000ca9c783b */ /* 0x000fee0000000200 */
[----:B------:R-:W-:Y:S01]  /*4f50*/  LDSM.16.M88.4 R160, [R204] ;  /* 0x00000000cca0783b */ /* 0x000fe20000000200 */
[C---:B-1----:R-:W-:Y:S06]  /*4f60*/  HMMA.16816.F32.BF16 R4, R136.reuse, R140, RZ ;  /* 0x0000008c8804723c */ /* 0x042fec00000418ff */
[----:B------:R-:W-:Y:S02]  /*4f70*/  LDSM.16.M88.4 R164, [R195] ;  /* 0x00000000c3a4783b */ /* 0x000fe40000000200 */
[C---:B------:R-:W-:Y:S05]  /*4f80*/  HMMA.16816.F32.BF16 R8, R136.reuse, R142, RZ ;  /* 0x0000008e8808723c */ /* 0x040fea00000418ff */
[----:B------:R-:W1:Y:S03]  /*4f90*/  SHFL.IDX PT, R229, R133, RZ, 0x181f ;  /* 0x00181fff85e57589 */ /* 0x000e6600000e0000 */
[C---:B--2---:R-:W-:Y:S04]  /*4fa0*/  HMMA.16816.F32.BF16 R12, R136.reuse, R144, RZ ;  /* 0x00000090880c723c */ /* 0x044fe800000418ff */
[----:B------:R-:W2:Y:S04]  /*4fb0*/  SHFL.IDX PT, R2, R132, RZ, 0x181f ;  /* 0x00181fff84027589 */ /* 0x000ea800000e0000 */
[C---:B------:R-:W-:Y:S03]  /*4fc0*/  HMMA.16816.F32.BF16 R16, R136.reuse, R146, RZ ;  /* 0x000000928810723c */ /* 0x040fe600000418ff */
[----:B------:R-:W-:Y:S05]  /*4fd0*/  LDSM.16.M88.4 R168, [R194] ;  /* 0x00000000c2a8783b */ /* 0x000fea0000000200 */
[C---:B---3--:R-:W-:Y:S02]  /*4fe0*/  HMMA.16816.F32.BF16 R20, R136.reuse, R148, RZ ;  /* 0x000000948814723c */ /* 0x048fe400000418ff */
[----:B------:R-:W3:Y:S02]  /*4ff0*/  SHFL.IDX PT, R3, R133, 0x1, 0x181f ;  /* 0x00381f0085037f89 */ /* 0x000ee400000e0000 */
[C---:B-1----:R-:W-:Y:S02]  /*5000*/  IADD3 R232, P0, R229.reuse, R218, RZ ;  /* 0x000000dae5e87210 */ /* 0x042fe40007f1e0ff */
[C---:B------:R-:W-:Y:S02]  /*5010*/  IADD3 R230, P1, R229.reuse, R216, RZ ;  /* 0x000000d8e5e67210 */ /* 0x040fe40007f3e0ff */
[C---:B------:R-:W-:Y:S01]  /*5020*/  HMMA.16816.F32.BF16 R24, R136.reuse, R150, RZ ;  /* 0x000000968818723c */ /* 0x040fe200000418ff */
[----:B------:R-:W1:Y:S03]  /*5030*/  SHFL.IDX PT, R134, R132, 0x1, 0x181f ;  /* 0x00381f0084867f89 */ /* 0x000e6600000e0000 */
[C---:B--2---:R-:W-:Y:S02]  /*5040*/  IADD3.X R233, R2.reuse, R219, RZ, P0, !PT ;  /* 0x000000db02e97210 */ /* 0x044fe400007fe4ff */
[C---:B------:R-:W-:Y:S02]  /*5050*/  IADD3.X R231, R2.reuse, R217, RZ, P1, !PT ;  /* 0x000000d902e77210 */ /* 0x040fe40000ffe4ff */
[C---:B------:R-:W-:Y:S01]  /*5060*/  HMMA.16816.F32.BF16 R28, R136.reuse, R152, RZ ;  /* 0x00000098881c723c */ /* 0x040fe200000418ff */
[----:B------:R-:W2:Y:S03]  /*5070*/  LDSM.16.M88.4 R172, [R193] ;  /* 0x00000000c1ac783b */ /* 0x000ea60000000200 */
[----:B------:R-:W-:Y:S04]  /*5080*/  IADD3 R228, P0, R229, R214, RZ ;  /* 0x000000d6e5e47210 */ /* 0x000fe80007f1e0ff */
[----:B------:R-:W-:Y:S01]  /*5090*/  HMMA.16816.F32.BF16 R32, R136, R154, RZ ;  /* 0x0000009a8820723c */ /* 0x000fe200000418ff */
[----:B------:R-:W-:Y:S01]  /*50a0*/  @!PT LDS RZ, [RZ] ;  /* 0x00000000fffff984 */ /* 0x000fe20000000800 */
[----:B------:R-:W-:Y:S01]  /*50b0*/  @!PT LDS RZ, [RZ] ;  /* 0x00000000fffff984 */ /* 0x000fe20000000800 */
[----:B------:R-:W-:Y:S01]  /*50c0*/  @!PT LDS RZ, [RZ] ;  /* 0x00000000fffff984 */ /* 0x000fe20000000800 */
[----:B------:R4:W-:Y:S03]  /*50d0*/  LDGSTS.E.BYPASS.LTC128B.128 [R213], [R232.64], !P6 ;  /* 0x00000000e8d57fae */ /* 0x0009e6000f101d4e */
[----:B------:R-:W-:Y:S02]  /*50e0*/  IADD3.X R229, R2, R215, RZ, P0, !PT ;  /* 0x000000d702e57210 */ /* 0x000fe400007fe4ff */
[C---:B---3--:R-:W-:Y:S02]  /*50f0*/  IADD3 R226, P2, R3.reuse, R218, RZ ;  /* 0x000000da03e27210 */ /* 0x048fe40007f5e0ff */
[C---:B------:R-:W-:Y:S01]  /*5100*/  HMMA.16816.F32.BF16 R4, R156.reuse, R160, R4 ;  /* 0x000000a09c04723c */ /* 0x040fe20000041804 */
[----:B------:R3:W-:Y:S04]  /*5110*/  LDGSTS.E.BYPASS.LTC128B.128 [R213+0x2000], [R230.64], !P5 ;  /* 0x02000000e6d57fae */ /* 0x0007e8000e901d4e */
[C---:B-1----:R-:W-:Y:S02]  /*5120*/  IADD3.X R227, R134.reuse, R219, RZ, P2, !PT ;  /* 0x000000db86e37210 */ /* 0x042fe400017fe4ff */
[C---:B------:R-:W-:Y:S01]  /*5130*/  IADD3 R132, P1, R3.reuse, R216, RZ ;  /* 0x000000d803847210 */ /* 0x040fe20007f3e0ff */
[C---:B------:R-:W-:Y:S01]  /*5140*/  HMMA.16816.F32.BF16 R8, R156.reuse, R162, R8 ;  /* 0x000000a29c08723c */ /* 0x040fe20000041808 */
[----:B------:R1:W-:Y:S03]  /*5150*/  LDGSTS.E.BYPASS.LTC128B.128 [R213+0x4000], [R228.64], !P4 ;  /* 0x04000000e4d57fae */ /* 0x0003e6000e101d4e */
[C---:B------:R-:W-:Y:S02]  /*5160*/  IADD3.X R133, R134.reuse, R217, RZ, P1, !PT ;  /* 0x000000d986857210 */ /* 0x040fe40000ffe4ff */
[----:B------:R-:W-:Y:S02]  /*5170*/  IADD3 R2, P0, R3, R214, RZ ;  /* 0x000000d603027210 */ /* 0x000fe40007f1e0ff */
[C---:B------:R-:W-:Y:S01]  /*5180*/  HMMA.16816.F32.BF16 R12, R156.reuse, R164, R12 ;  /* 0x000000a49c0c723c */ /* 0x040fe2000004180c */
[----:B------:R5:W-:Y:S03]  /*5190*/  LDGSTS.E.BYPASS.LTC128B.128 [R213+0x1000], [R226.64], !P6 ;  /* 0x01000000e2d57fae */ /* 0x000be6000f101d4e */
[----:B------:R-:W-:Y:S02]  /*51a0*/  IADD3.X R3, R134, R215, RZ, P0, !PT ;  /* 0x000000d786037210 */ /* 0x000fe400007fe4ff */
[----:B------:R-:W-:Y:S02]  /*51b0*/  ISETP.GE.AND P0, PT, R221, 0x1, PT ;  /* 0x00000001dd00780c */ /* 0x000fe40003f06270 */
[C---:B------:R-:W-:Y:S01]  /*51c0*/  HMMA.16816.F32.BF16 R16, R156.reuse, R166, R16 ;  /* 0x000000a69c10723c */ /* 0x040fe20000041810 */
[----:B------:R1:W-:Y:S07]  /*51d0*/  LDGSTS.E.BYPASS.LTC128B.128 [R213+0x3000], [R132.64], !P5 ;  /* 0x0300000084d57fae */ /* 0x0003ee000e901d4e */
[C---:B------:R-:W-:Y:S01]  /*51e0*/  HMMA.16816.F32.BF16 R20, R156.reuse, R168, R20 ;  /* 0x000000a89c14723c */ /* 0x040fe20000041814 */
[----:B------:R1:W-:Y:S07]  /*51f0*/  LDGSTS.E.BYPASS.LTC128B.128 [R213+0x5000], [R2.64], !P4 ;  /* 0x0500000002d57fae */ /* 0x0003ee000e101d4e */
[C---:B------:R-:W-:Y:S01]  /*5200*/  HMMA.16816.F32.BF16 R24, R156.reuse, R170, R24 ;  /* 0x000000aa9c18723c */ /* 0x040fe20000041818 */
[----:B------:R-:W-:Y:S07]  /*5210*/  LDSM.16.M88.4 R176, [R201+0xc100] ;  /* 0x00c10000c9b0783b */ /* 0x000fee0000000200 */
[C---:B--2---:R-:W-:Y:S01]  /*5220*/  HMMA.16816.F32.BF16 R28, R156.reuse, R172, R28 ;  /* 0x000000ac9c1c723c */ /* 0x044fe2000004181c */
[----:B------:R-:W2:Y:S07]  /*5230*/  LDSM.16.M88.4 R180, [R200+0x6100] ;  /* 0x00610000c8b4783b */ /* 0x000eae0000000200 */
[----:B------:R-:W-:Y:S01]  /*5240*/  HMMA.16816.F32.BF16 R32, R156, R174, R32 ;  /* 0x000000ae9c20723c */ /* 0x000fe20000041820 */
[----:B------:R-:W1:Y:S07]  /*5250*/  LDSM.16.M88.4 R136, [R200+0x6900] ;  /* 0x00690000c888783b */ /* 0x000e6e0000000200 */
[----:B------:R-:W1:Y:S07]  /*5260*/  LDSM.16.M88.4 R140, [R200+0x7100] ;  /* 0x00710000c88c783b */ /* 0x000e6e0000000200 */
[----:B------:R-:W0:Y:S07]  /*5270*/  LDGDEPBAR ;  /* 0x00000000000079af */ /* 0x000e2e0000000000 */
[----:B------:R-:W3:Y:S07]  /*5280*/  LDSM.16.M88.4 R144, [R200+0x7900] ;  /* 0x00790000c890783b */ /* 0x000eee0000000200 */
[----:B------:R-:W-:Y:S01]  /*5290*/  LDSM.16.M88.4 R148, [R199+0xc100] ;  /* 0x00c10000c794783b */ /* 0x000fe20000000200 */
[C---:B--2---:R-:W-:Y:S06]  /*52a0*/  HMMA.16816.F32.BF16 R4, R176.reuse, R180, R4 ;  /* 0x000000b4b004723c */ /* 0x044fec0000041804 */
[----:B------:R-:W2:Y:S02]  /*52b0*/  LDSM.16.M88.4 R152, [R192] ;  /* 0x00000000c098783b */ /* 0x000ea40000000200 */
[C---:B------:R-:W-:Y:S05]  /*52c0*/  HMMA.16816.F32.BF16 R8, R176.reuse, R182, R8 ;  /* 0x000000b6b008723c */ /* 0x040fea0000041808 */
[----:B------:R-:W2:Y:S03]  /*52d0*/  LDSM.16.M88.4 R156, [R192+0x800] ;  /* 0x00080000c09c783b */ /* 0x000ea60000000200 */
        /* <DEDUP_REMOVED lines=8> */
[C---:B---3--:R-:W-:Y:S01]  /*5360*/  HMMA.16816.F32.BF16 R28, R176.reuse, R144, R28 ;  /* 0x00000090b01c723c */ /* 0x048fe2000004181c */
[----:B------:R-:W3:Y:S07]  /*5370*/  LDSM.16.M88.4 R136, [R205+0x8900] ;  /* 0x00890000cd88783b */ /* 0x000eee0000000200 */
[----:B------:R-:W-:Y:S01]  /*5380*/  HMMA.16816.F32.BF16 R32, R176, R146, R32 ;  /* 0x00000092b020723c */ /* 0x000fe20000041820 */
[----:B------:R-:W3:Y:S07]  /*5390*/  LDSM.16.M88.4 R140, [R205+0x9100] ;  /* 0x00910000cd8c783b */ /* 0x000eee0000000200 */
[C---:B--2---:R-:W-:Y:S01]  /*53a0*/  HMMA.16816.F32.BF16 R4, R148.reuse, R152, R4 ;  /* 0x000000989404723c */ /* 0x044fe20000041804 */
[----:B------:R-:W2:Y:S07]  /*53b0*/  LDSM.16.M88.4 R144, [R205+0x9900] ;  /* 0x00990000cd90783b */ /* 0x000eae0000000200 */
[C---:B------:R-:W-:Y:S01]  /*53c0*/  HMMA.16816.F32.BF16 R8, R148.reuse, R154, R8 ;  /* 0x0000009a9408723c */ /* 0x040fe20000041808 */
[----:B------:R-:W-:Y:S07]  /*53d0*/  LDSM.16.M88.4 R176, [R202+0x10100] ;  /* 0x01010000cab0783b */ /* 0x000fee0000000200 */
[C---:B------:R-:W-:Y:S01]  /*53e0*/  HMMA.16816.F32.BF16 R12, R148.reuse, R156, R12 ;  /* 0x0000009c940c723c */ /* 0x040fe2000004180c */
[----:B------:R-:W2:Y:S07]  /*53f0*/  LDSM.16.M88.4 R180, [R191] ;  /* 0x00000000bfb4783b */ /* 0x000eae0000000200 */
        /* <DEDUP_REMOVED lines=13> */
[C---:B---3--:R-:W-:Y:S08]  /*54d0*/  HMMA.16816.F32.BF16 R12, R168.reuse, R136, R12 ;  /* 0x00000088a80c723c */ /* 0x048ff0000004180c */
[C---:B------:R-:W-:Y:S01]  /*54e0*/  HMMA.16816.F32.BF16 R16, R168.reuse, R138, R16 ;  /* 0x0000008aa810723c */ /* 0x040fe20000041810 */
[----:B------:R-:W3:Y:S07]  /*54f0*/  LDSM.16.M88.4 R136, [R200+0x8900] ;  /* 0x00890000c888783b */ /* 0x000eee0000000200 */
[C---:B------:R-:W-:Y:S08]  /*5500*/  HMMA.16816.F32.BF16 R20, R168.reuse, R140, R20 ;  /* 0x0000008ca814723c */ /* 0x040ff00000041814 */
[C---:B------:R-:W-:Y:S01]  /*5510*/  HMMA.16816.F32.BF16 R24, R168.reuse, R142, R24 ;  /* 0x0000008ea818723c */ /* 0x040fe20000041818 */
[----:B------:R-:W3:Y:S07]  /*5520*/  LDSM.16.M88.4 R140, [R200+0x9100] ;  /* 0x00910000c88c783b */ /* 0x000eee0000000200 */
[C---:B--2---:R-:W-:Y:S08]  /*5530*/  HMMA.16816.F32.BF16 R28, R168.reuse, R144, R28 ;  /* 0x00000090a81c723c */ /* 0x044ff0000004181c */
[----:B------:R-:W-:Y:S01]  /*5540*/  HMMA.16816.F32.BF16 R32, R168, R146, R32 ;  /* 0x00000092a820723c */ /* 0x000fe20000041820 */
[----:B------:R-:W2:Y:S07]  /*5550*/  LDSM.16.M88.4 R144, [R200+0x9900] ;  /* 0x00990000c890783b */ /* 0x000eae0000000200 */
[C---:B------:R-:W-:Y:S01]  /*5560*/  HMMA.16816.F32.BF16 R4, R176.reuse, R180, R4 ;  /* 0x000000b4b004723c */ /* 0x040fe20000041804 */
[----:B------:R-:W2:Y:S07]  /*5570*/  LDSM.16.M88.4 R168, [R199+0x10100] ;  /* 0x01010000c7a8783b */ /* 0x000eae0000000200 */
        /* <DEDUP_REMOVED lines=41> */
[C---:B---3--:R-:W-:Y:S08]  /*5810*/  HMMA.16816.F32.BF16 R12, R176.reuse, R136, R12 ;  /* 0x00000088b00c723c */ /* 0x048ff0000004180c */
[C---:B------:R-:W-:Y:S01]  /*5820*/  HMMA.16816.F32.BF16 R16, R176.reuse, R138, R16 ;  /* 0x0000008ab010723c */ /* 0x040fe20000041810 */
[----:B------:R-:W3:Y:S07]  /*5830*/  LDSM.16.M88.4 R136, [R200+0xa900] ;  /* 0x00a90000c888783b */ /* 0x000eee0000000200 */
[C---:B------:R-:W-:Y:S08]  /*5840*/  HMMA.16816.F32.BF16 R20, R176.reuse, R140, R20 ;  /* 0x0000008cb014723c */ /* 0x040ff00000041814 */
[C---:B------:R-:W-:Y:S01]  /*5850*/  HMMA.16816.F32.BF16 R24, R176.reuse, R142, R24 ;  /* 0x0000008eb018723c */ /* 0x040fe20000041818 */
[----:B------:R-:W1:Y:S07]  /*5860*/  LDSM.16.M88.4 R140, [R200+0xb100] ;  /* 0x00b10000c88c783b */ /* 0x000e6e0000000200 */
[C---:B--2---:R-:W-:Y:S08]  /*5870*/  HMMA.16816.F32.BF16 R28, R176.reuse, R144, R28 ;  /* 0x00000090b01c723c */ /* 0x044ff0000004181c */
[----:B------:R-:W-:Y:S01]  /*5880*/  HMMA.16816.F32.BF16 R32, R176, R146, R32 ;  /* 0x00000092b020723c */ /* 0x000fe20000041820 */
[----:B------:R-:W2:Y:S07]  /*5890*/  LDSM.16.M88.4 R144, [R200+0xb900] ;  /* 0x00b90000c890783b */ /* 0x000eae0000000200 */
[----:B------:R-:W2:Y:S01]  /*58a0*/  LDSM.16.M88.4 R176, [R199+0x14100] ;  /* 0x01410000c7b0783b */ /* 0x000ea20000000200 */
[C---:B------:R-:W-:Y:S08]  /*58b0*/  HMMA.16816.F32.BF16 R4, R160.reuse, R164, R4 ;  /* 0x000000a4a004723c */ /* 0x040ff00000041804 */
        /* <DEDUP_REMOVED lines=9> */
[C---:B---3--:R-:W-:Y:S08]  /*5950*/  HMMA.16816.F32.BF16 R12, R168.reuse, R136, R12 ;  /* 0x00000088a80c723c */ /* 0x048ff0000004180c */
[C---:B------:R-:W-:Y:S01]  /*5960*/  HMMA.16816.F32.BF16 R16, R168.reuse, R138, R16 ;  /* 0x0000008aa810723c */ /* 0x040fe20000041810 */
[----:B------:R-:W1:Y:S07]  /*5970*/  LDSM.16.M88.4 R136, [R192+0x4800] ;  /* 0x00480000c088783b */ /* 0x000e6e0000000200 */
[C---:B------:R-:W-:Y:S08]  /*5980*/  HMMA.16816.F32.BF16 R20, R168.reuse, R140, R20 ;  /* 0x0000008ca814723c */ /* 0x040ff00000041814 */
[C---:B------:R-:W-:Y:S01]  /*5990*/  HMMA.16816.F32.BF16 R24, R168.reuse, R142, R24 ;  /* 0x0000008ea818723c */ /* 0x040fe20000041818 */
[----:B------:R-:W3:Y:S07]  /*59a0*/  LDSM.16.M88.4 R140, [R192+0x5000] ;  /* 0x00500000c08c783b */ /* 0x000eee0000000200 */
[C---:B--2---:R-:W-:Y:S08]  /*59b0*/  HMMA.16816.F32.BF16 R28, R168.reuse, R144, R28 ;  /* 0x00000090a81c723c */ /* 0x044ff0000004181c */
        /* <DEDUP_REMOVED lines=8> */
[C---:B---3--:R-:W-:Y:S04]  /*5a40*/  HMMA.16816.F32.BF16 R20, R176.reuse, R140, R20 ;  /* 0x0000008cb014723c */ /* 0x048fe80000041814 */
[----:B------:R-:W2:Y:S01]  /*5a50*/  MUFU.TANH R246, R246 ;  /* 0x000000f600f67308 */ /* 0x000ea20000002400 */
[----:B------:R-:W-:Y:S01]  /*5a60*/  BAR.SYNC.DEFER_BLOCKING 0x0 ;  /* 0x0000000000007b1d */ /* 0x000fe20000010000 */
[----:B------:R-:W-:Y:S02]  /*5a70*/  FMUL.FTZ R244, R5, c[0x0][0x320] ;  /* 0x0000c80005f47a20 */ /* 0x000fe40000410000 */
[C---:B------:R-:W-:Y:S04]  /*5a80*/  HMMA.16816.F32.BF16 R24, R176.reuse, R142, R24 ;  /* 0x0000008eb018723c */ /* 0x040fe80000041818 */
[----:B------:R-:W-:Y:S02]  /*5a90*/  FMUL.FTZ R249, R6, c[0x0][0x320] ;  /* 0x0000c80006f97a20 */ /* 0x000fe40000410000 */
[----:B------:R-:W3:Y:S01]  /*5aa0*/  MUFU.TANH R244, R244 ;  /* 0x000000f400f47308 */ /* 0x000ee20000002400 */
[----:B------:R-:W-:Y:S02]  /*5ab0*/  FMUL.FTZ R247, R7, c[0x0][0x320] ;  /* 0x0000c80007f77a20 */ /* 0x000fe40000410000 */
[----:B------:R-:W-:Y:S03]  /*5ac0*/  FMUL.FTZ R248, R8, c[0x0][0x320] ;  /* 0x0000c80008f87a20 */ /* 0x000fe60000410000 */
[----:B------:R-:W-:Y:S02]  /*5ad0*/  FMUL.FTZ R252, R9, c[0x0][0x320] ;  /* 0x0000c80009fc7a20 */ /* 0x000fe40000410000 */
[----:B------:R-:W-:Y:S02]  /*5ae0*/  FMUL.FTZ R250, R10, c[0x0][0x320] ;  /* 0x0000c8000afa7a20 */ /* 0x000fe40000410000 */
[----:B------:R-:W2:Y:S01]  /*5af0*/  MUFU.TANH R249, R249 ;  /* 0x000000f900f97308 */ /* 0x000ea20000002400 */
[----:B------:R-:W-:Y:S02]  /*5b00*/  FMUL.FTZ R251, R11, c[0x0][0x320] ;  /* 0x0000c8000bfb7a20 */ /* 0x000fe40000410000 */
[----:B------:R-:W-:Y:S02]  /*5b10*/  FMUL.FTZ R242, R12, c[0x0][0x320] ;  /* 0x0000c8000cf27a20 */ /* 0x000fe40000410000 */
[----:B------:R-:W-:Y:S02]  /*5b20*/  FMUL.FTZ R240, R13, c[0x0][0x320] ;  /* 0x0000c8000df07a20 */ /* 0x000fe40000410000 */
[----:B------:R-:W-:Y:S01]  /*5b30*/  FMUL.FTZ R245, R14, c[0x0][0x320] ;  /* 0x0000c8000ef57a20 */ /* 0x000fe20000410000 */
[C---:B-1----:R-:W-:Y:S02]  /*5b40*/  HMMA.16816.F32.BF16 R28, R176.reuse, R136, R28 ;  /* 0x00000088b01c723c */ /* 0x042fe4000004181c */
[----:B------:R-:W1:Y:S01]  /*5b50*/  MUFU.TANH R247, R247 ;  /* 0x000000f700f77308 */ /* 0x000e620000002400 */
[----:B------:R-:W-:Y:S02]  /*5b60*/  FMUL.FTZ R243, R15, c[0x0][0x320] ;  /* 0x0000c8000ff37a20 */ /* 0x000fe40000410000 */
[----:B------:R-:W-:Y:S02]  /*5b70*/  FMUL.FTZ R238, R16, c[0x0][0x320] ;  /* 0x0000c80010ee7a20 */ /* 0x000fe40000410000 */
[----:B------:R-:W-:Y:S01]  /*5b80*/  FMUL.FTZ R236, R17, c[0x0][0x320] ;  /* 0x0000c80011ec7a20 */ /* 0x000fe20000410000 */
[----:B------:R-:W-:Y:S04]  /*5b90*/  HMMA.16816.F32.BF16 R32, R176, R138, R32 ;  /* 0x0000008ab020723c */ /* 0x000fe80000041820 */
[----:B------:R-:W1:Y:S01]  /*5ba0*/  MUFU.TANH R248, R248 ;  /* 0x000000f800f87308 */ /* 0x000e620000002400 */
[----:B------:R-:W-:Y:S02]  /*5bb0*/  FMUL.FTZ R241, R18, c[0x0][0x320] ;  /* 0x0000c80012f17a20 */ /* 0x000fe40000410000 */
[----:B------:R-:W-:Y:S02]  /*5bc0*/  FMUL.FTZ R239, R19, c[0x0][0x320] ;  /* 0x0000c80013ef7a20 */ /* 0x000fe40000410000 */
[----:B------:R-:W-:Y:S03]  /*5bd0*/  FMUL.FTZ R234, R20, c[0x0][0x320] ;  /* 0x0000c80014ea7a20 */ /* 0x000fe60000410000 */
[----:B----4-:R-:W-:Y:S02]  /*5be0*/  FMUL.FTZ R232, R21, c[0x0][0x320] ;  /* 0x0000c80015e87a20 */ /* 0x010fe40000410000 */
[----:B------:R-:W4:Y:S01]  /*5bf0*/  MUFU.TANH R252, R252 ;  /* 0x000000fc00fc7308 */ /* 0x000f220000002400 */
[----:B------:R-:W-:Y:S02]  /*5c00*/  FMUL.FTZ R237, R22, c[0x0][0x320] ;  /* 0x0000c80016ed7a20 */ /* 0x000fe40000410000 */
[----:B------:R-:W-:Y:S02]  /*5c10*/  FMUL.FTZ R235, R23, c[0x0][0x320] ;  /* 0x0000c80017eb7a20 */ /* 0x000fe40000410000 */
[----:B------:R-:W-:Y:S02]  /*5c20*/  FMUL.FTZ R230, R24, c[0x0][0x320] ;  /* 0x0000c80018e67a20 */ /* 0x000fe40000410000 */
[----:B------:R-:W-:Y:S02]  /*5c30*/  FMUL.FTZ R228, R25, c[0x0][0x320] ;  /* 0x0000c80019e47a20 */ /* 0x000fe40000410000 */
[----:B------:R-:W-:Y:S01]  /*5c40*/  FMUL.FTZ R233, R26, c[0x0][0x320] ;  /* 0x0000c8001ae97a20 */ /* 0x000fe20000410000 */
[----:B------:R-:W1:Y:S01]  /*5c50*/  MUFU.TANH R250, R250 ;  /* 0x000000fa00fa7308 */ /* 0x000e620000002400 */
[----:B------:R-:W-:Y:S02]  /*5c60*/  FMUL.FTZ R231, R27, c[0x0][0x320] ;  /* 0x0000c8001be77a20 */ /* 0x000fe40000410000 */
[----:B------:R-:W-:Y:S02]  /*5c70*/  FMUL.FTZ R224, R28, c[0x0][0x320] ;  /* 0x0000c8001ce07a20 */ /* 0x000fe40000410000 */
[----:B-----5:R-:W-:Y:S02]  /*5c80*/  FMUL.FTZ R226, R29, c[0x0][0x320] ;  /* 0x0000c8001de27a20 */ /* 0x020fe40000410000 */
[----:B------:R-:W-:Y:S02]  /*5c90*/  FMUL.FTZ R229, R30, c[0x0][0x320] ;  /* 0x0000c8001ee57a20 */ /* 0x000fe40000410000 */
[----:B------:R-:W-:Y:S01]  /*5ca0*/  FMUL.FTZ R227, R31, c[0x0][0x320] ;  /* 0x0000c8001fe37a20 */ /* 0x000fe20000410000 */
[----:B------:R-:W1:Y:S01]  /*5cb0*/  MUFU.TANH R251, R251 ;  /* 0x000000fb00fb7308 */ /* 0x000e620000002400 */
[----:B------:R-:W-:Y:S02]  /*5cc0*/  FMUL.FTZ R222, R32, c[0x0][0x320] ;  /* 0x0000c80020de7a20 */ /* 0x000fe40000410000 */
[----:B------:R-:W-:Y:S02]  /*5cd0*/  FMUL.FTZ R220, R33, c[0x0][0x320] ;  /* 0x0000c80021dc7a20 */ /* 0x000fe40000410000 */
[----:B------:R-:W-:Y:S02]  /*5ce0*/  FMUL.FTZ R134, R34, c[0x0][0x320] ;  /* 0x0000c80022867a20 */ /* 0x000fe40000410000 */
[----:B------:R-:W-:Y:S03]  /*5cf0*/  FMUL.FTZ R35, R35, c[0x0][0x320] ;  /* 0x0000c80023237a20 */ /* 0x000fe60000410000 */
        /* <DEDUP_REMOVED lines=25> */
.L_x_34:
[----:B------:R-:W-:Y:S01]  /*5e90*/  FMNMX.FTZ R2, R249, R0, !PT ;  /* 0x00000000f9027209 */ /* 0x000fe20007810000 */
[----:B-1----:R-:W-:Y:S01]  /*5ea0*/  LDSM.16.MT88.4 R12, [R203+0x100] ;  /* 0x00010000cb0c783b */ /* 0x002fe20000004200 */
        /* <DEDUP_REMOVED lines=38> */
[----:B------:R-:W-:Y:S01]  /*6110*/  ISETP.GT.AND P0, PT, R221, RZ, PT ;  /* 0x000000ffdd00720c */ /* 0x000fe20003f04270 */
[----:B------:R-:W-:Y:S08]  /*6120*/  SHFL.BFLY PT, R2, R7, 0x2, 0x1f ;  /* 0x0c401f0007027f89 */ /* 0x000ff000000e0000 */
[----:B------:R-:W1:Y:S08]  /*6130*/  SHFL.BFLY PT, R6, R5, 0x2, 0x1f ;  /* 0x0c401f0005067f89 */ /* 0x000e7000000e0000 */
[----:B------:R-:W-:Y:S08]  /*6140*/  LDSM.16.MT88.4 R160, [R196+0x3900] ;  /* 0x00390000c4a0783b */ /* 0x000ff00000004200 */
[----:B------:R-:W-:Y:S08]  /*6150*/  LDSM.16.MT88.4 R164, [R203+0x5900] ;  /* 0x00590000cba4783b */ /* 0x000ff00000004200 */
        /* <DEDUP_REMOVED lines=25> */
[--C-:B------:R-:W-:Y:S01]  /*62f0*/  FFMA.FTZ R177, R240, c[0x0][0x2d0], -R145.reuse ;  /* 0x0000b400f0b17a23 */ /* 0x100fe20000010891 */
        /* <DEDUP_REMOVED lines=105> */
[----:B------:R-:W1:Y:S01]  /*6990*/  MUFU.EX2 R239, R239 ;  /* 0x000000ef00ef7308 */ /* 0x000e620000000800 */
        /* <DEDUP_REMOVED lines=12> */
[----:B------:R-:W3:Y:S01]  /*6a60*/  MUFU.EX2 R235, R235 ;  /* 0x000000eb00eb7308 */ /* 0x000ee20000000800 */
        /* <DEDUP_REMOVED lines=10> */
[----:B------:R-:W5:Y:S01]  /*6b10*/  MUFU.EX2 R237, R237 ;  /* 0x000000ed00ed7308 */ /* 0x000f620000000800 */
        /* <DEDUP_REMOVED lines=12> */
[----:B------:R-:W2:Y:S03]  /*6be0*/  LDSM.16.MT88.4 R100, [R198+0x4100] ;  /* 0x00410000c664783b */ /* 0x000ea60000004200 */
        /* <DEDUP_REMOVED lines=18> */
[C---:B--2---:R-:W-:Y:S04]  /*6d10*/  HMMA.16816.F32.BF16 R76, R128.reuse, R100, R76 ;  /* 0x00000064804c723c */ /* 0x044fe8000004184c */
[C---:B------:R-:W-:Y:S02]  /*6d20*/  FMUL.FTZ R96, R2.reuse, R96 ;  /* 0x0000006002607220 */ /* 0x040fe40000410000 */
[----:B------:R-:W-:Y:S01]  /*6d30*/  FMUL.FTZ R97, R2, R97 ;  /* 0x0000006102617220 */ /* 0x000fe20000410000 */
[----:B------:R-:W-:Y:S01]  /*6d40*/  F2FP.BF16.PACK_AB R100, R177, R176 ;  /* 0x000000b0b164723e */ /* 0x000fe200000010ff */
[C---:B------:R-:W-:Y:S04]  /*6d50*/  HMMA.16816.F32.BF16 R80, R128.reuse, R102, R80 ;  /* 0x000000668050723c */ /* 0x040fe80000041850 */
[C---:B------:R-:W-:Y:S01]  /*6d60*/  FMUL.FTZ R98, R0.reuse, R98 ;  /* 0x0000006200627220 */ /* 0x040fe20000410000 */
[----:B------:R-:W-:Y:S01]  /*6d70*/  F2FP.BF16.PACK_AB R101, R179, R178 ;  /* 0x000000b2b365723e */ /* 0x000fe200000010ff */
[----:B------:R-:W-:Y:S01]  /*6d80*/  FMUL.FTZ R99, R0, R99 ;  /* 0x0000006300637220 */ /* 0x000fe20000410000 */
[----:B----4-:R-:W-:Y:S01]  /*6d90*/  F2FP.BF16.PACK_AB R102, R181, R180 ;  /* 0x000000b4b566723e */ /* 0x010fe200000010ff */
[C---:B---3--:R-:W-:Y:S04]  /*6da0*/  HMMA.16816.F32.BF16 R84, R128.reuse, R108, R84 ;  /* 0x0000006c8054723c */ /* 0x048fe80000041854 */
        /* <DEDUP_REMOVED lines=13> */
[----:B------:R-:W-:Y:S01]  /*6e80*/  FFMA.FTZ R145, R220, c[0x0][0x2d0], -R145 ;  /* 0x0000b400dc917a23 */ /* 0x000fe20000010891 */
[----:B------:R-:W-:Y:S01]  /*6e90*/  HMMA.16816.F32.BF16 R96, R128, R106, R96 ;  /* 0x0000006a8060723c */ /* 0x000fe20000041860 */
[----:B------:R-:W3:Y:S03]  /*6ea0*/  LDSM.16.MT88.4 R104, [R196+0x2900] ;  /* 0x00290000c468783b */ /* 0x000ee60000004200 */
[--C-:B------:R-:W-:Y:S02]  /*6eb0*/  FFMA.FTZ R134, R134, c[0x0][0x2d0], -R144.reuse ;  /* 0x0000b40086867a23 */ /* 0x100fe40000010890 */
[----:B------:R-:W-:Y:S01]  /*6ec0*/  FFMA.FTZ R144, R133, c[0x0][0x2d0], -R144 ;  /* 0x0000b40085907a23 */ /* 0x000fe20000010890 */
[----:B------:R-:W-:Y:S01]  /*6ed0*/  MUFU.EX2 R229, R145 ;  /* 0x0000009100e57308 */ /* 0x000fe20000000800 */
[C---:B------:R-:W-:Y:S01]  /*6ee0*/  HMMA.16816.F32.BF16 R4, R100.reuse, R112, R4 ;  /* 0x000000706404723c */ /* 0x040fe20000041804 */
[----:B------:R-:W-:Y:S04]  /*6ef0*/  LDSM.16.MT88.4 R128, [R198+0x3100] ;  /* 0x00310000c680783b */ /* 0x000fe80000004200 */
[----:B------:R-:W-:Y:S02]  /*6f00*/  FFMA.FTZ R175, R2, R225, R175 ;  /* 0x000000e102af7223 */ /* 0x000fe400000100af */
[----:B------:R-:W-:Y:S01]  /*6f10*/  FFMA.FTZ R171, R0, R223, R171 ;  /* 0x000000df00ab7223 */ /* 0x000fe200000100ab */
[C---:B------:R-:W-:Y:S01]  /*6f20*/  HMMA.16816.F32.BF16 R8, R100.reuse, R114, R8 ;  /* 0x000000726408723c */ /* 0x040fe20000041808 */
[----:B------:R-:W-:Y:S01]  /*6f30*/  LDSM.16.MT88.4 R112, [R198+0x4900] ;  /* 0x00490000c670783b */ /* 0x000fe20000004200 */
[----:B------:R4:W-:Y:S02]  /*6f40*/  MUFU.EX2 R133, R144 ;  /* 0x0000009000857308 */ /* 0x0009e40000000800 */
[----:B------:R-:W-:Y:S01]  /*6f50*/  IADD3 R0, R221, -0x1, RZ ;  /* 0xffffffffdd007810 */ /* 0x000fe20007ffe0ff */
[----:B------:R-:W-:Y:S02]  /*6f60*/  FADD.FTZ R174, R174, R175 ;  /* 0x000000afaeae7221 */ /* 0x000fe40000010000 */
[----:B------:R-:W-:Y:S01]  /*6f70*/  FADD.FTZ R170, R170, R171 ;  /* 0x000000abaaaa7221 */ /* 0x000fe20000010000 */
[C---:B------:R-:W-:Y:S04]  /*6f80*/  HMMA.16816.F32.BF16 R12, R100.reuse, R116, R12 ;  /* 0x00000074640c723c */ /* 0x040fe8000004180c */
[----:B------:R-:W-:Y:S01]  /*6f90*/  MUFU.EX2 R224, R224 ;  /* 0x000000e000e07308 */ /* 0x000fe20000000800 */
[----:B------:R-:W-:Y:S01]  /*6fa0*/  FADD.FTZ R173, R173, R174 ;  /* 0x000000aeadad7221 */ /* 0x000fe20000010000 */
[----:B------:R-:W-:Y:S02]  /*6fb0*/  MOV R221, R0 ;  /* 0x0000000000dd7202 */ /* 0x000fe40000000f00 */
[C---:B------:R-:W-:Y:S01]  /*6fc0*/  HMMA.16816.F32.BF16 R16, R100.reuse, R118, R16 ;  /* 0x000000766410723c */ /* 0x040fe20000041810 */
[----:B------:R-:W-:Y:S03]  /*6fd0*/  LDSM.16.MT88.4 R116, [R197+0x4900] ;  /* 0x00490000c574783b */ /* 0x000fe60000004200 */
[----:B------:R-:W-:Y:S01]  /*6fe0*/  FADD.FTZ R173, R172, R173 ;  /* 0x000000adacad7221 */ /* 0x000fe20000010000 */
[----:B------:R-:W-:Y:S01]  /*6ff0*/  MOV R0, R3 ;  /* 0x0000000300007202 */ /* 0x000fe20000000f00 */
[----:B------:R-:W1:Y:S02]  /*7000*/  MUFU.EX2 R233, R233 ;  /* 0x000000e900e97308 */ /* 0x000e640000000800 */
[C---:B--2---:R-:W-:Y:S01]  /*7010*/  HMMA.16816.F32.BF16 R20, R100.reuse, R108, R20 ;  /* 0x0000006c6414723c */ /* 0x044fe20000041814 */
[----:B----4-:R-:W-:Y:S03]  /*7020*/  LDSM.16.MT88.4 R144, [R196+0x1900] ;  /* 0x00190000c490783b */ /* 0x010fe60000004200 */
[----:B------:R-:W-:Y:S04]  /*7030*/  FADD.FTZ R176, R176, R173 ;  /* 0x000000adb0b07221 */ /* 0x000fe80000010000 */
[C---:B------:R-:W-:Y:S01]  /*7040*/  HMMA.16816.F32.BF16 R24, R100.reuse, R110, R24 ;  /* 0x0000006e6418723c */ /* 0x040fe20000041818 */
[----:B------:R-:W-:Y:S01]  /*7050*/  MUFU.EX2 R226, R226 ;  /* 0x000000e200e27308 */ /* 0x000fe20000000800 */
[----:B------:R-:W2:Y:S02]  /*7060*/  LDSM.16.MT88.4 R108, [R203+0x4900] ;  /* 0x00490000cb6c783b */ /* 0x000ea40000004200 */
[----:B------:R-:W-:Y:S04]  /*7070*/  FADD.FTZ R177, R177, R176 ;  /* 0x000000b0b1b17221 */ /* 0x000fe80000010000 */
[C---:B------:R-:W-:Y:S03]  /*7080*/  HMMA.16816.F32.BF16 R28, R100.reuse, R120, R28 ;  /* 0x00000078641c723c */ /* 0x040fe6000004181c */
[----:B------:R-:W4:Y:S01]  /*7090*/  MUFU.EX2 R227, R227 ;  /* 0x000000e300e37308 */ /* 0x000f220000000800 */
[----:B------:R-:W-:Y:S04]  /*70a0*/  FADD.FTZ R180, R180, R177 ;  /* 0x000000b1b4b47221 */ /* 0x000fe80000010000 */
[C---:B------:R-:W-:Y:S01]  /*70b0*/  HMMA.16816.F32.BF16 R32, R100.reuse, R122, R32 ;  /* 0x0000007a6420723c */ /* 0x040fe20000041820 */
[----:B------:R-:W-:Y:S03]  /*70c0*/  LDSM.16.MT88.4 R120, [R198+0x1100] ;  /* 0x00110000c678783b */ /* 0x000fe60000004200 */
[----:B------:R-:W-:Y:S01]  /*70d0*/  FADD.FTZ R181, R181, R180 ;  /* 0x000000b4b5b57221 */ /* 0x000fe20000010000 */
[----:B------:R-:W1:Y:S03]  /*70e0*/  MUFU.EX2 R222, R222 ;  /* 0x000000de00de7308 */ /* 0x000e660000000800 */
[C---:B------:R-:W-:Y:S07]  /*70f0*/  HMMA.16816.F32.BF16 R36, R100.reuse, R124, R36 ;  /* 0x0000007c6424723c */ /* 0x040fee0000041824 */
[----:B------:R-:W1:Y:S01]  /*7100*/  MUFU.EX2 R134, R134 ;  /* 0x0000008600867308 */ /* 0x000e620000000800 */
        /* <DEDUP_REMOVED lines=16> */
[----:B------:R-:W1:Y:S07]  /*7210*/  LDSM.16.MT88.4 R112, [R197+0x1100] ;  /* 0x00110000c570783b */ /* 0x000e6e0000004200 */
[C---:B------:R-:W-:Y:S08]  /*7220*/  HMMA.16816.F32.BF16 R84, R100.reuse, R116, R84 ;  /* 0x000000746454723c */ /* 0x040ff00000041854 */
[C---:B------:R-:W-:Y:S01]  /*7230*/  HMMA.16816.F32.BF16 R88, R100.reuse, R118, R88 ;  /* 0x000000766458723c */ /* 0x040fe20000041858 */
[----:B------:R-:W4:Y:S07]  /*7240*/  LDSM.16.MT88.4 R116, [R203+0x3100] ;  /* 0x00310000cb74783b */ /* 0x000f2e0000004200 */
[C---:B---3--:R-:W-:Y:S08]  /*7250*/  HMMA.16816.F32.BF16 R92, R100.reuse, R104, R92 ;  /* 0x00000068645c723c */ /* 0x048ff0000004185c */
[----:B------:R-:W-:Y:S01]  /*7260*/  HMMA.16816.F32.BF16 R96, R100, R106, R96 ;  /* 0x0000006a6460723c */ /* 0x000fe20000041860 */
[----:B------:R-:W3:Y:S06]  /*7270*/  LDSM.16.MT88.4 R104, [R196+0x3100] ;  /* 0x00310000c468783b */ /* 0x000eec0000004200 */
[----:B------:R-:W-:Y:S01]  /*7280*/  F2FP.BF16.PACK_AB R100, R239, R234 ;  /* 0x000000eaef64723e */ /* 0x000fe200000010ff */
[----:B------:R-:W-:Y:S01]  /*7290*/  FADD.FTZ R234, R234, R181 ;  /* 0x000000b5eaea7221 */ /* 0x000fe20000010000 */
[----:B------:R-:W-:Y:S03]  /*72a0*/  F2FP.BF16.PACK_AB R101, R235, R232 ;  /* 0x000000e8eb65723e */ /* 0x000fe600000010ff */
[----:B-----5:R-:W-:Y:S01]  /*72b0*/  F2FP.BF16.PACK_AB R102, R237, R230 ;  /* 0x000000e6ed66723e */ /* 0x020fe200000010ff */
[----:B------:R-:W-:Y:S01]  /*72c0*/  FADD.FTZ R239, R239, R234 ;  /* 0x000000eaefef7221 */ /* 0x000fe20000010000 */
[----:B-1----:R-:W-:Y:S03]  /*72d0*/  F2FP.BF16.PACK_AB R103, R231, R228 ;  /* 0x000000e4e767723e */ /* 0x002fe600000010ff */
[----:B------:R-:W-:Y:S04]  /*72e0*/  FADD.FTZ R230, R230, R239 ;  /* 0x000000efe6e67221 */ /* 0x000fe80000010000 */
[C---:B--2---:R-:W-:Y:S03]  /*72f0*/  HMMA.16816.F32.BF16 R4, R100.reuse, R108, R4 ;  /* 0x0000006c6404723c */ /* 0x044fe60000041804 */
[----:B------:R-:W-:Y:S05]  /*7300*/  FADD.FTZ R237, R237, R230 ;  /* 0x000000e6eded7221 */ /* 0x000fea0000010000 */
[C---:B------:R-:W-:Y:S01]  /*7310*/  HMMA.16816.F32.BF16 R8, R100.reuse, R110, R8 ;  /* 0x0000006e6408723c */ /* 0x040fe20000041808 */
[----:B------:R-:W1:Y:S07]  /*7320*/  LDSM.16.MT88.4 R108, [R203+0x5100] ;  /* 0x00510000cb6c783b */ /* 0x000e6e0000004200 */
[C---:B------:R-:W-:Y:S08]  /*7330*/  HMMA.16816.F32.BF16 R12, R100.reuse, R120, R12 ;  /* 0x00000078640c723c */ /* 0x040ff0000004180c */
[C---:B------:R-:W-:Y:S08]  /*7340*/  HMMA.16816.F32.BF16 R16, R100.reuse, R122, R16 ;  /* 0x0000007a6410723c */ /* 0x040ff00000041810 */
[C---:B------:R-:W-:Y:S08]  /*7350*/  HMMA.16816.F32.BF16 R20, R100.reuse, R112, R20 ;  /* 0x000000706414723c */ /* 0x040ff00000041814 */
[C---:B------:R-:W-:Y:S01]  /*7360*/  HMMA.16816.F32.BF16 R24, R100.reuse, R114, R24 ;  /* 0x000000726418723c */ /* 0x040fe20000041818 */
[----:B------:R-:W2:Y:S07]  /*7370*/  LDSM.16.MT88.4 R112, [R198+0x5100] ;  /* 0x00510000c670783b */ /* 0x000eae0000004200 */
[C---:B------:R-:W-:Y:S08]  /*7380*/  HMMA.16816.F32.BF16 R28, R100.reuse, R124, R28 ;  /* 0x0000007c641c723c */ /* 0x040ff0000004181c */
[C---:B------:R-:W-:Y:S01]  /*7390*/  HMMA.16816.F32.BF16 R32, R100.reuse, R126, R32 ;  /* 0x0000007e6420723c */ /* 0x040fe20000041820 */
[----:B------:R-:W-:Y:S07]  /*73a0*/  LDSM.16.MT88.4 R124, [R203+0x1900] ;  /* 0x00190000cb7c783b */ /* 0x000fee0000004200 */
[C---:B----4-:R-:W-:Y:S08]  /*73b0*/  HMMA.16816.F32.BF16 R36, R100.reuse, R116, R36 ;  /* 0x000000746424723c */ /* 0x050ff00000041824 */
[C---:B------:R-:W-:Y:S01]  /*73c0*/  HMMA.16816.F32.BF16 R40, R100.reuse, R118, R40 ;  /* 0x000000766428723c */ /* 0x040fe20000041828 */
[----:B------:R-:W4:Y:S07]  /*73d0*/  LDSM.16.MT88.4 R116, [R197+0x5100] ;  /* 0x00510000c574783b */ /* 0x000f2e0000004200 */
[C---:B------:R-:W-:Y:S08]  /*73e0*/  HMMA.16816.F32.BF16 R44, R100.reuse, R128, R44 ;  /* 0x00000080642c723c */ /* 0x040ff0000004182c */
[C---:B------:R-:W-:Y:S08]  /*73f0*/  HMMA.16816.F32.BF16 R48, R100.reuse, R130, R48 ;  /* 0x000000826430723c */ /* 0x040ff00000041830 */
[C---:B------:R-:W-:Y:S07]  /*7400*/  HMMA.16816.F32.BF16 R52, R100.reuse, R136, R52 ;  /* 0x000000886434723c */ /* 0x040fee0000041834 */
[----:B------:R-:W-:Y:S01]  /*7410*/  F2FP.BF16.PACK_AB R136, R233, R224 ;  /* 0x000000e0e988723e */ /* 0x000fe200000010ff */
[C---:B------:R-:W-:Y:S04]  /*7420*/  HMMA.16816.F32.BF16 R56, R100.reuse, R138, R56 ;  /* 0x0000008a6438723c */ /* 0x040fe80000041838 */
[----:B------:R-:W-:Y:S01]  /*7430*/  F2FP.BF16.PACK_AB R137, R227, R226 ;  /* 0x000000e2e389723e */ /* 0x000fe200000010ff */
[----:B------:R-:W-:Y:S02]  /*7440*/  FADD.FTZ R224, R224, R237 ;  /* 0x000000ede0e07221 */ /* 0x000fe40000010000 */
[----:B------:R-:W-:Y:S01]  /*7450*/  F2FP.BF16.PACK_AB R138, R229, R222 ;  /* 0x000000dee58a723e */ /* 0x000fe200000010ff */
[C---:B---3--:R-:W-:Y:S04]  /*7460*/  HMMA.16816.F32.BF16 R60, R100.reuse, R104, R60 ;  /* 0x00000068643c723c */ /* 0x048fe8000004183c */
[----:B------:R-:W-:Y:S01]  /*7470*/  F2FP.BF16.PACK_AB R139, R133, R134 ;  /* 0x00000086858b723e */ /* 0x000fe200000010ff */
[----:B------:R-:W-:Y:S03]  /*7480*/  FADD.FTZ R233, R233, R224 ;  /* 0x000000e0e9e97221 */ /* 0x000fe60000010000 */
[C---:B------:R-:W-:Y:S01]  /*7490*/  HMMA.16816.F32.BF16 R64, R100.reuse, R106, R64 ;  /* 0x0000006a6440723c */ /* 0x040fe20000041840 */
[----:B------:R-:W3:Y:S03]  /*74a0*/  LDSM.16.MT88.4 R104, [R196+0x5100] ;  /* 0x00510000c468783b */ /* 0x000ee60000004200 */
[----:B------:R-:W-:Y:S04]  /*74b0*/  FADD.FTZ R222, R222, R233 ;  /* 0x000000e9dede7221 */ /* 0x000fe80000010000 */
[C---:B-1----:R-:W-:Y:S04]  /*74c0*/  HMMA.16816.F32.BF16 R68, R100.reuse, R108, R68 ;  /* 0x0000006c6444723c */ /* 0x042fe80000041844 */
[----:B------:R-:W-:Y:S04]  /*74d0*/  FADD.FTZ R225, R229, R222 ;  /* 0x000000dee5e17221 */ /* 0x000fe80000010000 */
[C---:B------:R-:W-:Y:S01]  /*74e0*/  HMMA.16816.F32.BF16 R72, R100.reuse, R110, R72 ;  /* 0x0000006e6448723c */ /* 0x040fe20000041848 */
[----:B------:R-:W1:Y:S07]  /*74f0*/  LDSM.16.MT88.4 R108, [R198+0x1900] ;  /* 0x00190000c66c783b */ /* 0x000e6e0000004200 */
[C---:B--2---:R-:W-:Y:S08]  /*7500*/  HMMA.16816.F32.BF16 R76, R100.reuse, R112, R76 ;  /* 0x00000070644c723c */ /* 0x044ff0000004184c */
[C---:B------:R-:W-:Y:S08]  /*7510*/  HMMA.16816.F32.BF16 R80, R100.reuse, R114, R80 ;  /* 0x000000726450723c */ /* 0x040ff00000041850 */
[C---:B----4-:R-:W-:Y:S08]  /*7520*/  HMMA.16816.F32.BF16 R84, R100.reuse, R116, R84 ;  /* 0x000000746454723c */ /* 0x050ff00000041854 */
[C---:B------:R-:W-:Y:S08]  /*7530*/  HMMA.16816.F32.BF16 R88, R100.reuse, R118, R88 ;  /* 0x000000766458723c */ /* 0x040ff00000041858 */
[C---:B---3--:R-:W-:Y:S08]  /*7540*/  HMMA.16816.F32.BF16 R92, R100.reuse, R104, R92 ;  /* 0x00000068645c723c */ /* 0x048ff0000004185c */
[----:B------:R-:W-:Y:S08]  /*7550*/  HMMA.16816.F32.BF16 R96, R100, R106, R96 ;  /* 0x0000006a6460723c */ /* 0x000ff00000041860 */
[C---:B------:R-:W-:Y:S01]  /*7560*/  HMMA.16816.F32.BF16 R128, R136.reuse, R124, R4 ;  /* 0x0000007c8880723c */ /* 0x040fe20000041804 */
[----:B------:R-:W2:Y:S07]  /*7570*/  LDSM.16.MT88.4 R4, [R198+0x5900] ;  /* 0x00590000c604783b */ /* 0x000eae0000004200 */
[C---:B------:R-:W-:Y:S01]  /*7580*/  HMMA.16816.F32.BF16 R124, R136.reuse, R126, R8 ;  /* 0x0000007e887c723c */ /* 0x040fe20000041808 */
[----:B------:R-:W3:Y:S07]  /*7590*/  LDSM.16.MT88.4 R8, [R197+0x5900] ;  /* 0x00590000c508783b */ /* 0x000eee0000004200 */
[C---:B-1----:R-:W-:Y:S01]  /*75a0*/  HMMA.16816.F32.BF16 R120, R136.reuse, R108, R12 ;  /* 0x0000006c8878723c */ /* 0x042fe2000004180c */
[----:B------:R-:W1:Y:S07]  /*75b0*/  LDSM.16.MT88.4 R12, [R196+0x5900] ;  /* 0x00590000c40c783b */ /* 0x000e6e0000004200 */
[C---:B------:R-:W-:Y:S08]  /*75c0*/  HMMA.16816.F32.BF16 R116, R136.reuse, R110, R16 ;  /* 0x0000006e8874723c */ /* 0x040ff00000041810 */
        /* <DEDUP_REMOVED lines=14> */
[C---:B--2---:R-:W-:Y:S07]  /*76b0*/  HMMA.16816.F32.BF16 R76, R136.reuse, R4, R76 ;  /* 0x00000004884c723c */ /* 0x044fee000004184c */
[----:B------:R-:W-:Y:S01]  /*76c0*/  FADD.FTZ R5, R169, R170 ;  /* 0x000000aaa9057221 */ /* 0x000fe20000010000 */
[C---:B------:R-:W-:Y:S04]  /*76d0*/  HMMA.16816.F32.BF16 R80, R136.reuse, R6, R80 ;  /* 0x000000068850723c */ /* 0x040fe80000041850 */
[----:B------:R-:W-:Y:S04]  /*76e0*/  FADD.FTZ R5, R168, R5 ;  /* 0x00000005a8057221 */ /* 0x000fe80000010000 */
[C---:B---3--:R-:W-:Y:S04]  /*76f0*/  HMMA.16816.F32.BF16 R84, R136.reuse, R8, R84 ;  /* 0x000000088854723c */ /* 0x048fe80000041854 */
[----:B------:R-:W-:Y:S04]  /*7700*/  FADD.FTZ R178, R178, R5 ;  /* 0x00000005b2b27221 */ /* 0x000fe80000010000 */
[C---:B------:R-:W-:Y:S04]  /*7710*/  HMMA.16816.F32.BF16 R88, R136.reuse, R10, R88 ;  /* 0x0000000a8858723c */ /* 0x040fe80000041858 */
[----:B------:R-:W-:Y:S04]  /*7720*/  FADD.FTZ R179, R179, R178 ;  /* 0x000000b2b3b37221 */ /* 0x000fe80000010000 */
[----:B------:R-:W-:Y:S01]  /*7730*/  FADD.FTZ R182, R182, R179 ;  /* 0x000000b3b6b67221 */ /* 0x000fe20000010000 */
[C---:B-1----:R-:W-:Y:S03]  /*7740*/  HMMA.16816.F32.BF16 R92, R136.reuse, R12, R92 ;  /* 0x0000000c885c723c */ /* 0x042fe6000004185c */
[----:B------:R-:W-:Y:S04]  /*7750*/  FADD.FTZ R183, R183, R182 ;  /* 0x000000b6b7b77221 */ /* 0x000fe80000010000 */
[----:B------:R-:W-:Y:S01]  /*7760*/  FADD.FTZ R232, R232, R183 ;  /* 0x000000b7e8e87221 */ /* 0x000fe20000010000 */
[----:B------:R-:W-:Y:S04]  /*7770*/  HMMA.16816.F32.BF16 R96, R136, R14, R96 ;  /* 0x0000000e8860723c */ /* 0x000fe80000041860 */
[----:B------:R-:W-:Y:S04]  /*7780*/  FADD.FTZ R235, R235, R232 ;  /* 0x000000e8ebeb7221 */ /* 0x000fe80000010000 */
[----:B------:R-:W-:Y:S04]  /*7790*/  FADD.FTZ R228, R228, R235 ;  /* 0x000000ebe4e47221 */ /* 0x000fe80000010000 */
[----:B------:R-:W-:Y:S04]  /*77a0*/  FADD.FTZ R231, R231, R228 ;  /* 0x000000e4e7e77221 */ /* 0x000fe80000010000 */
[----:B------:R-:W-:Y:S04]  /*77b0*/  FADD.FTZ R226, R226, R231 ;  /* 0x000000e7e2e27221 */ /* 0x000fe80000010000 */
[----:B------:R-:W-:Y:S04]  /*77c0*/  FADD.FTZ R227, R227, R226 ;  /* 0x000000e2e3e37221 */ /* 0x000fe80000010000 */
[----:B------:R-:W-:Y:S04]  /*77d0*/  FADD.FTZ R134, R134, R227 ;  /* 0x000000e386867221 */ /* 0x000fe80000010000 */
[----:B------:R-:W-:Y:S01]  /*77e0*/  FADD.FTZ R223, R133, R134 ;  /* 0x0000008685df7221 */ /* 0x000fe20000010000 */
[----:B------:R-:W-:-:S05]  /*77f0*/  @P0 BRA `(.L_x_33) ;  /* 0xffffd60000000947 */ /* 0x000fca000383ffff */
.L_x_32:
[----:B------:R-:W1:Y:S01]  /*7800*/  SHFL.BFLY PT, R6, R225, 0x2, 0x1f ;  /* 0x0c401f00e1067f89 */ /* 0x000e6200000e0000 */
[----:B------:R-:W-:-:S02]  /*7810*/  MOV R4, RZ ;  /* 0x000000ff00047202 */ /* 0x000fc40000000f00 */
[----:B------:R-:W-:Y:S01]  /*7820*/  MOV R2, RZ ;  /* 0x000000ff00027202 */ /* 0x000fe20000000f00 */
[----:B------:R-:W2:Y:S01]  /*7830*/  SHFL.BFLY PT, R0, R223, 0x2, 0x1f ;  /* 0x0c401f00df007f89 */ /* 0x000ea200000e0000 */
[----:B------:R-:W-:Y:S02]  /*7840*/  MOV R8, 0xff800000 ;  /* 0xff80000000087802 */ /* 0x000fe40000000f00 */
[----:B------:R-:W-:Y:S01]  /*7850*/  PLOP3.LUT P2, PT, PT, PT, PT, 0x8, 0x0 ;  /* 0x000000000000781c */ /* 0x000fe20003f4e170 */
[----:B-1----:R-:W-:Y:S02]  /*7860*/  FADD.FTZ R6, R6, R225 ;  /* 0x000000e106067221 */ /* 0x002fe40000010000 */
[----:B--2---:R-:W-:-:S03]  /*7870*/  FADD.FTZ R7, R0, R223 ;  /* 0x000000df00077221 */ /* 0x004fc60000010000 */
[----:B------:R-:W1:Y:S04]  /*7880*/  SHFL.BFLY PT, R5, R6, 0x1, 0x1f ;  /* 0x0c201f0006057f89 */ /* 0x000e6800000e0000 */
[----:B------:R-:W2:Y:S01]  /*7890*/  SHFL.BFLY PT, R0, R7, 0x1, 0x1f ;  /* 0x0c201f0007007f89 */ /* 0x000ea200000e0000 */
[----:B-1----:R-:W-:Y:S01]  /*78a0*/  FADD.FTZ R5, R6, R5 ;  /* 0x0000000506057221 */ /* 0x002fe20000010000 */
[----:B------:R-:W-:Y:S01]  /*78b0*/  MOV R6, 0xff800000 ;  /* 0xff80000000067802 */ /* 0x000fe20000000f00 */
[----:B--2---:R-:W-:-:S03]  /*78c0*/  FADD.FTZ R0, R0, R7 ;  /* 0x0000000700007221 */ /* 0x004fc60000010000 */
[----:B------:R-:W-:Y:S02]  /*78d0*/  FSETP.NE.FTZ.AND P1, PT, R5, RZ, PT ;  /* 0x000000ff0500720b */ /* 0x000fe40003f35000 */
[----:B------:R-:W-:-:S11]  /*78e0*/  FSETP.NE.FTZ.AND P0, PT, R0, RZ, PT ;  /* 0x000000ff0000720b */ /* 0x000fd60003f15000 */
[----:B------:R-:W1:Y:S01]  /*78f0*/  @P1 MUFU.RCP R4, R5 ;  /* 0x0000000500041308 */ /* 0x000e620000001000 */
[----:B------:R-:W-:-:S05]  /*7900*/  @P1 MOV R7, 0x3f317218 ;  /* 0x3f31721800071802 */ /* 0x000fca0000000f00 */
[----:B------:R-:W-:Y:S02]  /*7910*/  @P1 FMUL.FTZ R7, R7, c[0x0][0x2d0] ;  /* 0x0000b40007071a20 */ /* 0x000fe40000410000 */
[----:B------:R-:W-:Y:S08]  /*7920*/  @P0 MUFU.RCP R2, R0 ;  /* 0x0000000000020308 */ /* 0x000ff00000001000 */
[----:B------:R-:W2:Y:S01]  /*7930*/  @P1 MUFU.LG2 R5, R5 ;  /* 0x0000000500051308 */ /* 0x000ea20000000c00 */
[----:B-1----:R-:W-:-:S02]  /*7940*/  FMUL.FTZ R128, R4, R128 ;  /* 0x0000008004807220 */ /* 0x002fc40000410000 */
[C---:B------:R-:W-:Y:S02]  /*7950*/  FMUL.FTZ R129, R4.reuse, R129 ;  /* 0x0000008104817220 */ /* 0x040fe40000410000 */
[C---:B------:R-:W-:Y:S02]  /*7960*/  FMUL.FTZ R124, R4.reuse, R124 ;  /* 0x0000007c047c7220 */ /* 0x040fe40000410000 */
[C---:B------:R-:W-:Y:S01]  /*7970*/  FMUL.FTZ R125, R4.reuse, R125 ;  /* 0x0000007d047d7220 */ /* 0x040fe20000410000 */
[----:B------:R-:W1:Y:S01]  /*7980*/  @P0 MUFU.LG2 R0, R0 ;  /* 0x0000000000000308 */ /* 0x000e620000000c00 */
[C---:B------:R-:W-:Y:S02]  /*7990*/  FMUL.FTZ R120, R4.reuse, R120 ;  /* 0x0000007804787220 */ /* 0x040fe40000410000 */
[C---:B------:R-:W-:Y:S02]  /*79a0*/  FMUL.FTZ R121, R4.reuse, R121 ;  /* 0x0000007904797220 */ /* 0x040fe40000410000 */
[----:B------:R-:W-:-:S02]  /*79b0*/  FMUL.FTZ R116, R4, R116 ;  /* 0x0000007404747220 */ /* 0x000fc40000410000 */
[C---:B------:R-:W-:Y:S02]  /*79c0*/  FMUL.FTZ R117, R4.reuse, R117 ;  /* 0x0000007504757220 */ /* 0x040fe40000410000 */
[C---:B------:R-:W-:Y:S02]  /*79d0*/  FMUL.FTZ R112, R4.reuse, R112 ;  /* 0x0000007004707220 */ /* 0x040fe40000410000 */
[C---:B------:R-:W-:Y:S02]  /*79e0*/  FMUL.FTZ R113, R4.reuse, R113 ;  /* 0x0000007104717220 */ /* 0x040fe40000410000 */
        /* <DEDUP_REMOVED lines=37> */
[----:B------:R-:W-:Y:S01]  /*7c40*/  FMUL.FTZ R97, R4, R97 ;  /* 0x0000006104617220 */ /* 0x000fe20000410000 */
[----:B------:R-:W-:Y:S01]  /*7c50*/  @P0 MOV R4, 0x3f317218 ;  /* 0x3f31721800040802 */ /* 0x000fe20000000f00 */
[----:B--2---:R-:W-:-:S02]  /*7c60*/  @P1 FMUL.FTZ R5, R5, 0.69314718246459960938 ;  /* 0x3f31721805051820 */ /* 0x004fc40000410000 */
[----:B-1----:R-:W-:Y:S02]  /*7c70*/  @P0 FMUL.FTZ R0, R0, 0.69314718246459960938 ;  /* 0x3f31721800000820 */ /* 0x002fe40000410000 */
[----:B------:R-:W-:Y:S02]  /*7c80*/  @P0 FMUL.FTZ R4, R4, c[0x0][0x2d0] ;  /* 0x0000b40004040a20 */ /* 0x000fe40000410000 */
        /* <DEDUP_REMOVED lines=47> */
[----:B------:R-:W-:Y:S02]  /*7f80*/  FMUL.FTZ R99, R2, R99 ;  /* 0x0000006302637220 */ /* 0x000fe40000410000 */
[----:B------:R-:W-:Y:S02]  /*7f90*/  @P1 FFMA.FTZ R6, R7, R132, R5 ;  /* 0x0000008407061223 */ /* 0x000fe40000010005 */
[----:B------:R-:W-:Y:S02]  /*7fa0*/  @P0 FFMA.FTZ R8, R4, R3, R0 ;  /* 0x0000000304080223 */ /* 0x000fe40000010000 */
.L_x_24:
[----:B------:R-:W-:Y:S01]  /*7fb0*/  USHF.R.S32.HI UR8, URZ, 0x1f, UR9 ;  /* 0x0000001f3f087899 */ /* 0x000fe20008011409 */
[----:B------:R-:W-:Y:S05]  /*7fc0*/  @P2 BRA `(.L_x_36) ;  /* 0x000017e000002947 */ /* 0x000fea0003800000 */
[----:B------:R-:W2:Y:S01]  /*7fd0*/  S2R R0, SR_TID.X ;  /* 0x0000000000007919 */ /* 0x000ea20000002100 */
[----:B------:R-:W-:Y:S01]  /*7fe0*/  F2FP.BF16.PACK_AB R128, R129, R128 ;  /* 0x000000808180723e */ /* 0x000fe200000010ff */
[----:B------:R-:W-:Y:S01]  /*7ff0*/  ULDC.64 UR4, c[0x0][0x500] ;  /* 0x0001400000047ab9 */ /* 0x000fe20000000a00 */
[----:B------:R-:W-:Y:S01]  /*8000*/  F2FP.BF16.PACK_AB R130, R131, R130 ;  /* 0x000000828382723e */ /* 0x000fe200000010ff */
[----:B------:R-:W-:Y:S01]  /*8010*/  UISETP.NE.U32.AND UP1, UPT, URZ, UR4, UPT ;  /* 0x000000043f00728c */ /* 0x000fe2000bf25070 */
[----:B------:R-:W-:Y:S01]  /*8020*/  F2FP.BF16.PACK_AB R124, R125, R124 ;  /* 0x0000007c7d7c723e */ /* 0x000fe200000010ff */
[----:B------:R-:W-:Y:S01]  /*8030*/  UMOV UR6, 0x4 ;  /* 0x0000000400067882 */ /* 0x000fe20000000000 */
[----:B------:R-:W-:Y:S01]  /*8040*/  F2FP.BF16.PACK_AB R126, R127, R126 ;  /* 0x0000007e7f7e723e */ /* 0x000fe200000010ff */
[----:B------:R-:W-:Y:S01]  /*8050*/  UISETP.NE.AND.EX UP1, UPT, URZ, UR5, UPT, UP1 ;  /* 0x000000053f00728c */ /* 0x000fe2000bf25310 */
[----:B------:R-:W-:-:S02]  /*8060*/  F2FP.BF16.PACK_AB R120, R121, R120 ;  /* 0x000000787978723e */ /* 0x000fc400000010ff */
[----:B------:R-:W-:Y:S01]  /*8070*/  F2FP.BF16.PACK_AB R122, R123, R122 ;  /* 0x0000007a7b7a723e */ /* 0x000fe200000010ff */
[----:B------:R-:W-:Y:S01]  /*8080*/  ULDC.64 UR4, c[0x0][0x500] ;  /* 0x0001400000047ab9 */ /* 0x000fe20000000a00 */
[----:B------:R-:W-:Y:S01]  /*8090*/  F2FP.BF16.PACK_AB R116, R117, R116 ;  /* 0x000000747574723e */ /* 0x000fe200000010ff */
[----:B------:R-:W-:Y:S01]  /*80a0*/  UIMAD.WIDE UR4, UR16, UR6, UR4 ;  /* 0x00000006100472a5 */ /* 0x000fe2000f8e0204 */
[----:B------:R-:W-:Y:S02]  /*80b0*/  F2FP.BF16.PACK_AB R118, R119, R118 ;  /* 0x000000767776723e */ /* 0x000fe400000010ff */
[----:B------:R-:W-:Y:S02]  /*80c0*/  F2FP.BF16.PACK_AB R112, R113, R112 ;  /* 0x000000707170723e */ /* 0x000fe400000010ff */
[----:B------:R-:W-:Y:S02]  /*80d0*/  F2FP.BF16.PACK_AB R114, R115, R114 ;  /* 0x000000727372723e */ /* 0x000fe400000010ff */
[----:B------:R-:W-:-:S02]  /*80e0*/  F2FP.BF16.PACK_AB R108, R109, R108 ;  /* 0x0000006c6d6c723e */ /* 0x000fc400000010ff */
[----:B------:R-:W-:Y:S02]  /*80f0*/  F2FP.BF16.PACK_AB R110, R111, R110 ;  /* 0x0000006e6f6e723e */ /* 0x000fe400000010ff */
[----:B--2---:R-:W-:Y:S02]  /*8100*/  SHF.R.S32.HI R3, RZ, 0x1f, R0 ;  /* 0x0000001fff037819 */ /* 0x004fe40000011400 */
[----:B------:R-:W-:Y:S02]  /*8110*/  F2FP.BF16.PACK_AB R104, R105, R104 ;  /* 0x000000686968723e */ /* 0x000fe400000010ff */
[----:B-1----:R-:W-:Y:S02]  /*8120*/  LEA.HI R2, R3, R0, RZ, 0x2 ;  /* 0x0000000003027211 */ /* 0x002fe400078f10ff */
[----:B------:R-:W-:Y:S02]  /*8130*/  F2FP.BF16.PACK_AB R106, R107, R106 ;  /* 0x0000006a6b6a723e */ /* 0x000fe400000010ff */
[----:B------:R-:W-:-:S02]  /*8140*/  SHF.R.S32.HI R5, RZ, 0x2, R2 ;  /* 0x00000002ff057819 */ /* 0x000fc40000011402 */
[----:B------:R-:W-:Y:S02]  /*8150*/  SHF.R.S32.HI R4, RZ, 0x1f, R2 ;  /* 0x0000001fff047819 */ /* 0x000fe40000011402 */
[----:B------:R-:W-:Y:S02]  /*8160*/  LOP3.LUT R7, R2, 0xfffffffc, RZ, 0xc0, !PT ;  /* 0xfffffffc02077812 */ /* 0x000fe400078ec0ff */
[----:B------:R-:W-:Y:S02]  /*8170*/  LEA.HI R4, R4, R5, RZ, 0x3 ;  /* 0x0000000504047211 */ /* 0x000fe400078f18ff */
[----:B------:R-:W-:Y:S01]  /*8180*/  F2FP.BF16.PACK_AB R100, R101, R100 ;  /* 0x000000646564723e */ /* 0x000fe200000010ff */
[----:B------:R-:W-:Y:S01]  /*8190*/  IMAD.IADD R7, R0, 0x1, -R7 ;  /* 0x0000000100077824 */ /* 0x000fe200078e0a07 */
[----:B------:R-:W-:Y:S02]  /*81a0*/  LOP3.LUT R4, R4, 0xfffffff8, RZ, 0xc0, !PT ;  /* 0xfffffff804047812 */ /* 0x000fe400078ec0ff */
[----:B------:R-:W-:-:S02]  /*81b0*/  F2FP.BF16.PACK_AB R102, R103, R102 ;  /* 0x000000666766723e */ /* 0x000fc400000010ff */
[----:B------:R-:W-:Y:S01]  /*81c0*/  F2FP.BF16.PACK_AB R36, R37, R36 ;  /* 0x000000242524723e */ /* 0x000fe200000010ff */
[----:B------:R-:W-:Y:S01]  /*81d0*/  IMAD.IADD R5, R5, 0x1, -R4 ;  /* 0x0000000105057824 */ /* 0x000fe200078e0a04 */
[----:B------:R-:W-:Y:S02]  /*81e0*/  LEA.HI R4, R3, R0, RZ, 0x5 ;  /* 0x0000000003047211 */ /* 0x000fe400078f28ff */
[----:B------:R-:W-:Y:S01]  /*81f0*/  F2FP.BF16.PACK_AB R38, R39, R38 ;  /* 0x000000262726723e */ /* 0x000fe200000010ff */
[C---:B------:R-:W-:Y:S01]  /*8200*/  IMAD.SHL.U32 R9, R5.reuse, 0x40, RZ ;  /* 0x0000004005097824 */ /* 0x040fe200078e00ff */
[----:B------:R-:W-:Y:S02]  /*8210*/  SHF.R.S32.HI R2, RZ, 0x5, R4 ;  /* 0x00000005ff027819 */ /* 0x000fe40000011404 */
[----:B------:R-:W-:Y:S02]  /*8220*/  LOP3.LUT R11, R5, 0x1, RZ, 0xc0, !PT ;  /* 0x00000001050b7812 */ /* 0x000fe400078ec0ff */
[----:B------:R-:W-:Y:S01]  /*8230*/  LOP3.LUT R9, R9, 0x1c0, RZ, 0xc0, !PT ;  /* 0x000001c009097812 */ /* 0x000fe200078ec0ff */
[----:B------:R-:W-:Y:S01]  /*8240*/  IMAD R10, R2, 0x200, R7 ;  /* 0x00000200020a7824 */ /* 0x000fe200078e0207 */
[----:B------:R-:W-:-:S02]  /*8250*/  ISETP.NE.U32.AND P0, PT, R11, 0x1, PT ;  /* 0x000000010b00780c */ /* 0x000fc40003f05070 */
[----:B------:R-:W-:Y:S02]  /*8260*/  LEA.HI R9, R9, R9, RZ, 0x1d ;  /* 0x0000000909097211 */ /* 0x000fe400078fe8ff */
[----:B------:R-:W-:Y:S01]  /*8270*/  R2P PR, R5, 0x6 ;  /* 0x0000000605007804 */ /* 0x000fe20000000000 */
[----:B------:R-:W-:Y:S01]  /*8280*/  IMAD.MOV.U32 R5, RZ, RZ, 0x20 ;  /* 0x00000020ff057424 */ /* 0x000fe200078e00ff */
[----:B------:R-:W-:Y:S01]  /*8290*/  F2FP.BF16.PACK_AB R40, R41, R40 ;  /* 0x000000282928723e */ /* 0x000fe200000010ff */
[----:B------:R-:W-:Y:S01]  /*82a0*/  IMAD.U32 R9, R10, 0x2, R9 ;  /* 0x000000020a097824 */ /* 0x000fe200078e0009 */
[----:B------:R-:W-:Y:S02]  /*82b0*/  F2FP.BF16.PACK_AB R42, R43, R42 ;  /* 0x0000002a2b2a723e */ /* 0x000fe400000010ff */
[----:B------:R-:W-:Y:S01]  /*82c0*/  F2FP.BF16.PACK_AB R44, R45, R44 ;  /* 0x0000002c2d2c723e */ /* 0x000fe200000010ff */
[----:B------:R-:W-:Y:S01]  /*82d0*/  IMAD.SHL.U32 R9, R9, 0x2, RZ ;  /* 0x0000000209097824 */ /* 0x000fe200078e00ff */
[----:B------:R-:W-:Y:S01]  /*82e0*/  BAR.SYNC.DEFER_BLOCKING 0x1, 0x100 ;  /* 0x0044000000007b1d */ /* 0x000fe20000010000 */
[----:B------:R-:W-:-:S02]  /*82f0*/  F2FP.BF16.PACK_AB R46, R47, R46 ;  /* 0x0000002e2f2e723e */ /* 0x000fc400000010ff */
[----:B------:R-:W-:Y:S02]  /*8300*/  F2FP.BF16.PACK_AB R48, R49, R48 ;  /* 0x000000303130723e */ /* 0x000fe400000010ff */
[C---:B------:R-:W-:Y:S02]  /*8310*/  IADD3 R10, R9.reuse, 0x80, RZ ;  /* 0x00000080090a7810 */ /* 0x040fe40007ffe0ff */
[----:B------:R-:W-:Y:S02]  /*8320*/  IADD3 R11, R9, 0x70, RZ ;  /* 0x00000070090b7810 */ /* 0x000fe40007ffe0ff */
[----:B------:R-:W-:Y:S02]  /*8330*/  @P0 IADD3 R11, R10, 0x10, RZ ;  /* 0x000000100a0b0810 */ /* 0x000fe40007ffe0ff */
[----:B------:R-:W-:Y:S01]  /*8340*/  SEL R10, R5, 0xffffffe0, !P1 ;  /* 0xffffffe0050a7807 */ /* 0x000fe20004800000 */
[----:B------:R-:W-:Y:S01]  /*8350*/  IMAD.MOV.U32 R5, RZ, RZ, 0x40 ;  /* 0x00000040ff057424 */ /* 0x000fe200078e00ff */
[----:B------:R-:W-:-:S02]  /*8360*/  F2FP.BF16.PACK_AB R50, R51, R50 ;  /* 0x000000323332723e */ /* 0x000fc400000010ff */
[----:B------:R-:W-:Y:S01]  /*8370*/  F2FP.BF16.PACK_AB R52, R53, R52 ;  /* 0x000000343534723e */ /* 0x000fe200000010ff */
[----:B------:R-:W-:Y:S01]  /*8380*/  IMAD.IADD R13, R9, 0x1, R10 ;  /* 0x00000001090d7824 */ /* 0x000fe200078e020a */
[----:B------:R-:W-:Y:S01]  /*8390*/  SEL R12, R5, 0xffffffc0, !P2 ;  /* 0xffffffc0050c7807 */ /* 0x000fe20005000000 */
[--C-:B------:R-:W-:Y:S01]  /*83a0*/  IMAD.IADD R5, R10, 0x1, R11.reuse ;  /* 0x000000010a057824 */ /* 0x100fe200078e020b */
[----:B------:R-:W-:Y:S01]  /*83b0*/  F2FP.BF16.PACK_AB R54, R55, R54 ;  /* 0x000000363736723e */ /* 0x000fe200000010ff */
[----:B------:R-:W-:Y:S01]  /*83c0*/  IMAD.U32 R10, RZ, RZ, UR4 ;  /* 0x00000004ff0a7e24 */ /* 0x000fe2000f8e00ff */
[----:B------:R-:W-:Y:S01]  /*83d0*/  F2FP.BF16.PACK_AB R56, R57, R56 ;  /* 0x000000383938723e */ /* 0x000fe200000010ff */
[--C-:B------:R-:W-:Y:S01]  /*83e0*/  IMAD.IADD R15, R9, 0x1, R12.reuse ;  /* 0x00000001090f7824 */ /* 0x100fe200078e020c */
[----:B------:R-:W-:Y:S01]  /*83f0*/  F2FP.BF16.PACK_AB R58, R59, R58 ;  /* 0x0000003a3b3a723e */ /* 0x000fe200000010ff */
[----:B------:R-:W-:Y:S01]  /*8400*/  STS [R9+0x80], R128 ;  /* 0x0000808009007388 */ /* 0x000fe20000000800 */
[C---:B------:R-:W-:Y:S01]  /*8410*/  IMAD.IADD R17, R12.reuse, 0x1, R11 ;  /* 0x000000010c117824 */ /* 0x040fe200078e020b */
[----:B------:R-:W-:Y:S01]  /*8420*/  F2FP.BF16.PACK_AB R60, R61, R60 ;  /* 0x0000003c3d3c723e */ /* 0x000fe200000010ff */
[----:B------:R-:W-:Y:S01]  /*8430*/  IMAD.IADD R19, R12, 0x1, R13 ;  /* 0x000000010c137824 */ /* 0x000fe200078e020d */
[----:B------:R-:W-:Y:S01]  /*8440*/  STS [R9+0x480], R130 ;  /* 0x0004808209007388 */ /* 0x000fe20000000800 */
[----:B------:R-:W-:Y:S01]  /*8450*/  IMAD.IADD R21, R5, 0x1, R12 ;  /* 0x0000000105157824 */ /* 0x000fe200078e020c */
[----:B------:R-:W-:-:S02]  /*8460*/  F2FP.BF16.PACK_AB R62, R63, R62 ;  /* 0x0000003e3f3e723e */ /* 0x000fc400000010ff */
[----:B------:R-:W-:Y:S01]  /*8470*/  STS [R11], R124 ;  /* 0x0000007c0b007388 */ /* 0x000fe20000000800 */
[----:B------:R-:W-:Y:S02]  /*8480*/  F2FP.BF16.PACK_AB R64, R65, R64 ;  /* 0x000000404140723e */ /* 0x000fe400000010ff */
[----:B------:R-:W-:Y:S01]  /*8490*/  F2FP.BF16.PACK_AB R66, R67, R66 ;  /* 0x000000424342723e */ /* 0x000fe200000010ff */
[----:B------:R-:W-:Y:S01]  /*84a0*/  STS [R11+0x400], R126 ;  /* 0x0004007e0b007388 */ /* 0x000fe20000000800 */
[----:B------:R-:W-:Y:S02]  /*84b0*/  F2FP.BF16.PACK_AB R68, R69, R68 ;  /* 0x000000444544723e */ /* 0x000fe400000010ff */
[----:B------:R-:W-:Y:S01]  /*84c0*/  F2FP.BF16.PACK_AB R70, R71, R70 ;  /* 0x000000464746723e */ /* 0x000fe200000010ff */
[----:B------:R-:W-:Y:S01]  /*84d0*/  STS [R13+0x80], R120 ;  /* 0x000080780d007388 */ /* 0x000fe20000000800 */
[----:B------:R-:W-:Y:S02]  /*84e0*/  F2FP.BF16.PACK_AB R72, R73, R72 ;  /* 0x000000484948723e */ /* 0x000fe400000010ff */
[----:B------:R-:W-:Y:S01]  /*84f0*/  F2FP.BF16.PACK_AB R74, R75, R74 ;  /* 0x0000004a4b4a723e */ /* 0x000fe200000010ff */
[----:B------:R-:W-:Y:S01]  /*8500*/  STS [R13+0x480], R122 ;  /* 0x0004807a0d007388 */ /* 0x000fe20000000800 */
[----:B------:R-:W-:-:S02]  /*8510*/  F2FP.BF16.PACK_AB R76, R77, R76 ;  /* 0x0000004c4d4c723e */ /* 0x000fc400000010ff */
[----:B------:R-:W-:Y:S01]  /*8520*/  F2FP.BF16.PACK_AB R78, R79, R78 ;  /* 0x0000004e4f4e723e */ /* 0x000fe200000010ff */
[----:B------:R-:W-:Y:S01]  /*8530*/  STS [R5], R116 ;  /* 0x0000007405007388 */ /* 0x000fe20000000800 */
        /* <DEDUP_REMOVED lines=8> */
[----:B------:R-:W-:Y:S01]  /*85c0*/  STS [R15+0x480], R114 ;  /* 0x000480720f007388 */ /* 0x000fe20000000800 */
[----:B------:R-:W-:Y:S02]  /*85d0*/  F2FP.BF16.PACK_AB R92, R93, R92 ;  /* 0x0000005c5d5c723e */ /* 0x000fe400000010ff */
[----:B------:R-:W-:Y:S01]  /*85e0*/  F2FP.BF16.PACK_AB R94, R95, R94 ;  /* 0x0000005e5f5e723e */ /* 0x000fe200000010ff */
[----:B------:R-:W-:Y:S01]  /*85f0*/  STS [R17], R108 ;  /* 0x0000006c11007388 */ /* 0x000fe20000000800 */
[----:B------:R-:W-:Y:S02]  /*8600*/  F2FP.BF16.PACK_AB R96, R97, R96 ;  /* 0x000000606160723e */ /* 0x000fe400000010ff */
[----:B------:R-:W-:Y:S01]  /*8610*/  F2FP.BF16.PACK_AB R98, R99, R98 ;  /* 0x000000626362723e */ /* 0x000fe200000010ff */
[----:B------:R-:W-:Y:S01]  /*8620*/  STS [R17+0x400], R110 ;  /* 0x0004006e11007388 */ /* 0x000fe20000000800 */
[----:B------:R-:W-:-:S03]  /*8630*/  PLOP3.LUT P0, PT, PT, PT, UP1, 0x80, 0x0 ;  /* 0x000000000000781c */ /* 0x000fc60003f0f018 */
[----:B------:R-:W-:Y:S04]  /*8640*/  STS [R19+0x80], R104 ;  /* 0x0000806813007388 */ /* 0x000fe80000000800 */
[----:B------:R-:W-:Y:S04]  /*8650*/  STS [R19+0x480], R106 ;  /* 0x0004806a13007388 */ /* 0x000fe80000000800 */
[----:B------:R-:W-:Y:S04]  /*8660*/  STS [R21], R100 ;  /* 0x0000006415007388 */ /* 0x000fe80000000800 */
        /* <DEDUP_REMOVED lines=24> */
[----:B------:R2:W-:Y:S04]  /*87f0*/  STS [R5+0x8400], R82 ;  /* 0x0084005205007388 */ /* 0x0005e80000000800 */
[----:B------:R3:W-:Y:S04]  /*8800*/  STS [R15+0x8080], R84 ;  /* 0x008080540f007388 */ /* 0x0007e80000000800 */
[----:B------:R3:W-:Y:S01]  /*8810*/  STS [R15+0x8480], R86 ;  /* 0x008480560f007388 */ /* 0x0007e20000000800 */
[----:B-1----:R-:W-:Y:S01]  /*8820*/  IMAD.U32 R11, RZ, RZ, UR5 ;  /* 0x00000005ff0b7e24 */ /* 0x002fe2000f8e00ff */
[----:B------:R-:W-:-:S02]  /*8830*/  ULDC.64 UR4, c[0x0][0x508] ;  /* 0x0001420000047ab9 */ /* 0x000fc40000000a00 */
[----:B------:R3:W-:Y:S04]  /*8840*/  STS [R17+0x8000], R88 ;  /* 0x0080005811007388 */ /* 0x0007e80000000800 */
[----:B------:R3:W-:Y:S04]  /*8850*/  STS [R17+0x8400], R90 ;  /* 0x0084005a11007388 */ /* 0x0007e80000000800 */
[----:B------:R3:W-:Y:S04]  /*8860*/  STS [R19+0x8080], R92 ;  /* 0x0080805c13007388 */ /* 0x0007e80000000800 */
[----:B------:R3:W-:Y:S04]  /*8870*/  STS [R19+0x8480], R94 ;  /* 0x0084805e13007388 */ /* 0x0007e80000000800 */
[----:B------:R3:W-:Y:S04]  /*8880*/  STS [R21+0x8000], R96 ;  /* 0x0080006015007388 */ /* 0x0007e80000000800 */
[----:B------:R3:W-:Y:S04]  /*8890*/  STS [R21+0x8400], R98 ;  /* 0x0084006215007388 */ /* 0x0007e80000000800 */
[----:B------:R-:W-:Y:S01]  /*88a0*/  BAR.SYNC.DEFER_BLOCKING 0x1, 0x100 ;  /* 0x0044000000007b1d */ /* 0x000fe20000010000 */
[----:B------:R-:W-:-:S04]  /*88b0*/  UISETP.NE.U32.AND UP0, UPT, URZ, UR4, UPT ;  /* 0x000000043f00728c */ /* 0x000fc8000bf05070 */
[----:B------:R-:W-:Y:S01]  /*88c0*/  UISETP.NE.AND.EX UP0, UPT, URZ, UR5, UPT, UP0 ;  /* 0x000000053f00728c */ /* 0x000fe2000bf05300 */
[----:B------:R-:W4:Y:S02]  /*88d0*/  @P0 LDG.E R9, [R10.64] ;  /* 0x0000000e0a090981 */ /* 0x000f24000c1e1900 */
[----:B------:R-:W-:-:S03]  /*88e0*/  ULDC.64 UR4, c[0x0][0x508] ;  /* 0x0001420000047ab9 */ /* 0x000fc60000000a00 */
[----:B------:R-:W-:-:S05]  /*88f0*/  PLOP3.LUT P1, PT, PT, PT, UP0, 0x80, 0x0 ;  /* 0x000000000000781c */ /* 0x000fca0003f2f008 */
[----:B------:R-:W-:Y:S01]  /*8900*/  @UP0 UIMAD.WIDE UR4, UR16, UR6, UR4 ;  /* 0x00000006100402a5 */ /* 0x000fe2000f8e0204 */
[----:B--2---:R-:W-:-:S05]  /*8910*/  IMAD.MOV.U32 R5, RZ, RZ, c[0x0][0x388] ;  /* 0x0000e200ff057624 */ /* 0x004fca00078e00ff */
[----:B------:R-:W-:Y:S02]  /*8920*/  IMAD.U32 R12, RZ, RZ, UR4 ;  /* 0x00000004ff0c7e24 */ /* 0x000fe4000f8e00ff */
[----:B------:R-:W-:-:S05]  /*8930*/  IMAD.U32 R13, RZ, RZ, UR5 ;  /* 0x00000005ff0d7e24 */ /* 0x000fca000f8e00ff */
[----:B------:R3:W5:Y:S01]  /*8940*/  @P1 LDG.E R5, [R12.64] ;  /* 0x0000000e0c051981 */ /* 0x000762000c1e1900 */
[----:B------:R-:W-:Y:S02]  /*8950*/  UMOV UR18, URZ ;  /* 0x0000003f00127c82 */ /* 0x000fe40008000000 */
[----:B------:R-:W-:Y:S01]  /*8960*/  UMOV UR19, URZ ;  /* 0x0000003f00137c82 */ /* 0x000fe20008000000 */
[----:B----4-:R-:W1:Y:S02]  /*8970*/  @P0 R2UR UR5, R9 ;  /* 0x00000000090503c2 */ /* 0x010e6400000e0000 */
[----:B-1----:R-:W-:Y:S02]  /*8980*/  @UP1 USHF.R.S32.HI UR4, URZ, 0x1f, UR5 ;  /* 0x0000001f3f041899 */ /* 0x002fe40008011405 */
[----:B------:R-:W-:-:S05]  /*8990*/  @UP1 UMOV UR18, UR5 ;  /* 0x0000000500121c82 */ /* 0x000fca0008000000 */
[----:B------:R-:W-:Y:S01]  /*89a0*/  @UP1 UMOV UR19, UR4 ;  /* 0x0000000400131c82 */ /* 0x000fe20008000000 */
[----:B------:R-:W-:Y:S05]  /*89b0*/  @P1 BRA `(.L_x_37) ;  /* 0x0000004000001947 */ /* 0x000fea0003800000 */
[----:B---3--:R-:W-:Y:S05]  /*89c0*/  @!P0 BRA `(.L_x_37) ;  /* 0x0000003000008947 */ /* 0x008fea0003800000 */
[----:B-----5:R-:W2:Y:S04]  /*89d0*/  LDG.E R5, [R10.64] ;  /* 0x0000000e0a057981 */ /* 0x020ea8000c1e1900 */
[----:B------:R-:W2:Y:S02]  /*89e0*/  LDG.E R12, [R10.64+0x4] ;  /* 0x0000040e0a0c7981 */ /* 0x000ea4000c1e1900 */
[----:B--2---:R-:W-:Y:S02]  /*89f0*/  IADD3 R5, -R5, R12, RZ ;  /* 0x0000000c05057210 */ /* 0x004fe40007ffe1ff */
.L_x_37:
[----:B---3--:R-:W-:Y:S01]  /*8a00*/  SHF.R.S32.HI R11, RZ, 0x1f, R2 ;  /* 0x0000001fff0b7819 */ /* 0x008fe20000011402 */
[----:B------:R-:W1:Y:S01]  /*8a10*/  S2R R55, SR_CTAID.X ;  /* 0x0000000000377919 */ /* 0x000e620000002500 */
[----:B------:R-:W-:Y:S01]  /*8a20*/  LOP3.LUT R13, R4, 0xffffffe0, RZ, 0xc0, !PT ;  /* 0xffffffe0040d7812 */ /* 0x000fe200078ec0ff */
[----:B------:R-:W-:Y:S01]  /*8a30*/  IMAD.MOV.U32 R9, RZ, RZ, c[0x0][0x4e8] ;  /* 0x00013a00ff097624 */ /* 0x000fe200078e00ff */
[----:B------:R-:W-:Y:S01]  /*8a40*/  LEA.HI R11, R11, R2, RZ, 0x3 ;  /* 0x000000020b0b7211 */ /* 0x000fe200078f18ff */
[----:B------:R-:W-:Y:S01]  /*8a50*/  ULDC.64 UR6, c[0x0][0x490] ;  /* 0x0001240000067ab9 */ /* 0x000fe20000000a00 */
[----:B------:R-:W-:Y:S01]  /*8a60*/  BSSY B0, `(.L_x_38) ;  /* 0x000008c000007945 */ /* 0x000fe20003800000 */
[----:B------:R-:W-:Y:S01]  /*8a70*/  IMAD.IADD R4, R0, 0x1, -R13 ;  /* 0x0000000100047824 */ /* 0x000fe200078e0a0d */
[----:B------:R-:W-:Y:S01]  /*8a80*/  LOP3.LUT R11, R11, 0xffffff8, RZ, 0xc0, !PT ;  /* 0x0ffffff80b0b7812 */ /* 0x000fe200078ec0ff */
[----:B------:R-:W-:Y:S01]  /*8a90*/  USHF.R.S32.HI UR13, URZ, 0x1f, UR16 ;  /* 0x0000001f3f0d7899 */ /* 0x000fe20008011410 */
[----:B------:R-:W-:Y:S01]  /*8aa0*/  ISETP.NE.AND P1, PT, R9, 0x1, PT ;  /* 0x000000010900780c */ /* 0x000fe20003f25270 */
[----:B------:R-:W-:Y:S01]  /*8ab0*/  ULDC.64 UR4, c[0x0][0x3a0] ;  /* 0x0000e80000047ab9 */ /* 0x000fe20000000a00 */
[----:B------:R-:W-:Y:S01]  /*8ac0*/  SHF.R.S32.HI R13, RZ, 0x1f, R4 ;  /* 0x0000001fff0d7819 */ /* 0x000fe20000011404 */
[----:B------:R-:W-:Y:S01]  /*8ad0*/  IMAD.IADD R11, R2, 0x1, -R11 ;  /* 0x00000001020b7824 */ /* 0x000fe200078e0a0b */
[----:B------:R-:W-:Y:S01]  /*8ae0*/  LEA.HI R9, R7, R7, RZ, 0x1 ;  /* 0x0000000707097211 */ /* 0x000fe200078f08ff */
[----:B------:R-:W-:Y:S01]  /*8af0*/  UIMAD UR12, UR8, UR6, URZ ;  /* 0x00000006080c72a4 */ /* 0x000fe2000f8e023f */
[----:B------:R-:W-:Y:S01]  /*8b00*/  LEA.HI R2, R13, R4, RZ, 0x2 ;  /* 0x000000040d027211 */ /* 0x000fe200078f10ff */
[----:B------:R-:W-:Y:S01]  /*8b10*/  UMOV UR10, UR18 ;  /* 0x00000012000a7c82 */ /* 0x000fe20008000000 */
[----:B------:R-:W-:Y:S01]  /*8b20*/  LOP3.LUT R10, R9, 0x1ffffffe, RZ, 0xc0, !PT ;  /* 0x1ffffffe090a7812 */ /* 0x000fe200078ec0ff */
[----:B------:R-:W-:Y:S01]  /*8b30*/  UMOV UR11, UR19 ;  /* 0x00000013000b7c82 */ /* 0x000fe20008000000 */
[----:B------:R-:W-:Y:S01]  /*8b40*/  SHF.R.S32.HI R2, RZ, 0x2, R2 ;  /* 0x00000002ff027819 */ /* 0x000fe20000011402 */
[----:B------:R-:W-:Y:S01]  /*8b50*/  UIMAD UR17, UR19, UR4, URZ ;  /* 0x00000004131172a4 */ /* 0x000fe2000f8e023f */
[----:B------:R-:W-:Y:S01]  /*8b60*/  LOP3.LUT P2, RZ, R4, 0x3, RZ, 0xc0, !PT ;  /* 0x0000000304ff7812 */ /* 0x000fe2000784c0ff */
[----:B------:R-:W-:Y:S01]  /*8b70*/  IMAD.IADD R7, R7, 0x1, -R10 ;  /* 0x0000000107077824 */ /* 0x000fe200078e0a0a */
[----:B------:R-:W-:Y:S01]  /*8b80*/  USEL UR13, UR13, URZ, !UP1 ;  /* 0x0000003f0d0d7287 */ /* 0x000fe2000c800000 */
[----:B------:R-:W-:Y:S01]  /*8b90*/  IMAD R2, R11, 0x10, R2 ;  /* 0x000000100b027824 */ /* 0x000fe200078e0202 */
[CC--:B------:R-:W-:Y:S01]  /*8ba0*/  LEA.HI R4, R3.reuse, R0.reuse, RZ, 0x3 ;  /* 0x0000000003047211 */ /* 0x0c0fe200078f18ff */
[----:B------:R-:W-:Y:S01]  /*8bb0*/  UIMAD.WIDE.U32 UR10, UR9, UR6, UR10 ;  /* 0x00000006090a72a5 */ /* 0x000fe2000f8e000a */
[----:B------:R-:W-:Y:S01]  /*8bc0*/  LEA.HI R3, R3, R0, RZ, 0x6 ;  /* 0x0000000003037211 */ /* 0x000fe200078f30ff */
[--C-:B------:R-:W-:Y:S01]  /*8bd0*/  IMAD R10, R7, 0x8, R2.reuse ;  /* 0x00000008070a7824 */ /* 0x100fe200078e0202 */
[----:B------:R-:W-:Y:S01]  /*8be0*/  UIMAD UR12, UR9, UR7, UR12 ;  /* 0x00000007090c72a4 */ /* 0x000fe2000f8e020c */
[----:B-1----:R-:W-:Y:S01]  /*8bf0*/  IMAD R19, R55, 0x80, R2 ;  /* 0x0000008037137824 */ /* 0x002fe200078e0202 */
[----:B------:R-:W-:Y:S01]  /*8c00*/  UIMAD.WIDE.U32 UR20, UR18, UR4, URZ ;  /* 0x00000004121472a5 */ /* 0x000fe2000f8e003f */
[----:B-----5:R-:W-:Y:S01]  /*8c10*/  IMAD R2, R5, c[0x0][0x4e8], RZ ;  /* 0x00013a0005027a24 */ /* 0x020fe200078e02ff */
[----:B------:R-:W-:Y:S01]  /*8c20*/  LEA R9, R55, R10, 0x7 ;  /* 0x0000000a37097211 */ /* 0x000fe200078e38ff */
[----:B------:R-:W-:Y:S01]  /*8c30*/  ULDC.64 UR6, c[0x0][0x498] ;  /* 0x0001260000067ab9 */ /* 0x000fe20000000a00 */
[----:B------:R-:W-:Y:S01]  /*8c40*/  IADD3 R5, R19, 0x8, RZ ;  /* 0x0000000813057810 */ /* 0x000fe20007ffe0ff */
[----:B------:R-:W-:-:S02]  /*8c50*/  UIMAD UR17, UR18, UR5, UR17 ;  /* 0x00000005121172a4 */ /* 0x000fc4000f8e0211 */
[----:B------:R-:W-:Y:S01]  /*8c60*/  @P1 IMAD.HI.U32 R7, R9, c[0x0][0x4ec], RZ ;  /* 0x00013b0009071a27 */ /* 0x000fe200078e00ff */
[----:B------:R-:W-:Y:S02]  /*8c70*/  USEL UR16, UR16, URZ, !UP1 ;  /* 0x0000003f10107287 */ /* 0x000fe4000c800000 */
[----:B------:R-:W-:Y:S01]  /*8c80*/  UIMAD UR18, UR13, UR6, URZ ;  /* 0x000000060d1272a4 */ /* 0x000fe2000f8e023f */
[----:B------:R-:W-:Y:S01]  /*8c90*/  IMAD.MOV.U32 R14, RZ, RZ, R9 ;  /* 0x000000ffff0e7224 */ /* 0x000fe200078e0009 */
[----:B------:R-:W-:Y:S01]  /*8ca0*/  @P1 SHF.R.U32.HI R14, RZ, c[0x0][0x4f0], R7 ;  /* 0x00013c00ff0e1a19 */ /* 0x000fe20000011607 */
[----:B------:R-:W-:Y:S01]  /*8cb0*/  UIADD3 UR11, UR11, UR12, URZ ;  /* 0x0000000c0b0b7290 */ /* 0x000fe2000fffe03f */
[----:B------:R-:W-:Y:S01]  /*8cc0*/  LOP3.LUT R7, R4, 0xfffffff8, RZ, 0xc0, !PT ;  /* 0xfffffff804077812 */ /* 0x000fe200078ec0ff */
[----:B------:R-:W-:Y:S01]  /*8cd0*/  UIMAD UR7, UR16, UR7, UR18 ;  /* 0x00000007100772a4 */ /* 0x000fe2000f8e0212 */
[----:B------:R-:W-:Y:S01]  /*8ce0*/  SHF.R.S32.HI R4, RZ, 0x3, R4 ;  /* 0x00000003ff047819 */ /* 0x000fe20000011404 */
[--C-:B------:R-:W-:Y:S01]  /*8cf0*/  IMAD.MOV R10, RZ, RZ, -R14.reuse ;  /* 0x000000ffff0a7224 */ /* 0x100fe200078e0a0e */
[----:B------:R-:W-:Y:S01]  /*8d00*/  UIMAD.WIDE.U32 UR10, UR16, UR6, UR10 ;  /* 0x00000006100a72a5 */ /* 0x000fe2000f8e000a */
[----:B------:R-:W-:Y:S01]  /*8d10*/  IMAD.IADD R7, R0, 0x1, -R7 ;  /* 0x0000000100077824 */ /* 0x000fe200078e0a07 */
[----:B------:R-:W-:Y:S01]  /*8d20*/  ULDC.64 UR4, c[0x0][0x3e8] ;  /* 0x0000fa0000047ab9 */ /* 0x000fe20000000a00 */
[----:B------:R-:W-:Y:S01]  /*8d30*/  IMAD R0, R10, c[0x0][0x4e8], R9 ;  /* 0x00013a000a007a24 */ /* 0x000fe200078e0209 */
[----:B------:R-:W-:Y:S01]  /*8d40*/  SHF.R.S32.HI R10, RZ, 0x1f, R14 ;  /* 0x0000001fff0a7819 */ /* 0x000fe2000001140e */
[----:B------:R-:W-:Y:S01]  /*8d50*/  IMAD.U32 R9, RZ, RZ, UR7 ;  /* 0x00000007ff097e24 */ /* 0x000fe2000f8e00ff */
[----:B------:R-:W-:Y:S01]  /*8d60*/  IADD3 R14, P0, R14, UR10, RZ ;  /* 0x0000000a0e0e7c10 */ /* 0x000fe2000ff1e0ff */
[----:B------:R-:W-:Y:S01]  /*8d70*/  IMAD.SHL.U32 R17, R4, 0x40, RZ ;  /* 0x0000004004117824 */ /* 0x000fe200078e00ff */
[----:B------:R-:W-:Y:S01]  /*8d80*/  SHF.R.S32.HI R13, RZ, 0x1f, R0 ;  /* 0x0000001fff0d7819 */ /* 0x000fe20000011400 */
[----:B------:R-:W-:Y:S01]  /*8d90*/  UIMAD UR8, UR8, UR4, URZ ;  /* 0x00000004080872a4 */ /* 0x000fe2000f8e023f */
[----:B------:R-:W-:Y:S01]  /*8da0*/  IADD3.X R15, R10, UR11, R9, P0, !PT ;  /* 0x0000000b0a0f7c10 */ /* 0x000fe200087fe409 */
[----:B------:R-:W-:Y:S01]  /*8db0*/  UIADD3 UR21, UR21, UR17, URZ ;  /* 0x0000001115157290 */ /* 0x000fe2000fffe03f */
[----:B------:R-:W-:Y:S01]  /*8dc0*/  LEA R12, R7, R4, 0x5 ;  /* 0x00000004070c7211 */ /* 0x000fe200078e28ff */
[----:B------:R-:W-:Y:S01]  /*8dd0*/  IMAD R13, R13, c[0x0][0x488], RZ ;  /* 0x000122000d0d7a24 */ /* 0x000fe200078e02ff */
[----:B------:R-:W-:Y:S01]  /*8de0*/  LOP3.LUT R17, R17, 0x1c0, RZ, 0xc0, !PT ;  /* 0x000001c011117812 */ /* 0x000fe200078ec0ff */
[----:B------:R-:W-:Y:S01]  /*8df0*/  IMAD.WIDE.U32 R14, R0, c[0x0][0x488], R14 ;  /* 0x00012200000e7a25 */ /* 0x000fe200078e000e */
[----:B------:R-:W-:-:S02]  /*8e00*/  UIMAD UR5, UR9, UR5, UR8 ;  /* 0x00000005090572a4 */ /* 0x000fc4000f8e0208 */
[----:B------:R-:W-:Y:S01]  /*8e10*/  UIMAD.WIDE.U32 UR20, UR9, UR4, UR20 ;  /* 0x00000004091472a5 */ /* 0x000fe2000f8e0014 */
[----:B------:R-:W-:Y:S01]  /*8e20*/  IMAD R13, R0, c[0x0][0x48c], R13 ;  /* 0x00012300000d7a24 */ /* 0x000fe200078e020d */
[C---:B------:R-:W-:Y:S01]  /*8e30*/  LEA R18, P0, R14.reuse, c[0x0][0x450], 0x2 ;  /* 0x000114000e127a11 */ /* 0x040fe200078010ff */
[----:B------:R-:W-:Y:S01]  /*8e40*/  IMAD.SHL.U32 R0, R7, 0x8, RZ ;  /* 0x0000000807007824 */ /* 0x000fe200078e00ff */
[----:B------:R-:W-:Y:S01]  /*8e50*/  ULDC.64 UR6, c[0x0][0x3f0] ;  /* 0x0000fc0000067ab9 */ /* 0x000fe20000000a00 */
[----:B------:R-:W-:Y:S01]  /*8e60*/  IMAD.IADD R13, R15, 0x1, R13 ;  /* 0x000000010f0d7824 */ /* 0x000fe200078e020d */
[----:B------:R-:W-:Y:S01]  /*8e70*/  UIMAD UR13, UR13, UR6, URZ ;  /* 0x000000060d0d72a4 */ /* 0x000fe2000f8e023f */
[----:B------:R-:W-:Y:S01]  /*8e80*/  IMAD R12, R55, 0x80, R12 ;  /* 0x00000080370c7824 */ /* 0x000fe200078e020c */
[----:B------:R-:W-:Y:S01]  /*8e90*/  LOP3.LUT R10, R17, 0x38, R0, 0xf8, !PT ;  /* 0x00000038110a7812 */ /* 0x000fe200078ef800 */
[----:B------:R-:W-:Y:S01]  /*8ea0*/  UIADD3 UR21, UR21, UR5, URZ ;  /* 0x0000000515157290 */ /* 0x000fe2000fffe03f */
[----:B------:R-:W-:Y:S01]  /*8eb0*/  LEA.HI.X R13, R14, c[0x0][0x454], R13, 0x2, P0 ;  /* 0x000115000e0d7a11 */ /* 0x000fe200000f140d */
[----:B------:R-:W-:Y:S01]  /*8ec0*/  @P1 IMAD.HI.U32 R11, R12, c[0x0][0x4ec], RZ ;  /* 0x00013b000c0b1a27 */ /* 0x000fe200078e00ff */
[----:B------:R-:W-:Y:S01]  /*8ed0*/  SHF.R.U32.HI R7, RZ, 0x3, R17 ;  /* 0x00000003ff077819 */ /* 0x000fe20000011611 */
[----:B------:R-:W-:Y:S01]  /*8ee0*/  UIMAD UR7, UR16, UR7, UR13 ;  /* 0x00000007100772a4 */ /* 0x000fe2000f8e020d */
[----:B------:R-:W-:Y:S01]  /*8ef0*/  SHFL.IDX PT, R48, R18, RZ, 0x1c1f ;  /* 0x001c1fff12307589 */ /* 0x000fe200000e0000 */
[--C-:B------:R-:W-:Y:S01]  /*8f00*/  IMAD.MOV.U32 R9, RZ, RZ, R12.reuse ;  /* 0x000000ffff097224 */ /* 0x100fe200078e000c */
[----:B------:R-:W-:Y:S01]  /*8f10*/  UIMAD.WIDE.U32 UR16, UR16, UR6, UR20 ;  /* 0x00000006101072a5 */ /* 0x000fe2000f8e0014 */
[----:B------:R-:W-:Y:S01]  /*8f20*/  @P1 SHF.R.U32.HI R9, RZ, c[0x0][0x4f0], R11 ;  /* 0x00013c00ff091a19 */ /* 0x000fe2000001160b */
[----:B------:R-:W1:Y:S01]  /*8f30*/  SHFL.IDX PT, R49, R13, RZ, 0x1c1f ;  /* 0x001c1fff0d317589 */ /* 0x000e6200000e0000 */
[----:B------:R-:W-:Y:S01]  /*8f40*/  LOP3.LUT R7, R10, R7, RZ, 0x3c, !PT ;  /* 0x000000070a077212 */ /* 0x000fe200078e3cff */
[----:B------:R-:W-:Y:S01]  /*8f50*/  UIADD3 UR7, UR17, UR7, URZ ;  /* 0x0000000711077290 */ /* 0x000fe2000fffe03f */
[--C-:B------:R-:W-:Y:S01]  /*8f60*/  SHF.R.S32.HI R14, RZ, 0x1f, R9.reuse ;  /* 0x0000001fff0e7819 */ /* 0x100fe20000011409 */
[----:B------:R-:W-:Y:S01]  /*8f70*/  SHFL.IDX PT, R10, R18, 0x1, 0x1c1f ;  /* 0x003c1f00120a7f89 */ /* 0x000fe200000e0000 */
[----:B------:R-:W-:Y:S01]  /*8f80*/  IMAD.MOV R15, RZ, RZ, -R9 ;  /* 0x000000ffff0f7224 */ /* 0x000fe200078e0a09 */
[----:B------:R-:W-:Y:S01]  /*8f90*/  MOV R16, UR16 ;  /* 0x0000001000107c02 */ /* 0x000fe20008000f00 */
[----:B------:R-:W-:Y:S01]  /*8fa0*/  IMAD.U32 R17, RZ, RZ, UR17 ;  /* 0x00000011ff117e24 */ /* 0x000fe2000f8e00ff */
[----:B------:R-:W2:Y:S01]  /*8fb0*/  SHFL.IDX PT, R11, R13, 0x1, 0x1c1f ;  /* 0x003c1f000d0b7f89 */ /* 0x000ea200000e0000 */
[----:B------:R-:W-:Y:S01]  /*8fc0*/  IMAD.U32 R17, RZ, RZ, UR7 ;  /* 0x00000007ff117e24 */ /* 0x000fe2000f8e00ff */
[-C--:B------:R-:W-:Y:S01]  /*8fd0*/  ISETP.GE.OR P1, PT, R19, R2.reuse, P2 ;  /* 0x000000021300720c */ /* 0x080fe20001726670 */
[----:B------:R-:W-:Y:S01]  /*8fe0*/  IMAD R15, R15, c[0x0][0x4e8], R12 ;  /* 0x00013a000f0f7a24 */ /* 0x000fe200078e020c */
[----:B------:R-:W-:Y:S01]  /*8ff0*/  ISETP.GE.OR P0, PT, R5, R2, P2 ;  /* 0x000000020500720c */ /* 0x000fe20001706670 */
[----:B------:R-:W-:-:S02]  /*9000*/  IMAD R14, R14, c[0x0][0x3e0], RZ ;  /* 0x0000f8000e0e7a24 */ /* 0x000fc400078e02ff */
[----:B------:R-:W-:Y:S02]  /*9010*/  IMAD.SHL.U32 R12, R3, 0x8, RZ ;  /* 0x00000008030c7824 */ /* 0x000fe400078e00ff */
[C---:B------:R-:W-:Y:S02]  /*9020*/  IMAD R14, R9.reuse, c[0x0][0x3e4], R14 ;  /* 0x0000f900090e7a24 */ /* 0x040fe400078e020e */
[----:B------:R-:W-:Y:S01]  /*9030*/  IMAD.WIDE.U32 R16, R9, c[0x0][0x3e0], R16 ;  /* 0x0000f80009107a25 */ /* 0x000fe200078e0010 */
[----:B------:R-:W-:Y:S02]  /*9040*/  SHF.R.S32.HI R9, RZ, 0x1f, R15 ;  /* 0x0000001fff097819 */ /* 0x000fe4000001140f */
[----:B------:R-:W-:Y:S01]  /*9050*/  LOP3.LUT R7, R7, 0x7ffffe00, R12, 0xf8, !PT ;  /* 0x7ffffe0007077812 */ /* 0x000fe200078ef80c */
[----:B------:R-:W-:Y:S01]  /*9060*/  IMAD R55, R55, 0x80, R4 ;  /* 0x0000008037377824 */ /* 0x000fe200078e0204 */
[----:B------:R-:W-:Y:S01]  /*9070*/  IADD3 R17, R17, R14, RZ ;  /* 0x0000000e11117210 */ /* 0x000fe20007ffe0ff */
[----:B------:R-:W-:Y:S01]  /*9080*/  IMAD R14, R9, c[0x0][0x3d8], RZ ;  /* 0x0000f600090e7a24 */ /* 0x000fe200078e02ff */
[----:B-1----:R1:W-:Y:S01]  /*9090*/  @!P1 ST.E [R48.64], R6 ;  /* 0x0000000630009985 */ /* 0x0023e2000c10190e */
[----:B------:R-:W-:-:S02]  /*90a0*/  IMAD.SHL.U32 R58, R7, 0x2, RZ ;  /* 0x00000002073a7824 */ /* 0x000fc400078e00ff */
[C---:B------:R-:W-:Y:S02]  /*90b0*/  IMAD R3, R15.reuse, c[0x0][0x3dc], R14 ;  /* 0x0000f7000f037a24 */ /* 0x040fe400078e020e */
[----:B------:R-:W-:Y:S01]  /*90c0*/  IMAD.WIDE.U32 R56, R15, c[0x0][0x3d8], R16 ;  /* 0x0000f6000f387a25 */ /* 0x000fe200078e0010 */
[----:B--2---:R1:W-:Y:S03]  /*90d0*/  @!P0 ST.E [R10.64], R8 ;  /* 0x000000080a008985 */ /* 0x0043e6000c10190e */
[----:B------:R-:W-:Y:S01]  /*90e0*/  IMAD.IADD R3, R57, 0x1, R3 ;  /* 0x0000000139037824 */ /* 0x000fe200078e0203 */
[----:B------:R1:W2:Y:S01]  /*90f0*/  LDS.128 R44, [R58+0x1080] ;  /* 0x001080003a2c7984 */ /* 0x0002a20000000c00 */
[----:B------:R-:W-:-:S03]  /*9100*/  LEA R57, P0, R56, c[0x0][0x380], 0x1 ;  /* 0x0000e00038397a11 */ /* 0x000fc600078008ff */
[----:B------:R1:W3:Y:S01]  /*9110*/  LDS.128 R40, [R58+0x2080] ;  /* 0x002080003a287984 */ /* 0x0002e20000000c00 */
[----:B------:R-:W-:Y:S02]  /*9120*/  LEA.HI.X R56, R56, c[0x0][0x384], R3, 0x1, P0 ;  /* 0x0000e10038387a11 */ /* 0x000fe400000f0c03 */
[----:B------:R-:W-:Y:S01]  /*9130*/  ISETP.GE.AND P0, PT, R55, R2, PT ;  /* 0x000000023700720c */ /* 0x000fe20003f06270 */
[----:B------:R1:W4:Y:S04]  /*9140*/  LDS.128 R36, [R58+0x3080] ;  /* 0x003080003a247984 */ /* 0x0003280000000c00 */
[----:B------:R1:W1:Y:S04]  /*9150*/  LDS.128 R32, [R58+0x5080] ;  /* 0x005080003a207984 */ /* 0x0002680000000c00 */
[----:B------:R1:W1:Y:S04]  /*9160*/  LDS.128 R28, [R58+0x6080] ;  /* 0x006080003a1c7984 */ /* 0x0002680000000c00 */
[----:B------:R1:W1:Y:S04]  /*9170*/  LDS.128 R24, [R58+0x7080] ;  /* 0x007080003a187984 */ /* 0x0002680000000c00 */
[----:B------:R1:W1:Y:S04]  /*9180*/  LDS.128 R20, [R58+0x9080] ;  /* 0x009080003a147984 */ /* 0x0002680000000c00 */
[----:B------:R1:W1:Y:S04]  /*9190*/  LDS.128 R16, [R58+0xa080] ;  /* 0x00a080003a107984 */ /* 0x0002680000000c00 */
[----:B------:R1:W1:Y:S04]  /*91a0*/  LDS.128 R12, [R58+0xb080] ;  /* 0x00b080003a0c7984 */ /* 0x0002680000000c00 */
[----:B------:R1:W1:Y:S04]  /*91b0*/  SHFL.IDX PT, R60, R57, RZ, 0x181f ;  /* 0x00181fff393c7589 */ /* 0x00026800000e0000 */
[----:B------:R1:W1:Y:S01]  /*91c0*/  SHFL.IDX PT, R61, R56, RZ, 0x181f ;  /* 0x00181fff383d7589 */ /* 0x00026200000e0000 */
[----:B------:R-:W-:Y:S05]  /*91d0*/  @P0 BRA `(.L_x_39) ;  /* 0x0000014000000947 */ /* 0x000fea0003800000 */
[----:B-12---:R-:W1:Y:S01]  /*91e0*/  LDS.128 R48, [R58+0x80] ;  /* 0x000080003a307984 */ /* 0x006e620000000c00 */
[----:B------:R-:W-:-:S02]  /*91f0*/  IADD3 R54, R0, 0x40, RZ ;  /* 0x0000004000367810 */ /* 0x000fc40007ffe0ff */
[----:B------:R-:W-:Y:S01]  /*9200*/  IADD3 R52, R0, 0x80, RZ ;  /* 0x0000008000347810 */ /* 0x000fe20007ffe0ff */
[----:B------:R-:W2:Y:S01]  /*9210*/  LDS.128 R8, [R58+0x4080] ;  /* 0x004080003a087984 */ /* 0x000ea20000000c00 */
[----:B------:R-:W-:Y:S02]  /*9220*/  ISETP.GE.AND P1, PT, R54, c[0x0][0x3c8], PT ;  /* 0x0000f20036007a0c */ /* 0x000fe40003f26270 */
[----:B------:R-:W-:Y:S01]  /*9230*/  ISETP.GE.AND P0, PT, R52, c[0x0][0x3c8], PT ;  /* 0x0000f20034007a0c */ /* 0x000fe20003f06270 */
[----:B------:R5:W4:Y:S01]  /*9240*/  LDS.128 R4, [R58+0x8080] ;  /* 0x008080003a047984 */ /* 0x000b220000000c00 */
[----:B------:R-:W-:-:S09]  /*9250*/  ISETP.GE.AND P2, PT, R0, c[0x0][0x3c8], PT ;  /* 0x0000f20000007a0c */ /* 0x000fd20003f46270 */
[----:B------:R-:W-:Y:S02]  /*9260*/  @!P1 SHF.R.S32.HI R53, RZ, 0x1f, R54 ;  /* 0x0000001fff359819 */ /* 0x000fe40000011436 */
[----:B------:R-:W-:Y:S02]  /*9270*/  @!P0 SHF.R.S32.HI R3, RZ, 0x1f, R52 ;  /* 0x0000001fff038819 */ /* 0x000fe40000011434 */
[----:B------:R-:W-:Y:S02]  /*9280*/  @!P1 LEA.HI R53, R53, R54, RZ, 0x3 ;  /* 0x0000003635359211 */ /* 0x000fe400078f18ff */
[----:B------:R-:W-:Y:S02]  /*9290*/  @!P0 LEA.HI R3, R3, R52, RZ, 0x3 ;  /* 0x0000003403038211 */ /* 0x000fe400078f18ff */
[----:B------:R-:W-:Y:S02]  /*92a0*/  @!P1 LOP3.LUT R53, R53, 0xfffffff8, RZ, 0xc0, !PT ;  /* 0xfffffff835359812 */ /* 0x000fe400078ec0ff */
[----:B------:R-:W-:Y:S01]  /*92b0*/  @!P0 LOP3.LUT R3, R3, 0xfffffff8, RZ, 0xc0, !PT ;  /* 0xfffffff803038812 */ /* 0x000fe200078ec0ff */
[----:B-----5:R-:W-:-:S04]  /*92c0*/  @!P2 IMAD.WIDE R58, R0, 0x2, R60 ;  /* 0x00000002003aa825 */ /* 0x020fc800078e023c */
[----:B------:R-:W-:-:S04]  /*92d0*/  @!P1 IMAD.WIDE R52, R53, 0x2, R60 ;  /* 0x0000000235349825 */ /* 0x000fc800078e023c */
[----:B------:R-:W-:Y:S01]  /*92e0*/  @!P0 IMAD.WIDE R60, R3, 0x2, R60 ;  /* 0x00000002033c8825 */ /* 0x000fe200078e023c */
[----:B-1----:R1:W-:Y:S04]  /*92f0*/  @!P2 ST.E.128 [R58.64], R48 ;  /* 0x000000303a00a985 */ /* 0x0023e8000c101d0e */
[----:B--2---:R1:W-:Y:S04]  /*9300*/  @!P1 ST.E.128 [R52.64], R8 ;  /* 0x0000000834009985 */ /* 0x0043e8000c101d0e */
[----:B----4-:R1:W-:Y:S02]  /*9310*/  @!P0 ST.E.128 [R60.64], R4 ;  /* 0x000000043c008985 */ /* 0x0103e4000c101d0e */
.L_x_39:
[----:B--2---:R-:W-:Y:S05]  /*9320*/  BSYNC B0 ;  /* 0x0000000000007941 */ /* 0x004fea0003800000 */
.L_x_38:
[----:B------:R-:W-:Y:S01]  /*9330*/  IADD3 R3, R55, 0x20, RZ ;  /* 0x0000002037037810 */ /* 0x000fe20007ffe0ff */
[----:B-1----:R1:W2:Y:S01]  /*9340*/  SHFL.IDX PT, R9, R56, 0x1, 0x181f ;  /* 0x00381f0038097f89 */ /* 0x0022a200000e0000 */
[----:B------:R-:W-:Y:S02]  /*9350*/  BSSY B0, `(.L_x_40) ;  /* 0x0000015000007945 */ /* 0x000fe40003800000 */
[----:B------:R-:W-:Y:S01]  /*9360*/  ISETP.GE.AND P0, PT, R3, R2, PT ;  /* 0x000000020300720c */ /* 0x000fe20003f06270 */
[----:B------:R1:W4:-:S12]  /*9370*/  SHFL.IDX PT, R8, R57, 0x1, 0x181f ;  /* 0x00381f0039087f89 */ /* 0x00031800000e0000 */
[----:B------:R-:W-:Y:S05]  /*9380*/  @P0 BRA `(.L_x_41) ;  /* 0x0000011000000947 */ /* 0x000fea0003800000 */
[C---:B------:R-:W-:Y:S02]  /*9390*/  IADD3 R6, R0.reuse, 0x40, RZ ;  /* 0x0000004000067810 */ /* 0x040fe40007ffe0ff */
[----:B------:R-:W-:Y:S02]  /*93a0*/  IADD3 R4, R0, 0x80, RZ ;  /* 0x0000008000047810 */ /* 0x000fe40007ffe0ff */
[----:B------:R-:W-:Y:S02]  /*93b0*/  ISETP.GE.AND P1, PT, R6, c[0x0][0x3c8], PT ;  /* 0x0000f20006007a0c */ /* 0x000fe40003f26270 */
[----:B------:R-:W-:Y:S02]  /*93c0*/  ISETP.GE.AND P0, PT, R4, c[0x0][0x3c8], PT ;  /* 0x0000f20004007a0c */ /* 0x000fe40003f06270 */
[----:B------:R-:W-:-:S09]  /*93d0*/  ISETP.GE.AND P2, PT, R0, c[0x0][0x3c8], PT ;  /* 0x0000f20000007a0c */ /* 0x000fd20003f46270 */
[----:B------:R-:W-:Y:S02]  /*93e0*/  @!P1 SHF.R.S32.HI R5, RZ, 0x1f, R6 ;  /* 0x0000001fff059819 */ /* 0x000fe40000011406 */
[----:B------:R-:W-:Y:S02]  /*93f0*/  @!P0 SHF.R.S32.HI R3, RZ, 0x1f, R4 ;  /* 0x0000001fff038819 */ /* 0x000fe40000011404 */
[----:B------:R-:W-:Y:S01]  /*9400*/  @!P1 LEA.HI R5, R5, R6, RZ, 0x3 ;  /* 0x0000000605059211 */ /* 0x000fe200078f18ff */
[--C-:B--2-4-:R-:W-:Y:S01]  /*9410*/  @!P2 IMAD.WIDE R6, R0, 0x2, R8.reuse ;  /* 0x000000020006a825 */ /* 0x114fe200078e0208 */
[----:B------:R-:W-:Y:S02]  /*9420*/  @!P0 LEA.HI R3, R3, R4, RZ, 0x3 ;  /* 0x0000000403038211 */ /* 0x000fe400078f18ff */
[----:B------:R-:W-:Y:S02]  /*9430*/  @!P1 LOP3.LUT R5, R5, 0xfffffff8, RZ, 0xc0, !PT ;  /* 0xfffffff805059812 */ /* 0x000fe400078ec0ff */
[----:B------:R-:W-:Y:S01]  /*9440*/  @!P0 LOP3.LUT R3, R3, 0xfffffff8, RZ, 0xc0, !PT ;  /* 0xfffffff803038812 */ /* 0x000fe200078ec0ff */
[----:B------:R2:W-:Y:S02]  /*9450*/  @!P2 ST.E.128 [R6.64], R44 ;  /* 0x0000002c0600a985 */ /* 0x0005e4000c101d0e */
[----:B------:R-:W-:-:S04]  /*9460*/  @!P1 IMAD.WIDE R4, R5, 0x2, R8 ;  /* 0x0000000205049825 */ /* 0x000fc800078e0208 */
[----:B------:R-:W-:Y:S01]  /*9470*/  @!P0 IMAD.WIDE R8, R3, 0x2, R8 ;  /* 0x0000000203088825 */ /* 0x000fe200078e0208 */
[----:B------:R2:W-:Y:S04]  /*9480*/  @!P1 ST.E.128 [R4.64], R32 ;  /* 0x0000002004009985 */ /* 0x0005e8000c101d0e */
[----:B------:R2:W-:Y:S02]  /*9490*/  @!P0 ST.E.128 [R8.64], R20 ;  /* 0x0000001408008985 */ /* 0x0005e4000c101d0e */
.L_x_41:
[----:B------:R-:W-:Y:S05]  /*94a0*/  BSYNC B0 ;  /* 0x0000000000007941 */ /* 0x000fea0003800000 */
.L_x_40:
[----:B------:R-:W-:Y:S01]  /*94b0*/  IADD3 R3, R55, 0x40, RZ ;  /* 0x0000004037037810 */ /* 0x000fe20007ffe0ff */
[----:B--2---:R2:W1:Y:S01]  /*94c0*/  SHFL.IDX PT, R9, R56, 0x2, 0x181f ;  /* 0x00581f0038097f89 */ /* 0x00446200000e0000 */
[----:B------:R-:W-:Y:S02]  /*94d0*/  BSSY B0, `(.L_x_42) ;  /* 0x0000015000007945 */ /* 0x000fe40003800000 */
[----:B------:R-:W-:Y:S01]  /*94e0*/  ISETP.GE.AND P0, PT, R3, R2, PT ;  /* 0x000000020300720c */ /* 0x000fe20003f06270 */
[----:B----4-:R2:W4:-:S12]  /*94f0*/  SHFL.IDX PT, R8, R57, 0x2, 0x181f ;  /* 0x00581f0039087f89 */ /* 0x01051800000e0000 */
        /* <DEDUP_REMOVED lines=9> */
[--C-:B-1--4-:R-:W-:Y:S01]  /*9590*/  @!P2 IMAD.WIDE R6, R0, 0x2, R8.reuse ;  /* 0x000000020006a825 */ /* 0x112fe200078e0208 */
[----:B------:R-:W-:Y:S02]  /*95a0*/  @!P0 LEA.HI R3, R3, R4, RZ, 0x3 ;  /* 0x0000000403038211 */ /* 0x000fe400078f18ff */
[----:B------:R-:W-:Y:S02]  /*95b0*/  @!P1 LOP3.LUT R5, R5, 0xfffffff8, RZ, 0xc0, !PT ;  /* 0xfffffff805059812 */ /* 0x000fe400078ec0ff */
[----:B------:R-:W-:Y:S01]  /*95c0*/  @!P0 LOP3.LUT R3, R3, 0xfffffff8, RZ, 0xc0, !PT ;  /* 0xfffffff803038812 */ /* 0x000fe200078ec0ff */
[----:B---3--:R1:W-:Y:S02]  /*95d0*/  @!P2 ST.E.128 [R6.64], R40 ;  /* 0x000000280600a985 */ /* 0x0083e4000c101d0e */
[----:B------:R-:W-:-:S04]  /*95e0*/  @!P1 IMAD.WIDE R4, R5, 0x2, R8 ;  /* 0x0000000205049825 */ /* 0x000fc800078e0208 */
[----:B------:R-:W-:Y:S01]  /*95f0*/  @!P0 IMAD.WIDE R8, R3, 0x2, R8 ;  /* 0x0000000203088825 */ /* 0x000fe200078e0208 */
[----:B------:R1:W-:Y:S04]  /*9600*/  @!P1 ST.E.128 [R4.64], R28 ;  /* 0x0000001c04009985 */ /* 0x0003e8000c101d0e */
[----:B------:R1:W-:Y:S02]  /*9610*/  @!P0 ST.E.128 [R8.64], R16 ;  /* 0x0000001008008985 */ /* 0x0003e4000c101d0e */
.L_x_43:
[----:B------:R-:W-:Y:S05]  /*9620*/  BSYNC B0 ;  /* 0x0000000000007941 */ /* 0x000fea0003800000 */
.L_x_42:
[----:B------:R-:W-:Y:S01]  /*9630*/  IADD3 R55, R55, 0x60, RZ ;  /* 0x0000006037377810 */ /* 0x000fe20007ffe0ff */
[----:B-1----:R1:W2:Y:S03]  /*9640*/  SHFL.IDX PT, R5, R56, 0x3, 0x181f ;  /* 0x00781f0038057f89 */ /* 0x0022a600000e0000 */
[----:B------:R-:W-:Y:S01]  /*9650*/  ISETP.GE.AND P0, PT, R55, R2, PT ;  /* 0x000000023700720c */ /* 0x000fe20003f06270 */
[----:B------:R1:W4:-:S12]  /*9660*/  SHFL.IDX PT, R4, R57, 0x3, 0x181f ;  /* 0x00781f0039047f89 */ /* 0x00031800000e0000 */
[----:B------:R-:W-:Y:S05]  /*9670*/  @P0 EXIT ;  /* 0x000000000000094d */ /* 0x000fea0003800000 */
[C---:B------:R-:W-:Y:S02]  /*9680*/  IADD3 R3, R0.reuse, 0x40, RZ ;  /* 0x0000004000037810 */ /* 0x040fe40007ffe0ff */
[C---:B------:R-:W-:Y:S02]  /*9690*/  ISETP.GE.AND P1, PT, R0.reuse, c[0x0][0x3c8], PT ;  /* 0x0000f20000007a0c */ /* 0x040fe40003f26270 */
[----:B------:R-:W-:Y:S02]  /*96a0*/  ISETP.GE.AND P0, PT, R3, c[0x0][0x3c8], PT ;  /* 0x0000f20003007a0c */ /* 0x000fe40003f06270 */
[----:B------:R-:W-:-:S09]  /*96b0*/  IADD3 R9, R0, 0x80, RZ ;  /* 0x0000008000097810 */ /* 0x000fd20007ffe0ff */
[----:B--2-4-:R-:W-:Y:S02]  /*96c0*/  @!P1 IMAD.WIDE R6, R0, 0x2, R4 ;  /* 0x0000000200069825 */ /* 0x014fe400078e0204 */
[----:B------:R-:W-:-:S03]  /*96d0*/  @!P0 SHF.R.S32.HI R2, RZ, 0x1f, R3 ;  /* 0x0000001fff028819 */ /* 0x000fc60000011403 */
[----:B------:R2:W-:Y:S01]  /*96e0*/  @!P1 ST.E.128 [R6.64], R36 ;  /* 0x0000002406009985 */ /* 0x0005e2000c101d0e */
[----:B------:R-:W-:-:S04]  /*96f0*/  @!P0 LEA.HI R2, R2, R3, RZ, 0x3 ;  /* 0x0000000302028211 */ /* 0x000fc800078f18ff */
[----:B------:R-:W-:-:S05]  /*9700*/  @!P0 LOP3.LUT R2, R2, 0xfffffff8, RZ, 0xc0, !PT ;  /* 0xfffffff802028812 */ /* 0x000fca00078ec0ff */
[----:B------:R-:W-:-:S05]  /*9710*/  @!P0 IMAD.WIDE R2, R2, 0x2, R4 ;  /* 0x0000000202028825 */ /* 0x000fca00078e0204 */
[----:B------:R2:W-:Y:S01]  /*9720*/  @!P0 ST.E.128 [R2.64], R24 ;  /* 0x0000001802008985 */ /* 0x0005e2000c101d0e */
[----:B------:R-:W-:-:S13]  /*9730*/  ISETP.GE.AND P0, PT, R9, c[0x0][0x3c8], PT ;  /* 0x0000f20009007a0c */ /* 0x000fda0003f06270 */
[----:B------:R-:W-:Y:S05]  /*9740*/  @P0 EXIT ;  /* 0x000000000000094d */ /* 0x000fea0003800000 */
[----:B------:R-:W-:-:S04]  /*9750*/  SHF.R.S32.HI R0, RZ, 0x1f, R9 ;  /* 0x0000001fff007819 */ /* 0x000fc80000011409 */
[----:B------:R-:W-:-:S04]  /*9760*/  LEA.HI R0, R0, R9, RZ, 0x3 ;  /* 0x0000000900007211 */ /* 0x000fc800078f18ff */
[----:B--2---:R-:W-:-:S05]  /*9770*/  LOP3.LUT R3, R0, 0xfffffff8, RZ, 0xc0, !PT ;  /* 0xfffffff800037812 */ /* 0x004fca00078ec0ff */
[----:B------:R-:W-:-:S05]  /*9780*/  IMAD.WIDE R4, R3, 0x2, R4 ;  /* 0x0000000203047825 */ /* 0x000fca00078e0204 */
[----:B------:R-:W-:Y:S01]  /*9790*/  ST.E.128 [R4.64], R12 ;  /* 0x0000000c04007985 */ /* 0x000fe2000c101d0e */
[----:B------:R-:W-:Y:S05]  /*97a0*/  EXIT ;  /* 0x000000000000794d */ /* 0x000fea0003800000 */
.L_x_36:
[----:B------:R-:W-:Y:S02]  /*97b0*/  ULDC.64 UR4, c[0x0][0x500] ;  /* 0x0001400000047ab9 */ /* 0x000fe40000000a00 */
[----:B------:R-:W-:Y:S02]  /*97c0*/  UISETP.NE.U32.AND UP1, UPT, URZ, UR4, UPT ;  /* 0x000000043f00728c */ /* 0x000fe4000bf25070 */
[----:B------:R-:W-:Y:S02]  /*97d0*/  UMOV UR6, 0x4 ;  /* 0x0000000400067882 */ /* 0x000fe40000000000 */
[----:B------:R-:W-:-:S03]  /*97e0*/  UISETP.NE.AND.EX UP1, UPT, URZ, UR5, UPT, UP1 ;  /* 0x000000053f00728c */ /* 0x000fc6000bf25310 */
[----:B------:R-:W-:Y:S02]  /*97f0*/  ULDC.64 UR4, c[0x0][0x500] ;  /* 0x0001400000047ab9 */ /* 0x000fe40000000a00 */
[----:B------:R-:W-:Y:S01]  /*9800*/  UIMAD.WIDE UR4, UR16, UR6, UR4 ;  /* 0x00000006100472a5 */ /* 0x000fe2000f8e0204 */
[----:B------:R-:W-:-:S05]  /*9810*/  PLOP3.LUT P0, PT, PT, PT, UP1, 0x80, 0x0 ;  /* 0x000000000000781c */ /* 0x000fca0003f0f018 */
[----:B------:R-:W-:Y:S01]  /*9820*/  IMAD.U32 R6, RZ, RZ, UR4 ;  /* 0x00000004ff067e24 */ /* 0x000fe2000f8e00ff */
[----:B------:R-:W-:Y:S01]  /*9830*/  MOV R7, UR5 ;  /* 0x0000000500077c02 */ /* 0x000fe20008000f00 */
[----:B------:R-:W-:-:S06]  /*9840*/  ULDC.64 UR4, c[0x0][0x508] ;  /* 0x0001420000047ab9 */ /* 0x000fcc0000000a00 */
[----:B------:R-:W2:Y:S01]  /*9850*/  @P0 LDG.E R0, [R6.64] ;  /* 0x0000000e06000981 */ /* 0x000ea2000c1e1900 */
[----:B------:R-:W-:Y:S01]  /*9860*/  UISETP.NE.U32.AND UP0, UPT, URZ, UR4, UPT ;  /* 0x000000043f00728c */ /* 0x000fe2000bf05070 */
[----:B------:R-:W-:-:S03]  /*9870*/  IMAD.MOV.U32 R4, RZ, RZ, c[0x0][0x388] ;  /* 0x0000e200ff047624 */ /* 0x000fc600078e00ff */
[----:B------:R-:W-:-:S03]  /*9880*/  UISETP.NE.AND.EX UP0, UPT, URZ, UR5, UPT, UP0 ;  /* 0x000000053f00728c */ /* 0x000fc6000bf05300 */
[----:B------:R-:W-:-:S03]  /*9890*/  ULDC.64 UR4, c[0x0][0x508] ;  /* 0x0001420000047ab9 */ /* 0x000fc60000000a00 */
[----:B------:R-:W-:-:S05]  /*98a0*/  PLOP3.LUT P1, PT, PT, PT, UP0, 0x80, 0x0 ;  /* 0x000000000000781c */ /* 0x000fca0003f2f008 */
[----:B------:R-:W-:-:S06]  /*98b0*/  @UP0 UIMAD.WIDE UR4, UR16, UR6, UR4 ;  /* 0x00000006100402a5 */ /* 0x000fcc000f8e0204 */
[----:B-1----:R-:W-:Y:S01]  /*98c0*/  MOV R2, UR4 ;  /* 0x0000000400027c02 */ /* 0x002fe20008000f00 */
[----:B------:R-:W-:-:S05]  /*98d0*/  IMAD.U32 R3, RZ, RZ, UR5 ;  /* 0x00000005ff037e24 */ /* 0x000fca000f8e00ff */
[----:B------:R1:W5:Y:S01]  /*98e0*/  @P1 LDG.E R4, [R2.64] ;  /* 0x0000000e02041981 */ /* 0x000362000c1e1900 */
[----:B------:R-:W-:Y:S02]  /*98f0*/  UMOV UR10, URZ ;  /* 0x0000003f000a7c82 */ /* 0x000fe40008000000 */
[----:B------:R-:W-:Y:S01]  /*9900*/  UMOV UR11, URZ ;  /* 0x0000003f000b7c82 */ /* 0x000fe20008000000 */
[----:B--2---:R-:W2:Y:S02]  /*9910*/  @P0 R2UR UR5, R0 ;  /* 0x00000000000503c2 */ /* 0x004ea400000e0000 */
[----:B--2---:R-:W-:Y:S02]  /*9920*/  @UP1 USHF.R.S32.HI UR4, URZ, 0x1f, UR5 ;  /* 0x0000001f3f041899 */ /* 0x004fe40008011405 */
[----:B------:R-:W-:-:S05]  /*9930*/  @UP1 UMOV UR10, UR5 ;  /* 0x00000005000a1c82 */ /* 0x000fca0008000000 */
[----:B------:R-:W-:Y:S01]  /*9940*/  @UP1 UMOV UR11, UR4 ;  /* 0x00000004000b1c82 */ /* 0x000fe20008000000 */
[----:B------:R-:W-:Y:S05]  /*9950*/  @P1 BRA `(.L_x_44) ;  /* 0x0000004000001947 */ /* 0x000fea0003800000 */
[----:B-1----:R-:W-:Y:S05]  /*9960*/  @!P0 BRA `(.L_x_44) ;  /* 0x0000003000008947 */ /* 0x002fea0003800000 */
[----:B-----5:R-:W2:Y:S04]  /*9970*/  LDG.E R4, [R6.64] ;  /* 0x0000000e06047981 */ /* 0x020ea8000c1e1900 */
[----:B------:R-:W2:Y:S02]  /*9980*/  LDG.E R3, [R6.64+0x4] ;  /* 0x0000040e06037981 */ /* 0x000ea4000c1e1900 */
[----:B--2---:R-:W-:Y:S02]  /*9990*/  IADD3 R4, -R4, R3, RZ ;  /* 0x0000000304047210 */ /* 0x004fe40007ffe1ff */
.L_x_44:
[----:B-1----:R-:W1:Y:S01]  /*99a0*/  S2R R7, SR_TID.X ;  /* 0x0000000000077919 */ /* 0x002e620000002100 */
[----:B------:R-:W-:Y:S01]  /*99b0*/  USHF.R.S32.HI UR6, URZ, 0x1f, UR16 ;  /* 0x0000001f3f067899 */ /* 0x000fe20008011410 */
[----:B------:R-:W-:Y:S01]  /*99c0*/  BSSY B0, `(.L_x_45) ;  /* 0x0000029000007945 */ /* 0x000fe20003800000 */
[----:B------:R-:W-:-:S02]  /*99d0*/  USEL UR16, UR16, URZ, !UP1 ;  /* 0x0000003f10107287 */ /* 0x000fc4000c800000 */
[----:B------:R-:W-:Y:S01]  /*99e0*/  USEL UR6, UR6, URZ, !UP1 ;  /* 0x0000003f06067287 */ /* 0x000fe2000c800000 */
[----:B-1----:R-:W-:-:S13]  /*99f0*/  ISETP.GE.AND P0, PT, R7, 0x80, PT ;  /* 0x000000800700780c */ /* 0x002fda0003f06270 */
[----:B------:R-:W-:Y:S05]  /*9a00*/  @P0 BRA `(.L_x_46) ;  /* 0x0000024000000947 */ /* 0x000fea0003800000 */
[----:B------:R-:W1:Y:S01]  /*9a10*/  S2R R0, SR_CTAID.X ;  /* 0x0000000000007919 */ /* 0x000e620000002500 */
[----:B-----5:R-:W-:Y:S01]  /*9a20*/  IMAD R3, R4, c[0x0][0x4e8], RZ ;  /* 0x00013a0004037a24 */ /* 0x020fe200078e02ff */
[----:B-1----:R-:W-:-:S04]  /*9a30*/  LEA R0, R0, R7, 0x7 ;  /* 0x0000000700007211 */ /* 0x002fc800078e38ff */
[----:B------:R-:W-:-:S13]  /*9a40*/  ISETP.GE.AND P0, PT, R0, R3, PT ;  /* 0x000000030000720c */ /* 0x000fda0003f06270 */
[----:B------:R-:W-:Y:S05]  /*9a50*/  @P0 BRA `(.L_x_46) ;  /* 0x000001f000000947 */ /* 0x000fea0003800000 */
[----:B------:R-:W-:Y:S01]  /*9a60*/  IMAD.MOV.U32 R2, RZ, RZ, c[0x0][0x4e8] ;  /* 0x00013a00ff027624 */ /* 0x000fe200078e00ff */
[----:B------:R-:W-:Y:S01]  /*9a70*/  ULDC.64 UR4, c[0x0][0x490] ;  /* 0x0001240000047ab9 */ /* 0x000fe20000000a00 */
[----:B------:R-:W-:Y:S01]  /*9a80*/  IMAD.MOV.U32 R8, RZ, RZ, R0 ;  /* 0x000000ffff087224 */ /* 0x000fe200078e0000 */
[----:B------:R-:W-:Y:S02]  /*9a90*/  UIMAD UR7, UR8, UR4, URZ ;  /* 0x00000004080772a4 */ /* 0x000fe4000f8e023f */
[----:B------:R-:W-:Y:S01]  /*9aa0*/  ISETP.NE.AND P0, PT, R2, 0x1, PT ;  /* 0x000000010200780c */ /* 0x000fe20003f05270 */
[----:B------:R-:W-:Y:S02]  /*9ab0*/  UMOV UR12, UR10 ;  /* 0x0000000a000c7c82 */ /* 0x000fe40008000000 */
[----:B------:R-:W-:Y:S02]  /*9ac0*/  UMOV UR13, UR11 ;  /* 0x0000000b000d7c82 */ /* 0x000fe40008000000 */
[----:B------:R-:W-:-:S02]  /*9ad0*/  UIMAD.WIDE.U32 UR12, UR9, UR4, UR12 ;  /* 0x00000004090c72a5 */ /* 0x000fc4000f8e000c */
[----:B------:R-:W-:-:S03]  /*9ae0*/  UIMAD UR7, UR9, UR5, UR7 ;  /* 0x00000005090772a4 */ /* 0x000fc6000f8e0207 */
[----:B------:R-:W-:Y:S02]  /*9af0*/  ULDC.64 UR4, c[0x0][0x498] ;  /* 0x0001260000047ab9 */ /* 0x000fe40000000a00 */
[----:B------:R-:W-:Y:S01]  /*9b00*/  UIADD3 UR13, UR7, UR13, URZ ;  /* 0x0000000d070d7290 */ /* 0x000fe2000fffe03f */
[----:B------:R-:W-:Y:S01]  /*9b10*/  @P0 IMAD.HI.U32 R2, R0, c[0x0][0x4ec], RZ ;  /* 0x00013b0000020a27 */ /* 0x000fe200078e00ff */
[----:B------:R-:W-:Y:S02]  /*9b20*/  UIMAD UR7, UR6, UR4, URZ ;  /* 0x00000004060772a4 */ /* 0x000fe4000f8e023f */
[----:B------:R-:W-:Y:S02]  /*9b30*/  UIMAD.WIDE.U32 UR12, UR16, UR4, UR12 ;  /* 0x00000004100c72a5 */ /* 0x000fe4000f8e000c */
[----:B------:R-:W-:Y:S01]  /*9b40*/  @P0 SHF.R.U32.HI R8, RZ, c[0x0][0x4f0], R2 ;  /* 0x00013c00ff080a19 */ /* 0x000fe20000011602 */
[----:B------:R-:W-:-:S03]  /*9b50*/  UIMAD UR5, UR16, UR5, UR7 ;  /* 0x00000005100572a4 */ /* 0x000fc6000f8e0207 */
[C---:B------:R-:W-:Y:S02]  /*9b60*/  IADD3 R5, -R8.reuse, RZ, RZ ;  /* 0x000000ff08057210 */ /* 0x040fe40007ffe1ff */
[----:B------:R-:W-:Y:S02]  /*9b70*/  SHF.R.S32.HI R3, RZ, 0x1f, R8 ;  /* 0x0000001fff037819 */ /* 0x000fe40000011408 */
[----:B------:R-:W-:Y:S01]  /*9b80*/  IADD3 R8, P0, R8, UR12, RZ ;  /* 0x0000000c08087c10 */ /* 0x000fe2000ff1e0ff */
[----:B------:R-:W-:Y:S02]  /*9b90*/  IMAD R5, R5, c[0x0][0x4e8], R0 ;  /* 0x00013a0005057a24 */ /* 0x000fe400078e0200 */
[----:B------:R-:W-:-:S03]  /*9ba0*/  IMAD.U32 R0, RZ, RZ, UR5 ;  /* 0x00000005ff007e24 */ /* 0x000fc6000f8e00ff */
[----:B------:R-:W-:Y:S02]  /*9bb0*/  SHF.R.S32.HI R2, RZ, 0x1f, R5 ;  /* 0x0000001fff027819 */ /* 0x000fe40000011405 */
[----:B------:R-:W-:-:S03]  /*9bc0*/  IADD3.X R9, R3, UR13, R0, P0, !PT ;  /* 0x0000000d03097c10 */ /* 0x000fc600087fe400 */
[----:B------:R-:W-:Y:S02]  /*9bd0*/  IMAD R0, R2, c[0x0][0x488], RZ ;  /* 0x0001220002007a24 */ /* 0x000fe400078e02ff */
[----:B------:R-:W-:-:S04]  /*9be0*/  IMAD.WIDE.U32 R8, R5, c[0x0][0x488], R8 ;  /* 0x0001220005087a25 */ /* 0x000fc800078e0008 */
[----:B------:R-:W-:Y:S01]  /*9bf0*/  IMAD R0, R5, c[0x0][0x48c], R0 ;  /* 0x0001230005007a24 */ /* 0x000fe200078e0200 */
[----:B------:R-:W-:Y:S01]  /*9c00*/  LEA R2, P0, R8, c[0x0][0x450], 0x2 ;  /* 0x0001140008027a11 */ /* 0x000fe200078010ff */
[----:B------:R-:W-:-:S03]  /*9c10*/  IMAD.MOV.U32 R5, RZ, RZ, -0x800000 ;  /* 0xff800000ff057424 */ /* 0x000fc600078e00ff */
[----:B------:R-:W-:-:S04]  /*9c20*/  IADD3 R3, R9, R0, RZ ;  /* 0x0000000009037210 */ /* 0x000fc80007ffe0ff */
[----:B------:R-:W-:-:S05]  /*9c30*/  LEA.HI.X R3, R8, c[0x0][0x454], R3, 0x2, P0 ;  /* 0x0001150008037a11 */ /* 0x000fca00000f1403 */
[----:B------:R1:W-:Y:S02]  /*9c40*/  STG.E [R2.64], R5 ;  /* 0x0000000502007986 */ /* 0x0003e4000c10190e */
.L_x_46:
[----:B------:R-:W-:Y:S05]  /*9c50*/  BSYNC B0 ;  /* 0x0000000000007941 */ /* 0x000fea0003800000 */
.L_x_45:
[----:B-1----:R-:W1:Y:S01]  /*9c60*/  S2R R3, SR_CTAID.X ;  /* 0x0000000000037919 */ /* 0x002e620000002500 */
[----:B------:R-:W-:Y:S01]  /*9c70*/  SHF.R.S32.HI R0, RZ, 0x1f, R7 ;  /* 0x0000001fff007819 */ /* 0x000fe20000011407 */
[----:B------:R-:W-:Y:S01]  /*9c80*/  ULDC.64 UR4, c[0x0][0x3a0] ;  /* 0x0000e80000047ab9 */ /* 0x000fe20000000a00 */
[----:B------:R-:W-:Y:S01]  /*9c90*/  IMAD.MOV.U32 R2, RZ, RZ, c[0x0][0x4e8] ;  /* 0x00013a00ff027624 */ /* 0x000fe200078e00ff */
[----:B------:R-:W-:Y:S01]  /*9ca0*/  UIMAD UR7, UR11, UR4, URZ ;  /* 0x000000040b0772a4 */ /* 0x000fe2000f8e023f */
[----:B------:R-:W-:Y:S01]  /*9cb0*/  LEA.HI R0, R0, R7, RZ, 0x3 ;  /* 0x0000000700007211 */ /* 0x000fe200078f18ff */
[----:B------:R-:W-:Y:S01]  /*9cc0*/  UIMAD.WIDE.U32 UR12, UR10, UR4, URZ ;  /* 0x000000040a0c72a5 */ /* 0x000fe2000f8e003f */
[----:B-----5:R-:W-:Y:S01]  /*9cd0*/  IMAD R4, R4, c[0x0][0x4e8], RZ ;  /* 0x00013a0004047a24 */ /* 0x020fe200078e02ff */
[----:B------:R-:W-:Y:S01]  /*9ce0*/  ISETP.NE.AND P0, PT, R2, 0x1, PT ;  /* 0x000000010200780c */ /* 0x000fe20003f05270 */
[----:B------:R-:W-:Y:S01]  /*9cf0*/  UIMAD UR7, UR10, UR5, UR7 ;  /* 0x000000050a0772a4 */ /* 0x000fe2000f8e0207 */
[----:B------:R-:W-:Y:S01]  /*9d00*/  LOP3.LUT R6, R0, 0xfffffff8, RZ, 0xc0, !PT ;  /* 0xfffffff800067812 */ /* 0x000fe200078ec0ff */
[----:B------:R-:W-:Y:S01]  /*9d10*/  BSSY B0, `(.L_x_47) ;  /* 0x000003b000007945 */ /* 0x000fe20003800000 */
[----:B------:R-:W-:Y:S01]  /*9d20*/  SHF.R.S32.HI R0, RZ, 0x3, R0 ;  /* 0x00000003ff007819 */ /* 0x000fe20000011400 */
[----:B------:R-:W-:-:S02]  /*9d30*/  ULDC.64 UR4, c[0x0][0x3e8] ;  /* 0x0000fa0000047ab9 */ /* 0x000fc40000000a00 */
[----:B------:R-:W-:Y:S01]  /*9d40*/  IMAD.IADD R7, R7, 0x1, -R6 ;  /* 0x0000000107077824 */ /* 0x000fe200078e0a06 */
[----:B------:R-:W-:Y:S02]  /*9d50*/  UIADD3 UR13, UR13, UR7, URZ ;  /* 0x000000070d0d7290 */ /* 0x000fe4000fffe03f */
[----:B------:R-:W-:Y:S02]  /*9d60*/  UIMAD UR7, UR8, UR4, URZ ;  /* 0x00000004080772a4 */ /* 0x000fe4000f8e023f */
[C---:B------:R-:W-:Y:S01]  /*9d70*/  LEA R2, R7.reuse, R0, 0x5 ;  /* 0x0000000007027211 */ /* 0x040fe200078e28ff */
[----:B------:R-:W-:Y:S01]  /*9d80*/  UIMAD.WIDE.U32 UR12, UR9, UR4, UR12 ;  /* 0x00000004090c72a5 */ /* 0x000fe2000f8e000c */
[----:B------:R-:W-:Y:S01]  /*9d90*/  SHF.L.U32 R7, R7, 0x3, RZ ;  /* 0x0000000307077819 */ /* 0x000fe200000006ff */
[----:B------:R-:W-:Y:S02]  /*9da0*/  UIMAD UR7, UR9, UR5, UR7 ;  /* 0x00000005090772a4 */ /* 0x000fe4000f8e0207 */
[C---:B-1----:R-:W-:Y:S01]  /*9db0*/  IMAD R2, R3.reuse, 0x80, R2 ;  /* 0x0000008003027824 */ /* 0x042fe200078e0202 */
[----:B------:R-:W-:Y:S01]  /*9dc0*/  ULDC.64 UR4, c[0x0][0x3f0] ;  /* 0x0000fc0000047ab9 */ /* 0x000fe20000000a00 */
[----:B------:R-:W-:Y:S01]  /*9dd0*/  IMAD R3, R3, 0x80, R0 ;  /* 0x0000008003037824 */ /* 0x000fe200078e0200 */
[----:B------:R-:W-:Y:S01]  /*9de0*/  UIMAD UR6, UR6, UR4, URZ ;  /* 0x00000004060672a4 */ /* 0x000fe2000f8e023f */
[----:B------:R-:W-:Y:S01]  /*9df0*/  @P0 IMAD.HI.U32 R5, R2, c[0x0][0x4ec], RZ ;  /* 0x00013b0002050a27 */ /* 0x000fe200078e00ff */
[----:B------:R-:W-:Y:S01]  /*9e00*/  UIADD3 UR13, UR7, UR13, URZ ;  /* 0x0000000d070d7290 */ /* 0x000fe2000fffe03f */
[----:B------:R-:W-:Y:S01]  /*9e10*/  MOV R8, R2 ;  /* 0x0000000200087202 */ /* 0x000fe20000000f00 */
[----:B------:R-:W-:-:S02]  /*9e20*/  UIMAD UR5, UR16, UR5, UR6 ;  /* 0x00000005100572a4 */ /* 0x000fc4000f8e0206 */
[----:B------:R-:W-:Y:S01]  /*9e30*/  @P0 SHF.R.U32.HI R8, RZ, c[0x0][0x4f0], R5 ;  /* 0x00013c00ff080a19 */ /* 0x000fe20000011605 */
[----:B------:R-:W-:-:S03]  /*9e40*/  UIMAD.WIDE.U32 UR12, UR16, UR4, UR12 ;  /* 0x00000004100c72a5 */ /* 0x000fc6000f8e000c */
[--C-:B------:R-:W-:Y:S01]  /*9e50*/  SHF.R.S32.HI R5, RZ, 0x1f, R8.reuse ;  /* 0x0000001fff057819 */ /* 0x100fe20000011408 */
[----:B------:R-:W-:Y:S01]  /*9e60*/  UIADD3 UR5, UR13, UR5, URZ ;  /* 0x000000050d057290 */ /* 0x000fe2000fffe03f */
[----:B------:R-:W-:Y:S01]  /*9e70*/  IMAD.MOV R9, RZ, RZ, -R8 ;  /* 0x000000ffff097224 */ /* 0x000fe200078e0a08 */
[----:B------:R-:W-:Y:S01]  /*9e80*/  MOV R10, UR12 ;  /* 0x0000000c000a7c02 */ /* 0x000fe20008000f00 */
[----:B------:R-:W-:Y:S02]  /*9e90*/  IMAD.U32 R11, RZ, RZ, UR13 ;  /* 0x0000000dff0b7e24 */ /* 0x000fe4000f8e00ff */
[----:B------:R-:W-:Y:S01]  /*9ea0*/  IMAD R6, R9, c[0x0][0x4e8], R2 ;  /* 0x00013a0009067a24 */ /* 0x000fe200078e0202 */
[----:B------:R-:W-:Y:S01]  /*9eb0*/  MOV R11, UR5 ;  /* 0x00000005000b7c02 */ /* 0x000fe20008000f00 */
[----:B------:R-:W-:-:S04]  /*9ec0*/  IMAD R5, R5, c[0x0][0x3e0], RZ ;  /* 0x0000f80005057a24 */ /* 0x000fc800078e02ff */
[C---:B------:R-:W-:Y:S01]  /*9ed0*/  IMAD R2, R8.reuse, c[0x0][0x3e4], R5 ;  /* 0x0000f90008027a24 */ /* 0x040fe200078e0205 */
[----:B------:R-:W-:Y:S01]  /*9ee0*/  SHF.R.S32.HI R5, RZ, 0x1f, R6 ;  /* 0x0000001fff057819 */ /* 0x000fe20000011406 */
[----:B------:R-:W-:-:S04]  /*9ef0*/  IMAD.WIDE.U32 R8, R8, c[0x0][0x3e0], R10 ;  /* 0x0000f80008087a25 */ /* 0x000fc800078e000a */
[----:B------:R-:W-:Y:S02]  /*9f00*/  IMAD R5, R5, c[0x0][0x3d8], RZ ;  /* 0x0000f60005057a24 */ /* 0x000fe400078e02ff */
[----:B------:R-:W-:Y:S02]  /*9f10*/  IMAD.IADD R9, R9, 0x1, R2 ;  /* 0x0000000109097824 */ /* 0x000fe400078e0202 */
[C---:B------:R-:W-:Y:S02]  /*9f20*/  IMAD R5, R6.reuse, c[0x0][0x3dc], R5 ;  /* 0x0000f70006057a24 */ /* 0x040fe400078e0205 */
[----:B------:R-:W-:Y:S01]  /*9f30*/  IMAD.WIDE.U32 R8, R6, c[0x0][0x3d8], R8 ;  /* 0x0000f60006087a25 */ /* 0x000fe200078e0008 */
[----:B------:R-:W-:-:S04]  /*9f40*/  IADD3 R6, R7, 0x40, RZ ;  /* 0x0000004007067810 */ /* 0x000fc80007ffe0ff */
[----:B------:R-:W-:Y:S02]  /*9f50*/  IADD3 R5, R9, R5, RZ ;  /* 0x0000000509057210 */ /* 0x000fe40007ffe0ff */
[----:B------:R-:W-:-:S04]  /*9f60*/  LEA R9, P0, R8, c[0x0][0x380], 0x1 ;  /* 0x0000e00008097a11 */ /* 0x000fc800078008ff */
[----:B------:R-:W-:Y:S01]  /*9f70*/  LEA.HI.X R8, R8, c[0x0][0x384], R5, 0x1, P0 ;  /* 0x0000e10008087a11 */ /* 0x000fe200000f0c05 */
[----:B------:R1:W2:Y:S01]  /*9f80*/  SHFL.IDX PT, R10, R9, RZ, 0x181f ;  /* 0x00181fff090a7589 */ /* 0x0002a200000e0000 */
[----:B------:R-:W-:Y:S02]  /*9f90*/  ISETP.GE.AND P0, PT, R3, R4, PT ;  /* 0x000000040300720c */ /* 0x000fe40003f06270 */
[----:B------:R-:W-:Y:S01]  /*9fa0*/  IADD3 R5, R7, 0x80, RZ ;  /* 0x0000008007057810 */ /* 0x000fe20007ffe0ff */
[----:B------:R1:W3:Y:S10]  /*9fb0*/  SHFL.IDX PT, R11, R8, RZ, 0x181f ;  /* 0x00181fff080b7589 */ /* 0x0002f400000e0000 */
[----:B------:R-:W-:Y:S05]  /*9fc0*/  @P0 BRA `(.L_x_48) ;  /* 0x000000f000000947 */ /* 0x000fea0003800000 */
[----:B------:R-:W-:Y:S02]  /*9fd0*/  ISETP.GE.AND P1, PT, R6, c[0x0][0x3c8], PT ;  /* 0x0000f20006007a0c */ /* 0x000fe40003f26270 */
[----:B------:R-:W-:-:S02]  /*9fe0*/  ISETP.GE.AND P0, PT, R5, c[0x0][0x3c8], PT ;  /* 0x0000f20005007a0c */ /* 0x000fc40003f06270 */
[----:B------:R-:W-:-:S09]  /*9ff0*/  ISETP.GE.AND P2, PT, R7, c[0x0][0x3c8], PT ;  /* 0x0000f20007007a0c */ /* 0x000fd20003f46270 */
[----:B------:R-:W-:Y:S02]  /*a000*/  @!P1 SHF.R.S32.HI R13, RZ, 0x1f, R6 ;  /* 0x0000001fff0d9819 */ /* 0x000fe40000011406 */
[----:B------:R-:W-:Y:S02]  /*a010*/  @!P0 SHF.R.S32.HI R0, RZ, 0x1f, R5 ;  /* 0x0000001fff008819 */ /* 0x000fe40000011405 */
[----:B------:R-:W-:Y:S01]  /*a020*/  @!P1 LEA.HI R2, R13, R6, RZ, 0x3 ;  /* 0x000000060d029211 */ /* 0x000fe200078f18ff */
[--C-:B--23--:R-:W-:Y:S01]  /*a030*/  @!P2 IMAD.WIDE R12, R7, 0x2, R10.reuse ;  /* 0x00000002070ca825 */ /* 0x10cfe200078e020a */
[----:B------:R-:W-:Y:S02]  /*a040*/  @!P0 LEA.HI R0, R0, R5, RZ, 0x3 ;  /* 0x0000000500008211 */ /* 0x000fe400078f18ff */
[----:B------:R-:W-:Y:S02]  /*a050*/  @!P1 LOP3.LUT R2, R2, 0xfffffff8, RZ, 0xc0, !PT ;  /* 0xfffffff802029812 */ /* 0x000fe400078ec0ff */
[----:B------:R-:W-:Y:S01]  /*a060*/  @!P0 LOP3.LUT R0, R0, 0xfffffff8, RZ, 0xc0, !PT ;  /* 0xfffffff800008812 */ /* 0x000fe200078ec0ff */
[----:B------:R2:W-:Y:S02]  /*a070*/  @!P2 ST.E.128 [R12.64], RZ ;  /* 0x000000ff0c00a985 */ /* 0x0005e4000c101d0e */
[----:B------:R-:W-:-:S04]  /*a080*/  @!P1 IMAD.WIDE R14, R2, 0x2, R10 ;  /* 0x00000002020e9825 */ /* 0x000fc800078e020a */
[----:B------:R-:W-:Y:S01]  /*a090*/  @!P0 IMAD.WIDE R10, R0, 0x2, R10 ;  /* 0x00000002000a8825 */ /* 0x000fe200078e020a */
[----:B------:R2:W-:Y:S04]  /*a0a0*/  @!P1 ST.E.128 [R14.64], RZ ;  /* 0x000000ff0e009985 */ /* 0x0005e8000c101d0e */
[----:B------:R2:W-:Y:S02]  /*a0b0*/  @!P0 ST.E.128 [R10.64], RZ ;  /* 0x000000ff0a008985 */ /* 0x0005e4000c101d0e */
.L_x_48:
[----:B------:R-:W-:Y:S05]  /*a0c0*/  BSYNC B0 ;  /* 0x0000000000007941 */ /* 0x000fea0003800000 */
.L_x_47:
[----:B--2---:R-:W-:Y:S01]  /*a0d0*/  IADD3 R13, R3, 0x20, RZ ;  /* 0x00000020030d7810 */ /* 0x004fe20007ffe0ff */
[----:B---3--:R2:W3:Y:S01]  /*a0e0*/  SHFL.IDX PT, R11, R8, 0x1, 0x181f ;  /* 0x00381f00080b7f89 */ /* 0x0084e200000e0000 */
        /* <DEDUP_REMOVED lines=9> */
[----:B------:R-:W-:Y:S01]  /*a180*/  @!P1 LEA.HI R2, R13, R6, RZ, 0x3 ;  /* 0x000000060d029211 */ /* 0x000fe200078f18ff */
[--C-:B---34-:R-:W-:Y:S01]  /*a190*/  @!P2 IMAD.WIDE R12, R7, 0x2, R10.reuse ;  /* 0x00000002070ca825 */ /* 0x118fe200078e020a */
        /* <DEDUP_REMOVED lines=8> */
.L_x_50:
[----:B------:R-:W-:Y:S05]  /*a220*/  BSYNC B0 ;  /* 0x0000000000007941 */ /* 0x000fea0003800000 */
.L_x_49:
        /* <DEDUP_REMOVED lines=21> */
.L_x_52:
[----:B------:R-:W-:Y:S05]  /*a380*/  BSYNC B0 ;  /* 0x0000000000007941 */ /* 0x000fea0003800000 */
.L_x_51:
[----:B------:R-:W-:Y:S01]  /*a390*/  IADD3 R3, R3, 0x60, RZ ;  /* 0x0000006003037810 */ /* 0x000fe20007ffe0ff */
[----:B-1----:R1:W2:Y:S03]  /*a3a0*/  SHFL.IDX PT, R11, R8, 0x3, 0x181f ;  /* 0x00781f00080b7f89 */ /* 0x0022a600000e0000 */
[----:B------:R-:W-:Y:S01]  /*a3b0*/  ISETP.GE.AND P0, PT, R3, R4, PT ;  /* 0x000000040300720c */ /* 0x000fe20003f06270 */
[----:B----4-:R1:W4:-:S12]  /*a3c0*/  SHFL.IDX PT, R10, R9, 0x3, 0x181f ;  /* 0x00781f00090a7f89 */ /* 0x01031800000e0000 */
[----:B------:R-:W-:Y:S05]  /*a3d0*/  @P0 EXIT ;  /* 0x000000000000094d */ /* 0x000fea0003800000 */
[----:B------:R-:W-:Y:S02]  /*a3e0*/  ISETP.GE.AND P0, PT, R6, c[0x0][0x3c8], PT ;  /* 0x0000f20006007a0c */ /* 0x000fe40003f06270 */
[----:B------:R-:W-:-:S11]  /*a3f0*/  ISETP.GE.AND P1, PT, R7, c[0x0][0x3c8], PT ;  /* 0x0000f20007007a0c */ /* 0x000fd60003f26270 */
[----:B------:R-:W-:-:S04]  /*a400*/  @!P0 SHF.R.S32.HI R3, RZ, 0x1f, R6 ;  /* 0x0000001fff038819 */ /* 0x000fc80000011406 */
[----:B------:R-:W-:Y:S01]  /*a410*/  @!P0 LEA.HI R3, R3, R6, RZ, 0x3 ;  /* 0x0000000603038211 */ /* 0x000fe200078f18ff */
[----:B--2-4-:R-:W-:-:S03]  /*a420*/  @!P1 IMAD.WIDE R6, R7, 0x2, R10 ;  /* 0x0000000207069825 */ /* 0x014fc600078e020a */
[----:B------:R-:W-:Y:S02]  /*a430*/  @!P0 LOP3.LUT R3, R3, 0xfffffff8, RZ, 0xc0, !PT ;  /* 0xfffffff803038812 */ /* 0x000fe400078ec0ff */
[----:B------:R2:W-:Y:S03]  /*a440*/  @!P1 ST.E.128 [R6.64], RZ ;  /* 0x000000ff06009985 */ /* 0x0005e6000c101d0e */
[----:B------:R-:W-:-:S05]  /*a450*/  @!P0 IMAD.WIDE R2, R3, 0x2, R10 ;  /* 0x0000000203028825 */ /* 0x000fca00078e020a */
[----:B------:R2:W-:Y:S01]  /*a460*/  @!P0 ST.E.128 [R2.64], RZ ;  /* 0x000000ff02008985 */ /* 0x0005e2000c101d0e */
[----:B------:R-:W-:-:S13]  /*a470*/  ISETP.GE.AND P0, PT, R5, c[0x0][0x3c8], PT ;  /* 0x0000f20005007a0c */ /* 0x000fda0003f06270 */
[----:B------:R-:W-:Y:S05]  /*a480*/  @P0 EXIT ;  /* 0x000000000000094d */ /* 0x000fea0003800000 */
[----:B------:R-:W-:-:S04]  /*a490*/  SHF.R.S32.HI R0, RZ, 0x1f, R5 ;  /* 0x0000001fff007819 */ /* 0x000fc80000011405 */
[----:B------:R-:W-:-:S04]  /*a4a0*/  LEA.HI R0, R0, R5, RZ, 0x3 ;  /* 0x0000000500007211 */ /* 0x000fc800078f18ff */
[----:B--2---:R-:W-:-:S05]  /*a4b0*/  LOP3.LUT R3, R0, 0xfffffff8, RZ, 0xc0, !PT ;  /* 0xfffffff800037812 */ /* 0x004fca00078ec0ff */
[----:B------:R-:W-:-:S05]  /*a4c0*/  IMAD.WIDE R10, R3, 0x2, R10 ;  /* 0x00000002030a7825 */ /* 0x000fca00078e020a */
[----:B------:R-:W-:Y:S01]  /*a4d0*/  ST.E.128 [R10.64], RZ ;  /* 0x000000ff0a007985 */ /* 0x000fe2000c101d0e */
[----:B------:R-:W-:Y:S05]  /*a4e0*/  EXIT ;  /* 0x000000000000794d */ /* 0x000fea0003800000 */
.L_x_53:
        /* <DEDUP_REMOVED lines=9> */
.L_x_1698:


//--------------------- .text._ZN7cutlass13device_kernelIN5flash19enable_sm80_to_sm89INS1_16FlashAttnFwdSm80INS1_25CollectiveMainloopFwdSm80ILi8ELi1ELb0EN4cute5tupleIJNS5_1CILi128EEENS7_ILi64EEENS7_ILi192EEEEEELi192ENS_10bfloat16_tEfNS_4arch4Sm80ELb0ELb0ELb1ELb1ELb1ELb1ELb1ELb0EEENS1_21CollectiveEpilogueFwdINS6_IJS8_SA_S9_EEENS6_IJNS7_ILi1EEESI_SI_EEESC_SE_Li256ELb1ELb1ELb0ELb0EEENS1_19SingleTileSchedulerILb1ELb0ELb1ELi128EEEEEEEEEvNT_6ParamsE --------------------------
	.section	.text._ZN7cutlass13device_kernelIN5flash19enable_sm80_to_sm89INS1_16FlashAttnFwdSm80INS1_25CollectiveMainloopFwdSm80ILi8ELi1ELb0EN4cute5tupleIJNS5_1CILi128EEENS7_ILi64EEENS7_ILi192EEEEEELi192ENS_10bfloat16_tEfNS_4arch4Sm80ELb0ELb0ELb1ELb1ELb1ELb1ELb1ELb0EEENS1_21CollectiveEpilogueFwdINS6_IJS8_SA_S9_EEENS6_IJNS7_ILi1EEESI_SI_EEESC_SE_Li256ELb1ELb1ELb0ELb0EEENS1_19SingleTileSchedulerILb1ELb0ELb1ELi128EEEEEEEEEvNT_6ParamsE,"ax",@progbits
	.sectioninfo	@"SHI_REGISTERS=255"
	.align	128
.text._ZN7cutlass13device_kernelIN5flash19enable_sm80_to_sm89INS1_16FlashAttnFwdSm80INS1_25CollectiveMainloopFwdSm80ILi8ELi1ELb0EN4cute5tupleIJNS5_1CILi128EEENS7_ILi64EEENS7_ILi192EEEEEELi192ENS_10bfloat16_tEfNS_4arch4Sm80ELb0ELb0ELb1ELb1ELb1ELb1ELb1ELb0EEENS1_21CollectiveEpilogueFwdINS6_IJS8_SA_S9_EEENS6_IJNS7_ILi1EEESI_SI_EEESC_SE_Li256ELb1ELb1ELb0ELb0EEENS1_19SingleTileSchedulerILb1ELb0ELb1ELi128EEEEEEEEEvNT_6ParamsE:
        .type           _ZN7cutlass13device_kernelIN5flash19enable_sm80_to_sm89INS1_16FlashAttnFwdSm80INS1_25CollectiveMainloopFwdSm80ILi8ELi1ELb0EN4cute5tupleIJNS5_1CILi128EEENS7_ILi64EEENS7_ILi192EEEEEELi192ENS_10bfloat16_tEfNS_4arch4Sm80ELb0ELb0ELb1ELb1ELb1ELb1ELb1ELb0EEENS1_21CollectiveEpilogueFwdINS6_IJS8_SA_S9_EEENS6_IJNS7_ILi1EEESI_SI_EEESC_SE_Li256ELb1ELb1ELb0ELb0EEENS1_19SingleTileSchedulerILb1ELb0ELb1ELi128EEEEEEEEEvNT_6ParamsE,@function
        .size           _ZN7cutlass13device_kernelIN5flash19enable_sm80_to_sm89INS1_16FlashAttnFwdSm80INS1_25CollectiveMainloopFwdSm80ILi8ELi1ELb0EN4cute5tupleIJNS5_1CILi128EEENS7_ILi64EEENS7_ILi192EEEEEELi192ENS_10bfloat16_tEfNS_4arch4Sm80ELb0ELb0ELb1ELb1ELb1ELb1ELb1ELb0EEENS1_21CollectiveEpilogueFwdINS6_IJS8_SA_S9_EEENS6_IJNS7_ILi1EEESI_SI_EEESC_SE_Li256ELb1ELb1ELb0ELb0EEENS1_19SingleTileSchedulerILb1ELb0ELb1ELi128EEEEEEEEEvNT_6ParamsE,(.L_x_1699 - _ZN7cutlass13device_kernelIN5flash19enable_sm80_to_sm89INS1_16FlashAttnFwdSm80INS1_25CollectiveMainloopFwdSm80ILi8ELi1ELb0EN4cute5tupleIJNS5_1CILi128EEENS7_ILi64EEENS7_ILi192EEEEEELi192ENS_10bfloat16_tEfNS_4arch4Sm80ELb0ELb0ELb1ELb1ELb1ELb1ELb1ELb0EEENS1_21CollectiveEpilogueFwdINS6_IJS8_SA_S9_EEENS6_IJNS7_ILi1EEESI_SI_EEESC_SE_Li256ELb1ELb1ELb0ELb0EEENS1_19SingleTileSchedulerILb1ELb0ELb1ELi128EEEEEEEEEvNT_6ParamsE)
        .other          _ZN7cutlass13device_kernelIN5flash19enable_sm80_to_sm89INS1_16FlashAttnFwdSm80INS1_25CollectiveMainloopFwdSm80ILi8ELi1ELb0EN4cute5tupleIJNS5_1CILi128EEENS7_ILi64EEENS7_ILi192EEEEEELi192ENS_10bfloat16_tEfNS_4arch4Sm80ELb0ELb0ELb1ELb1ELb1ELb1ELb1ELb0EEENS1_21CollectiveEpilogueFwdINS6_IJS8_SA_S9_EEENS6_IJNS7_ILi1EEESI_SI_EEESC_SE_Li256ELb1ELb1ELb0ELb0EEENS1_19SingleTileSchedulerILb1ELb0ELb1ELi128EEEEEEEEEvNT_6ParamsE,@"STO_CUDA_ENTRY STV_DEFAULT"
_ZN7cutlass13device_kernelIN5flash19enable_sm80_to_sm89INS1_16FlashAttnFwdSm80INS1_25CollectiveMainloopFwdSm80ILi8ELi1ELb0EN4cute5tupleIJNS5_1CILi128EEENS7_ILi64EEENS7_ILi192EEEEEELi192ENS_10bfloat16_tEfNS_4arch4Sm80ELb0ELb0ELb1ELb1ELb1ELb1ELb1ELb0EEENS1_21CollectiveEpilogueFwdINS6_IJS8_SA_S9_EEENS6_IJNS7_ILi1EEESI_SI_EEESC_SE_Li256ELb1ELb1ELb0ELb0EEENS1_19SingleTileSchedulerILb1ELb0ELb1ELi128EEEEEEEEEvNT_6ParamsE:
[----:B------:R-:W-:Y:S02]  /*0000*/  MOV R1, c[0x0][0x28] ;  /* 0x00000a0000017a02 */ /* 0x000fe40000000f00 */
[----:B------:R-:W1:Y:S01]  /*0010*/  S2R R84, SR_TID.X ;  /* 0x0000000000547919 */ /* 0x000e620000002100 */
[----:B------:R-:W-:Y:S01]  /*0020*/  MOV R4, 0x4 ;  /* 0x0000000400047802 */ /* 0x000fe20000000f00 */
[----:B------:R-:W-:Y:S02]  /*0030*/  ULDC.64 UR6, c[0x0][0x118] ;  /* 0x0000460000067ab9 */ /* 0x000fe40000000a00 */
[----:B------:R-:W2:Y:S04]  /*0040*/  S2R R209, SR_CTAID.Z ;  /* 0x0000000000d17919 */ /* 0x000ea80000002700 */
[----:B------:R-:W3:Y:S01]  /*0050*/  S2R R86, SR_CTAID.X ;  /* 0x0000000000567919 */ /* 0x000ee20000002500 */
[----:B-1----:R-:W-:Y:S01]  /*0060*/  SHF.R.U32.HI R0, RZ, 0x5, R84 ;  /* 0x00000005ff007819 */ /* 0x002fe20000011654 */
[----:B--2---:R-:W-:-:S05]  /*0070*/  IMAD.WIDE R2, R209, R4, c[0x0][0x568] ;  /* 0x00015a00d1027625 */ /* 0x004fca00078e0204 */
[----:B------:R-:W1:Y:S02]  /*0080*/  SHFL.IDX PT, R0, R0, RZ, 0x1f ;  /* 0x00001fff00007589 */ /* 0x000e6400000e0000 */
[----:B-1----:R-:W-:-:S13]  /*0090*/  ISETP.NE.AND P0, PT, R0, RZ, PT ;  /* 0x000000ff0000720c */ /* 0x002fda0003f05270 */
[----:B------:R-:W-:Y:S05]  /*00a0*/  @!P0 BRA `(.L_x_54) ;  /* 0x0000013000008947 */ /* 0x000fea0003800000 */
[----:B---3--:R-:W-:-:S04]  /*00b0*/  ISETP.NE.U32.AND P0, PT, RZ, c[0x0][0x568], PT ;  /* 0x00015a00ff007a0c */ /* 0x008fc80003f05070 */
[----:B------:R-:W-:-:S13]  /*00c0*/  ISETP.NE.AND.EX P0, PT, RZ, c[0x0][0x56c], PT, P0 ;  /* 0x00015b00ff007a0c */ /* 0x000fda0003f05300 */
[----:B------:R-:W-:Y:S05]  /*00d0*/  @!P0 BRA `(.L_x_55) ;  /* 0x0000002000008947 */ /* 0x000fea0003800000 */
[----:B------:R1:W5:Y:S01]  /*00e0*/  LDG.E R3, [R2.64] ;  /* 0x0000000602037981 */ /* 0x000362000c1e1900 */
[----:B------:R-:W-:Y:S05]  /*00f0*/  BRA `(.L_x_56) ;  /* 0x0000009000007947 */ /* 0x000fea0003800000 */
.L_x_55:
[----:B------:R-:W-:-:S04]  /*0100*/  ISETP.NE.U32.AND P0, PT, RZ, c[0x0][0x560], PT ;  /* 0x00015800ff007a0c */ /* 0x000fc80003f05070 */
[----:B------:R-:W-:-:S13]  /*0110*/  ISETP.NE.AND.EX P0, PT, RZ, c[0x0][0x564], PT, P0 ;  /* 0x00015900ff007a0c */ /* 0x000fda0003f05300 */
[----:B------:R-:W-:Y:S05]  /*0120*/  @!P0 BRA `(.L_x_57) ;  /* 0x0000005000008947 */ /* 0x000fea0003800000 */
[----:B------:R-:W-:-:S05]  /*0130*/  IMAD.WIDE R6, R209, R4, c[0x0][0x560] ;  /* 0x00015800d1067625 */ /* 0x000fca00078e0204 */
[----:B------:R-:W2:Y:S04]  /*0140*/  LDG.E R3, [R6.64] ;  /* 0x0000000606037981 */ /* 0x000ea8000c1e1900 */
[----:B------:R-:W2:Y:S02]  /*0150*/  LDG.E R0, [R6.64+0x4] ;  /* 0x0000040606007981 */ /* 0x000ea4000c1e1900 */
[----:B--2---:R-:W-:Y:S01]  /*0160*/  IADD3 R3, -R3, R0, RZ ;  /* 0x0000000003037210 */ /* 0x004fe20007ffe1ff */
[----:B------:R-:W-:Y:S05]  /*0170*/  BRA `(.L_x_56) ;  /* 0x0000001000007947 */ /* 0x000fea0003800000 */
.L_x_57:
[----:B------:R-:W-:-:S05]  /*0180*/  MOV R3, c[0x0][0x54c] ;  /* 0x0001530000037a02 */ /* 0x000fca0000000f00 */
.L_x_56:
[----:B-----5:R-:W-:Y:S01]  /*0190*/  IMAD R3, R3, c[0x0][0x548], RZ ;  /* 0x0001520003037a24 */ /* 0x020fe200078e02ff */
[----:B------:R-:W-:-:S04]  /*01a0*/  SHF.L.U32 R0, R86, 0x7, RZ ;  /* 0x0000000756007819 */ /* 0x000fc800000006ff */
[----:B------:R-:W-:-:S04]  /*01b0*/  ISETP.GE.AND P0, PT, R0, R3, PT ;  /* 0x000000030000720c */ /* 0x000fc80003f06270 */
[----:B------:R-:W-:Y:S01]  /*01c0*/  SEL R209, R209, 0xffffffff, !P0 ;  /* 0xffffffffd1d17807 */ /* 0x000fe20004000000 */
[----:B------:R-:W-:Y:S05]  /*01d0*/  BRA `(.L_x_58) ;  /* 0x0000012000007947 */ /* 0x000fea0003800000 */
.L_x_54:
[----:B---3--:R-:W-:-:S04]  /*01e0*/  ISETP.NE.U32.AND P0, PT, RZ, c[0x0][0x568], PT ;  /* 0x00015a00ff007a0c */ /* 0x008fc80003f05070 */
[----:B------:R-:W-:-:S13]  /*01f0*/  ISETP.NE.AND.EX P0, PT, RZ, c[0x0][0x56c], PT, P0 ;  /* 0x00015b00ff007a0c */ /* 0x000fda0003f05300 */
[----:B------:R-:W-:Y:S05]  /*0200*/  @!P0 BRA `(.L_x_59) ;  /* 0x0000002000008947 */ /* 0x000fea0003800000 */
[----:B------:R1:W5:Y:S01]  /*0210*/  LDG.E R3, [R2.64] ;  /* 0x0000000602037981 */ /* 0x000362000c1e1900 */
[----:B------:R-:W-:Y:S05]  /*0220*/  BRA `(.L_x_60) ;  /* 0x0000009000007947 */ /* 0x000fea0003800000 */
.L_x_59:
        /* <DEDUP_REMOVED lines=8> */
.L_x_61:
[----:B------:R-:W-:-:S05]  /*02b0*/  MOV R3, c[0x0][0x54c] ;  /* 0x0001530000037a02 */ /* 0x000fca0000000f00 */
.L_x_60:
[----:B-----5:R-:W-:Y:S01]  /*02c0*/  IMAD R3, R3, c[0x0][0x548], RZ ;  /* 0x0001520003037a24 */ /* 0x020fe200078e02ff */
[----:B------:R-:W-:-:S04]  /*02d0*/  SHF.L.U32 R0, R86, 0x7, RZ ;  /* 0x0000000756007819 */ /* 0x000fc800000006ff */
[----:B------:R-:W-:-:S04]  /*02e0*/  ISETP.GE.AND P0, PT, R0, R3, PT ;  /* 0x000000030000720c */ /* 0x000fc80003f06270 */
[----:B------:R-:W-:-:S04]  /*02f0*/  SEL R209, R209, 0xffffffff, !P0 ;  /* 0xffffffffd1d17807 */ /* 0x000fc80004000000 */
.L_x_58:
[----:B------:R-:W-:-:S13]  /*0300*/  ISETP.GE.AND P0, PT, R209, RZ, PT ;  /* 0x000000ffd100720c */ /* 0x000fda0003f06270 */
[----:B------:R-:W-:Y:S05]  /*0310*/  @!P0 EXIT ;  /* 0x000000000000894d */ /* 0x000fea0003800000 */
[----:B------:R-:W-:Y:S01]  /*0320*/  ISETP.NE.U32.AND P0, PT, RZ, c[0x0][0x370], PT ;  /* 0x0000dc00ff007a0c */ /* 0x000fe20003f05070 */
[----:B------:R-:W-:Y:S01]  /*0330*/  IMAD.MOV.U32 R89, RZ, RZ, c[0x0][0x168] ;  /* 0x00005a00ff597624 */ /* 0x000fe200078e00ff */
[----:B------:R-:W-:Y:S01]  /*0340*/  ISETP.NE.U32.AND P1, PT, RZ, c[0x0][0x360], PT ;  /* 0x0000d800ff007a0c */ /* 0x000fe20003f25070 */
[----:B------:R-:W-:Y:S01]  /*0350*/  IMAD.MOV.U32 R153, RZ, RZ, RZ ;  /* 0x000000ffff997224 */ /* 0x000fe200078e00ff */
[----:B------:R-:W-:Y:S01]  /*0360*/  ISETP.NE.AND.EX P2, PT, RZ, c[0x0][0x374], PT, P0 ;  /* 0x0000dd00ff007a0c */ /* 0x000fe20003f45300 */
[----:B------:R-:W-:Y:S01]  /*0370*/  IMAD.MOV.U32 R175, RZ, RZ, RZ ;  /* 0x000000ffffaf7224 */ /* 0x000fe200078e00ff */
[----:B------:R-:W-:Y:S01]  /*0380*/  ISETP.NE.AND.EX P0, PT, RZ, c[0x0][0x364], PT, P1 ;  /* 0x0000d900ff007a0c */ /* 0x000fe20003f05310 */
[CC--:B------:R-:W-:Y:S01]  /*0390*/  IMAD.WIDE R10, R209.reuse, R4.reuse, c[0x0][0x348] ;  /* 0x0000d200d10a7625 */ /* 0x0c0fe200078e0204 */
[----:B------:R-:W-:Y:S02]  /*03a0*/  ISETP.NE.U32.AND P1, PT, RZ, c[0x0][0x348], PT ;  /* 0x0000d200ff007a0c */ /* 0x000fe40003f25070 */
[----:B------:R-:W-:Y:S01]  /*03b0*/  ISETP.NE.U32.AND P3, PT, RZ, c[0x0][0x350], PT ;  /* 0x0000d400ff007a0c */ /* 0x000fe20003f65070 */
[----:B------:R-:W-:Y:S01]  /*03c0*/  IMAD.WIDE R8, R209, R4, c[0x0][0x350] ;  /* 0x0000d400d1087625 */ /* 0x000fe200078e0204 */
[----:B------:R-:W-:-:S02]  /*03d0*/  ISETP.NE.U32.AND P4, PT, RZ, c[0x0][0x358], PT ;  /* 0x0000d600ff007a0c */ /* 0x000fc40003f85070 */
[----:B------:R-:W-:Y:S01]  /*03e0*/  ISETP.NE.AND.EX P1, PT, RZ, c[0x0][0x34c], PT, P1 ;  /* 0x0000d300ff007a0c */ /* 0x000fe20003f25310 */
[CC--:B------:R-:W-:Y:S01]  /*03f0*/  IMAD.WIDE R6, R209.reuse, R4.reuse, c[0x0][0x358] ;  /* 0x0000d600d1067625 */ /* 0x0c0fe200078e0204 */
[----:B------:R-:W-:Y:S02]  /*0400*/  ISETP.NE.AND.EX P3, PT, RZ, c[0x0][0x354], PT, P3 ;  /* 0x0000d500ff007a0c */ /* 0x000fe40003f65330 */
[----:B------:R-:W-:Y:S01]  /*0410*/  ISETP.NE.AND.EX P4, PT, RZ, c[0x0][0x35c], PT, P4 ;  /* 0x0000d700ff007a0c */ /* 0x000fe20003f85340 */
[CC--:B------:R-:W-:Y:S01]  /*0420*/  @P0 IMAD.WIDE R12, R209.reuse, R4.reuse, c[0x0][0x360] ;  /* 0x0000d800d10c0625 */ /* 0x0c0fe200078e0204 */
[----:B------:R-:W-:Y:S01]  /*0430*/  MOV R97, RZ ;  /* 0x000000ff00617202 */ /* 0x000fe20000000f00 */
[----:B------:R-:W2:Y:S01]  /*0440*/  S2R R207, SR_CTAID.Y ;  /* 0x0000000000cf7919 */ /* 0x000ea20000002600 */
[----:B------:R-:W-:Y:S01]  /*0450*/  ULDC UR5, c[0x0][0x2ac] ;  /* 0x0000ab0000057ab9 */ /* 0x000fe20000000800 */
[----:B------:R-:W-:Y:S02]  /*0460*/  IMAD.MOV.U32 R208, RZ, RZ, RZ ;  /* 0x000000ffffd07224 */ /* 0x000fe400078e00ff */
[----:B------:R3:W5:Y:S01]  /*0470*/  @P0 LDG.E R89, [R12.64] ;  /* 0x000000060c590981 */ /* 0x000762000c1e1900 */
[----:B------:R-:W-:Y:S01]  /*0480*/  ULDC UR4, c[0x0][0x1d0] ;  /* 0x0000740000047ab9 */ /* 0x000fe20000000800 */
[----:B-1----:R-:W-:-:S02]  /*0490*/  @P2 IMAD.WIDE R2, R209, R4, c[0x0][0x370] ;  /* 0x0000dc00d1022625 */ /* 0x002fc400078e0204 */
[----:B------:R3:W5:Y:S04]  /*04a0*/  @P1 LDG.E R153, [R10.64] ;  /* 0x000000060a991981 */ /* 0x000768000c1e1900 */
[----:B------:R3:W5:Y:S04]  /*04b0*/  @P3 LDG.E R97, [R8.64] ;  /* 0x0000000608613981 */ /* 0x000768000c1e1900 */
[----:B------:R3:W5:Y:S01]  /*04c0*/  @P4 LDG.E R175, [R6.64] ;  /* 0x0000000606af4981 */ /* 0x000762000c1e1900 */
[----:B------:R-:W-:-:S03]  /*04d0*/  UIMAD UR4, UR5, UR4, URZ ;  /* 0x00000004050472a4 */ /* 0x000fc6000f8e023f */
[----:B------:R1:W5:Y:S01]  /*04e0*/  @P2 LDG.E R208, [R2.64] ;  /* 0x0000000602d02981 */ /* 0x000362000c1e1900 */
[----:B------:R-:W-:Y:S01]  /*04f0*/  IMAD.MOV.U32 R154, RZ, RZ, c[0x0][0x228] ;  /* 0x00008a00ff9a7624 */ /* 0x000fe200078e00ff */
[----:B--2---:R-:W-:Y:S02]  /*0500*/  SHF.R.S32.HI R88, RZ, 0x1f, R207 ;  /* 0x0000001fff587819 */ /* 0x004fe400000114cf */
[----:B-1----:R-:W-:Y:S01]  /*0510*/  MOV R2, UR4 ;  /* 0x0000000400027c02 */ /* 0x002fe20008000f00 */
[----:B------:R-:W-:Y:S05]  /*0520*/  @P0 BRA `(.L_x_62) ;  /* 0x0000004000000947 */ /* 0x000fea0003800000 */
[----:B---3--:R-:W-:Y:S05]  /*0530*/  @!P1 BRA `(.L_x_62) ;  /* 0x0000003000009947 */ /* 0x008fea0003800000 */
[----:B-----5:R-:W2:Y:S04]  /*0540*/  LDG.E R89, [R10.64] ;  /* 0x000000060a597981 */ /* 0x020ea8000c1e1900 */
[----:B------:R-:W2:Y:S02]  /*0550*/  LDG.E R0, [R10.64+0x4] ;  /* 0x000004060a007981 */ /* 0x000ea4000c1e1900 */
[----:B--2---:R-:W-:-:S02]  /*0560*/  IADD3 R89, -R89, R0, RZ ;  /* 0x0000000059597210 */ /* 0x004fc40007ffe1ff */
.L_x_62:
[----:B---3--:R-:W-:-:S04]  /*0570*/  ISETP.NE.U32.AND P0, PT, RZ, c[0x0][0x368], PT ;  /* 0x0000da00ff007a0c */ /* 0x008fc80003f05070 */
[----:B------:R-:W-:-:S13]  /*0580*/  ISETP.NE.AND.EX P0, PT, RZ, c[0x0][0x36c], PT, P0 ;  /* 0x0000db00ff007a0c */ /* 0x000fda0003f05300 */
[----:B------:R-:W-:Y:S05]  /*0590*/  @!P0 BRA `(.L_x_63) ;  /* 0x0000003000008947 */ /* 0x000fea0003800000 */
[----:B------:R-:W-:-:S06]  /*05a0*/  IMAD.WIDE R2, R209, R4, c[0x0][0x368] ;  /* 0x0000da00d1027625 */ /* 0x000fcc00078e0204 */
[----:B------:R1:W5:Y:S01]  /*05b0*/  LDG.E R2, [R2.64] ;  /* 0x0000000602027981 */ /* 0x000362000c1e1900 */
[----:B------:R-:W-:Y:S05]  /*05c0*/  BRA `(.L_x_64) ;  /* 0x0000004000007947 */ /* 0x000fea0003800000 */
.L_x_63:
[----:B------:R-:W-:Y:S05]  /*05d0*/  @!P3 BRA `(.L_x_64) ;  /* 0x000000300000b947 */ /* 0x000fea0003800000 */
[----:B------:R-:W2:Y:S04]  /*05e0*/  LDG.E R2, [R8.64] ;  /* 0x0000000608027981 */ /* 0x000ea8000c1e1900 */
[----:B------:R-:W2:Y:S02]  /*05f0*/  LDG.E R3, [R8.64+0x4] ;  /* 0x0000040608037981 */ /* 0x000ea4000c1e1900 */
[----:B--2---:R-:W-:Y:S02]  /*0600*/  IADD3 R2, -R2, R3, RZ ;  /* 0x0000000302027210 */ /* 0x004fe40007ffe1ff */
.L_x_64:
[----:B------:R-:W2:Y:S04]  /*0610*/  @P4 LDG.E R0, [R6.64] ;  /* 0x0000000606004981 */ /* 0x000ea8000c1e1900 */
[----:B------:R-:W2:Y:S01]  /*0620*/  @P4 LDG.E R5, [R6.64+0x4] ;  /* 0x0000040606054981 */ /* 0x000ea2000c1e1900 */
[----:B-1---5:R-:W-:Y:S01]  /*0630*/  IMAD.IADD R3, R2, 0x1, -R208 ;  /* 0x0000000102037824 */ /* 0x022fe200078e0ad0 */
[----:B------:R-:W-:Y:S01]  /*0640*/  ISETP.NE.U32.AND P0, PT, RZ, c[0x0][0x378], PT ;  /* 0x0000de00ff007a0c */ /* 0x000fe20003f05070 */
[----:B------:R-:W-:-:S03]  /*0650*/  IMAD.MOV.U32 R87, RZ, RZ, R2 ;  /* 0x000000ffff577224 */ /* 0x000fc600078e0002 */
[----:B------:R-:W-:Y:S01]  /*0660*/  ISETP.NE.AND.EX P0, PT, RZ, c[0x0][0x37c], PT, P0 ;  /* 0x0000df00ff007a0c */ /* 0x000fe20003f05300 */
[----:B------:R-:W-:-:S05]  /*0670*/  IMAD.MOV R105, RZ, RZ, -R3 ;  /* 0x000000ffff697224 */ /* 0x000fca00078e0a03 */
[----:B------:R-:W-:-:S07]  /*0680*/  IMNMX R105, RZ, R105, !PT ;  /* 0x00000069ff697217 */ /* 0x000fce0007800200 */
[----:B------:R-:W-:-:S05]  /*0690*/  @P0 IMAD.WIDE R8, R209, R4, c[0x0][0x378] ;  /* 0x0000de00d1080625 */ /* 0x000fca00078e0204 */
[----:B------:R1:W5:Y:S01]  /*06a0*/  @P0 LDG.E R87, [R8.64] ;  /* 0x0000000608570981 */ /* 0x000362000c1e1900 */
[----:B--2---:R-:W-:-:S04]  /*06b0*/  @P4 IMAD.IADD R154, R5, 0x1, -R0 ;  /* 0x00000001059a4824 */ /* 0x004fc800078e0a00 */
[----:B------:R-:W-:-:S05]  /*06c0*/  IMAD.IADD R85, R3, 0x1, R154 ;  /* 0x0000000103557824 */ /* 0x000fca00078e029a */
[----:B------:R-:W-:-:S04]  /*06d0*/  IADD3 R0, R85, 0x3f, RZ ;  /* 0x0000003f55007810 */ /* 0x000fc80007ffe0ff */
[----:B------:R-:W-:-:S04]  /*06e0*/  SHF.R.S32.HI R133, RZ, 0x1f, R0 ;  /* 0x0000001fff857819 */ /* 0x000fc80000011400 */
[----:B------:R-:W-:-:S04]  /*06f0*/  LEA.HI R133, R133, R0, RZ, 0x6 ;  /* 0x0000000085857211 */ /* 0x000fc800078f30ff */
[----:B------:R-:W-:-:S05]  /*0700*/  LOP3.LUT R83, R133, 0xffffffc0, RZ, 0xc0, !PT ;  /* 0xffffffc085537812 */ /* 0x000fca00078ec0ff */
[----:B------:R-:W-:-:S05]  /*0710*/  IMAD.IADD R3, R83, 0x1, -R3 ;  /* 0x0000000153037824 */ /* 0x000fca00078e0a03 */
[----:B------:R-:W-:-:S04]  /*0720*/  IMNMX R6, R3, R154, PT ;  /* 0x0000009a03067217 */ /* 0x000fc80003800200 */
[----:B------:R-:W-:Y:S02]  /*0730*/  ISETP.GT.AND P0, PT, R6, R105, PT ;  /* 0x000000690600720c */ /* 0x000fe40003f04270 */
[----:B------:R-:W-:-:S05]  /*0740*/  SHF.R.U32.HI R105, RZ, 0x6, R105 ;  /* 0x00000006ff697819 */ /* 0x000fca0000011669 */
[----:B------:R-:W-:-:S06]  /*0750*/  IMAD.MOV.U32 R0, RZ, RZ, R105 ;  /* 0x000000ffff007224 */ /* 0x000fcc00078e0069 */
[----:B------:R-:W-:-:S04]  /*0760*/  @P0 IADD3 R6, R6, 0x3f, RZ ;  /* 0x0000003f06060810 */ /* 0x000fc80007ffe0ff */
[----:B------:R-:W-:-:S04]  /*0770*/  @P0 SHF.R.S32.HI R3, RZ, 0x1f, R6 ;  /* 0x0000001fff030819 */ /* 0x000fc80000011406 */
[----:B------:R-:W-:-:S04]  /*0780*/  @P0 LEA.HI R3, R3, R6, RZ, 0x6 ;  /* 0x0000000603030211 */ /* 0x000fc800078f30ff */
[----:B------:R-:W-:-:S04]  /*0790*/  @P0 SHF.R.S32.HI R0, RZ, 0x6, R3 ;  /* 0x00000006ff000819 */ /* 0x000fc80000011403 */
[----:B------:R-:W-:-:S13]  /*07a0*/  ISETP.GT.AND P0, PT, R0, R105, PT ;  /* 0x000000690000720c */ /* 0x000fda0003f04270 */
[----:B------:R-:W-:Y:S05]  /*07b0*/  @!P0 BRA `(.L_x_65) ;  /* 0x0000565000008947 */ /* 0x000fea0003800000 */
[----:B-1----:R-:W-:-:S04]  /*07c0*/  ISETP.NE.U32.AND P3, PT, RZ, c[0x0][0x340], PT ;  /* 0x0000d000ff007a0c */ /* 0x002fc80003f65070 */
[----:B------:R-:W-:-:S13]  /*07d0*/  ISETP.NE.AND.EX P3, PT, RZ, c[0x0][0x344], PT, P3 ;  /* 0x0000d100ff007a0c */ /* 0x000fda0003f65330 */
[----:B------:R-:W-:-:S06]  /*07e0*/  @P3 IMAD.WIDE R160, R209, R4, c[0x0][0x340] ;  /* 0x0000d000d1a03625 */ /* 0x000fcc00078e0204 */
[----:B------:R-:W2:Y:S01]  /*07f0*/  @P3 LDG.E R160, [R160.64] ;  /* 0x00000006a0a03981 */ /* 0x000ea2000c1e1900 */
[----:B------:R-:W-:Y:S01]  /*0800*/  SHF.R.S32.HI R7, RZ, 0x1f, R84 ;  /* 0x0000001fff077819 */ /* 0x000fe20000011454 */
[----:B------:R-:W-:Y:S01]  /*0810*/  IMAD.MOV.U32 R122, RZ, RZ, c[0x0][0x238] ;  /* 0x00008e00ff7a7624 */ /* 0x000fe200078e00ff */
[----:B------:R-:W-:Y:S01]  /*0820*/  SHF.R.S32.HI R3, RZ, 0x1f, R175 ;  /* 0x0000001fff037819 */ /* 0x000fe200000114af */
[----:B------:R-:W-:Y:S01]  /*0830*/  IMAD.MOV.U32 R111, RZ, RZ, 0x6 ;  /* 0x00000006ff6f7424 */ /* 0x000fe200078e00ff */
[-C--:B------:R-:W-:Y:S01]  /*0840*/  LEA.HI R4, R7, R84.reuse, RZ, 0x3 ;  /* 0x0000005407047211 */ /* 0x080fe200078f18ff */
[----:B------:R-:W-:Y:S01]  /*0850*/  IMAD.IADD R97, R97, 0x1, R2 ;  /* 0x0000000161617824 */ /* 0x000fe200078e0202 */
[----:B------:R-:W-:Y:S01]  /*0860*/  IADD3 R147, R0, -0x1, RZ ;  /* 0xffffffff00937810 */ /* 0x000fe20007ffe0ff */
[----:B------:R-:W-:Y:S01]  /*0870*/  IMAD.SHL.U32 R108, R122, 0x40, RZ ;  /* 0x000000407a6c7824 */ /* 0x000fe200078e00ff */
[----:B------:R-:W-:Y:S01]  /*0880*/  LOP3.LUT R5, R4, 0x1ffffff8, RZ, 0xc0, !PT ;  /* 0x1ffffff804057812 */ /* 0x000fe200078ec0ff */
[----:B------:R-:W-:Y:S01]  /*0890*/  IMAD R172, R88, c[0x0][0x240], RZ ;  /* 0x0000900058ac7a24 */ /* 0x000fe200078e02ff */
[----:B------:R-:W-:Y:S01]  /*08a0*/  SHF.R.S32.HI R4, RZ, 0x3, R4 ;  /* 0x00000003ff047819 */ /* 0x000fe20000011404 */
[----:B------:R-:W-:Y:S01]  /*08b0*/  IMAD.MOV.U32 R121, RZ, RZ, 0x5 ;  /* 0x00000005ff797424 */ /* 0x000fe200078e00ff */
[----:B------:R-:W-:Y:S01]  /*08c0*/  SHF.L.U64.HI R107, R122, R111, c[0x0][0x23c] ;  /* 0x00008f007a6b7619 */ /* 0x000fe2000001026f */
[----:B------:R-:W-:Y:S01]  /*08d0*/  IMAD.IADD R10, R84, 0x1, -R5 ;  /* 0x00000001540a7824 */ /* 0x000fe200078e0a05 */
[----:B------:R-:W-:Y:S01]  /*08e0*/  IADD3 R174, P0, R4, R175, RZ ;  /* 0x000000af04ae7210 */ /* 0x000fe20007f1e0ff */
[----:B------:R-:W-:Y:S01]  /*08f0*/  IMAD.IADD R104, R154, 0x1, -R4 ;  /* 0x000000019a687824 */ /* 0x000fe200078e0a04 */
[----:B------:R-:W-:Y:S01]  /*0900*/  SHF.R.S32.HI R2, RZ, 0x1f, R147 ;  /* 0x0000001fff027819 */ /* 0x000fe20000011493 */
[----:B------:R-:W-:Y:S01]  /*0910*/  IMAD.SHL.U32 R10, R10, 0x8, RZ ;  /* 0x000000080a0a7824 */ /* 0x000fe200078e00ff */
[----:B------:R-:W-:Y:S01]  /*0920*/  LEA.HI.X.SX32 R175, R4, R3, 0x1, P0 ;  /* 0x0000000304af7211 */ /* 0x000fe200000f0eff */
[----:B------:R-:W-:Y:S01]  /*0930*/  IMAD R0, R147, -0x40, R104 ;  /* 0xffffffc093007824 */ /* 0x000fe200078e0268 */
[----:B------:R-:W-:Y:S01]  /*0940*/  LEA.HI R149, R7, R84, RZ, 0x2 ;  /* 0x0000005407957211 */ /* 0x000fe200078f10ff */
[----:B------:R-:W-:Y:S01]  /*0950*/  IMAD R9, R107, R147, RZ ;  /* 0x000000936b097224 */ /* 0x000fe200078e02ff */
[--C-:B------:R-:W-:Y:S01]  /*0960*/  SHF.R.S32.HI R11, RZ, 0x1f, R10.reuse ;  /* 0x0000001fff0b7819 */ /* 0x100fe2000001140a */
[----:B------:R-:W-:Y:S01]  /*0970*/  IMAD R3, R175, c[0x0][0x238], RZ ;  /* 0x00008e00af037a24 */ /* 0x000fe200078e02ff */
[----:B------:R-:W-:Y:S01]  /*0980*/  ISETP.GE.AND P1, PT, R0, 0x1, PT ;  /* 0x000000010000780c */ /* 0x000fe20003f26270 */
[----:B------:R-:W-:Y:S01]  /*0990*/  IMAD R2, R2, R108, R9 ;  /* 0x0000006c02027224 */ /* 0x000fe200078e0209 */
[----:B------:R-:W-:Y:S01]  /*09a0*/  ISETP.GT.AND P0, PT, R0, 0x20, PT ;  /* 0x000000200000780c */ /* 0x000fe20003f04270 */
[----:B------:R-:W-:Y:S01]  /*09b0*/  IMAD R12, R174, c[0x0][0x23c], R3 ;  /* 0x00008f00ae0c7a24 */ /* 0x000fe200078e0203 */
[----:B------:R-:W-:Y:S01]  /*09c0*/  IADD3 R0, R10, 0x80, RZ ;  /* 0x000000800a007810 */ /* 0x000fe20007ffe0ff */
[----:B------:R-:W-:Y:S01]  /*09d0*/  IMAD.WIDE.U32 R8, R174, c[0x0][0x238], R10 ;  /* 0x00008e00ae087a25 */ /* 0x000fe200078e000a */
[----:B------:R-:W-:Y:S01]  /*09e0*/  SEL R170, R209, RZ, !P4 ;  /* 0x000000ffd1aa7207 */ /* 0x000fe20006000000 */
[----:B------:R-:W-:Y:S01]  /*09f0*/  ULDC.U8 UR4, c[0x0][0x298] ;  /* 0x0000a60000047ab9 */ /* 0x000fe20000000000 */
[----:B------:R-:W-:Y:S01]  /*0a00*/  ISETP.GE.AND P5, PT, R0, c[0x0][0x1d4], PT ;  /* 0x0000750000007a0c */ /* 0x000fe20003fa6270 */
[----:B------:R-:W-:Y:S01]  /*0a10*/  IMAD.SHL.U32 R5, R4, 0x40, RZ ;  /* 0x0000004004057824 */ /* 0x000fe200078e00ff */
[----:B------:R-:W-:Y:S01]  /*0a20*/  SHF.R.S32.HI R0, RZ, 0x1f, R209 ;  /* 0x0000001fff007819 */ /* 0x000fe200000114d1 */
[----:B------:R-:W-:Y:S01]  /*0a30*/  IMAD.IADD R13, R9, 0x1, R12 ;  /* 0x00000001090d7824 */ /* 0x000fe200078e020c */
[----:B------:R-:W-:Y:S01]  /*0a40*/  IADD3 R3, R10, 0x40, RZ ;  /* 0x000000400a037810 */ /* 0x000fe20007ffe0ff */
[----:B------:R-:W-:Y:S01]  /*0a50*/  IMAD.MOV.U32 R12, RZ, RZ, R8 ;  /* 0x000000ffff0c7224 */ /* 0x000fe200078e0008 */
[----:B------:R-:W-:Y:S01]  /*0a60*/  LOP3.LUT R5, R5, 0x1c0, RZ, 0xc0, !PT ;  /* 0x000001c005057812 */ /* 0x000fe200078ec0ff */
[C---:B------:R-:W-:Y:S01]  /*0a70*/  IMAD R172, R207.reuse, c[0x0][0x244], R172 ;  /* 0x00009100cfac7a24 */ /* 0x040fe200078e02ac */
[----:B------:R-:W-:Y:S01]  /*0a80*/  SEL R103, R0, RZ, !P4 ;  /* 0x000000ff00677207 */ /* 0x000fe20006000000 */
[----:B------:R-:W-:Y:S01]  /*0a90*/  IMAD.WIDE.U32 R12, R207, c[0x0][0x240], R12 ;  /* 0x00009000cf0c7a25 */ /* 0x000fe200078e000c */
[----:B------:R-:W-:-:S02]  /*0aa0*/  LOP3.LUT R4, R5, 0x38, R10, 0xf8, !PT ;  /* 0x0000003805047812 */ /* 0x000fc400078ef80a */
[----:B------:R-:W-:Y:S01]  /*0ab0*/  SHF.R.U32.HI R5, RZ, 0x3, R5 ;  /* 0x00000003ff057819 */ /* 0x000fe20000011605 */
[----:B------:R-:W-:Y:S01]  /*0ac0*/  IMAD.IADD R173, R13, 0x1, R172 ;  /* 0x000000010dad7824 */ /* 0x000fe200078e02ac */
[----:B------:R-:W-:Y:S01]  /*0ad0*/  SHF.R.S32.HI R152, RZ, 0x2, R149 ;  /* 0x00000002ff987819 */ /* 0x000fe20000011495 */
[----:B------:R-:W-:Y:S01]  /*0ae0*/  IMAD R181, R103, c[0x0][0x248], RZ ;  /* 0x0000920067b57a24 */ /* 0x000fe200078e02ff */
[----:B------:R-:W-:Y:S01]  /*0af0*/  LOP3.LUT R4, R4, R5, RZ, 0x3c, !PT ;  /* 0x0000000504047212 */ /* 0x000fe200078e3cff */
[----:B------:R-:W-:Y:S01]  /*0b00*/  IMAD.MOV.U32 R172, RZ, RZ, R12 ;  /* 0x000000ffffac7224 */ /* 0x000fe200078e000c */
[----:B------:R-:W-:Y:S01]  /*0b10*/  ISETP.GE.AND P6, PT, R3, c[0x0][0x1d4], PT ;  /* 0x0000750003007a0c */ /* 0x000fe20003fc6270 */
[C---:B------:R-:W-:Y:S01]  /*0b20*/  IMAD R181, R170.reuse, c[0x0][0x24c], R181 ;  /* 0x00009300aab57a24 */ /* 0x040fe200078e02b5 */
[----:B------:R-:W-:Y:S01]  /*0b30*/  LOP3.LUT R5, R149, 0xfffffffc, RZ, 0xc0, !PT ;  /* 0xfffffffc95057812 */ /* 0x000fe200078ec0ff */
[----:B------:R-:W-:Y:S01]  /*0b40*/  IMAD.WIDE.U32 R172, R170, c[0x0][0x248], R172 ;  /* 0x00009200aaac7a25 */ /* 0x000fe200078e00ac */
[----:B------:R-:W-:-:S02]  /*0b50*/  SHF.R.S32.HI R3, RZ, 0x1f, R152 ;  /* 0x0000001fff037819 */ /* 0x000fc40000011498 */
[----:B------:R-:W-:Y:S01]  /*0b60*/  ISETP.GE.AND P2, PT, R10, c[0x0][0x1d4], PT ;  /* 0x000075000a007a0c */ /* 0x000fe20003f46270 */
[----:B------:R-:W-:Y:S01]  /*0b70*/  IMAD R8, R88, c[0x0][0x260], RZ ;  /* 0x0000980058087a24 */ /* 0x000fe200078e02ff */
[----:B------:R-:W-:Y:S01]  /*0b80*/  SHF.L.U64.HI R121, R122, R121, c[0x0][0x23c] ;  /* 0x00008f007a797619 */ /* 0x000fe20000010279 */
[----:B------:R-:W-:Y:S01]  /*0b90*/  IMAD.IADD R181, R173, 0x1, R181 ;  /* 0x00000001adb57824 */ /* 0x000fe200078e02b5 */
[----:B------:R-:W-:Y:S01]  /*0ba0*/  P2R R158, PR, RZ, 0x4 ;  /* 0x00000004ff9e7803 */ /* 0x000fe20000000000 */
[----:B------:R-:W-:Y:S01]  /*0bb0*/  IMAD.MOV.U32 R180, RZ, RZ, R172 ;  /* 0x000000ffffb47224 */ /* 0x000fe200078e00ac */
[-C--:B------:R-:W-:Y:S01]  /*0bc0*/  LEA.HI R145, R7, R84.reuse, RZ, 0x6 ;  /* 0x0000005407917211 */ /* 0x080fe200078f30ff */
[----:B------:R-:W-:Y:S01]  /*0bd0*/  IMAD.IADD R5, R84, 0x1, -R5 ;  /* 0x0000000154057824 */ /* 0x000fe200078e0a05 */
[----:B------:R-:W-:Y:S01]  /*0be0*/  ISETP.NE.AND P4, PT, R158, RZ, PT ;  /* 0x000000ff9e00720c */ /* 0x000fe20003f85270 */
[----:B------:R-:W-:Y:S01]  /*0bf0*/  IMAD R9, R3, c[0x0][0x280], RZ ;  /* 0x0000a00003097a24 */ /* 0x000fe200078e02ff */
[----:B------:R-:W-:Y:S01]  /*0c00*/  SHF.R.S32.HI R149, RZ, 0x1f, R149 ;  /* 0x0000001fff957819 */ /* 0x000fe20000011495 */
[----:B------:R-:W-:Y:S01]  /*0c10*/  IMAD R8, R207, c[0x0][0x264], R8 ;  /* 0x00009900cf087a24 */ /* 0x000fe200078e0208 */
[----:B------:R-:W-:Y:S01]  /*0c20*/  LEA.HI R132, R7, R84, RZ, 0x5 ;  /* 0x0000005407847211 */ /* 0x000fe200078f28ff */
[----:B------:R-:W-:Y:S01]  /*0c30*/  IMAD.WIDE.U32 R10, R207, c[0x0][0x260], R10 ;  /* 0x00009800cf0a7a25 */ /* 0x000fe200078e000a */
[----:B------:R-:W-:-:S03]  /*0c40*/  LEA.HI R149, R149, R152, RZ, 0x3 ;  /* 0x0000009895957211 */ /* 0x000fc600078f18ff */
[----:B------:R-:W-:Y:S01]  /*0c50*/  IMAD.WIDE.U32 R20, R147, R108, R180 ;  /* 0x0000006c93147225 */ /* 0x000fe200078e00b4 */
[----:B------:R-:W-:-:S03]  /*0c60*/  LOP3.LUT R149, R149, 0xfffffff8, RZ, 0xc0, !PT ;  /* 0xfffffff895957812 */ /* 0x000fc600078ec0ff */
[----:B------:R-:W-:Y:S02]  /*0c70*/  IMAD R164, R152, c[0x0][0x284], R9 ;  /* 0x0000a10098a47a24 */ /* 0x000fe400078e0209 */
[----:B------:R-:W-:Y:S02]  /*0c80*/  IMAD.SHL.U32 R16, R5, 0x8, RZ ;  /* 0x0000000805107824 */ /* 0x000fe400078e00ff */
[----:B------:R-:W-:Y:S02]  /*0c90*/  IMAD.IADD R9, R11, 0x1, R8 ;  /* 0x000000010b097824 */ /* 0x000fe400078e0208 */
[----:B------:R-:W-:Y:S01]  /*0ca0*/  IMAD.MOV.U32 R8, RZ, RZ, R10 ;  /* 0x000000ffff087224 */ /* 0x000fe200078e000a */
[----:B------:R-:W-:Y:S01]  /*0cb0*/  @P1 LEA R10, P2, R20, c[0x0][0x220], 0x1 ;  /* 0x00008800140a1a11 */ /* 0x000fe200078408ff */
[----:B------:R-:W-:Y:S01]  /*0cc0*/  IMAD.IADD R2, R21, 0x1, R2 ;  /* 0x0000000115027824 */ /* 0x000fe200078e0202 */
[----:B------:R-:W-:Y:S01]  /*0cd0*/  SHF.R.S32.HI R17, RZ, 0x1f, R16 ;  /* 0x0000001fff117819 */ /* 0x000fe20000011410 */
[----:B------:R-:W-:Y:S01]  /*0ce0*/  IMAD R3, R3, c[0x0][0x290], RZ ;  /* 0x0000a40003037a24 */ /* 0x000fe200078e02ff */
[----:B------:R-:W-:Y:S01]  /*0cf0*/  IADD3 R148, R16, 0xa0, RZ ;  /* 0x000000a010947810 */ /* 0x000fe20007ffe0ff */
[----:B------:R-:W-:Y:S01]  /*0d00*/  IMAD.SHL.U32 R122, R122, 0x20, RZ ;  /* 0x000000207a7a7824 */ /* 0x000fe200078e00ff */
[----:B------:R-:W-:Y:S01]  /*0d10*/  @P1 LEA.HI.X R11, R20, c[0x0][0x224], R2, 0x1, P2 ;  /* 0x00008900140b1a11 */ /* 0x000fe200010f0c02 */
[----:B------:R-:W-:Y:S01]  /*0d20*/  IMAD R162, R152, c[0x0][0x294], R3 ;  /* 0x0000a50098a27a24 */ /* 0x000fe200078e0203 */
[----:B------:R-:W-:Y:S01]  /*0d30*/  IADD3 R151, R16, 0x60, RZ ;  /* 0x0000006010977810 */ /* 0x000fe20007ffe0ff */
[----:B------:R-:W-:Y:S01]  /*0d40*/  IMAD.SHL.U32 R18, R5, 0x4, RZ ;  /* 0x0000000405127824 */ /* 0x000fe200078e00ff */
[----:B------:R-:W-:Y:S01]  /*0d50*/  @P0 IADD3 R3, P2, R122, R20, RZ ;  /* 0x000000147a030210 */ /* 0x000fe20007f5e0ff */
[----:B------:R-:W-:Y:S01]  /*0d60*/  IMAD.WIDE.U32 R14, R152, c[0x0][0x280], R16 ;  /* 0x0000a000980e7a25 */ /* 0x000fe200078e0010 */
[----:B------:R-:W-:-:S02]  /*0d70*/  IADD3 R150, R16, 0x80, RZ ;  /* 0x0000008010967810 */ /* 0x000fc40007ffe0ff */
[----:B------:R-:W-:Y:S01]  /*0d80*/  SHF.R.S32.HI R19, RZ, 0x1f, R18 ;  /* 0x0000001fff137819 */ /* 0x000fe20000011412 */
[----:B------:R-:W-:Y:S01]  /*0d90*/  @P0 IMAD.X R2, R121, 0x1, R2, P2 ;  /* 0x0000000179020824 */ /* 0x000fe200010e0602 */
[C---:B------:R-:W-:Y:S01]  /*0da0*/  @P0 LEA R20, P2, R3.reuse, c[0x0][0x220], 0x1 ;  /* 0x0000880003140a11 */ /* 0x040fe200078408ff */
[----:B------:R-:W-:Y:S01]  /*0db0*/  IMAD.IADD R165, R164, 0x1, R15 ;  /* 0x00000001a4a57824 */ /* 0x000fe200078e020f */
[----:B------:R-:W-:Y:S01]  /*0dc0*/  IADD3 R15, R18, 0x20, RZ ;  /* 0x00000020120f7810 */ /* 0x000fe20007ffe0ff */
[----:B------:R-:W-:Y:S01]  /*0dd0*/  IMAD.WIDE.U32 R12, R152, c[0x0][0x290], R16 ;  /* 0x0000a400980c7a25 */ /* 0x000fe200078e0010 */
[----:B------:R-:W-:Y:S02]  /*0de0*/  @P0 LEA.HI.X R21, R3, c[0x0][0x224], R2, 0x1, P2 ;  /* 0x0000890003150a11 */ /* 0x000fe400010f0c02 */
[----:B------:R-:W-:Y:S01]  /*0df0*/  ISETP.GE.AND P2, PT, R16, c[0x0][0x27c], PT ;  /* 0x00009f0010007a0c */ /* 0x000fe20003f46270 */
[----:B------:R-:W-:Y:S01]  /*0e00*/  IMAD.SHL.U32 R145, R145, 0x8, RZ ;  /* 0x0000000891917824 */ /* 0x000fe200078e00ff */
[----:B------:R-:W-:Y:S01]  /*0e10*/  SHF.R.S32.HI R142, RZ, 0x1f, R151 ;  /* 0x0000001fff8e7819 */ /* 0x000fe20000011497 */
[----:B------:R-:W-:Y:S01]  /*0e20*/  IMAD.WIDE.U32 R168, R152, c[0x0][0x280], R18 ;  /* 0x0000a00098a87a25 */ /* 0x000fe200078e0012 */
[----:B------:R-:W-:-:S02]  /*0e30*/  SEL R3, RZ, c[0x0][0x27c], !P2 ;  /* 0x00009f00ff037a07 */ /* 0x000fc40005000000 */
[----:B------:R-:W-:Y:S01]  /*0e40*/  LOP3.LUT R145, R4, 0xfffffe00, R145, 0xf8, !PT ;  /* 0xfffffe0004917812 */ /* 0x000fe200078ef891 */
[----:B------:R-:W-:Y:S01]  /*0e50*/  IMAD.IADD R163, R162, 0x1, R13 ;  /* 0x00000001a2a37824 */ /* 0x000fe200078e020d */
[----:B------:R-:W-:Y:S01]  /*0e60*/  P2R R157, PR, RZ, 0x4 ;  /* 0x00000004ff9d7803 */ /* 0x000fe20000000000 */
[----:B------:R-:W-:Y:S01]  /*0e70*/  IMAD.IADD R13, R18, 0x1, R15 ;  /* 0x00000001120d7824 */ /* 0x000fe200078e020f */
[----:B------:R-:W-:Y:S01]  /*0e80*/  SHF.R.S32.HI R137, RZ, 0x1f, R150 ;  /* 0x0000001fff897819 */ /* 0x000fe20000011496 */
[----:B------:R-:W-:Y:S01]  /*0e90*/  IMAD.IADD R169, R169, 0x1, R164 ;  /* 0x00000001a9a97824 */ /* 0x000fe200078e02a4 */
[----:B------:R-:W-:Y:S01]  /*0ea0*/  LEA.HI R142, R142, R151, RZ, 0x3 ;  /* 0x000000978e8e7211 */ /* 0x000fe200078f18ff */
[----:B------:R-:W-:Y:S01]  /*0eb0*/  IMAD.WIDE.U32 R166, R152, c[0x0][0x290], R18 ;  /* 0x0000a40098a67a25 */ /* 0x000fe200078e0012 */
[----:B------:R-:W-:Y:S02]  /*0ec0*/  ISETP.GE.AND P2, PT, R13, c[0x0][0x27c], PT ;  /* 0x00009f000d007a0c */ /* 0x000fe40003f46270 */
[----:B------:R-:W-:Y:S01]  /*0ed0*/  SHF.R.S32.HI R144, RZ, 0x1f, R13 ;  /* 0x0000001fff907819 */ /* 0x000fe2000001140d */
[----:B------:R-:W-:Y:S01]  /*0ee0*/  IMAD.MOV.U32 R164, RZ, RZ, R14 ;  /* 0x000000ffffa47224 */ /* 0x000fe200078e000e */
[----:B------:R-:W-:Y:S01]  /*0ef0*/  IADD3 R14, R18, 0x40, RZ ;  /* 0x00000040120e7810 */ /* 0x000fe20007ffe0ff */
[----:B------:R-:W-:Y:S01]  /*0f00*/  IMAD.SHL.U32 R145, R145, 0x2, RZ ;  /* 0x0000000291917824 */ /* 0x000fe200078e00ff */
[----:B------:R-:W-:Y:S01]  /*0f10*/  LEA.HI R137, R137, R150, RZ, 0x3 ;  /* 0x0000009689897211 */ /* 0x000fe200078f18ff */
[----:B------:R-:W-:Y:S01]  /*0f20*/  IMAD.IADD R167, R167, 0x1, R162 ;  /* 0x00000001a7a77824 */ /* 0x000fe200078e02a2 */
[----:B------:R-:W-:Y:S01]  /*0f30*/  LEA.HI R144, R144, R13, RZ, 0x3 ;  /* 0x0000000d90907211 */ /* 0x000fe200078f18ff */
[----:B------:R-:W-:Y:S01]  /*0f40*/  IMAD.IADD R3, R16, 0x1, R3 ;  /* 0x0000000110037824 */ /* 0x000fe200078e0203 */
[----:B------:R-:W-:Y:S01]  /*0f50*/  @!PT LDS RZ, [RZ] ;  /* 0x00000000fffff984 */ /* 0x000fe20000000800 */
[----:B------:R-:W-:Y:S01]  /*0f60*/  @!PT LDS RZ, [RZ] ;  /* 0x00000000fffff984 */ /* 0x000fe20000000800 */
[----:B------:R-:W-:Y:S01]  /*0f70*/  @!PT LDS RZ, [RZ] ;  /* 0x00000000fffff984 */ /* 0x000fe20000000800 */
[----:B------:R1:W-:Y:S01]  /*0f80*/  @P1 LDGSTS.E.BYPASS.LTC128B.128 [R145+0x6100], [R10.64], !P4 ;  /* 0x061000000a911fae */ /* 0x0003e2000e101d46 */
[----:B------:R-:W-:Y:S01]  /*0f90*/  IMAD.MOV.U32 R162, RZ, RZ, R12 ;  /* 0x000000ffffa27224 */ /* 0x000fe200078e000c */
[----:B------:R-:W-:Y:S01]  /*0fa0*/  LOP3.LUT R142, R142, 0xfffffff8, RZ, 0xc0, !PT ;  /* 0xfffffff88e8e7812 */ /* 0x000fe200078ec0ff */
[----:B------:R-:W-:Y:S01]  /*0fb0*/  IMAD.IADD R12, R18, 0x1, R14 ;  /* 0x00000001120c7824 */ /* 0x000fe200078e020e */
[----:B------:R1:W-:Y:S01]  /*0fc0*/  @P1 LDGSTS.E.BYPASS.LTC128B.128 [R145+0x8100], [R10.64+0x80], !P6 ;  /* 0x081000800a911fae */ /* 0x0003e2000f101d46 */
[----:B------:R-:W-:Y:S01]  /*0fd0*/  SHF.R.S32.HI R130, RZ, 0x1f, R3 ;  /* 0x0000001fff827819 */ /* 0x000fe20000011403 */
[----:B------:R-:W-:Y:S01]  /*0fe0*/  IMAD.IADD R149, R152, 0x1, -R149 ;  /* 0x0000000198957824 */ /* 0x000fe200078e0a95 */
[----:B------:R-:W-:Y:S01]  /*0ff0*/  LOP3.LUT R137, R137, 0xfffffff8, RZ, 0xc0, !PT ;  /* 0xfffffff889897812 */ /* 0x000fe200078ec0ff */
[----:B------:R1:W-:Y:S01]  /*1000*/  @P1 LDGSTS.E.BYPASS.LTC128B.128 [R145+0xa100], [R10.64+0x100], !P5 ;  /* 0x0a1001000a911fae */ /* 0x0003e2000e901d46 */
[----:B------:R-:W-:Y:S01]  /*1010*/  ISETP.GE.AND P1, PT, R12, c[0x0][0x27c], PT ;  /* 0x00009f000c007a0c */ /* 0x000fe20003f26270 */
[----:B------:R-:W-:Y:S01]  /*1020*/  IMAD R146, R5, 0x40, R152 ;  /* 0x0000004005927824 */ /* 0x000fe200078e0298 */
[CC--:B------:R-:W-:Y:S01]  /*1030*/  LEA.HI R116, R130.reuse, R3.reuse, RZ, 0x3 ;  /* 0x0000000382747211 */ /* 0x0c0fe200078f18ff */
[----:B------:R3:W-:Y:S01]  /*1040*/  @P0 LDGSTS.E.BYPASS.LTC128B.128 [R145+0x7100], [R20.64], !P4 ;  /* 0x0710000014910fae */ /* 0x0007e2000e101d46 */
[----:B------:R-:W-:Y:S01]  /*1050*/  LEA.HI R130, R130, R3, RZ, 0x6 ;  /* 0x0000000382827211 */ /* 0x000fe200078f30ff */
[----:B------:R-:W-:Y:S01]  /*1060*/  IMAD.SHL.U32 R132, R132, 0x10, RZ ;  /* 0x0000001084847824 */ /* 0x000fe200078e00ff */
[----:B------:R-:W-:Y:S01]  /*1070*/  SEL R3, RZ, c[0x0][0x27c], !P1 ;  /* 0x00009f00ff037a07 */ /* 0x000fe20004800000 */
[----:B------:R3:W-:Y:S01]  /*1080*/  @P0 LDGSTS.E.BYPASS.LTC128B.128 [R145+0x9100], [R20.64+0x80], !P6 ;  /* 0x0910008014910fae */ /* 0x0007e2000f101d46 */
[----:B------:R-:W-:Y:S01]  /*1090*/  SHF.R.S32.HI R5, RZ, 0x1f, R148 ;  /* 0x0000001fff057819 */ /* 0x000fe20000011494 */
[----:B------:R-:W-:Y:S01]  /*10a0*/  IMAD.SHL.U32 R130, R130, 0x40, RZ ;  /* 0x0000004082827824 */ /* 0x000fe200078e00ff */
[----:B------:R-:W-:Y:S01]  /*10b0*/  LOP3.LUT R132, R132, 0xfffffe00, RZ, 0xc0, !PT ;  /* 0xfffffe0084847812 */ /* 0x000fe200078ec0ff */
[----:B------:R3:W-:Y:S01]  /*10c0*/  @P0 LDGSTS.E.BYPASS.LTC128B.128 [R145+0xb100], [R20.64+0x100], !P5 ;  /* 0x0b10010014910fae */ /* 0x0007e2000e901d46 */
[C---:B------:R-:W-:Y:S01]  /*10d0*/  LOP3.LUT P0, RZ, R149.reuse, 0x4, RZ, 0xc0, !PT ;  /* 0x0000000495ff7812 */ /* 0x040fe2000780c0ff */
[----:B------:R-:W-:Y:S01]  /*10e0*/  IMAD.SHL.U32 R149, R149, 0x40, RZ ;  /* 0x0000004095957824 */ /* 0x000fe200078e00ff */
[----:B------:R-:W-:Y:S01]  /*10f0*/  LEA.HI R136, R5, R148, RZ, 0x3 ;  /* 0x0000009405887211 */ /* 0x000fe200078f18ff */
[----:B------:R-:W-:Y:S01]  /*1100*/  IMAD.IADD R3, R3, 0x1, R12 ;  /* 0x0000000103037824 */ /* 0x000fe200078e020c */
[----:B------:R-:W0:Y:S01]  /*1110*/  LDGDEPBAR ;  /* 0x00000000000079af */ /* 0x000e220000000000 */
[----:B------:R-:W-:Y:S01]  /*1120*/  LOP3.LUT R130, R130, 0x7ffff000, RZ, 0xc0, !PT ;  /* 0x7ffff00082827812 */ /* 0x000fe200078ec0ff */
[----:B------:R-:W-:Y:S01]  /*1130*/  IMAD R4, R88, c[0x0][0x210], RZ ;  /* 0x0000840058047a24 */ /* 0x000fe200078e02ff */
[----:B------:R-:W-:Y:S01]  /*1140*/  LOP3.LUT R149, R149, 0x1c0, RZ, 0xc0, !PT ;  /* 0x000001c095957812 */ /* 0x000fe200078ec0ff */
[----:B------:R-:W-:Y:S01]  /*1150*/  IMAD.WIDE.U32 R176, R207, c[0x0][0x210], RZ ;  /* 0x00008400cfb07a25 */ /* 0x000fe200078e00ff */
[----:B------:R-:W-:-:S02]  /*1160*/  SHF.R.S32.HI R128, RZ, 0x1f, R3 ;  /* 0x0000001fff807819 */ /* 0x000fc40000011403 */
[----:B------:R-:W-:Y:S01]  /*1170*/  SHF.R.U32.HI R134, RZ, 0x3, R149 ;  /* 0x00000003ff867819 */ /* 0x000fe20000011695 */
[----:B------:R-:W-:Y:S01]  /*1180*/  IMAD.MOV.U32 R90, RZ, RZ, c[0x0][0x27c] ;  /* 0x00009f00ff5a7624 */ /* 0x000fe200078e00ff */
[----:B------:R-:W-:Y:S01]  /*1190*/  LOP3.LUT R5, R149, 0x18, R16, 0xf8, !PT ;  /* 0x0000001895057812 */ /* 0x000fe200078ef810 */
[----:B------:R-:W-:Y:S01]  /*11a0*/  IMAD R103, R103, c[0x0][0x268], RZ ;  /* 0x00009a0067677a24 */ /* 0x000fe200078e02ff */
[----:B------:R-:W-:Y:S01]  /*11b0*/  LOP3.LUT R7, R149, 0x38, R116, 0xf8, !PT ;  /* 0x0000003895077812 */ /* 0x000fe200078ef874 */
[----:B------:R-:W-:Y:S01]  /*11c0*/  IMAD.MOV.U32 R106, RZ, RZ, c[0x0][0x2b8] ;  /* 0x0000ae00ff6a7624 */ /* 0x000fe200078e00ff */
[-C--:B------:R-:W-:Y:S01]  /*11d0*/  LOP3.LUT R5, R5, R134.reuse, RZ, 0x3c, !PT ;  /* 0x0000008605057212 */ /* 0x080fe200078e3cff */
[----:B------:R-:W-:Y:S01]  /*11e0*/  IMAD R6, R88, c[0x0][0x1e8], RZ ;  /* 0x00007a0058067a24 */ /* 0x000fe200078e02ff */
[CC--:B------:R-:W-:Y:S01]  /*11f0*/  LEA.HI R120, R128.reuse, R3.reuse, RZ, 0x3 ;  /* 0x0000000380787211 */ /* 0x0c0fe200078f18ff */
[----:B------:R-:W-:Y:S01]  /*1200*/  IMAD.MOV.U32 R110, RZ, RZ, c[0x0][0x280] ;  /* 0x0000a000ff6e7624 */ /* 0x000fe200078e00ff */
[----:B------:R-:W-:Y:S01]  /*1210*/  LEA.HI R128, R128, R3, RZ, 0x6 ;  /* 0x0000000380807211 */ /* 0x000fe200078f30ff */
[----:B------:R-:W-:Y:S01]  /*1220*/  IMAD.IADD R140, R5, 0x1, R132 ;  /* 0x00000001058c7824 */ /* 0x000fe200078e0284 */
[----:B------:R-:W-:Y:S01]  /*1230*/  LOP3.LUT R7, R7, R134, RZ, 0x3c, !PT ;  /* 0x0000008607077212 */ /* 0x000fe200078e3cff */
[----:B------:R-:W-:Y:S01]  /*1240*/  IMAD.MOV.U32 R112, RZ, RZ, c[0x0][0x290] ;  /* 0x0000a400ff707624 */ /* 0x000fe200078e00ff */
[----:B------:R-:W-:Y:S01]  /*1250*/  LOP3.LUT R3, R149, 0x38, R120, 0xf8, !PT ;  /* 0x0000003895037812 */ /* 0x000fe200078ef878 */
[----:B------:R-:W-:Y:S01]  /*1260*/  IMAD.SHL.U32 R128, R128, 0x40, RZ ;  /* 0x0000004080807824 */ /* 0x000fe200078e00ff */
[----:B------:R-:W-:Y:S01]  /*1270*/  IADD3 R130, R7, R130, R132 ;  /* 0x0000008207827210 */ /* 0x000fe20007ffe084 */
[----:B------:R-:W-:Y:S01]  /*1280*/  IMAD R7, R207, c[0x0][0x214], R4 ;  /* 0x00008500cf077a24 */ /* 0x000fe200078e0204 */
[----:B------:R-:W-:Y:S01]  /*1290*/  SHF.R.S32.HI R143, RZ, 0x1f, R12 ;  /* 0x0000001fff8f7819 */ /* 0x000fe2000001140c */
[----:B------:R-:W-:Y:S01]  /*12a0*/  IMAD R103, R170, c[0x0][0x26c], R103 ;  /* 0x00009b00aa677a24 */ /* 0x000fe200078e0267 */
[----:B------:R-:W-:Y:S01]  /*12b0*/  LEA R140, R140, 0x100, 0x1 ;  /* 0x000001008c8c7811 */ /* 0x000fe200078e08ff */
[----:B------:R-:W-:Y:S01]  /*12c0*/  IMAD.IADD R114, R177, 0x1, R7 ;  /* 0x00000001b1727824 */ /* 0x000fe200078e0207 */
[----:B------:R-:W-:Y:S01]  /*12d0*/  SHF.R.S32.HI R141, RZ, 0x3, R116 ;  /* 0x00000003ff8d7819 */ /* 0x000fe20000011474 */
[----:B-----5:R-:W-:Y:S01]  /*12e0*/  IMAD.WIDE.U32 R168, R87, c[0x0][0x280], R168 ;  /* 0x0000a00057a87a25 */ /* 0x020fe200078e00a8 */
[----:B------:R-:W-:-:S02]  /*12f0*/  SHF.R.S32.HI R135, RZ, 0x3, R120 ;  /* 0x00000003ff877819 */ /* 0x000fc40000011478 */
[----:B------:R-:W-:Y:S01]  /*1300*/  LOP3.LUT R128, R128, 0x7ffff000, RZ, 0xc0, !PT ;  /* 0x7ffff00080807812 */ /* 0x000fe200078ec0ff */
[----:B------:R-:W-:Y:S01]  /*1310*/  IMAD.WIDE.U32 R170, R170, c[0x0][0x268], R8 ;  /* 0x00009a00aaaa7a25 */ /* 0x000fe200078e0008 */
[----:B------:R-:W-:Y:S02]  /*1320*/  LOP3.LUT R3, R3, R134, RZ, 0x3c, !PT ;  /* 0x0000008603037212 */ /* 0x000fe400078e3cff */
[----:B------:R-:W-:Y:S01]  /*1330*/  LOP3.LUT R116, R116, 0xfffffff8, RZ, 0xc0, !PT ;  /* 0xfffffff874747812 */ /* 0x000fe200078ec0ff */
[----:B------:R-:W-:Y:S01]  /*1340*/  IMAD.MOV.U32 R131, RZ, RZ, c[0x0][0x27c] ;  /* 0x00009f00ff837624 */ /* 0x000fe200078e00ff */
[----:B------:R-:W-:Y:S01]  /*1350*/  LOP3.LUT R120, R120, 0xfffffff8, RZ, 0xc0, !PT ;  /* 0xfffffff878787812 */ /* 0x000fe200078ec0ff */
[----:B------:R-:W-:Y:S01]  /*1360*/  IMAD.WIDE.U32 R178, R207, c[0x0][0x1e8], RZ ;  /* 0x00007a00cfb27a25 */ /* 0x000fe200078e00ff */
[----:B------:R-:W-:Y:S02]  /*1370*/  LEA.HI R143, R143, R12, RZ, 0x3 ;  /* 0x0000000c8f8f7211 */ /* 0x000fe400078f18ff */
[C---:B------:R-:W-:Y:S01]  /*1380*/  IADD3 R139, R140.reuse, 0x40, RZ ;  /* 0x000000408c8b7810 */ /* 0x040fe20007ffe0ff */
[----:B------:R-:W-:Y:S01]  /*1390*/  IMAD R113, R207, c[0x0][0x1ec], R6 ;  /* 0x00007b00cf717a24 */ /* 0x000fe200078e0206 */
[----:B------:R-:W-:Y:S01]  /*13a0*/  @P0 IADD3 R139, R140, -0x40, RZ ;  /* 0xffffffc08c8b0810 */ /* 0x000fe20007ffe0ff */
[----:B------:R-:W-:Y:S01]  /*13b0*/  IMAD.WIDE.U32 R166, R87, c[0x0][0x290], R166 ;  /* 0x0000a40057a67a25 */ /* 0x000fe200078e00a6 */
[----:B------:R-:W-:-:S02]  /*13c0*/  P2R R155, PR, RZ, 0x2 ;  /* 0x00000002ff9b7803 */ /* 0x000fc40000000000 */
[----:B------:R-:W-:Y:S01]  /*13d0*/  IADD3 R128, R3, R128, R132 ;  /* 0x0000008003807210 */ /* 0x000fe20007ffe084 */
[C---:B------:R-:W-:Y:S01]  /*13e0*/  IMAD.WIDE.U32 R164, R87.reuse, c[0x0][0x280], R164 ;  /* 0x0000a00057a47a25 */ /* 0x040fe200078e00a4 */
[----:B------:R-:W-:Y:S02]  /*13f0*/  SHF.R.S32.HI R115, RZ, 0x1f, R116 ;  /* 0x0000001fff737819 */ /* 0x000fe40000011474 */
[----:B------:R-:W-:Y:S01]  /*1400*/  SHF.R.S32.HI R119, RZ, 0x1f, R120 ;  /* 0x0000001fff777819 */ /* 0x000fe20000011478 */
[----:B------:R-:W-:Y:S01]  /*1410*/  IMAD.WIDE.U32 R162, R87, c[0x0][0x290], R162 ;  /* 0x0000a40057a27a25 */ /* 0x000fe200078e00a2 */
[----:B------:R-:W-:Y:S02]  /*1420*/  ISETP.GE.AND P0, PT, R90, 0x1, PT ;  /* 0x000000015a00780c */ /* 0x000fe40003f06270 */
[----:B------:R-:W-:Y:S01]  /*1430*/  LOP3.LUT R136, R136, 0xfffffff8, RZ, 0xc0, !PT ;  /* 0xfffffff888887812 */ /* 0x000fe200078ec0ff */
[----:B------:R-:W-:Y:S01]  /*1440*/  IMAD.SHL.U32 R131, R131, 0x2, RZ ;  /* 0x0000000283837824 */ /* 0x000fe200078e00ff */
[----:B------:R-:W-:Y:S01]  /*1450*/  LOP3.LUT R144, R144, 0xfffffff8, RZ, 0xc0, !PT ;  /* 0xfffffff890907812 */ /* 0x000fe200078ec0ff */
[----:B------:R-:W-:Y:S01]  /*1460*/  IMAD.IADD R113, R179, 0x1, R113 ;  /* 0x00000001b3717824 */ /* 0x000fe200078e0271 */
[----:B------:R-:W-:Y:S01]  /*1470*/  LOP3.LUT R143, R143, 0xfffffff8, RZ, 0xc0, !PT ;  /* 0xfffffff88f8f7812 */ /* 0x000fe200078ec0ff */
[----:B------:R-:W-:Y:S01]  /*1480*/  IMAD.IADD R103, R171, 0x1, R103 ;  /* 0x00000001ab677824 */ /* 0x000fe200078e0267 */
[----:B------:R-:W-:Y:S01]  /*1490*/  ISETP.NE.AND P1, PT, R106, 0x1, PT ;  /* 0x000000016a00780c */ /* 0x000fe20003f25270 */
[----:B------:R-:W-:Y:S01]  /*14a0*/  IMAD.SHL.U32 R130, R130, 0x2, RZ ;  /* 0x0000000282827824 */ /* 0x000fe200078e00ff */
[CC--:B------:R-:W-:Y:S01]  /*14b0*/  SHF.L.U64.HI R109, R110.reuse, R111.reuse, c[0x0][0x284] ;  /* 0x0000a1006e6d7619 */ /* 0x0c0fe2000001026f */
[----:B------:R-:W-:Y:S01]  /*14c0*/  IMAD.SHL.U32 R110, R110, 0x40, RZ ;  /* 0x000000406e6e7824 */ /* 0x000fe200078e00ff */
[C---:B------:R-:W-:Y:S01]  /*14d0*/  SHF.L.U64.HI R111, R112.reuse, R111, c[0x0][0x294] ;  /* 0x0000a500706f7619 */ /* 0x040fe2000001026f */
[----:B------:R-:W-:Y:S01]  /*14e0*/  IMAD.SHL.U32 R112, R112, 0x40, RZ ;  /* 0x0000004070707824 */ /* 0x000fe200078e00ff */
[C---:B------:R-:W-:Y:S01]  /*14f0*/  SHF.L.U64.HI R115, R116.reuse, 0x1, R115 ;  /* 0x0000000174737819 */ /* 0x040fe20000010273 */
[----:B------:R-:W-:Y:S01]  /*1500*/  IMAD.SHL.U32 R116, R116, 0x2, RZ ;  /* 0x0000000274747824 */ /* 0x000fe200078e00ff */
[C---:B------:R-:W-:Y:S01]  /*1510*/  SHF.L.U64.HI R119, R120.reuse, 0x1, R119 ;  /* 0x0000000178777819 */ /* 0x040fe20000010277 */
[----:B------:R-:W-:Y:S01]  /*1520*/  IMAD.SHL.U32 R120, R120, 0x2, RZ ;  /* 0x0000000278787824 */ /* 0x000fe200078e00ff */
[----:B------:R-:W-:Y:S01]  /*1530*/  P2R R156, PR, RZ, 0x4 ;  /* 0x00000004ff9c7803 */ /* 0x000fe20000000000 */
[----:B------:R-:W-:Y:S01]  /*1540*/  IMAD.SHL.U32 R128, R128, 0x2, RZ ;  /* 0x0000000280807824 */ /* 0x000fe200078e00ff */
[----:B-1----:R-:W-:-:S02]  /*1550*/  IADD3 R10, R18, 0x50, RZ ;  /* 0x00000050120a7810 */ /* 0x002fc40007ffe0ff */
[----:B------:R-:W-:Y:S02]  /*1560*/  IADD3 R9, R18, 0x10, RZ ;  /* 0x0000001012097810 */ /* 0x000fe40007ffe0ff */
[----:B------:R-:W-:Y:S02]  /*1570*/  SHF.R.S32.HI R125, RZ, 0x1f, R142 ;  /* 0x0000001fff7d7819 */ /* 0x000fe4000001148e */
[----:B------:R-:W-:Y:S02]  /*1580*/  SHF.R.S32.HI R124, RZ, 0x1f, R137 ;  /* 0x0000001fff7c7819 */ /* 0x000fe40000011489 */
[----:B------:R-:W-:Y:S02]  /*1590*/  SHF.R.S32.HI R123, RZ, 0x1f, R136 ;  /* 0x0000001fff7b7819 */ /* 0x000fe40000011488 */
[----:B------:R-:W-:Y:S02]  /*15a0*/  SHF.R.S32.HI R127, RZ, 0x1f, R144 ;  /* 0x0000001fff7f7819 */ /* 0x000fe40000011490 */
[----:B------:R-:W-:-:S02]  /*15b0*/  SHF.R.S32.HI R126, RZ, 0x1f, R143 ;  /* 0x0000001fff7e7819 */ /* 0x000fc4000001148f */
[----:B--2---:R-:W-:Y:S01]  /*15c0*/  @P3 SHF.R.S32.HI R161, RZ, 0x1f, R160 ;  /* 0x0000001fffa13819 */ /* 0x004fe200000114a0 */
[----:B------:R-:W-:Y:S01]  /*15d0*/  @!P3 IMAD.MOV.U32 R161, RZ, RZ, R0 ;  /* 0x000000ffffa1b224 */ /* 0x000fe200078e0000 */
[----:B------:R-:W-:Y:S01]  /*15e0*/  SEL R0, RZ, c[0x0][0x27c], !P2 ;  /* 0x00009f00ff007a07 */ /* 0x000fe20005000000 */
[----:B------:R-:W-:Y:S02]  /*15f0*/  @!P3 IMAD.MOV.U32 R160, RZ, RZ, R209 ;  /* 0x000000ffffa0b224 */ /* 0x000fe400078e00d1 */
[----:B------:R-:W-:Y:S02]  /*1600*/  IMAD R7, R161, c[0x0][0x2b0], RZ ;  /* 0x0000ac00a1077a24 */ /* 0x000fe400078e02ff */
[----:B------:R-:W-:Y:S02]  /*1610*/  IMAD.IADD R11, R0, 0x1, R13 ;  /* 0x00000001000b7824 */ /* 0x000fe400078e020d */
[C---:B------:R-:W-:Y:S02]  /*1620*/  IMAD R7, R160.reuse, c[0x0][0x2b4], R7 ;  /* 0x0000ad00a0077a24 */ /* 0x040fe400078e0207 */
[----:B------:R-:W-:Y:S01]  /*1630*/  IMAD.WIDE.U32 R160, R160, c[0x0][0x2b0], RZ ;  /* 0x0000ac00a0a07a25 */ /* 0x000fe200078e00ff */
[----:B------:R-:W-:-:S03]  /*1640*/  SHF.R.S32.HI R0, RZ, 0x1f, R11 ;  /* 0x0000001fff007819 */ /* 0x000fc6000001140b */
[----:B------:R-:W-:Y:S01]  /*1650*/  IMAD.IADD R96, R161, 0x1, R7 ;  /* 0x00000001a1607824 */ /* 0x000fe200078e0207 */
[CC--:B------:R-:W-:Y:S02]  /*1660*/  LEA.HI R118, R0.reuse, R11.reuse, RZ, 0x3 ;  /* 0x0000000b00767211 */ /* 0x0c0fe400078f18ff */
[----:B------:R-:W-:Y:S02]  /*1670*/  LEA.HI R0, R0, R11, RZ, 0x6 ;  /* 0x0000000b00007211 */ /* 0x000fe400078f30ff */
[--C-:B------:R-:W-:Y:S02]  /*1680*/  LOP3.LUT R129, R149, 0x38, R118.reuse, 0xf8, !PT ;  /* 0x0000003895817812 */ /* 0x100fe400078ef876 */
[----:B------:R-:W-:Y:S01]  /*1690*/  SHF.R.S32.HI R138, RZ, 0x3, R118 ;  /* 0x00000003ff8a7819 */ /* 0x000fe20000011476 */
[----:B------:R-:W-:Y:S01]  /*16a0*/  IMAD.SHL.U32 R0, R0, 0x40, RZ ;  /* 0x0000004000007824 */ /* 0x000fe200078e00ff */
[----:B------:R-:W-:Y:S02]  /*16b0*/  LOP3.LUT R129, R129, R134, RZ, 0x3c, !PT ;  /* 0x0000008681817212 */ /* 0x000fe400078e3cff */
[----:B------:R-:W-:-:S02]  /*16c0*/  LOP3.LUT R118, R118, 0xfffffff8, RZ, 0xc0, !PT ;  /* 0xfffffff876767812 */ /* 0x000fc400078ec0ff */
[----:B------:R-:W-:Y:S02]  /*16d0*/  LOP3.LUT R0, R0, 0x7ffff000, RZ, 0xc0, !PT ;  /* 0x7ffff00000007812 */ /* 0x000fe400078ec0ff */
[----:B------:R-:W-:Y:S02]  /*16e0*/  SHF.R.S32.HI R117, RZ, 0x1f, R118 ;  /* 0x0000001fff757819 */ /* 0x000fe40000011476 */
[----:B------:R-:W-:Y:S02]  /*16f0*/  IADD3 R129, R129, R0, R132 ;  /* 0x0000000081817210 */ /* 0x000fe40007ffe084 */
[----:B------:R-:W-:Y:S02]  /*1700*/  SHF.R.S32.HI R0, RZ, 0x1f, R87 ;  /* 0x0000001fff007819 */ /* 0x000fe40000011457 */
[C---:B------:R-:W-:Y:S01]  /*1710*/  SHF.L.U64.HI R117, R118.reuse, 0x1, R117 ;  /* 0x0000000176757819 */ /* 0x040fe20000010275 */
[----:B------:R-:W-:Y:S01]  /*1720*/  IMAD.SHL.U32 R118, R118, 0x2, RZ ;  /* 0x0000000276767824 */ /* 0x000fe200078e00ff */
[----:B------:R-:W-:Y:S01]  /*1730*/  IADD3 R11, R18, 0x30, RZ ;  /* 0x00000030120b7810 */ /* 0x000fe20007ffe0ff */
[----:B------:R-:W-:-:S02]  /*1740*/  IMAD R2, R0, c[0x0][0x280], RZ ;  /* 0x0000a00000027a24 */ /* 0x000fc400078e02ff */
[----:B------:R-:W-:Y:S02]  /*1750*/  IMAD R0, R0, c[0x0][0x290], RZ ;  /* 0x0000a40000007a24 */ /* 0x000fe400078e02ff */
[C---:B------:R-:W-:Y:S02]  /*1760*/  IMAD R99, R87.reuse, c[0x0][0x284], R2 ;  /* 0x0000a10057637a24 */ /* 0x040fe400078e0202 */
[----:B------:R-:W-:Y:S01]  /*1770*/  IMAD R3, R87, c[0x0][0x294], R0 ;  /* 0x0000a50057037a24 */ /* 0x000fe200078e0200 */
[----:B------:R-:W-:Y:S01]  /*1780*/  P2R R0, PR, RZ, 0x1 ;  /* 0x00000001ff007803 */ /* 0x000fe20000000000 */
[----:B------:R-:W-:Y:S01]  /*1790*/  IMAD.IADD R101, R169, 0x1, R99 ;  /* 0x00000001a9657824 */ /* 0x000fe200078e0263 */
[----:B------:R-:W-:Y:S01]  /*17a0*/  P2R R0, PR, RZ, 0x2 ;  /* 0x00000002ff007803 */ /* 0x000fe20000000000 */
[----:B------:R-:W-:Y:S02]  /*17b0*/  IMAD.IADD R99, R99, 0x1, R165 ;  /* 0x0000000163637824 */ /* 0x000fe400078e02a5 */
[----:B------:R-:W-:-:S02]  /*17c0*/  IMAD.IADD R100, R167, 0x1, R3 ;  /* 0x00000001a7647824 */ /* 0x000fc400078e0203 */
[----:B------:R-:W-:Y:S02]  /*17d0*/  IMAD.IADD R98, R3, 0x1, R163 ;  /* 0x0000000103627824 */ /* 0x000fe400078e02a3 */
[----:B------:R-:W-:Y:S01]  /*17e0*/  IMAD.SHL.U32 R129, R129, 0x2, RZ ;  /* 0x0000000281817824 */ /* 0x000fe200078e00ff */
[----:B---3--:R-:W-:Y:S06]  /*17f0*/  BAR.SYNC.DEFER_BLOCKING 0x0 ;  /* 0x0000000000007b1d */ /* 0x008fec0000010000 */
.L_x_90:
[----:B------:R-:W-:Y:S01]  /*1800*/  IMAD.SHL.U32 R95, R147, 0x40, RZ ;  /* 0x00000040935f7824 */ /* 0x000fe200078e00ff */
[----:B------:R-:W-:Y:S04]  /*1810*/  DEPBAR.LE SB0, 0x0 ;  /* 0x000080000000791a */ /* 0x000fe80000000000 */
[----:B------:R-:W-:Y:S01]  /*1820*/  IMAD.IADD R0, R146, 0x1, R95 ;  /* 0x0000000192007824 */ /* 0x000fe200078e025f */
[----:B------:R-:W-:Y:S01]  /*1830*/  ISETP.NE.AND P1, PT, R106, 0x1, PT ;  /* 0x000000016a00780c */ /* 0x000fe20003f25270 */
[----:B------:R-:W-:Y:S01]  /*1840*/  IMAD.MOV.U32 R102, RZ, RZ, RZ ;  /* 0x000000ffff667224 */ /* 0x000fe200078e00ff */
[----:B------:R-:W-:Y:S01]  /*1850*/  ISETP.GE.AND P2, PT, R90, 0x1, PT ;  /* 0x000000015a00780c */ /* 0x000fe20003f46270 */
[----:B------:R-:W-:Y:S01]  /*1860*/  IMAD.IADD R94, R97, 0x1, R0 ;  /* 0x00000001615e7824 */ /* 0x000fe200078e0200 */
[----:B------:R-:W-:Y:S01]  /*1870*/  ISETP.GE.AND P0, PT, R0, R154, PT ;  /* 0x0000009a0000720c */ /* 0x000fe20003f06270 */
[----:B------:R-:W-:Y:S02]  /*1880*/  BSSY B1, `(.L_x_66) ;  /* 0x00003ea000017945 */ /* 0x000fe40003800000 */
[----:B------:R-:W-:Y:S01]  /*1890*/  IMAD.MOV.U32 R3, RZ, RZ, R94 ;  /* 0x000000ffff037224 */ /* 0x000fe200078e005e */
[----:B------:R-:W-:Y:S05]  /*18a0*/  ISETP.GT.OR P0, PT, R146, 0x3f, P0 ;  /* 0x0000003f9200780c */ /* 0x000fea0000704670 */
[----:B------:R-:W-:Y:S05]  /*18b0*/  @P1 IMAD.HI.U32 R0, R94, c[0x0][0x2bc], RZ ;  /* 0x0000af005e001a27 */ /* 0x000fea00078e00ff */
[----:B------:R-:W-:Y:S04]  /*18c0*/  @P1 SHF.R.U32.HI R3, RZ, c[0x0][0x2c0], R0 ;  /* 0x0000b000ff031a19 */ /* 0x000fe80000011600 */
[C---:B------:R-:W-:Y:S04]  /*18d0*/  @!P0 IADD3 R5, P1, R3.reuse, R160, RZ ;  /* 0x000000a003058210 */ /* 0x040fe80007f3e0ff */
[----:B------:R-:W-:Y:S01]  /*18e0*/  @!P0 LEA.HI.X.SX32 R0, R3, R96, 0x1, P1 ;  /* 0x0000006003008211 */ /* 0x000fe200008f0eff */
[----:B------:R-:W-:Y:S01]  /*18f0*/  IMAD.MOV R3, RZ, RZ, -R3 ;  /* 0x000000ffff037224 */ /* 0x000fe200078e0a03 */
[----:B-1----:R-:W-:Y:S03]  /*1900*/  @!P0 LEA R6, P1, R5, c[0x0][0x2a0], 0x2 ;  /* 0x0000a80005068a11 */ /* 0x002fe600078210ff */
[----:B------:R-:W-:Y:S01]  /*1910*/  IMAD R94, R3, c[0x0][0x2b8], R94 ;  /* 0x0000ae00035e7a24 */ /* 0x000fe200078e025e */
[----:B------:R-:W-:Y:S03]  /*1920*/  @!P0 LEA.HI.X R7, R5, c[0x0][0x2a4], R0, 0x2, P1 ;  /* 0x0000a90005078a11 */ /* 0x000fe600008f1400 */
[C---:B------:R-:W-:Y:S01]  /*1930*/  IMAD.WIDE.U32 R4, R94.reuse, c[0x0][0x1e0], RZ ;  /* 0x000078005e047a25 */ /* 0x040fe200078e00ff */
[----:B------:R-:W-:Y:S01]  /*1940*/  SHF.R.S32.HI R93, RZ, 0x1f, R94 ;  /* 0x0000001fff5d7819 */ /* 0x000fe2000001145e */
[----:B--2---:R-:W2:Y:S04]  /*1950*/  @!P0 LDG.E R102, [R6.64] ;  /* 0x0000000606668981 */ /* 0x004ea8000c1e1900 */
[----:B------:R-:W-:Y:S01]  /*1960*/  IMAD R0, R93, c[0x0][0x1e0], RZ ;  /* 0x000078005d007a24 */ /* 0x000fe200078e02ff */
[----:B------:R-:W-:Y:S03]  /*1970*/  BAR.SYNC.DEFER_BLOCKING 0x0 ;  /* 0x0000000000007b1d */ /* 0x000fe60000010000 */
[----:B------:R-:W-:Y:S04]  /*1980*/  IMAD R0, R94, c[0x0][0x1e4], R0 ;  /* 0x000079005e007a24 */ /* 0x000fe800078e0200 */
[----:B------:R-:W-:Y:S01]  /*1990*/  IMAD.IADD R5, R5, 0x1, R0 ;  /* 0x0000000105057824 */ /* 0x000fe200078e0200 */
[----:B--2---:R-:W-:Y:S03]  /*19a0*/  SHF.R.S32.HI R92, RZ, 0x1f, R102 ;  /* 0x0000001fff5c7819 */ /* 0x004fe60000011466 */
[----:B------:R-:W-:Y:S04]  /*19b0*/  IMAD.WIDE.U32 R4, R102, c[0x0][0x1f0], R4 ;  /* 0x00007c0066047a25 */ /* 0x000fe800078e0004 */
[----:B------:R-:W-:Y:S01]  /*19c0*/  IMAD R2, R92, c[0x0][0x1f0], RZ ;  /* 0x00007c005c027a24 */ /* 0x000fe200078e02ff */
[----:B------:R-:W-:Y:S03]  /*19d0*/  IADD3 R0, P0, R178, R4, RZ ;  /* 0x00000004b2007210 */ /* 0x000fe60007f1e0ff */
[----:B------:R-:W-:Y:S05]  /*19e0*/  IMAD R2, R102, c[0x0][0x1f4], R2 ;  /* 0x00007d0066027a24 */ /* 0x000fea00078e0202 */
[----:B------:R-:W-:Y:S02]  /*19f0*/  IADD3.X R75, R113, R5, R2, P0, !PT ;  /* 0x00000005714b7210 */ /* 0x000fe400007fe402 */
[C---:B------:R-:W-:Y:S04]  /*1a00*/  LEA R73, P0, R0.reuse, c[0x0][0x1c8], 0x1 ;  /* 0x0000720000497a11 */ /* 0x040fe800078008ff */
[----:B------:R-:W-:Y:S01]  /*1a10*/  LEA.HI.X R75, R0, c[0x0][0x1cc], R75, 0x1, P0 ;  /* 0x00007300004b7a11 */ /* 0x000fe200000f0c4b */
[----:B------:R-:W-:-:S05]  /*1a20*/  @!P2 BRA `(.L_x_67) ;  /* 0x00003a900000a947 */ /* 0x000fca0003800000 */
[-C--:B------:R-:W-:Y:S01]  /*1a30*/  IMAD R21, R109, R147.reuse, RZ ;  /* 0x000000936d157224 */ /* 0x080fe200078e02ff */
[----:B------:R-:W-:Y:S01]  /*1a40*/  ISETP.NE.AND P0, PT, RZ, UR4, PT ;  /* 0x00000004ff007c0c */ /* 0x000fe2000bf05270 */
[-C--:B------:R-:W-:Y:S01]  /*1a50*/  IMAD R3, R111, R147.reuse, RZ ;  /* 0x000000936f037224 */ /* 0x080fe200078e02ff */
[----:B------:R-:W-:Y:S01]  /*1a60*/  SHF.R.S32.HI R0, RZ, 0x1f, R147 ;  /* 0x0000001fff007819 */ /* 0x000fe20000011493 */
[-C--:B------:R-:W-:Y:S01]  /*1a70*/  IMAD.WIDE.U32 R6, R110, R147.reuse, RZ ;  /* 0x000000936e067225 */ /* 0x080fe200078e00ff */
[----:B------:R-:W-:Y:S03]  /*1a80*/  IADD3 R91, -R95, R154, RZ ;  /* 0x0000009a5f5b7210 */ /* 0x000fe60007ffe1ff */
[C---:B------:R-:W-:Y:S01]  /*1a90*/  IMAD R21, R0.reuse, R110, R21 ;  /* 0x0000006e00157224 */ /* 0x040fe200078e0215 */
[----:B------:R-:W-:Y:S01]  /*1aa0*/  IMNMX R91, R91, 0x40, PT ;  /* 0x000000405b5b7817 */ /* 0x000fe20003800200 */
[----:B------:R-:W-:Y:S02]  /*1ab0*/  IMAD R3, R0, R112, R3 ;  /* 0x0000007000037224 */ /* 0x000fe400078e0203 */
[----:B------:R-:W-:Y:S01]  /*1ac0*/  IMAD.WIDE.U32 R4, R112, R147, RZ ;  /* 0x0000009370047225 */ /* 0x000fe200078e00ff */
[----:B------:R-:W-:Y:S04]  /*1ad0*/  IADD3 R0, R7, R21, RZ ;  /* 0x0000001507007210 */ /* 0x000fe80007ffe0ff */
[----:B------:R-:W-:Y:S01]  /*1ae0*/  IADD3 R3, R5, R3, RZ ;  /* 0x0000000305037210 */ /* 0x000fe20007ffe0ff */
[----:B------:R-:W-:-:S05]  /*1af0*/  @!P0 BRA `(.L_x_68) ;  /* 0x00001cb000008947 */ /* 0x000fca0003800000 */
[----:B------:R-:W-:Y:S01]  /*1b00*/  ISETP.GE.AND P1, PT, R152, R91, PT ;  /* 0x0000005b9800720c */ /* 0x000fe20003f26270 */
[----:B------:R-:W-:Y:S01]  /*1b10*/  BSSY B0, `(.L_x_69) ;  /* 0x000003a000007945 */ /* 0x000fe20003800000 */
        /* <DEDUP_REMOVED lines=12> */
[----:B------:R-:W-:-:S05]  /*1be0*/  @P1 BRA `(.L_x_70) ;  /* 0x000002c000001947 */ /* 0x000fca0003800000 */
[----:B------:R-:W-:Y:S01]  /*1bf0*/  IADD3 R6, P0, R168, R6, RZ ;  /* 0x00000006a8067210 */ /* 0x000fe20007f1e0ff */
[----:B------:R-:W-:Y:S01]  /*1c00*/  CS2R R42, SRZ ;  /* 0x00000000002a7805 */ /* 0x000fe2000001ff00 */
[----:B------:R-:W-:Y:S01]  /*1c10*/  CS2R R46, SRZ ;  /* 0x00000000002e7805 */ /* 0x000fe2000001ff00 */
[----:B------:R-:W-:Y:S01]  /*1c20*/  CS2R R44, SRZ ;  /* 0x00000000002c7805 */ /* 0x000fe2000001ff00 */
[----:B------:R-:W-:Y:S01]  /*1c30*/  CS2R R70, SRZ ;  /* 0x0000000000467805 */ /* 0x000fe2000001ff00 */
[----:B------:R-:W-:Y:S01]  /*1c40*/  IMAD.X R5, R0, 0x1, R101, P0 ;  /* 0x0000000100057824 */ /* 0x000fe200000e0665 */
[----:B------:R-:W-:Y:S01]  /*1c50*/  IADD3 R4, P0, R166, R4, RZ ;  /* 0x00000004a6047210 */ /* 0x000fe20007f1e0ff */
[----:B------:R-:W-:Y:S01]  /*1c60*/  CS2R R36, SRZ ;  /* 0x0000000000247805 */ /* 0x000fe2000001ff00 */
[----:B------:R-:W-:Y:S01]  /*1c70*/  CS2R R66, SRZ ;  /* 0x0000000000427805 */ /* 0x000fe2000001ff00 */
[----:B------:R-:W-:Y:S01]  /*1c80*/  CS2R R32, SRZ ;  /* 0x0000000000207805 */ /* 0x000fe2000001ff00 */
[----:B------:R-:W-:Y:S01]  /*1c90*/  CS2R R62, SRZ ;  /* 0x00000000003e7805 */ /* 0x000fe2000001ff00 */
[----:B------:R-:W-:Y:S01]  /*1ca0*/  IMAD.X R3, R3, 0x1, R100, P0 ;  /* 0x0000000103037824 */ /* 0x000fe200000e0664 */
[C---:B------:R-:W-:Y:S01]  /*1cb0*/  LEA R20, P0, R6.reuse, c[0x0][0x270], 0x1 ;  /* 0x00009c0006147a11 */ /* 0x040fe200078008ff */
[----:B------:R-:W-:Y:S01]  /*1cc0*/  CS2R R30, SRZ ;  /* 0x00000000001e7805 */ /* 0x000fe2000001ff00 */
[----:B------:R-:W-:Y:S01]  /*1cd0*/  CS2R R58, SRZ ;  /* 0x00000000003a7805 */ /* 0x000fe2000001ff00 */
[----:B------:R-:W-:Y:S01]  /*1ce0*/  CS2R R26, SRZ ;  /* 0x00000000001a7805 */ /* 0x000fe2000001ff00 */
[----:B------:R-:W-:Y:S01]  /*1cf0*/  LEA.HI.X R21, R6, c[0x0][0x274], R5, 0x1, P0 ;  /* 0x00009d0006157a11 */ /* 0x000fe200000f0c05 */
[----:B------:R-:W-:Y:S01]  /*1d00*/  CS2R R54, SRZ ;  /* 0x0000000000367805 */ /* 0x000fe2000001ff00 */
[C---:B------:R-:W-:Y:S04]  /*1d10*/  LEA R6, P0, R4.reuse, c[0x0][0x288], 0x1 ;  /* 0x0000a20004067a11 */ /* 0x040fe800078008ff */
[----:B------:R-:W-:Y:S02]  /*1d20*/  LEA.HI.X R7, R4, c[0x0][0x28c], R3, 0x1, P0 ;  /* 0x0000a30004077a11 */ /* 0x000fe400000f0c03 */
[----:B------:R-:W-:Y:S11]  /*1d30*/  ISETP.GE.AND P0, PT, R18, c[0x0][0x27c], PT ;  /* 0x00009f0012007a0c */ /* 0x000ff60003f06270 */
[----:B------:R-:W-:Y:S02]  /*1d40*/  @!UPT UIADD3 URZ, URZ, URZ, URZ ;  /* 0x0000003f3f3ff290 */ /* 0x000fe4000fffe03f */
[----:B------:R1:W5:Y:S04]  /*1d50*/  @!P0 LDG.E.64 R42, [R20.64] ;  /* 0x00000006142a8981 */ /* 0x000368000c1e1b00 */
[----:B------:R1:W5:Y:S01]  /*1d60*/  @!P0 LDG.E.64 R46, [R6.64] ;  /* 0x00000006062e8981 */ /* 0x000362000c1e1b00 */
[----:B------:R-:W-:Y:S11]  /*1d70*/  ISETP.GE.AND P0, PT, R9, c[0x0][0x27c], PT ;  /* 0x00009f0009007a0c */ /* 0x000ff60003f06270 */
[----:B------:R-:W-:Y:S02]  /*1d80*/  @!UPT UIADD3 URZ, URZ, URZ, URZ ;  /* 0x0000003f3f3ff290 */ /* 0x000fe4000fffe03f */
[----:B------:R1:W5:Y:S04]  /*1d90*/  @!P0 LDG.E.64 R44, [R20.64+0x20] ;  /* 0x00002006142c8981 */ /* 0x000368000c1e1b00 */
[----:B------:R1:W5:Y:S01]  /*1da0*/  @!P0 LDG.E.64 R70, [R6.64+0x20] ;  /* 0x0000200606468981 */ /* 0x000362000c1e1b00 */
        /* <DEDUP_REMOVED lines=15> */
[----:B------:R1:W5:Y:S02]  /*1ea0*/  @!P0 LDG.E.64 R54, [R6.64+0xa0] ;  /* 0x0000a00606368981 */ /* 0x000364000c1e1b00 */
.L_x_70:
[----:B------:R-:W-:Y:S05]  /*1eb0*/  BSYNC B0 ;  /* 0x0000000000007941 */ /* 0x000fea0003800000 */
.L_x_69:
[----:B------:R-:W2:Y:S04]  /*1ec0*/  SHFL.IDX PT, R75, R75, RZ, 0x1c1f ;  /* 0x001c1fff4b4b7589 */ /* 0x000ea800000e0000 */
[----:B------:R-:W3:Y:S01]  /*1ed0*/  SHFL.IDX PT, R73, R73, RZ, 0x1c1f ;  /* 0x001c1fff49497589 */ /* 0x000ee200000e0000 */
[----:B------:R-:W-:-:S05]  /*1ee0*/  @P1 BRA `(.L_x_71) ;  /* 0x0000383000001947 */ /* 0x000fca0003800000 */
[----:B------:R-:W-:Y:S01]  /*1ef0*/  ISETP.GE.AND P0, PT, R16, c[0x0][0x1d4], PT ;  /* 0x0000750010007a0c */ /* 0x000fe20003f06270 */
[----:B-----5:R-:W-:Y:S01]  /*1f00*/  IMAD.MOV.U32 R2, RZ, RZ, R30 ;  /* 0x000000ffff027224 */ /* 0x020fe200078e001e */
[----:B------:R-:W-:Y:S01]  /*1f10*/  BSSY B0, `(.L_x_72) ;  /* 0x0000063000007945 */ /* 0x000fe20003800000 */
[----:B------:R-:W-:Y:S02]  /*1f20*/  IMAD.MOV.U32 R0, RZ, RZ, R31 ;  /* 0x000000ffff007224 */ /* 0x000fe400078e001f */
[----:B-1----:R-:W-:Y:S01]  /*1f30*/  IMAD.MOV.U32 R21, RZ, RZ, R54 ;  /* 0x000000ffff157224 */ /* 0x002fe200078e0036 */
[----:B------:R-:W-:Y:S01]  /*1f40*/  PRMT R8, R2, 0x7610, R8 ;  /* 0x0000761002087816 */ /* 0x000fe20000000008 */
[----:B------:R-:W-:Y:S01]  /*1f50*/  IMAD.MOV.U32 R20, RZ, RZ, R55 ;  /* 0x000000ffff147224 */ /* 0x000fe200078e0037 */
        /* <DEDUP_REMOVED lines=32> */
[----:B------:R-:W-:Y:S02]  /*2160*/  PRMT R64, R22, 0x7610, R64 ;  /* 0x0000761016407816 */ /* 0x000fe40000000040 */
[----:B------:R-:W-:Y:S02]  /*2170*/  PRMT R69, R21, 0x7610, R69 ;  /* 0x0000761015457816 */ /* 0x000fe40000000045 */
[----:B------:R-:W-:Y:S01]  /*2180*/  PRMT R68, R20, 0x7610, R68 ;  /* 0x0000761014447816 */ /* 0x000fe20000000044 */
[----:B------:R-:W-:-:S05]  /*2190*/  @P0 BRA `(.L_x_73) ;  /* 0x000003a000000947 */ /* 0x000fca0003800000 */
[C---:B---3--:R-:W-:Y:S01]  /*21a0*/  LEA R80, P0, R16.reuse, R73, 0x1 ;  /* 0x0000004910507211 */ /* 0x048fe200078008ff */
[----:B------:R-:W1:Y:S01]  /*21b0*/  LDS.128 R20, [R140+0x6000] ;  /* 0x006000008c147984 */ /* 0x000e620000000c00 */
[----:B------:R-:W-:Y:S01]  /*21c0*/  MOV R40, R42 ;  /* 0x0000002a00287202 */ /* 0x000fe20000000f00 */
[----:B------:R-:W-:Y:S01]  /*21d0*/  IMAD.MOV.U32 R48, RZ, RZ, R46 ;  /* 0x000000ffff307224 */ /* 0x000fe200078e002e */
[----:B--2---:R-:W-:Y:S01]  /*21e0*/  LEA.HI.X R81, R16, R75, R17, 0x1, P0 ;  /* 0x0000004b10517211 */ /* 0x004fe200000f0c11 */
[----:B------:R-:W-:Y:S01]  /*21f0*/  IMAD.MOV.U32 R41, RZ, RZ, R43 ;  /* 0x000000ffff297224 */ /* 0x000fe200078e002b */
[----:B------:R-:W-:Y:S01]  /*2200*/  ISETP.GE.AND P0, PT, R18, c[0x0][0x27c], PT ;  /* 0x00009f0012007a0c */ /* 0x000fe20003f06270 */
[--C-:B------:R-:W-:Y:S11]  /*2210*/  IMAD.MOV.U32 R51, RZ, RZ, R47.reuse ;  /* 0x000000ffff337224 */ /* 0x100ff600078e002f */
[----:B------:R-:W-:Y:S01]  /*2220*/  @!UPT UIADD3 URZ, URZ, URZ, URZ ;  /* 0x0000003f3f3ff290 */ /* 0x000fe2000fffe03f */
[----:B------:R-:W-:Y:S02]  /*2230*/  @!P0 SHF.R.U64 R49, R46, 0x10, R47 ;  /* 0x000000102e318819 */ /* 0x000fe4000000122f */
[--C-:B------:R-:W-:Y:S02]  /*2240*/  @!P0 SHF.R.U64 R39, R42, 0x10, R43.reuse ;  /* 0x000000102a278819 */ /* 0x100fe4000000122b */
[----:B------:R-:W-:Y:S02]  /*2250*/  @!P0 SHF.R.U32.HI R38, RZ, 0x10, R43 ;  /* 0x00000010ff268819 */ /* 0x000fe4000001162b */
[----:B------:R-:W-:Y:S02]  /*2260*/  @!P0 PRMT R49, R48, 0x5410, R49 ;  /* 0x0000541030318816 */ /* 0x000fe40000000031 */
[----:B------:R-:W-:Y:S02]  /*2270*/  @!P0 SHF.R.U32.HI R46, RZ, 0x10, R47 ;  /* 0x00000010ff2e8819 */ /* 0x000fe4000001162f */
[----:B------:R-:W-:Y:S02]  /*2280*/  @!P0 PRMT R39, R40, 0x5410, R39 ;  /* 0x0000541028278816 */ /* 0x000fe40000000027 */
[----:B------:R-:W-:Y:S02]  /*2290*/  @!P0 PRMT R38, R41, 0x5410, R38 ;  /* 0x0000541029268816 */ /* 0x000fe40000000026 */
[----:B------:R-:W-:Y:S01]  /*22a0*/  @!P0 PRMT R51, R51, 0x5410, R46 ;  /* 0x0000541033338816 */ /* 0x000fe2000000002e */
[----:B------:R-:W-:Y:S01]  /*22b0*/  @!P0 IMAD.U32 R46, R49, 0x10000, RZ ;  /* 0x00010000312e8824 */ /* 0x000fe200078e00ff */
[----:B------:R-:W-:Y:S02]  /*22c0*/  @!P0 SHF.L.U32 R40, R39, 0x10, RZ ;  /* 0x0000001027288819 */ /* 0x000fe400000006ff */
[----:B------:R-:W-:Y:S02]  /*22d0*/  @!P0 LOP3.LUT R49, R49, 0xffff0000, RZ, 0xc0, !PT ;  /* 0xffff000031318812 */ /* 0x000fe400078ec0ff */
[----:B------:R-:W-:Y:S01]  /*22e0*/  @!P0 LOP3.LUT R39, R39, 0xffff0000, RZ, 0xc0, !PT ;  /* 0xffff000027278812 */ /* 0x000fe200078ec0ff */
[C---:B-1----:R-:W-:Y:S01]  /*22f0*/  @!P0 IMAD.U32 R47, R20.reuse, 0x10000, RZ ;  /* 0x00010000142f8824 */ /* 0x042fe200078e00ff */
[----:B------:R-:W-:Y:S01]  /*2300*/  @!P0 LOP3.LUT R41, R20, 0xffff0000, RZ, 0xc0, !PT ;  /* 0xffff000014298812 */ /* 0x000fe200078ec0ff */
[C---:B------:R-:W-:Y:S01]  /*2310*/  @!P0 IMAD.U32 R48, R21.reuse, 0x10000, RZ ;  /* 0x0001000015308824 */ /* 0x040fe200078e00ff */
[----:B------:R-:W-:Y:S01]  /*2320*/  @!P0 LOP3.LUT R42, R21, 0xffff0000, RZ, 0xc0, !PT ;  /* 0xffff0000152a8812 */ /* 0x000fe200078ec0ff */
[----:B------:R-:W-:Y:S02]  /*2330*/  @!P0 IMAD.U32 R50, R22, 0x10000, RZ ;  /* 0x0001000016328824 */ /* 0x000fe400078e00ff */
[C---:B------:R-:W-:Y:S02]  /*2340*/  @!P0 FMUL.FTZ R77, R41.reuse, R46 ;  /* 0x0000002e294d8220 */ /* 0x040fe40000410000 */
[-C--:B------:R-:W-:Y:S01]  /*2350*/  @!P0 FMUL.FTZ R0, R41, R40.reuse ;  /* 0x0000002829008220 */ /* 0x080fe20000410000 */
[----:B------:R-:W-:Y:S01]  /*2360*/  @!P0 LOP3.LUT R41, R23, 0xffff0000, RZ, 0xc0, !PT ;  /* 0xffff000017298812 */ /* 0x000fe200078ec0ff */
[----:B------:R-:W-:Y:S02]  /*2370*/  @!P0 FMUL.FTZ R79, R42, R49 ;  /* 0x000000312a4f8220 */ /* 0x000fe40000410000 */
[----:B------:R-:W-:Y:S01]  /*2380*/  @!P0 FFMA.FTZ R77, R47, R40, -R77 ;  /* 0x000000282f4d8223 */ /* 0x000fe2000001084d */
[----:B------:R-:W-:Y:S01]  /*2390*/  @!P0 LOP3.LUT R40, R22, 0xffff0000, RZ, 0xc0, !PT ;  /* 0xffff000016288812 */ /* 0x000fe200078ec0ff */
[----:B------:R-:W-:Y:S01]  /*23a0*/  @!P0 FFMA.FTZ R0, R46, R47, R0 ;  /* 0x0000002f2e008223 */ /* 0x000fe20000010000 */
[C---:B------:R-:W-:Y:S01]  /*23b0*/  @!P0 SHF.L.U32 R46, R51.reuse, 0x10, RZ ;  /* 0x00000010332e8819 */ /* 0x040fe200000006ff */
[-C--:B------:R-:W-:Y:S01]  /*23c0*/  @!P0 FMUL.FTZ R2, R42, R39.reuse ;  /* 0x000000272a028220 */ /* 0x080fe20000410000 */
[----:B------:R-:W-:Y:S01]  /*23d0*/  @!P0 LOP3.LUT R47, R51, 0xffff0000, RZ, 0xc0, !PT ;  /* 0xffff0000332f8812 */ /* 0x000fe200078ec0ff */
[----:B------:R-:W-:Y:S01]  /*23e0*/  @!P0 FFMA.FTZ R79, R48, R39, -R79 ;  /* 0x00000027304f8223 */ /* 0x000fe2000001084f */
[----:B------:R-:W-:Y:S01]  /*23f0*/  @!P0 SHF.L.U32 R51, R23, 0x10, RZ ;  /* 0x0000001017338819 */ /* 0x000fe200000006ff */
[C---:B------:R-:W-:Y:S01]  /*2400*/  @!P0 IMAD.U32 R39, R38.reuse, 0x10000, RZ ;  /* 0x0001000026278824 */ /* 0x040fe200078e00ff */
[----:B------:R-:W-:Y:S01]  /*2410*/  @!P0 LOP3.LUT R38, R38, 0xffff0000, RZ, 0xc0, !PT ;  /* 0xffff000026268812 */ /* 0x000fe200078ec0ff */
[----:B------:R-:W-:Y:S01]  /*2420*/  @!P0 FMUL.FTZ R72, R40, R46 ;  /* 0x0000002e28488220 */ /* 0x000fe20000410000 */
[----:B------:R-:W-:Y:S01]  /*2430*/  @!P0 F2FP.BF16.PACK_AB R77, R0, R77 ;  /* 0x0000004d004d823e */ /* 0x000fe200000010ff */
[----:B------:R-:W-:Y:S02]  /*2440*/  @!P0 FMUL.FTZ R3, R40, R39 ;  /* 0x0000002728038220 */ /* 0x000fe40000410000 */
[C---:B------:R-:W-:Y:S02]  /*2450*/  @!P0 FMUL.FTZ R74, R41.reuse, R47 ;  /* 0x0000002f294a8220 */ /* 0x040fe40000410000 */
[----:B------:R-:W-:Y:S02]  /*2460*/  @!P0 FMUL.FTZ R4, R41, R38 ;  /* 0x0000002629048220 */ /* 0x000fe40000410000 */
[----:B------:R-:W-:Y:S02]  /*2470*/  @!P0 FFMA.FTZ R2, R49, R48, R2 ;  /* 0x0000003031028223 */ /* 0x000fe40000010002 */
[----:B------:R-:W-:Y:S02]  /*2480*/  @!P0 FFMA.FTZ R3, R46, R50, R3 ;  /* 0x000000322e038223 */ /* 0x000fe40000010003 */
[----:B------:R-:W-:Y:S01]  /*2490*/  @!P0 FFMA.FTZ R72, R50, R39, -R72 ;  /* 0x0000002732488223 */ /* 0x000fe20000010848 */
[----:B------:R-:W-:Y:S01]  /*24a0*/  @!P0 F2FP.BF16.PACK_AB R76, R2, R79 ;  /* 0x0000004f024c823e */ /* 0x000fe200000010ff */
[----:B------:R-:W-:Y:S02]  /*24b0*/  @!P0 FFMA.FTZ R74, R51, R38, -R74 ;  /* 0x00000026334a8223 */ /* 0x000fe4000001084a */
[----:B------:R-:W-:Y:S01]  /*24c0*/  @!P0 FFMA.FTZ R4, R47, R51, R4 ;  /* 0x000000332f048223 */ /* 0x000fe20000010004 */
[----:B------:R-:W-:Y:S01]  /*24d0*/  @!P0 F2FP.BF16.PACK_AB R72, R3, R72 ;  /* 0x000000480348823e */ /* 0x000fe200000010ff */
[----:B------:R-:W-:Y:S01]  /*24e0*/  @!P0 IMAD.MOV.U32 R20, RZ, RZ, R77 ;  /* 0x000000ffff148224 */ /* 0x000fe200078e004d */
[----:B------:R-:W-:Y:S02]  /*24f0*/  @!P0 MOV R21, R76 ;  /* 0x0000004c00158202 */ /* 0x000fe40000000f00 */
[----:B------:R-:W-:Y:S01]  /*2500*/  @!P0 F2FP.BF16.PACK_AB R79, R4, R74 ;  /* 0x0000004a044f823e */ /* 0x000fe200000010ff */
[----:B------:R-:W-:Y:S03]  /*2510*/  @!P0 IMAD.MOV.U32 R22, RZ, RZ, R72 ;  /* 0x000000ffff168224 */ /* 0x000fe600078e0048 */
[----:B------:R-:W-:Y:S05]  /*2520*/  @!P0 MOV R23, R79 ;  /* 0x0000004f00178202 */ /* 0x000fea0000000f00 */
[----:B------:R1:W-:Y:S02]  /*2530*/  ST.E.128 [R80.64], R20 ;  /* 0x0000001450007985 */ /* 0x0003e4000c101d06 */
.L_x_73:
[----:B------:R-:W-:Y:S05]  /*2540*/  BSYNC B0 ;  /* 0x0000000000007941 */ /* 0x000fea0003800000 */
.L_x_72:
[----:B------:R-:W-:Y:S01]  /*2550*/  ISETP.GE.AND P0, PT, R13, c[0x0][0x1d4], PT ;  /* 0x000075000d007a0c */ /* 0x000fe20003f06270 */
[----:B------:R-:W-:Y:S01]  /*2560*/  @!UPT UIADD3 URZ, URZ, URZ, URZ ;  /* 0x0000003f3f3ff290 */ /* 0x000fe2000fffe03f */
[----:B------:R-:W-:Y:S11]  /*2570*/  BSSY B0, `(.L_x_74) ;  /* 0x0000038000007945 */ /* 0x000ff60003800000 */
[----:B------:R-:W-:-:S05]  /*2580*/  @P0 BRA `(.L_x_75) ;  /* 0x0000036000000947 */ /* 0x000fca0003800000 */
[C---:B---3--:R-:W-:Y:S01]  /*2590*/  LEA R78, P0, R144.reuse, R73, 0x1 ;  /* 0x00000049904e7211 */ /* 0x048fe200078008ff */
[----:B-1----:R-:W1:Y:S03]  /*25a0*/  LDS.128 R20, [R139+0x6000] ;  /* 0x006000008b147984 */ /* 0x002e660000000c00 */
[----:B--2---:R-:W-:Y:S02]  /*25b0*/  LEA.HI.X R79, R144, R75, R127, 0x1, P0 ;  /* 0x0000004b904f7211 */ /* 0x004fe400000f0c7f */
[----:B------:R-:W-:Y:S11]  /*25c0*/  ISETP.GE.AND P0, PT, R9, c[0x0][0x27c], PT ;  /* 0x00009f0009007a0c */ /* 0x000ff60003f06270 */
[----:B------:R-:W-:Y:S02]  /*25d0*/  @!UPT UIADD3 URZ, URZ, URZ, URZ ;  /* 0x0000003f3f3ff290 */ /* 0x000fe4000fffe03f */
[----:B------:R-:W-:Y:S02]  /*25e0*/  @!P0 SHF.R.U64 R42, R70, 0x10, R71 ;  /* 0x00000010462a8819 */ /* 0x000fe40000001247 */
[--C-:B------:R-:W-:Y:S02]  /*25f0*/  @!P0 SHF.R.U64 R38, R44, 0x10, R45.reuse ;  /* 0x000000102c268819 */ /* 0x100fe4000000122d */
[----:B------:R-:W-:Y:S02]  /*2600*/  @!P0 PRMT R69, R69, 0x5410, R42 ;  /* 0x0000541045458816 */ /* 0x000fe4000000002a */
[----:B------:R-:W-:Y:S02]  /*2610*/  @!P0 PRMT R35, R35, 0x5410, R38 ;  /* 0x0000541023238816 */ /* 0x000fe40000000026 */
[C---:B------:R-:W-:Y:S01]  /*2620*/  @!P0 LOP3.LUT R47, R69.reuse, 0xffff0000, RZ, 0xc0, !PT ;  /* 0xffff0000452f8812 */ /* 0x040fe200078ec0ff */
[----:B------:R-:W-:Y:S01]  /*2630*/  @!P0 IMAD.U32 R41, R69, 0x10000, RZ ;  /* 0x0001000045298824 */ /* 0x000fe200078e00ff */
[----:B------:R-:W-:Y:S01]  /*2640*/  @!P0 SHF.R.U32.HI R45, RZ, 0x10, R45 ;  /* 0x00000010ff2d8819 */ /* 0x000fe2000001162d */
[C---:B------:R-:W-:Y:S01]  /*2650*/  @!P0 IMAD.U32 R38, R35.reuse, 0x10000, RZ ;  /* 0x0001000023268824 */ /* 0x040fe200078e00ff */
[----:B------:R-:W-:Y:S02]  /*2660*/  @!P0 SHF.R.U32.HI R71, RZ, 0x10, R71 ;  /* 0x00000010ff478819 */ /* 0x000fe40000011647 */
[----:B------:R-:W-:Y:S02]  /*2670*/  @!P0 LOP3.LUT R35, R35, 0xffff0000, RZ, 0xc0, !PT ;  /* 0xffff000023238812 */ /* 0x000fe400078ec0ff */
[----:B------:R-:W-:Y:S02]  /*2680*/  @!P0 PRMT R34, R34, 0x5410, R45 ;  /* 0x0000541022228816 */ /* 0x000fe4000000002d */
[----:B------:R-:W-:Y:S01]  /*2690*/  @!P0 PRMT R68, R68, 0x5410, R71 ;  /* 0x0000541044448816 */ /* 0x000fe20000000047 */
[C---:B-1----:R-:W-:Y:S01]  /*26a0*/  @!P0 IMAD.U32 R43, R20.reuse, 0x10000, RZ ;  /* 0x00010000142b8824 */ /* 0x042fe200078e00ff */
[----:B------:R-:W-:Y:S01]  /*26b0*/  @!P0 LOP3.LUT R39, R20, 0xffff0000, RZ, 0xc0, !PT ;  /* 0xffff000014278812 */ /* 0x000fe200078ec0ff */
[----:B------:R-:W-:Y:S01]  /*26c0*/  @!P0 IMAD.U32 R46, R22, 0x10000, RZ ;  /* 0x00010000162e8824 */ /* 0x000fe200078e00ff */
[----:B------:R-:W-:Y:S01]  /*26d0*/  @!P0 LOP3.LUT R40, R21, 0xffff0000, RZ, 0xc0, !PT ;  /* 0xffff000015288812 */ /* 0x000fe200078ec0ff */
[----:B------:R-:W-:Y:S01]  /*26e0*/  @!P0 IMAD.U32 R49, R23, 0x10000, RZ ;  /* 0x0001000017318824 */ /* 0x000fe200078e00ff */
[----:B------:R-:W-:Y:S01]  /*26f0*/  @!P0 SHF.L.U32 R42, R21, 0x10, RZ ;  /* 0x00000010152a8819 */ /* 0x000fe200000006ff */
[C---:B------:R-:W-:Y:S02]  /*2700*/  @!P0 FMUL.FTZ R51, R39.reuse, R41 ;  /* 0x0000002927338220 */ /* 0x040fe40000410000 */
[----:B------:R-:W-:Y:S02]  /*2710*/  @!P0 FMUL.FTZ R77, R40, R47 ;  /* 0x0000002f284d8220 */ /* 0x000fe40000410000 */
[-C--:B------:R-:W-:Y:S01]  /*2720*/  @!P0 FMUL.FTZ R0, R39, R38.reuse ;  /* 0x0000002627008220 */ /* 0x080fe20000410000 */
[----:B------:R-:W-:Y:S01]  /*2730*/  @!P0 LOP3.LUT R39, R23, 0xffff0000, RZ, 0xc0, !PT ;  /* 0xffff000017278812 */ /* 0x000fe200078ec0ff */
[----:B------:R-:W-:Y:S01]  /*2740*/  @!P0 FFMA.FTZ R51, R43, R38, -R51 ;  /* 0x000000262b338223 */ /* 0x000fe20000010833 */
[----:B------:R-:W-:Y:S01]  /*2750*/  @!P0 LOP3.LUT R38, R22, 0xffff0000, RZ, 0xc0, !PT ;  /* 0xffff000016268812 */ /* 0x000fe200078ec0ff */
[-C--:B------:R-:W-:Y:S02]  /*2760*/  @!P0 FMUL.FTZ R2, R40, R35.reuse ;  /* 0x0000002328028220 */ /* 0x080fe40000410000 */
[----:B------:R-:W-:Y:S01]  /*2770*/  @!P0 FFMA.FTZ R77, R42, R35, -R77 ;  /* 0x000000232a4d8223 */ /* 0x000fe2000001084d */
[----:B------:R-:W-:Y:S01]  /*2780*/  @!P0 SHF.L.U32 R35, R34, 0x10, RZ ;  /* 0x0000001022238819 */ /* 0x000fe200000006ff */
[----:B------:R-:W-:Y:S01]  /*2790*/  @!P0 FFMA.FTZ R0, R41, R43, R0 ;  /* 0x0000002b29008223 */ /* 0x000fe20000010000 */
[C---:B------:R-:W-:Y:S01]  /*27a0*/  @!P0 LOP3.LUT R43, R68.reuse, 0xffff0000, RZ, 0xc0, !PT ;  /* 0xffff0000442b8812 */ /* 0x040fe200078ec0ff */
[----:B------:R-:W-:Y:S01]  /*27b0*/  @!P0 IMAD.U32 R41, R68, 0x10000, RZ ;  /* 0x0001000044298824 */ /* 0x000fe200078e00ff */
        /* <DEDUP_REMOVED lines=19> */
.L_x_75:
[----:B------:R-:W-:Y:S05]  /*28f0*/  BSYNC B0 ;  /* 0x0000000000007941 */ /* 0x000fea0003800000 */
.L_x_74:
        /* <DEDUP_REMOVED lines=58> */
.L_x_77:
[----:B------:R-:W-:Y:S05]  /*2ca0*/  BSYNC B0 ;  /* 0x0000000000007941 */ /* 0x000fea0003800000 */
.L_x_76:
        /* <DEDUP_REMOVED lines=58> */
.L_x_79:
[----:B------:R-:W-:Y:S05]  /*3050*/  BSYNC B0 ;  /* 0x0000000000007941 */ /* 0x000fea0003800000 */
.L_x_78:
        /* <DEDUP_REMOVED lines=10> */
[----:B------:R-:W-:Y:S02]  /*3100*/  @!P0 SHF.R.U64 R25, R30, 0x10, R31 ;  /* 0x000000101e198819 */ /* 0x000fe4000000121f */
        /* <DEDUP_REMOVED lines=13> */
[----:B------:R-:W-:Y:S02]  /*31e0*/  @!P0 LOP3.LUT R29, R20, 0xffff0000, RZ, 0xc0, !PT ;  /* 0xffff0000141d8812 */ /* 0x000fe400078ec0ff */
[----:B------:R-:W-:Y:S01]  /*31f0*/  @!P0 SHF.L.U32 R35, R21, 0x10, RZ ;  /* 0x0000001015238819 */ /* 0x000fe200000006ff */
[----:B------:R-:W-:Y:S01]  /*3200*/  @!P0 FMUL.FTZ R43, R25, R32 ;  /* 0x00000020192b8220 */ /* 0x000fe20000410000 */
[----:B------:R-:W-:Y:S01]  /*3210*/  @!P0 LOP3.LUT R37, R56, 0xffff0000, RZ, 0xc0, !PT ;  /* 0xffff000038258812 */ /* 0x000fe200078ec0ff */
[C---:B------:R-:W-:Y:S02]  /*3220*/  @!P0 FMUL.FTZ R39, R29.reuse, R28 ;  /* 0x0000001c1d278220 */ /* 0x040fe40000410000 */
[----:B------:R-:W-:Y:S02]  /*3230*/  @!P0 FMUL.FTZ R0, R29, R24 ;  /* 0x000000181d008220 */ /* 0x000fe40000410000 */
[-C--:B------:R-:W-:Y:S01]  /*3240*/  @!P0 FMUL.FTZ R2, R25, R8.reuse ;  /* 0x0000000819028220 */ /* 0x080fe20000410000 */
[----:B------:R-:W-:Y:S01]  /*3250*/  @!P0 LOP3.LUT R25, R22, 0xffff0000, RZ, 0xc0, !PT ;  /* 0xffff000016198812 */ /* 0x000fe200078ec0ff */
[----:B------:R-:W-:Y:S01]  /*3260*/  @!P0 FFMA.FTZ R43, R35, R8, -R43 ;  /* 0x00000008232b8223 */ /* 0x000fe2000001082b */
[----:B------:R-:W-:Y:S01]  /*3270*/  @!P0 SHF.L.U32 R8, R7, 0x10, RZ ;  /* 0x0000001007088819 */ /* 0x000fe200000006ff */
[----:B------:R-:W-:Y:S01]  /*3280*/  @!P0 FFMA.FTZ R39, R33, R24, -R39 ;  /* 0x0000001821278223 */ /* 0x000fe20000010827 */
[----:B------:R-:W-:Y:S01]  /*3290*/  @!P0 LOP3.LUT R24, R23, 0xffff0000, RZ, 0xc0, !PT ;  /* 0xffff000017188812 */ /* 0x000fe200078ec0ff */
[----:B------:R-:W-:Y:S01]  /*32a0*/  @!P0 FFMA.FTZ R0, R28, R33, R0 ;  /* 0x000000211c008223 */ /* 0x000fe20000010000 */
[----:B------:R-:W-:Y:S01]  /*32b0*/  @!P0 LOP3.LUT R7, R7, 0xffff0000, RZ, 0xc0, !PT ;  /* 0xffff000007078812 */ /* 0x000fe200078ec0ff */
[----:B------:R-:W-:Y:S02]  /*32c0*/  @!P0 IMAD.U32 R28, R56, 0x10000, RZ ;  /* 0x00010000381c8824 */ /* 0x000fe400078e00ff */
[----:B------:R-:W-:Y:S01]  /*32d0*/  @!P0 IMAD.U32 R33, R22, 0x10000, RZ ;  /* 0x0001000016218824 */ /* 0x000fe200078e00ff */
[----:B------:R-:W-:Y:S01]  /*32e0*/  @!P0 F2FP.BF16.PACK_AB R39, R0, R39 ;  /* 0x000000270027823e */ /* 0x000fe200000010ff */
[C---:B------:R-:W-:Y:S02]  /*32f0*/  @!P0 FMUL.FTZ R3, R25.reuse, R8 ;  /* 0x0000000819038220 */ /* 0x040fe40000410000 */
        /* <DEDUP_REMOVED lines=16> */
.L_x_81:
[----:B------:R-:W-:Y:S05]  /*3400*/  BSYNC B0 ;  /* 0x0000000000007941 */ /* 0x000fea0003800000 */
.L_x_80:
[----:B------:R-:W-:Y:S11]  /*3410*/  ISETP.GE.AND P0, PT, R148, c[0x0][0x1d4], PT ;  /* 0x0000750094007a0c */ /* 0x000ff60003f06270 */
[----:B------:R-:W-:Y:S02]  /*3420*/  @!UPT UIADD3 URZ, URZ, URZ, URZ ;  /* 0x0000003f3f3ff290 */ /* 0x000fe4000fffe03f */
        /* <DEDUP_REMOVED lines=21> */
[C---:B------:R-:W-:Y:S02]  /*3580*/  @!P0 LOP3.LUT R25, R21.reuse, 0xffff0000, RZ, 0xc0, !PT ;  /* 0xffff000015198812 */ /* 0x040fe400078ec0ff */
[----:B------:R-:W-:Y:S01]  /*3590*/  @!P0 SHF.L.U32 R31, R21, 0x10, RZ ;  /* 0x00000010151f8819 */ /* 0x000fe200000006ff */
[----:B------:R-:W-:Y:S01]  /*35a0*/  @!P0 FMUL.FTZ R35, R8, R29 ;  /* 0x0000001d08238220 */ /* 0x000fe20000410000 */
[----:B------:R-:W-:Y:S01]  /*35b0*/  @!P0 LOP3.LUT R33, R52, 0xffff0000, RZ, 0xc0, !PT ;  /* 0xffff000034218812 */ /* 0x000fe200078ec0ff */
        /* <DEDUP_REMOVED lines=29> */
[----:B------:R1:W-:Y:S01]  /*3790*/  ST.E.128 [R36.64], R20 ;  /* 0x0000001424007985 */ /* 0x0003e2000c101d06 */
[----:B------:R-:W-:-:S05]  /*37a0*/  BRA `(.L_x_71) ;  /* 0x00001f7000007947 */ /* 0x000fca0003800000 */
.L_x_68:
        /* <DEDUP_REMOVED lines=37> */
[----:B------:R1:W5:Y:S04]  /*3a00*/  @!P0 LDG.E.128 R40, [R24.64] ;  /* 0x0000000618288981 */ /* 0x000368000c1e1d00 */
[----:B------:R1:W5:Y:S01]  /*3a10*/  @!P0 LDG.E.128 R52, [R2.64] ;  /* 0x0000000602348981 */ /* 0x000362000c1e1d00 */
[----:B------:R-:W-:Y:S11]  /*3a20*/  ISETP.GE.AND P0, PT, R13, c[0x0][0x27c], PT ;  /* 0x00009f000d007a0c */ /* 0x000ff60003f06270 */
[----:B------:R-:W-:Y:S02]  /*3a30*/  @!UPT UIADD3 URZ, URZ, URZ, URZ ;  /* 0x0000003f3f3ff290 */ /* 0x000fe4000fffe03f */
[----:B------:R1:W5:Y:S04]  /*3a40*/  @!P0 LDG.E.128 R28, [R24.64+0x40] ;  /* 0x00004006181c8981 */ /* 0x000368000c1e1d00 */
[----:B------:R1:W5:Y:S01]  /*3a50*/  @!P0 LDG.E.128 R68, [R2.64+0x40] ;  /* 0x0000400602448981 */ /* 0x000362000c1e1d00 */
[----:B------:R-:W-:Y:S11]  /*3a60*/  ISETP.GE.AND P0, PT, R12, c[0x0][0x27c], PT ;  /* 0x00009f000c007a0c */ /* 0x000ff60003f06270 */
[----:B------:R-:W-:Y:S02]  /*3a70*/  @!UPT UIADD3 URZ, URZ, URZ, URZ ;  /* 0x0000003f3f3ff290 */ /* 0x000fe4000fffe03f */
[----:B------:R1:W5:Y:S04]  /*3a80*/  @!P0 LDG.E.128 R20, [R24.64+0x80] ;  /* 0x0000800618148981 */ /* 0x000368000c1e1d00 */
[----:B------:R1:W5:Y:S02]  /*3a90*/  @!P0 LDG.E.128 R64, [R2.64+0x80] ;  /* 0x0000800602408981 */ /* 0x000364000c1e1d00 */
.L_x_83:
[----:B------:R-:W-:Y:S05]  /*3aa0*/  BSYNC B0 ;  /* 0x0000000000007941 */ /* 0x000fea0003800000 */
.L_x_82:
[----:B------:R2:W3:Y:S04]  /*3ab0*/  SHFL.IDX PT, R183, R75, RZ, 0x1c1f ;  /* 0x001c1fff4bb77589 */ /* 0x0004e800000e0000 */
[----:B------:R2:W4:Y:S01]  /*3ac0*/  SHFL.IDX PT, R182, R73, RZ, 0x1c1f ;  /* 0x001c1fff49b67589 */ /* 0x00052200000e0000 */
[----:B------:R-:W-:-:S05]  /*3ad0*/  @P1 BRA `(.L_x_71) ;  /* 0x00001c4000001947 */ /* 0x000fca0003800000 */
[----:B------:R-:W-:Y:S01]  /*3ae0*/  ISETP.GE.AND P0, PT, R16, c[0x0][0x1d4], PT ;  /* 0x0000750010007a0c */ /* 0x000fe20003f06270 */
[----:B-----5:R-:W-:Y:S01]  /*3af0*/  IMAD.MOV.U32 R4, RZ, RZ, R22 ;  /* 0x000000ffff047224 */ /* 0x020fe200078e0016 */
[----:B------:R-:W-:Y:S01]  /*3b00*/  IADD3 R184, -R131, c[0x0][0x1d4], RZ ;  /* 0x0000750083b87a10 */ /* 0x000fe20007ffe1ff */
[----:B-1----:R-:W-:Y:S01]  /*3b10*/  IMAD.MOV.U32 R3, RZ, RZ, R23 ;  /* 0x000000ffff037224 */ /* 0x002fe200078e0017 */
[----:B------:R-:W-:Y:S01]  /*3b20*/  BSSY B0, `(.L_x_84) ;  /* 0x000009f000007945 */ /* 0x000fe20003800000 */
        /* <DEDUP_REMOVED lines=31> */
[----:B------:R-:W-:Y:S01]  /*3d20*/  ISETP.NE.AND P2, PT, R157, RZ, PT ;  /* 0x000000ff9d00720c */ /* 0x000fe20003f45270 */
[----:B--2---:R-:W1:Y:S01]  /*3d30*/  LDS.128 R72, [R130+0x6100] ;  /* 0x0061000082487984 */ /* 0x004e620000000c00 */
[----:B------:R-:W-:Y:S01]  /*3d40*/  ISETP.GE.AND P0, PT, R16, c[0x0][0x27c], PT ;  /* 0x00009f0010007a0c */ /* 0x000fe20003f06270 */
[----:B------:R-:W-:Y:S01]  /*3d50*/  IMAD.MOV.U32 R50, RZ, RZ, R52 ;  /* 0x000000ffff327224 */ /* 0x000fe200078e0034 */
[----:B------:R-:W-:Y:S01]  /*3d60*/  SEL R186, R131, R184, !P2 ;  /* 0x000000b883ba7207 */ /* 0x000fe20005000000 */
[----:B------:R-:W-:Y:S01]  /*3d70*/  IMAD.MOV.U32 R45, RZ, RZ, R40 ;  /* 0x000000ffff2d7224 */ /* 0x000fe200078e0028 */
[----:B------:R-:W-:Y:S01]  /*3d80*/  MOV R48, R53 ;  /* 0x0000003500307202 */ /* 0x000fe20000000f00 */
[----:B------:R-:W-:Y:S01]  /*3d90*/  IMAD.MOV.U32 R44, RZ, RZ, R41 ;  /* 0x000000ffff2c7224 */ /* 0x000fe200078e0029 */
[----:B------:R-:W-:Y:S01]  /*3da0*/  SHF.R.S32.HI R159, RZ, 0x1f, R186 ;  /* 0x0000001fff9f7819 */ /* 0x000fe200000114ba */
[----:B------:R-:W-:Y:S01]  /*3db0*/  IMAD.MOV.U32 R46, RZ, RZ, R42 ;  /* 0x000000ffff2e7224 */ /* 0x000fe200078e002a */
[----:B------:R-:W-:Y:S01]  /*3dc0*/  MOV R63, R55 ;  /* 0x00000037003f7202 */ /* 0x000fe20000000f00 */
[----:B------:R-:W-:Y:S01]  /*3dd0*/  IMAD.MOV.U32 R56, RZ, RZ, R54 ;  /* 0x000000ffff387224 */ /* 0x000fe200078e0036 */
[----:B------:R-:W-:Y:S03]  /*3de0*/  LEA.HI R186, R159, R186, RZ, 0x4 ;  /* 0x000000ba9fba7211 */ /* 0x000fe600078f20ff */
[----:B------:R-:W-:Y:S02]  /*3df0*/  @!P0 SHF.R.U64 R51, R52, 0x10, R53 ;  /* 0x0000001034338819 */ /* 0x000fe40000001235 */
[----:B------:R-:W-:Y:S02]  /*3e00*/  LEA.HI.SX32 R185, R186, R141, 0x1c ;  /* 0x0000008dbab97211 */ /* 0x000fe400078fe2ff */
[----:B------:R-:W-:Y:S02]  /*3e10*/  @!P0 SHF.R.U64 R40, R40, 0x10, R41 ;  /* 0x0000001028288819 */ /* 0x000fe40000001229 */
[----:B------:R-:W-:Y:S01]  /*3e20*/  SHF.R.S32.HI R186, RZ, 0x1f, R185 ;  /* 0x0000001fffba7819 */ /* 0x000fe200000114b9 */
[----:B------:R-:W-:Y:S01]  /*3e30*/  IMAD.SHL.U32 R159, R185, 0x8, RZ ;  /* 0x00000008b99f7824 */ /* 0x000fe200078e00ff */
[----:B------:R-:W-:Y:S02]  /*3e40*/  @!P0 SHF.R.U32.HI R53, RZ, 0x10, R53 ;  /* 0x00000010ff358819 */ /* 0x000fe40000011635 */
[----:B------:R-:W-:Y:S02]  /*3e50*/  LEA.HI R186, R186, R185, RZ, 0x3 ;  /* 0x000000b9baba7211 */ /* 0x000fe400078f18ff */
[----:B------:R-:W-:Y:S02]  /*3e60*/  @!P0 PRMT R50, R50, 0x5410, R51 ;  /* 0x0000541032328816 */ /* 0x000fe40000000033 */
[----:B------:R-:W-:Y:S01]  /*3e70*/  @!P0 PRMT R45, R45, 0x5410, R40 ;  /* 0x000054102d2d8816 */ /* 0x000fe20000000028 */
[----:B------:R-:W-:Y:S01]  /*3e80*/  IMAD.SHL.U32 R186, R186, 0x200, RZ ;  /* 0x00000200baba7824 */ /* 0x000fe200078e00ff */
[----:B------:R-:W-:Y:S02]  /*3e90*/  LOP3.LUT R187, R149, 0x38, R159, 0xf8, !PT ;  /* 0x0000003895bb7812 */ /* 0x000fe400078ef89f */
[----:B------:R-:W-:Y:S01]  /*3ea0*/  @!P0 SHF.R.U32.HI R47, RZ, 0x10, R41 ;  /* 0x00000010ff2f8819 */ /* 0x000fe20000011629 */
[--C-:B------:R-:W-:Y:S01]  /*3eb0*/  IMAD.MOV.U32 R41, RZ, RZ, R43.reuse ;  /* 0x000000ffff297224 */ /* 0x100fe200078e002b */
[----:B------:R-:W-:Y:S02]  /*3ec0*/  LOP3.LUT R187, R187, R134, RZ, 0x3c, !PT ;  /* 0x00000086bbbb7212 */ /* 0x000fe400078e3cff */
[----:B------:R-:W-:Y:S02]  /*3ed0*/  LOP3.LUT R186, R186, 0x7ffff000, RZ, 0xc0, !PT ;  /* 0x7ffff000baba7812 */ /* 0x000fe400078ec0ff */
[----:B------:R-:W-:Y:S01]  /*3ee0*/  @!P0 SHF.R.U64 R49, R42, 0x10, R43 ;  /* 0x000000102a318819 */ /* 0x000fe2000000122b */
[----:B-1----:R-:W-:Y:S01]  /*3ef0*/  @!P0 IMAD.U32 R51, R72, 0x10000, RZ ;  /* 0x0001000048338824 */ /* 0x002fe200078e00ff */
[----:B------:R-:W-:Y:S01]  /*3f00*/  IADD3 R186, R187, R186, R132 ;  /* 0x000000babbba7210 */ /* 0x000fe20007ffe084 */
[----:B------:R-:W-:Y:S01]  /*3f10*/  @!P0 IMAD.U32 R61, R75, 0x10000, RZ ;  /* 0x000100004b3d8824 */ /* 0x000fe200078e00ff */
[--C-:B------:R-:W-:Y:S02]  /*3f20*/  @!P0 SHF.R.U64 R57, R54, 0x10, R55.reuse ;  /* 0x0000001036398819 */ /* 0x100fe40000001237 */
[----:B------:R-:W-:Y:S01]  /*3f30*/  @!P0 SHF.R.U32.HI R52, RZ, 0x10, R55 ;  /* 0x00000010ff348819 */ /* 0x000fe20000011637 */
[----:B------:R-:W-:Y:S01]  /*3f40*/  IMAD.SHL.U32 R185, R186, 0x2, RZ ;  /* 0x00000002bab97824 */ /* 0x000fe200078e00ff */
[----:B------:R-:W-:Y:S02]  /*3f50*/  @!P0 PRMT R55, R48, 0x5410, R53 ;  /* 0x0000541030378816 */ /* 0x000fe40000000035 */
[----:B------:R-:W-:Y:S02]  /*3f60*/  @!P0 SHF.L.U32 R48, R50, 0x10, RZ ;  /* 0x0000001032308819 */ /* 0x000fe400000006ff */
[----:B------:R-:W1:Y:S01]  /*3f70*/  LDS.128 R24, [R185+0x6100] ;  /* 0x00610000b9187984 */ /* 0x000e620000000c00 */
[----:B------:R-:W-:Y:S02]  /*3f80*/  @!P0 SHF.R.U32.HI R42, RZ, 0x10, R43 ;  /* 0x00000010ff2a8819 */ /* 0x000fe4000001162b */
[----:B------:R-:W-:Y:S01]  /*3f90*/  @!P0 PRMT R43, R44, 0x5410, R47 ;  /* 0x000054102c2b8816 */ /* 0x000fe2000000002f */
[----:B------:R-:W-:Y:S01]  /*3fa0*/  @!P0 IMAD.U32 R44, R45, 0x10000, RZ ;  /* 0x000100002d2c8824 */ /* 0x000fe200078e00ff */
[----:B------:R-:W-:Y:S02]  /*3fb0*/  @!P0 PRMT R40, R46, 0x5410, R49 ;  /* 0x000054102e288816 */ /* 0x000fe40000000031 */
[----:B------:R-:W-:Y:S02]  /*3fc0*/  @!P0 LOP3.LUT R50, R50, 0xffff0000, RZ, 0xc0, !PT ;  /* 0xffff000032328812 */ /* 0x000fe400078ec0ff */
[----:B------:R-:W-:Y:S02]  /*3fd0*/  @!P0 PRMT R41, R41, 0x5410, R42 ;  /* 0x0000541029298816 */ /* 0x000fe4000000002a */
[----:B------:R-:W-:Y:S02]  /*3fe0*/  @!P0 LOP3.LUT R42, R45, 0xffff0000, RZ, 0xc0, !PT ;  /* 0xffff00002d2a8812 */ /* 0x000fe400078ec0ff */
[----:B------:R-:W-:Y:S02]  /*3ff0*/  @!P0 LOP3.LUT R53, R72, 0xffff0000, RZ, 0xc0, !PT ;  /* 0xffff000048358812 */ /* 0x000fe400078ec0ff */
[----:B------:R-:W-:Y:S02]  /*4000*/  @!P0 PRMT R63, R63, 0x5410, R52 ;  /* 0x000054103f3f8816 */ /* 0x000fe40000000034 */
[----:B------:R-:W-:Y:S02]  /*4010*/  @!P0 LOP3.LUT R52, R73, 0xffff0000, RZ, 0xc0, !PT ;  /* 0xffff000049348812 */ /* 0x000fe400078ec0ff */
[----:B------:R-:W-:Y:S01]  /*4020*/  @!P0 PRMT R56, R56, 0x5410, R57 ;  /* 0x0000541038388816 */ /* 0x000fe20000000039 */
[C---:B------:R-:W-:Y:S01]  /*4030*/  @!P0 IMAD.U32 R57, R74.reuse, 0x10000, RZ ;  /* 0x000100004a398824 */ /* 0x040fe200078e00ff */
[----:B------:R-:W-:Y:S02]  /*4040*/  @!P0 LOP3.LUT R59, R74, 0xffff0000, RZ, 0xc0, !PT ;  /* 0xffff00004a3b8812 */ /* 0x000fe400078ec0ff */
[C---:B------:R-:W-:Y:S02]  /*4050*/  @!P0 SHF.L.U32 R54, R56.reuse, 0x10, RZ ;  /* 0x0000001038368819 */ /* 0x040fe400000006ff */
[----:B------:R-:W-:Y:S02]  /*4060*/  @!P0 LOP3.LUT R56, R56, 0xffff0000, RZ, 0xc0, !PT ;  /* 0xffff000038388812 */ /* 0x000fe400078ec0ff */
[C---:B------:R-:W-:Y:S02]  /*4070*/  @!P0 SHF.L.U32 R58, R63.reuse, 0x10, RZ ;  /* 0x000000103f3a8819 */ /* 0x040fe400000006ff */
[----:B------:R-:W-:Y:S02]  /*4080*/  @!P0 LOP3.LUT R63, R63, 0xffff0000, RZ, 0xc0, !PT ;  /* 0xffff00003f3f8812 */ /* 0x000fe400078ec0ff */
[----:B------:R-:W-:Y:S01]  /*4090*/  @!P0 LOP3.LUT R60, R75, 0xffff0000, RZ, 0xc0, !PT ;  /* 0xffff00004b3c8812 */ /* 0x000fe200078ec0ff */
[C---:B-1----:R-:W-:Y:S01]  /*40a0*/  @!P0 IMAD.U32 R49, R24.reuse, 0x10000, RZ ;  /* 0x0001000018318824 */ /* 0x042fe200078e00ff */
[----:B------:R-:W-:Y:S01]  /*40b0*/  @!P0 LOP3.LUT R47, R24, 0xffff0000, RZ, 0xc0, !PT ;  /* 0xffff0000182f8812 */ /* 0x000fe200078ec0ff */
[----:B------:R-:W-:Y:S02]  /*40c0*/  @!P0 IMAD.U32 R45, R25, 0x10000, RZ ;  /* 0x00010000192d8824 */ /* 0x000fe400078e00ff */
[C---:B------:R-:W-:Y:S02]  /*40d0*/  @!P0 FMUL.FTZ R185, R49.reuse, R48 ;  /* 0x0000003031b98220 */ /* 0x040fe40000410000 */
[----:B------:R-:W-:Y:S02]  /*40e0*/  @!P0 FMUL.FTZ R0, R49, R44 ;  /* 0x0000002c31008220 */ /* 0x000fe40000410000 */
[----:B------:R-:W-:Y:S02]  /*40f0*/  @!P0 FMUL.FTZ R186, R47, R50 ;  /* 0x000000322fba8220 */ /* 0x000fe40000410000 */
[----:B------:R-:W-:Y:S01]  /*4100*/  @!P0 FFMA.FTZ R185, R51, R44, -R185 ;  /* 0x0000002c33b98223 */ /* 0x000fe200000108b9 */
[----:B------:R-:W-:Y:S01]  /*4110*/  @!P0 LOP3.LUT R44, R25, 0xffff0000, RZ, 0xc0, !PT ;  /* 0xffff0000192c8812 */ /* 0x000fe200078ec0ff */
[----:B------:R-:W-:Y:S01]  /*4120*/  @!P0 FFMA.FTZ R0, R48, R51, R0 ;  /* 0x0000003330008223 */ /* 0x000fe20000010000 */
[----:B------:R-:W-:Y:S01]  /*4130*/  @!P0 SHF.L.U32 R48, R55, 0x10, RZ ;  /* 0x0000001037308819 */ /* 0x000fe200000006ff */
[-C--:B------:R-:W-:Y:S01]  /*4140*/  @!P0 FMUL.FTZ R2, R47, R42.reuse ;  /* 0x0000002a2f028220 */ /* 0x080fe20000410000 */
[----:B------:R-:W-:Y:S01]  /*4150*/  @!P0 LOP3.LUT R55, R55, 0xffff0000, RZ, 0xc0, !PT ;  /* 0xffff000037378812 */ /* 0x000fe200078ec0ff */
[----:B------:R-:W-:Y:S02]  /*4160*/  @!P0 FFMA.FTZ R186, R53, R42, -R186 ;  /* 0x0000002a35ba8223 */ /* 0x000fe400000108ba */
[C---:B------:R-:W-:Y:S01]  /*4170*/  @!P0 IMAD.U32 R42, R43.reuse, 0x10000, RZ ;  /* 0x000100002b2a8824 */ /* 0x040fe200078e00ff */
[----:B------:R-:W-:Y:S01]  /*4180*/  @!P0 LOP3.LUT R43, R43, 0xffff0000, RZ, 0xc0, !PT ;  /* 0xffff00002b2b8812 */ /* 0x000fe200078ec0ff */
[----:B------:R-:W-:Y:S01]  /*4190*/  @!P0 FMUL.FTZ R188, R44, R55 ;  /* 0x000000372cbc8220 */ /* 0x000fe20000410000 */
[----:B------:R-:W-:Y:S01]  /*41a0*/  @!P0 F2FP.BF16.PACK_AB R185, R186, R185 ;  /* 0x000000b9bab9823e */ /* 0x000fe200000010ff */
[----:B------:R-:W-:Y:S02]  /*41b0*/  @!P0 IMAD.U32 R51, R73, 0x10000, RZ ;  /* 0x0001000049338824 */ /* 0x000fe400078e00ff */
[C---:B------:R-:W-:Y:S02]  /*41c0*/  @!P0 FMUL.FTZ R187, R45.reuse, R48 ;  /* 0x000000302dbb8220 */ /* 0x040fe40000410000 */
[-C--:B------:R-:W-:Y:S02]  /*41d0*/  @!P0 FMUL.FTZ R4, R44, R43.reuse ;  /* 0x0000002b2c048220 */ /* 0x080fe40000410000 */
[----:B------:R-:W-:Y:S01]  /*41e0*/  @!P0 FFMA.FTZ R188, R52, R43, -R188 ;  /* 0x0000002b34bc8223 */ /* 0x000fe200000108bc */
[C---:B------:R-:W-:Y:S01]  /*41f0*/  @!P0 LOP3.LUT R43, R26.reuse, 0xffff0000, RZ, 0xc0, !PT ;  /* 0xffff00001a2b8812 */ /* 0x040fe200078ec0ff */
[-C--:B------:R-:W-:Y:S02]  /*4200*/  @!P0 FMUL.FTZ R3, R45, R42.reuse ;  /* 0x0000002a2d038220 */ /* 0x080fe40000410000 */
[----:B------:R-:W-:Y:S02]  /*4210*/  @!P0 IMAD.U32 R45, R26, 0x10000, RZ ;  /* 0x000100001a2d8824 */ /* 0x000fe400078e00ff */
[----:B------:R-:W-:Y:S02]  /*4220*/  @!P0 FFMA.FTZ R187, R51, R42, -R187 ;  /* 0x0000002a33bb8223 */ /* 0x000fe400000108bb */
[C---:B------:R-:W-:Y:S01]  /*4230*/  @!P0 IMAD.U32 R42, R40.reuse, 0x10000, RZ ;  /* 0x00010000282a8824 */ /* 0x040fe200078e00ff */
[----:B------:R-:W-:Y:S01]  /*4240*/  @!P0 LOP3.LUT R40, R40, 0xffff0000, RZ, 0xc0, !PT ;  /* 0xffff000028288812 */ /* 0x000fe200078ec0ff */
[----:B------:R-:W-:Y:S01]  /*4250*/  @!P0 FMUL.FTZ R190, R45, R54 ;  /* 0x000000362dbe8220 */ /* 0x000fe20000410000 */
[----:B------:R-:W-:Y:S01]  /*4260*/  @!P0 F2FP.BF16.PACK_AB R188, R188, R187 ;  /* 0x000000bbbcbc823e */ /* 0x000fe200000010ff */
[----:B------:R-:W-:Y:S02]  /*4270*/  @!P0 FMUL.FTZ R191, R43, R56 ;  /* 0x000000382bbf8220 */ /* 0x000fe40000410000 */
[----:B------:R-:W-:Y:S01]  /*4280*/  @!P0 FFMA.FTZ R2, R50, R53, R2 ;  /* 0x0000003532028223 */ /* 0x000fe20000010002 */
[----:B------:R-:W-:Y:S01]  /*4290*/  @!P0 MOV R73, R188 ;  /* 0x000000bc00498202 */ /* 0x000fe20000000f00 */
[-C--:B------:R-:W-:Y:S02]  /*42a0*/  @!P0 FMUL.FTZ R5, R45, R42.reuse ;  /* 0x0000002a2d058220 */ /* 0x080fe40000410000 */
[----:B------:R-:W-:Y:S01]  /*42b0*/  @!P0 FFMA.FTZ R190, R57, R42, -R190 ;  /* 0x0000002a39be8223 */ /* 0x000fe200000108be */
[----:B------:R-:W-:Y:S01]  /*42c0*/  @!P0 LOP3.LUT R42, R27, 0xffff0000, RZ, 0xc0, !PT ;  /* 0xffff00001b2a8812 */ /* 0x000fe200078ec0ff */
[----:B------:R-:W-:Y:S01]  /*42d0*/  @!P0 FMUL.FTZ R6, R43, R40 ;  /* 0x000000282b068220 */ /* 0x000fe20000410000 */
[----:B------:R-:W-:Y:S01]  /*42e0*/  @!P0 F2FP.BF16.PACK_AB R186, R2, R0 ;  /* 0x0000000002ba823e */ /* 0x000fe200000010ff */
[----:B------:R-:W-:Y:S02]  /*42f0*/  @!P0 FFMA.FTZ R191, R59, R40, -R191 ;  /* 0x000000283bbf8223 */ /* 0x000fe400000108bf */
[----:B------:R-:W-:Y:S01]  /*4300*/  @!P0 IMAD.U32 R43, R27, 0x10000, RZ ;  /* 0x000100001b2b8824 */ /* 0x000fe200078e00ff */
[----:B------:R-:W-:Y:S01]  /*4310*/  @!P0 MOV R24, R186 ;  /* 0x000000ba00188202 */ /* 0x000fe20000000f00 */
[C---:B------:R-:W-:Y:S01]  /*4320*/  @!P0 IMAD.U32 R40, R41.reuse, 0x10000, RZ ;  /* 0x0001000029288824 */ /* 0x040fe200078e00ff */
[----:B------:R-:W-:Y:S01]  /*4330*/  @!P0 LOP3.LUT R41, R41, 0xffff0000, RZ, 0xc0, !PT ;  /* 0xffff000029298812 */ /* 0x000fe200078ec0ff */
[----:B------:R-:W-:Y:S01]  /*4340*/  @!P0 FFMA.FTZ R3, R48, R51, R3 ;  /* 0x0000003330038223 */ /* 0x000fe20000010003 */
[----:B------:R-:W-:Y:S01]  /*4350*/  @!P0 F2FP.BF16.PACK_AB R190, R191, R190 ;  /* 0x000000bebfbe823e */ /* 0x000fe200000010ff */
[----:B------:R-:W-:Y:S02]  /*4360*/  @!P0 FFMA.FTZ R4, R55, R52, R4 ;  /* 0x0000003437048223 */ /* 0x000fe40000010004 */
[C---:B------:R-:W-:Y:S02]  /*4370*/  @!P0 FMUL.FTZ R7, R43.reuse, R40 ;  /* 0x000000282b078220 */ /* 0x040fe40000410000 */
[----:B------:R-:W-:Y:S01]  /*4380*/  @!P0 FFMA.FTZ R5, R54, R57, R5 ;  /* 0x0000003936058223 */ /* 0x000fe20000010005 */
        /* <DEDUP_REMOVED lines=9> */
[----:B------:R-:W-:Y:S02]  /*4420*/  @!P0 FFMA.FTZ R8, R63, R60, R8 ;  /* 0x0000003c3f088223 */ /* 0x000fe40000010008 */
[----:B------:R-:W-:Y:S01]  /*4430*/  @!P0 IMAD.MOV.U32 R72, RZ, RZ, R185 ;  /* 0x000000ffff488224 */ /* 0x000fe200078e00b9 */
[----:B------:R-:W-:Y:S01]  /*4440*/  @!P0 F2FP.BF16.PACK_AB R189, R192, R189 ;  /* 0x000000bdc0bd823e */ /* 0x000fe200000010ff */
[----:B------:R-:W-:Y:S01]  /*4450*/  @!P0 IMAD.MOV.U32 R74, RZ, RZ, R190 ;  /* 0x000000ffff4a8224 */ /* 0x000fe200078e00be */
[----:B------:R-:W-:Y:S01]  /*4460*/  @!P0 F2FP.BF16.PACK_AB R192, R8, R7 ;  /* 0x0000000708c0823e */ /* 0x000fe200000010ff */
[----:B------:R-:W-:Y:S02]  /*4470*/  @!P0 IMAD.MOV.U32 R25, RZ, RZ, R187 ;  /* 0x000000ffff198224 */ /* 0x000fe400078e00bb */
[----:B------:R-:W-:Y:S01]  /*4480*/  @!P0 IMAD.MOV.U32 R75, RZ, RZ, R189 ;  /* 0x000000ffff4b8224 */ /* 0x000fe200078e00bd */
[----:B------:R-:W-:Y:S01]  /*4490*/  @!P0 MOV R27, R192 ;  /* 0x000000c0001b8202 */ /* 0x000fe20000000f00 */
[----:B------:R-:W-:Y:S01]  /*44a0*/  @!P0 IMAD.MOV.U32 R26, RZ, RZ, R191 ;  /* 0x000000ffff1a8224 */ /* 0x000fe200078e00bf */
[----:B----4-:R-:W-:Y:S05]  /*44b0*/  IADD3 R186, P0, R182, R116, RZ ;  /* 0x00000074b6ba7210 */ /* 0x010fea0007f1e0ff */
[----:B---3--:R-:W-:Y:S01]  /*44c0*/  IMAD.X R187, R183, 0x1, R115, P0 ;  /* 0x00000001b7bb7824 */ /* 0x008fe200000e0673 */
[C---:B------:R-:W-:Y:S04]  /*44d0*/  ISETP.GE.AND P0, PT, R159.reuse, c[0x0][0x1d4], PT ;  /* 0x000075009f007a0c */ /* 0x040fe80003f06270 */
[----:B------:R1:W-:Y:S09]  /*44e0*/  ST.E.128 [R186.64], R72 ;  /* 0x00000048ba007985 */ /* 0x0003f2000c101d06 */
[----:B------:R-:W-:Y:S05]  /*44f0*/  @!P0 IMAD.WIDE R188, R159, 0x2, R182 ;  /* 0x000000029fbc8825 */ /* 0x000fea00078e02b6 */
[----:B------:R1:W-:Y:S02]  /*4500*/  @!P0 ST.E.128 [R188.64], R24 ;  /* 0x00000018bc008985 */ /* 0x0003e4000c101d06 */
.L_x_85:
[----:B------:R-:W-:Y:S05]  /*4510*/  BSYNC B0 ;  /* 0x0000000000007941 */ /* 0x000fea0003800000 */
.L_x_84:
[----:B------:R-:W-:Y:S01]  /*4520*/  ISETP.GE.AND P0, PT, R13, c[0x0][0x1d4], PT ;  /* 0x000075000d007a0c */ /* 0x000fe20003f06270 */
[----:B------:R-:W-:Y:S01]  /*4530*/  @!UPT UIADD3 URZ, URZ, URZ, URZ ;  /* 0x0000003f3f3ff290 */ /* 0x000fe2000fffe03f */
[----:B------:R-:W-:Y:S11]  /*4540*/  BSSY B0, `(.L_x_86) ;  /* 0x0000079000007945 */ /* 0x000ff60003800000 */
[----:B------:R-:W-:-:S05]  /*4550*/  @P0 BRA `(.L_x_87) ;  /* 0x0000077000000947 */ /* 0x000fca0003800000 */
[----:B------:R-:W-:Y:S01]  /*4560*/  ISETP.NE.AND P1, PT, R156, RZ, PT ;  /* 0x000000ff9c00720c */ /* 0x000fe20003f25270 */
[----:B------:R-:W5:Y:S01]  /*4570*/  LDS.128 R56, [R129+0x6100] ;  /* 0x0061000081387984 */ /* 0x000f620000000c00 */
[----:B------:R-:W-:Y:S02]  /*4580*/  ISETP.GE.AND P0, PT, R13, c[0x0][0x27c], PT ;  /* 0x00009f000d007a0c */ /* 0x000fe40003f06270 */
[----:B------:R-:W-:Y:S04]  /*4590*/  SEL R61, R131, R184, !P1 ;  /* 0x000000b8833d7207 */ /* 0x000fe80004800000 */
[----:B------:R-:W-:Y:S04]  /*45a0*/  SHF.R.S32.HI R54, RZ, 0x1f, R61 ;  /* 0x0000001fff367819 */ /* 0x000fe8000001143d */
[----:B------:R-:W-:Y:S03]  /*45b0*/  LEA.HI R61, R54, R61, RZ, 0x4 ;  /* 0x0000003d363d7211 */ /* 0x000fe600078f20ff */
[--C-:B------:R-:W-:Y:S02]  /*45c0*/  @!P0 SHF.R.U64 R43, R68, 0x10, R69.reuse ;  /* 0x00000010442b8819 */ /* 0x100fe40000001245 */
[----:B------:R-:W-:Y:S02]  /*45d0*/  LEA.HI.SX32 R60, R61, R138, 0x1c ;  /* 0x0000008a3d3c7211 */ /* 0x000fe400078fe2ff */
[----:B------:R-:W-:Y:S02]  /*45e0*/  @!P0 SHF.R.U32.HI R68, RZ, 0x10, R69 ;  /* 0x00000010ff448819 */ /* 0x000fe40000011645 */
[----:B------:R-:W-:Y:S01]  /*45f0*/  SHF.R.S32.HI R63, RZ, 0x1f, R60 ;  /* 0x0000001fff3f7819 */ /* 0x000fe2000001143c */
[----:B------:R-:W-:Y:S01]  /*4600*/  IMAD.SHL.U32 R54, R60, 0x8, RZ ;  /* 0x000000083c367824 */ /* 0x000fe200078e00ff */
[--C-:B------:R-:W-:Y:S02]  /*4610*/  @!P0 SHF.R.U64 R28, R28, 0x10, R29.reuse ;  /* 0x000000101c1c8819 */ /* 0x100fe4000000121d */
[----:B------:R-:W-:Y:S02]  /*4620*/  LEA.HI R63, R63, R60, RZ, 0x3 ;  /* 0x0000003c3f3f7211 */ /* 0x000fe400078f18ff */
[----:B------:R-:W-:Y:S02]  /*4630*/  @!P0 SHF.R.U32.HI R29, RZ, 0x10, R29 ;  /* 0x00000010ff1d8819 */ /* 0x000fe4000001161d */
[----:B------:R-:W-:Y:S01]  /*4640*/  @!P0 SHF.R.U64 R30, R30, 0x10, R31 ;  /* 0x000000101e1e8819 */ /* 0x000fe2000000121f */
[----:B------:R-:W-:Y:S01]  /*4650*/  IMAD.SHL.U32 R63, R63, 0x200, RZ ;  /* 0x000002003f3f7824 */ /* 0x000fe200078e00ff */
[----:B------:R-:W-:Y:S02]  /*4660*/  LOP3.LUT R61, R149, 0x38, R54, 0xf8, !PT ;  /* 0x00000038953d7812 */ /* 0x000fe400078ef836 */
[----:B------:R-:W-:Y:S02]  /*4670*/  @!P0 PRMT R37, R37, 0x5410, R28 ;  /* 0x0000541025258816 */ /* 0x000fe4000000001c */
[----:B------:R-:W-:Y:S02]  /*4680*/  LOP3.LUT R61, R61, R134, RZ, 0x3c, !PT ;  /* 0x000000863d3d7212 */ /* 0x000fe400078e3cff */
[----:B------:R-:W-:Y:S02]  /*4690*/  LOP3.LUT R63, R63, 0x7ffff000, RZ, 0xc0, !PT ;  /* 0x7ffff0003f3f7812 */ /* 0x000fe400078ec0ff */
[----:B------:R-:W-:Y:S01]  /*46a0*/  @!P0 PRMT R81, R81, 0x5410, R68 ;  /* 0x0000541051518816 */ /* 0x000fe20000000044 */
[----:B-----5:R-:W-:Y:S01]  /*46b0*/  @!P0 IMAD.U32 R40, R56, 0x10000, RZ ;  /* 0x0001000038288824 */ /* 0x020fe200078e00ff */
[----:B------:R-:W-:Y:S01]  /*46c0*/  IADD3 R61, R61, R63, R132 ;  /* 0x0000003f3d3d7210 */ /* 0x000fe20007ffe084 */
[----:B------:R-:W-:Y:S01]  /*46d0*/  @!P0 IMAD.U32 R52, R59, 0x10000, RZ ;  /* 0x000100003b348824 */ /* 0x000fe200078e00ff */
[----:B------:R-:W-:Y:S01]  /*46e0*/  @!P0 SHF.R.U32.HI R45, RZ, 0x10, R71 ;  /* 0x00000010ff2d8819 */ /* 0x000fe20000011647 */
[----:B------:R-:W-:Y:S01]  /*46f0*/  @!P0 IMAD.U32 R42, R81, 0x10000, RZ ;  /* 0x00010000512a8824 */ /* 0x000fe200078e00ff */
[----:B------:R-:W-:Y:S01]  /*4700*/  @!P0 PRMT R82, R82, 0x5410, R43 ;  /* 0x0000541052528816 */ /* 0x000fe2000000002b */
[----:B------:R-:W-:Y:S01]  /*4710*/  IMAD.SHL.U32 R60, R61, 0x2, RZ ;  /* 0x000000023d3c7824 */ /* 0x000fe200078e00ff */
[----:B------:R-:W-:Y:S01]  /*4720*/  @!P0 PRMT R36, R36, 0x5410, R29 ;  /* 0x0000541024248816 */ /* 0x000fe2000000001d */
[----:B------:R-:W-:Y:S01]  /*4730*/  @!P0 IMAD.U32 R29, R37, 0x10000, RZ ;  /* 0x00010000251d8824 */ /* 0x000fe200078e00ff */
[----:B------:R-:W-:Y:S01]  /*4740*/  @!P0 PRMT R39, R39, 0x5410, R30 ;  /* 0x0000541027278816 */ /* 0x000fe2000000001e */
[----:B------:R-:W-:Y:S01]  /*4750*/  @!P0 IMAD.U32 R43, R82, 0x10000, RZ ;  /* 0x00010000522b8824 */ /* 0x000fe200078e00ff */
[----:B-1----:R-:W1:Y:S01]  /*4760*/  LDS.128 R24, [R60+0x6100] ;  /* 0x006100003c187984 */ /* 0x002e620000000c00 */
[----:B------:R-:W-:Y:S01]  /*4770*/  @!P0 IMAD.U32 R28, R36, 0x10000, RZ ;  /* 0x00010000241c8824 */ /* 0x000fe200078e00ff */
[----:B------:R-:W-:Y:S02]  /*4780*/  @!P0 SHF.R.U32.HI R41, RZ, 0x10, R31 ;  /* 0x00000010ff298819 */ /* 0x000fe4000001161f */
[----:B------:R-:W-:Y:S02]  /*4790*/  @!P0 PRMT R80, R80, 0x5410, R45 ;  /* 0x0000541050508816 */ /* 0x000fe4000000002d */
[----:B------:R-:W-:Y:S02]  /*47a0*/  @!P0 SHF.L.U32 R45, R57, 0x10, RZ ;  /* 0x00000010392d8819 */ /* 0x000fe400000006ff */
[----:B------:R-:W-:Y:S01]  /*47b0*/  @!P0 LOP3.LUT R47, R81, 0xffff0000, RZ, 0xc0, !PT ;  /* 0xffff0000512f8812 */ /* 0x000fe200078ec0ff */
[----:B------:R-:W-:Y:S01]  /*47c0*/  @!P0 IMAD.U32 R50, R80, 0x10000, RZ ;  /* 0x0001000050328824 */ /* 0x000fe200078e00ff */
[----:B------:R-:W-:Y:S02]  /*47d0*/  @!P0 PRMT R38, R38, 0x5410, R41 ;  /* 0x0000541026268816 */ /* 0x000fe40000000029 */
[----:B------:R-:W-:Y:S02]  /*47e0*/  @!P0 LOP3.LUT R44, R57, 0xffff0000, RZ, 0xc0, !PT ;  /* 0xffff0000392c8812 */ /* 0x000fe400078ec0ff */
[----:B------:R-:W-:Y:S02]  /*47f0*/  @!P0 LOP3.LUT R53, R80, 0xffff0000, RZ, 0xc0, !PT ;  /* 0xffff000050358812 */ /* 0x000fe400078ec0ff */
[----:B------:R-:W-:Y:S02]  /*4800*/  @!P0 SHF.R.U64 R70, R70, 0x10, R71 ;  /* 0x0000001046468819 */ /* 0x000fe40000001247 */
[----:B------:R-:W-:Y:S02]  /*4810*/  @!P0 LOP3.LUT R55, R59, 0xffff0000, RZ, 0xc0, !PT ;  /* 0xffff00003b378812 */ /* 0x000fe400078ec0ff */
[----:B------:R-:W-:Y:S02]  /*4820*/  @!P0 PRMT R79, R79, 0x5410, R70 ;  /* 0x000054104f4f8816 */ /* 0x000fe40000000046 */
[C---:B------:R-:W-:Y:S02]  /*4830*/  @!P0 SHF.L.U32 R48, R58.reuse, 0x10, RZ ;  /* 0x000000103a308819 */ /* 0x040fe400000006ff */
[C---:B------:R-:W-:Y:S01]  /*4840*/  @!P0 LOP3.LUT R49, R79.reuse, 0xffff0000, RZ, 0xc0, !PT ;  /* 0xffff00004f318812 */ /* 0x040fe200078ec0ff */
[----:B------:R-:W-:Y:S01]  /*4850*/  @!P0 IMAD.U32 R46, R79, 0x10000, RZ ;  /* 0x000100004f2e8824 */ /* 0x000fe200078e00ff */
[----:B------:R-:W-:Y:S01]  /*4860*/  @!P0 LOP3.LUT R51, R58, 0xffff0000, RZ, 0xc0, !PT ;  /* 0xffff00003a338812 */ /* 0x000fe200078ec0ff */
[----:B-1----:R-:W-:Y:S01]  /*4870*/  @!P0 IMAD.U32 R31, R25, 0x10000, RZ ;  /* 0x00010000191f8824 */ /* 0x002fe200078e00ff */
[----:B------:R-:W-:Y:S03]  /*4880*/  @!P0 SHF.L.U32 R30, R24, 0x10, RZ ;  /* 0x00000010181e8819 */ /* 0x000fe600000006ff */
[----:B------:R-:W-:Y:S02]  /*4890*/  @!P0 FMUL.FTZ R61, R31, R42 ;  /* 0x0000002a1f3d8220 */ /* 0x000fe40000410000 */
[C---:B------:R-:W-:Y:S02]  /*48a0*/  @!P0 FMUL.FTZ R0, R30.reuse, R29 ;  /* 0x0000001d1e008220 */ /* 0x040fe40000410000 */
[----:B------:R-:W-:Y:S01]  /*48b0*/  @!P0 FMUL.FTZ R60, R30, R43 ;  /* 0x0000002b1e3c8220 */ /* 0x000fe20000410000 */
[----:B------:R-:W-:Y:S01]  /*48c0*/  @!P0 LOP3.LUT R30, R25, 0xffff0000, RZ, 0xc0, !PT ;  /* 0xffff0000191e8812 */ /* 0x000fe200078ec0ff */
[----:B------:R-:W-:Y:S01]  /*48d0*/  @!P0 FFMA.FTZ R0, R43, R40, R0 ;  /* 0x000000282b008223 */ /* 0x000fe20000010000 */
[----:B------:R-:W-:Y:S01]  /*48e0*/  @!P0 LOP3.LUT R43, R82, 0xffff0000, RZ, 0xc0, !PT ;  /* 0xffff0000522b8812 */ /* 0x000fe200078ec0ff */
[-C--:B------:R-:W-:Y:S01]  /*48f0*/  @!P0 FMUL.FTZ R3, R31, R28.reuse ;  /* 0x0000001c1f038220 */ /* 0x080fe20000410000 */
[----:B------:R-:W-:Y:S01]  /*4900*/  @!P0 LOP3.LUT R31, R37, 0xffff0000, RZ, 0xc0, !PT ;  /* 0xffff0000251f8812 */ /* 0x000fe200078ec0ff */
[----:B------:R-:W-:Y:S01]  /*4910*/  @!P0 FFMA.FTZ R61, R45, R28, -R61 ;  /* 0x0000001c2d3d8223 */ /* 0x000fe2000001083d */
[----:B------:R-:W-:Y:S01]  /*4920*/  @!P0 LOP3.LUT R28, R24, 0xffff0000, RZ, 0xc0, !PT ;  /* 0xffff0000181c8812 */ /* 0x000fe200078ec0ff */
[----:B------:R-:W-:Y:S01]  /*4930*/  @!P0 FFMA.FTZ R60, R40, R29, -R60 ;  /* 0x0000001d283c8223 */ /* 0x000fe2000001083c */
[----:B------:R-:W-:Y:S01]  /*4940*/  @!P0 LOP3.LUT R29, R36, 0xffff0000, RZ, 0xc0, !PT ;  /* 0xffff0000241d8812 */ /* 0x000fe200078ec0ff */
[----:B------:R-:W-:Y:S01]  /*4950*/  @!P0 FMUL.FTZ R72, R30, R47 ;  /* 0x0000002f1e488220 */ /* 0x000fe20000410000 */
[----:B------:R-:W-:Y:S01]  /*4960*/  @!P0 LOP3.LUT R40, R56, 0xffff0000, RZ, 0xc0, !PT ;  /* 0xffff000038288812 */ /* 0x000fe200078ec0ff */
[----:B------:R-:W-:Y:S02]  /*4970*/  @!P0 FMUL.FTZ R63, R28, R43 ;  /* 0x0000002b1c3f8220 */ /* 0x000fe40000410000 */
[----:B------:R-:W-:Y:S02]  /*4980*/  @!P0 FMUL.FTZ R4, R30, R29 ;  /* 0x0000001d1e048220 */ /* 0x000fe40000410000 */
[-C--:B------:R-:W-:Y:S01]  /*4990*/  @!P0 FMUL.FTZ R2, R28, R31.reuse ;  /* 0x0000001f1c028220 */ /* 0x080fe20000410000 */
[----:B------:R-:W-:Y:S01]  /*49a0*/  @!P0 LOP3.LUT R28, R38, 0xffff0000, RZ, 0xc0, !PT ;  /* 0xffff0000261c8812 */ /* 0x000fe200078ec0ff */
[----:B------:R-:W-:Y:S01]  /*49b0*/  @!P0 FFMA.FTZ R63, R40, R31, -R63 ;  /* 0x0000001f283f8223 */ /* 0x000fe2000001083f */
[C---:B------:R-:W-:Y:S01]  /*49c0*/  @!P0 LOP3.LUT R31, R27.reuse, 0xffff0000, RZ, 0xc0, !PT ;  /* 0xffff00001b1f8812 */ /* 0x040fe200078ec0ff */
[----:B------:R-:W-:Y:S02]  /*49d0*/  @!P0 IMAD.U32 R30, R27, 0x10000, RZ ;  /* 0x000100001b1e8824 */ /* 0x000fe400078e00ff */
[----:B------:R-:W-:Y:S01]  /*49e0*/  @!P0 FFMA.FTZ R72, R44, R29, -R72 ;  /* 0x0000001d2c488223 */ /* 0x000fe20000010848 */
[----:B------:R-:W-:Y:S01]  /*49f0*/  @!P0 F2FP.BF16.PACK_AB R60, R63, R60 ;  /* 0x0000003c3f3c823e */ /* 0x000fe200000010ff */
[----:B------:R-:W-:Y:S02]  /*4a00*/  @!P0 IMAD.U32 R29, R38, 0x10000, RZ ;  /* 0x00010000261d8824 */ /* 0x000fe400078e00ff */
[----:B--2---:R-:W-:Y:S01]  /*4a10*/  @!P0 FMUL.FTZ R73, R30, R50 ;  /* 0x000000321e498220 */ /* 0x004fe20000410000 */
[----:B------:R-:W-:Y:S01]  /*4a20*/  @!P0 F2FP.BF16.PACK_AB R61, R72, R61 ;  /* 0x0000003d483d823e */ /* 0x000fe200000010ff */
[----:B------:R-:W-:Y:S02]  /*4a30*/  @!P0 FMUL.FTZ R186, R31, R53 ;  /* 0x000000351fba8220 */ /* 0x000fe40000410000 */
[----:B------:R-:W-:Y:S01]  /*4a40*/  @!P0 FMUL.FTZ R7, R30, R29 ;  /* 0x0000001d1e078220 */ /* 0x000fe20000410000 */
[----:B------:R-:W-:Y:S01]  /*4a50*/  @!P0 MOV R57, R61 ;  /* 0x0000003d00398202 */ /* 0x000fe20000000f00 */
[----:B------:R-:W-:Y:S02]  /*4a60*/  @!P0 FFMA.FTZ R73, R52, R29, -R73 ;  /* 0x0000001d34498223 */ /* 0x000fe40000010849 */
[C---:B------:R-:W-:Y:S02]  /*4a70*/  @!P0 IMAD.U32 R30, R26.reuse, 0x10000, RZ ;  /* 0x000100001a1e8824 */ /* 0x040fe400078e00ff */
[----:B------:R-:W-:Y:S02]  /*4a80*/  @!P0 IMAD.U32 R29, R39, 0x10000, RZ ;  /* 0x00010000271d8824 */ /* 0x000fe400078e00ff */
[-C--:B------:R-:W-:Y:S01]  /*4a90*/  @!P0 FMUL.FTZ R8, R31, R28.reuse ;  /* 0x0000001c1f088220 */ /* 0x080fe20000410000 */
[----:B------:R-:W-:Y:S01]  /*4aa0*/  @!P0 LOP3.LUT R31, R26, 0xffff0000, RZ, 0xc0, !PT ;  /* 0xffff00001a1f8812 */ /* 0x000fe200078ec0ff */
[----:B------:R-:W-:Y:S01]  /*4ab0*/  @!P0 FFMA.FTZ R186, R55, R28, -R186 ;  /* 0x0000001c37ba8223 */ /* 0x000fe200000108ba */
[----:B------:R-:W-:Y:S01]  /*4ac0*/  @!P0 LOP3.LUT R28, R39, 0xffff0000, RZ, 0xc0, !PT ;  /* 0xffff0000271c8812 */ /* 0x000fe200078ec0ff */
[----:B------:R-:W-:Y:S02]  /*4ad0*/  @!P0 FFMA.FTZ R2, R43, R40, R2 ;  /* 0x000000282b028223 */ /* 0x000fe40000010002 */
[----:B------:R-:W-:Y:S01]  /*4ae0*/  @!P0 FMUL.FTZ R5, R30, R29 ;  /* 0x0000001d1e058220 */ /* 0x000fe20000410000 */
[----:B------:R-:W-:Y:S01]  /*4af0*/  @!P0 F2FP.BF16.PACK_AB R73, R186, R73 ;  /* 0x00000049ba49823e */ /* 0x000fe200000010ff */
[----:B------:R-:W-:Y:S01]  /*4b00*/  @!P0 FFMA.FTZ R3, R42, R45, R3 ;  /* 0x0000002d2a038223 */ /* 0x000fe20000010003 */
[----:B------:R-:W-:Y:S01]  /*4b10*/  @!P0 F2FP.BF16.PACK_AB R63, R2, R0 ;  /* 0x00000000023f823e */ /* 0x000fe200000010ff */
[----:B------:R-:W-:Y:S02]  /*4b20*/  @!P0 FMUL.FTZ R6, R31, R28 ;  /* 0x0000001c1f068220 */ /* 0x000fe40000410000 */
[----:B------:R-:W-:Y:S02]  /*4b30*/  @!P0 FFMA.FTZ R4, R47, R44, R4 ;  /* 0x0000002c2f048223 */ /* 0x000fe40000010004 */
[----:B------:R-:W-:Y:S02]  /*4b40*/  @!P0 FFMA.FTZ R5, R46, R48, R5 ;  /* 0x000000302e058223 */ /* 0x000fe40000010005 */
[----:B------:R-:W-:Y:S01]  /*4b50*/  @!P0 FMUL.FTZ R74, R30, R46 ;  /* 0x0000002e1e4a8220 */ /* 0x000fe20000410000 */
[----:B------:R-:W-:Y:S01]  /*4b60*/  @!P0 F2FP.BF16.PACK_AB R72, R4, R3 ;  /* 0x000000030448823e */ /* 0x000fe200000010ff */
[----:B------:R-:W-:Y:S02]  /*4b70*/  @!P0 FMUL.FTZ R75, R31, R49 ;  /* 0x000000311f4b8220 */ /* 0x000fe40000410000 */
[----:B------:R-:W-:Y:S02]  /*4b80*/  @!P0 FFMA.FTZ R6, R49, R51, R6 ;  /* 0x0000003331068223 */ /* 0x000fe40000010006 */
[----:B------:R-:W-:Y:S02]  /*4b90*/  @!P0 FFMA.FTZ R7, R50, R52, R7 ;  /* 0x0000003432078223 */ /* 0x000fe40000010007 */
[----:B------:R-:W-:Y:S02]  /*4ba0*/  @!P0 FFMA.FTZ R74, R48, R29, -R74 ;  /* 0x0000001d304a8223 */ /* 0x000fe4000001084a */
[----:B------:R-:W-:Y:S02]  /*4bb0*/  @!P0 FFMA.FTZ R75, R51, R28, -R75 ;  /* 0x0000001c334b8223 */ /* 0x000fe4000001084b */
[----:B------:R-:W-:Y:S02]  /*4bc0*/  @!P0 FFMA.FTZ R8, R53, R55, R8 ;  /* 0x0000003735088223 */ /* 0x000fe40000010008 */
[----:B------:R-:W-:Y:S01]  /*4bd0*/  @!P0 IMAD.MOV.U32 R56, RZ, RZ, R60 ;  /* 0x000000ffff388224 */ /* 0x000fe200078e003c */
[----:B------:R-:W-:Y:S01]  /*4be0*/  @!P0 F2FP.BF16.PACK_AB R74, R75, R74 ;  /* 0x0000004a4b4a823e */ /* 0x000fe200000010ff */
        /* <DEDUP_REMOVED lines=14> */
.L_x_87:
[----:B------:R-:W-:Y:S05]  /*4cd0*/  BSYNC B0 ;  /* 0x0000000000007941 */ /* 0x000fea0003800000 */
.L_x_86:
[----:B------:R-:W-:Y:S11]  /*4ce0*/  ISETP.GE.AND P0, PT, R12, c[0x0][0x1d4], PT ;  /* 0x000075000c007a0c */ /* 0x000ff60003f06270 */
[----:B------:R-:W-:Y:S02]  /*4cf0*/  @!UPT UIADD3 URZ, URZ, URZ, URZ ;  /* 0x0000003f3f3ff290 */ /* 0x000fe4000fffe03f */
[----:B------:R-:W-:-:S05]  /*4d00*/  @P0 BRA `(.L_x_71) ;  /* 0x00000a1000000947 */ /* 0x000fca0003800000 */
[----:B------:R-:W-:Y:S01]  /*4d10*/  ISETP.NE.AND P1, PT, R155, RZ, PT ;  /* 0x000000ff9b00720c */ /* 0x000fe20003f25270 */
[----:B------:R-:W5:Y:S01]  /*4d20*/  LDS.128 R48, [R128+0x6100] ;  /* 0x0061000080307984 */ /* 0x000f620000000c00 */
[----:B----4-:R-:W-:Y:S02]  /*4d30*/  IADD3 R54, P0, R182, R120, RZ ;  /* 0x00000078b6367210 */ /* 0x010fe40007f1e0ff */
[----:B------:R-:W-:Y:S03]  /*4d40*/  SEL R53, R131, R184, !P1 ;  /* 0x000000b883357207 */ /* 0x000fe60004800000 */
[----:B---3--:R-:W-:Y:S01]  /*4d50*/  IMAD.X R55, R183, 0x1, R119, P0 ;  /* 0x00000001b7377824 */ /* 0x008fe200000e0677 */
[----:B------:R-:W-:Y:S02]  /*4d60*/  SHF.R.S32.HI R46, RZ, 0x1f, R53 ;  /* 0x0000001fff2e7819 */ /* 0x000fe40000011435 */
[----:B------:R-:W-:Y:S02]  /*4d70*/  ISETP.GE.AND P0, PT, R12, c[0x0][0x27c], PT ;  /* 0x00009f000c007a0c */ /* 0x000fe40003f06270 */
[----:B------:R-:W-:Y:S04]  /*4d80*/  LEA.HI R46, R46, R53, RZ, 0x4 ;  /* 0x000000352e2e7211 */ /* 0x000fe800078f20ff */
[----:B-1----:R-:W-:Y:S04]  /*4d90*/  LEA.HI.SX32 R57, R46, R135, 0x1c ;  /* 0x000000872e397211 */ /* 0x002fe800078fe2ff */
[----:B------:R-:W-:Y:S01]  /*4da0*/  SHF.R.S32.HI R52, RZ, 0x1f, R57 ;  /* 0x0000001fff347819 */ /* 0x000fe20000011439 */
[----:B------:R-:W-:Y:S02]  /*4db0*/  IMAD.SHL.U32 R53, R57, 0x8, RZ ;  /* 0x0000000839357824 */ /* 0x000fe400078e00ff */
[----:B------:R-:W-:Y:S02]  /*4dc0*/  @!P0 SHF.R.U32.HI R37, RZ, 0x10, R67 ;  /* 0x00000010ff258819 */ /* 0x000fe40000011643 */
[----:B------:R-:W-:Y:S02]  /*4dd0*/  LEA.HI R52, R52, R57, RZ, 0x3 ;  /* 0x0000003934347211 */ /* 0x000fe400078f18ff */
[----:B------:R-:W-:Y:S02]  /*4de0*/  @!P0 PRMT R76, R76, 0x5410, R37 ;  /* 0x000054104c4c8816 */ /* 0x000fe40000000025 */
[----:B------:R-:W-:Y:S01]  /*4df0*/  LOP3.LUT R57, R149, 0x38, R53, 0xf8, !PT ;  /* 0x0000003895397812 */ /* 0x000fe200078ef835 */
[----:B------:R-:W-:Y:S01]  /*4e00*/  IMAD.SHL.U32 R52, R52, 0x200, RZ ;  /* 0x0000020034347824 */ /* 0x000fe200078e00ff */
[----:B------:R-:W-:Y:S02]  /*4e10*/  @!P0 SHF.R.U64 R31, R64, 0x10, R65 ;  /* 0x00000010401f8819 */ /* 0x000fe40000001241 */
[----:B------:R-:W-:Y:S02]  /*4e20*/  LOP3.LUT R57, R57, R134, RZ, 0x3c, !PT ;  /* 0x0000008639397212 */ /* 0x000fe400078e3cff */
[----:B------:R-:W-:Y:S02]  /*4e30*/  LOP3.LUT R52, R52, 0x7ffff000, RZ, 0xc0, !PT ;  /* 0x7ffff00034347812 */ /* 0x000fe400078ec0ff */
[--C-:B------:R-:W-:Y:S02]  /*4e40*/  @!P0 SHF.R.U64 R20, R20, 0x10, R21.reuse ;  /* 0x0000001014148819 */ /* 0x100fe40000001215 */
[----:B------:R-:W-:Y:S01]  /*4e50*/  IADD3 R52, R57, R52, R132 ;  /* 0x0000003439347210 */ /* 0x000fe20007ffe084 */
[----:B-----5:R-:W-:Y:S01]  /*4e60*/  @!P0 IMAD.U32 R28, R48, 0x10000, RZ ;  /* 0x00010000301c8824 */ /* 0x020fe200078e00ff */
[C---:B------:R-:W-:Y:S01]  /*4e70*/  @!P0 LOP3.LUT R36, R49.reuse, 0xffff0000, RZ, 0xc0, !PT ;  /* 0xffff000031248812 */ /* 0x040fe200078ec0ff */
[----:B------:R-:W-:Y:S01]  /*4e80*/  @!P0 IMAD.U32 R37, R49, 0x10000, RZ ;  /* 0x0001000031258824 */ /* 0x000fe200078e00ff */
[C---:B------:R-:W-:Y:S01]  /*4e90*/  @!P0 LOP3.LUT R47, R51.reuse, 0xffff0000, RZ, 0xc0, !PT ;  /* 0xffff0000332f8812 */ /* 0x040fe200078ec0ff */
[----:B------:R-:W-:Y:S01]  /*4ea0*/  IMAD.SHL.U32 R46, R52, 0x2, RZ ;  /* 0x00000002342e7824 */ /* 0x000fe200078e00ff */
[C---:B------:R-:W-:Y:S01]  /*4eb0*/  @!P0 LOP3.LUT R43, R50.reuse, 0xffff0000, RZ, 0xc0, !PT ;  /* 0xffff0000322b8812 */ /* 0x040fe200078ec0ff */
[----:B------:R-:W-:Y:S01]  /*4ec0*/  @!P0 IMAD.U32 R44, R51, 0x10000, RZ ;  /* 0x00010000332c8824 */ /* 0x000fe200078e00ff */
[----:B------:R-:W-:Y:S01]  /*4ed0*/  @!P0 SHF.R.U32.HI R21, RZ, 0x10, R21 ;  /* 0x00000010ff158819 */ /* 0x000fe20000011615 */
[----:B------:R-:W-:Y:S01]  /*4ee0*/  @!P0 IMAD.U32 R40, R50, 0x10000, RZ ;  /* 0x0001000032288824 */ /* 0x000fe200078e00ff */
[----:B------:R-:W1:Y:S01]  /*4ef0*/  LDS.128 R24, [R46+0x6100] ;  /* 0x006100002e187984 */ /* 0x000e620000000c00 */
[----:B------:R-:W-:Y:S02]  /*4f00*/  @!P0 PRMT R33, R33, 0x5410, R20 ;  /* 0x0000541021218816 */ /* 0x000fe40000000014 */
[----:B------:R-:W-:Y:S02]  /*4f10*/  @!P0 PRMT R78, R78, 0x5410, R31 ;  /* 0x000054104e4e8816 */ /* 0x000fe4000000001f */
[----:B------:R-:W-:Y:S02]  /*4f20*/  @!P0 PRMT R32, R32, 0x5410, R21 ;  /* 0x0000541020208816 */ /* 0x000fe40000000015 */
[----:B------:R-:W-:Y:S01]  /*4f30*/  @!P0 SHF.L.U32 R21, R33, 0x10, RZ ;  /* 0x0000001021158819 */ /* 0x000fe200000006ff */
[----:B------:R-:W-:Y:S01]  /*4f40*/  @!P0 IMAD.U32 R31, R78, 0x10000, RZ ;  /* 0x000100004e1f8824 */ /* 0x000fe200078e00ff */
[----:B------:R-:W-:Y:S01]  /*4f50*/  @!P0 SHF.L.U32 R42, R76, 0x10, RZ ;  /* 0x000000104c2a8819 */ /* 0x000fe200000006ff */
[----:B------:R-:W-:Y:S01]  /*4f60*/  @!P0 IMAD.U32 R20, R32, 0x10000, RZ ;  /* 0x0001000020148824 */ /* 0x000fe200078e00ff */
[----:B------:R-:W-:Y:S02]  /*4f70*/  @!P0 LOP3.LUT R45, R76, 0xffff0000, RZ, 0xc0, !PT ;  /* 0xffff00004c2d8812 */ /* 0x000fe400078ec0ff */
[--C-:B------:R-:W-:Y:S02]  /*4f80*/  @!P0 SHF.R.U64 R22, R22, 0x10, R23.reuse ;  /* 0x0000001016168819 */ /* 0x100fe40000001217 */
[----:B------:R-:W-:Y:S02]  /*4f90*/  @!P0 SHF.R.U32.HI R29, RZ, 0x10, R23 ;  /* 0x00000010ff1d8819 */ /* 0x000fe40000011617 */
[----:B------:R-:W-:Y:S02]  /*4fa0*/  @!P0 PRMT R35, R35, 0x5410, R22 ;  /* 0x0000541023238816 */ /* 0x000fe40000000016 */
[----:B------:R-:W-:Y:S02]  /*4fb0*/  @!P0 PRMT R34, R34, 0x5410, R29 ;  /* 0x0000541022228816 */ /* 0x000fe4000000001d */
[----:B------:R-:W-:Y:S02]  /*4fc0*/  @!P0 SHF.R.U32.HI R64, RZ, 0x10, R65 ;  /* 0x00000010ff408819 */ /* 0x000fe40000011641 */
[----:B------:R-:W-:Y:S02]  /*4fd0*/  @!P0 SHF.R.U64 R67, R66, 0x10, R67 ;  /* 0x0000001042438819 */ /* 0x000fe40000001243 */
[----:B------:R-:W-:Y:S02]  /*4fe0*/  @!P0 PRMT R77, R77, 0x5410, R64 ;  /* 0x000054104d4d8816 */ /* 0x000fe40000000040 */
[----:B------:R-:W-:Y:S02]  /*4ff0*/  @!P0 PRMT R62, R62, 0x5410, R67 ;  /* 0x000054103e3e8816 */ /* 0x000fe40000000043 */
[C---:B------:R-:W-:Y:S01]  /*5000*/  @!P0 LOP3.LUT R39, R77.reuse, 0xffff0000, RZ, 0xc0, !PT ;  /* 0xffff00004d278812 */ /* 0x040fe200078ec0ff */
[----:B------:R-:W-:Y:S01]  /*5010*/  @!P0 IMAD.U32 R30, R77, 0x10000, RZ ;  /* 0x000100004d1e8824 */ /* 0x000fe200078e00ff */
[C---:B------:R-:W-:Y:S01]  /*5020*/  @!P0 LOP3.LUT R41, R62.reuse, 0xffff0000, RZ, 0xc0, !PT ;  /* 0xffff00003e298812 */ /* 0x040fe200078ec0ff */
[----:B------:R-:W-:Y:S02]  /*5030*/  @!P0 IMAD.U32 R38, R62, 0x10000, RZ ;  /* 0x000100003e268824 */ /* 0x000fe400078e00ff */
[----:B-1----:R-:W-:Y:S02]  /*5040*/  @!P0 IMAD.U32 R22, R24, 0x10000, RZ ;  /* 0x0001000018168824 */ /* 0x002fe400078e00ff */
[----:B------:R-:W-:Y:S02]  /*5050*/  @!P0 IMAD.U32 R23, R25, 0x10000, RZ ;  /* 0x0001000019178824 */ /* 0x000fe400078e00ff */
[C---:B------:R-:W-:Y:S02]  /*5060*/  @!P0 FMUL.FTZ R0, R22.reuse, R21 ;  /* 0x0000001516008220 */ /* 0x040fe40000410000 */
[----:B------:R-:W-:Y:S02]  /*5070*/  @!P0 FMUL.FTZ R52, R23, R30 ;  /* 0x0000001e17348220 */ /* 0x000fe40000410000 */
        /* <DEDUP_REMOVED lines=12> */
[C---:B------:R-:W-:Y:S02]  /*5140*/  @!P0 FMUL.FTZ R59, R20.reuse, R31 ;  /* 0x0000001f143b8220 */ /* 0x040fe40000410000 */
[-C--:B------:R-:W-:Y:S01]  /*5150*/  @!P0 FMUL.FTZ R2, R20, R23.reuse ;  /* 0x0000001714028220 */ /* 0x080fe20000410000 */
[----:B------:R-:W-:Y:S01]  /*5160*/  @!P0 LOP3.LUT R20, R34, 0xffff0000, RZ, 0xc0, !PT ;  /* 0xffff000022148812 */ /* 0x000fe200078ec0ff */
[----:B------:R-:W-:Y:S01]  /*5170*/  @!P0 FFMA.FTZ R59, R28, R23, -R59 ;  /* 0x000000171c3b8223 */ /* 0x000fe2000001083b */
[C---:B------:R-:W-:Y:S01]  /*5180*/  @!P0 LOP3.LUT R23, R27.reuse, 0xffff0000, RZ, 0xc0, !PT ;  /* 0xffff00001b178812 */ /* 0x040fe200078ec0ff */
[-C--:B------:R-:W-:Y:S02]  /*5190*/  @!P0 FMUL.FTZ R4, R22, R21.reuse ;  /* 0x0000001516048220 */ /* 0x080fe40000410000 */
[----:B------:R-:W-:Y:S01]  /*51a0*/  @!P0 IMAD.U32 R22, R27, 0x10000, RZ ;  /* 0x000100001b168824 */ /* 0x000fe200078e00ff */
[----:B------:R-:W-:Y:S01]  /*51b0*/  @!P0 F2FP.BF16.PACK_AB R59, R59, R46 ;  /* 0x0000002e3b3b823e */ /* 0x000fe200000010ff */
[----:B------:R-:W-:Y:S02]  /*51c0*/  @!P0 FFMA.FTZ R57, R36, R21, -R57 ;  /* 0x0000001524398223 */ /* 0x000fe40000010839 */
[----:B------:R-:W-:Y:S02]  /*51d0*/  @!P0 IMAD.U32 R21, R34, 0x10000, RZ ;  /* 0x0001000022158824 */ /* 0x000fe400078e00ff */
[----:B------:R-:W-:Y:S01]  /*51e0*/  @!P0 FMUL.FTZ R56, R22, R42 ;  /* 0x0000002a16388220 */ /* 0x000fe20000410000 */
[----:B------:R-:W-:Y:S01]  /*51f0*/  @!P0 F2FP.BF16.PACK_AB R52, R57, R52 ;  /* 0x000000343934823e */ /* 0x000fe200000010ff */
[C---:B------:R-:W-:Y:S02]  /*5200*/  @!P0 FMUL.FTZ R61, R23.reuse, R45 ;  /* 0x0000002d173d8220 */ /* 0x040fe40000410000 */
[-C--:B------:R-:W-:Y:S01]  /*5210*/  @!P0 FMUL.FTZ R8, R23, R20.reuse ;  /* 0x0000001417088220 */ /* 0x080fe20000410000 */
[----:B------:R-:W-:Y:S01]  /*5220*/  @!P0 LOP3.LUT R23, R26, 0xffff0000, RZ, 0xc0, !PT ;  /* 0xffff00001a178812 */ /* 0x000fe200078ec0ff */
[-C--:B------:R-:W-:Y:S02]  /*5230*/  @!P0 FMUL.FTZ R7, R22, R21.reuse ;  /* 0x0000001516078220 */ /* 0x080fe40000410000 */
[----:B------:R-:W-:Y:S02]  /*5240*/  @!P0 IMAD.U32 R22, R26, 0x10000, RZ ;  /* 0x000100001a168824 */ /* 0x000fe400078e00ff */
[----:B------:R-:W-:Y:S01]  /*5250*/  @!P0 FFMA.FTZ R56, R44, R21, -R56 ;  /* 0x000000152c388223 */ /* 0x000fe20000010838 */
[----:B------:R-:W-:Y:S01]  /*5260*/  @!P0 SHF.L.U32 R21, R35, 0x10, RZ ;  /* 0x0000001023158819 */ /* 0x000fe200000006ff */
[----:B------:R-:W-:Y:S01]  /*5270*/  @!P0 FFMA.FTZ R61, R47, R20, -R61 ;  /* 0x000000142f3d8223 */ /* 0x000fe2000001083d */
[----:B------:R-:W-:Y:S01]  /*5280*/  @!P0 LOP3.LUT R20, R35, 0xffff0000, RZ, 0xc0, !PT ;  /* 0xffff000023148812 */ /* 0x000fe200078ec0ff */
[C---:B------:R-:W-:Y:S02]  /*5290*/  @!P0 FMUL.FTZ R58, R22.reuse, R38 ;  /* 0x00000026163a8220 */ /* 0x040fe40000410000 */
[----:B------:R-:W-:Y:S01]  /*52a0*/  @!P0 FMUL.FTZ R63, R23, R41 ;  /* 0x00000029173f8220 */ /* 0x000fe20000410000 */
[----:B------:R-:W-:Y:S01]  /*52b0*/  @!P0 F2FP.BF16.PACK_AB R56, R61, R56 ;  /* 0x000000383d38823e */ /* 0x000fe200000010ff */
[----:B------:R-:W-:Y:S02]  /*52c0*/  @!P0 FFMA.FTZ R2, R31, R28, R2 ;  /* 0x0000001c1f028223 */ /* 0x000fe40000010002 */
[-C--:B------:R-:W-:Y:S02]  /*52d0*/  @!P0 FMUL.FTZ R5, R22, R21.reuse ;  /* 0x0000001516058220 */ /* 0x080fe40000410000 */
[----:B------:R-:W-:Y:S01]  /*52e0*/  @!P0 FFMA.FTZ R58, R40, R21, -R58 ;  /* 0x00000015283a8223 */ /* 0x000fe2000001083a */
[----:B------:R-:W-:Y:S01]  /*52f0*/  @!P0 F2FP.BF16.PACK_AB R46, R2, R0 ;  /* 0x00000000022e823e */ /* 0x000fe200000010ff */
[----:B------:R-:W-:Y:S02]  /*5300*/  @!P0 FFMA.FTZ R63, R43, R20, -R63 ;  /* 0x000000142b3f8223 */ /* 0x000fe4000001083f */
[----:B------:R-:W-:Y:S01]  /*5310*/  @!P0 FFMA.FTZ R3, R30, R37, R3 ;  /* 0x000000251e038223 */ /* 0x000fe20000010003 */
[----:B------:R-:W-:Y:S01]  /*5320*/  @!P0 MOV R24, R46 ;  /* 0x0000002e00188202 */ /* 0x000fe20000000f00 */
[----:B------:R-:W-:Y:S01]  /*5330*/  @!P0 FMUL.FTZ R6, R23, R20 ;  /* 0x0000001417068220 */ /* 0x000fe20000410000 */
[----:B------:R-:W-:Y:S01]  /*5340*/  @!P0 F2FP.BF16.PACK_AB R63, R63, R58 ;  /* 0x0000003a3f3f823e */ /* 0x000fe200000010ff */
[----:B------:R-:W-:Y:S02]  /*5350*/  @!P0 FFMA.FTZ R4, R39, R36, R4 ;  /* 0x0000002427048223 */ /* 0x000fe40000010004 */
[----:B------:R-:W-:Y:S02]  /*5360*/  @!P0 FFMA.FTZ R5, R38, R40, R5 ;  /* 0x0000002826058223 */ /* 0x000fe40000010005 */
[----:B------:R-:W-:Y:S01]  /*5370*/  @!P0 FFMA.FTZ R6, R41, R43, R6 ;  /* 0x0000002b29068223 */ /* 0x000fe20000010006 */
[----:B------:R-:W-:Y:S01]  /*5380*/  @!P0 F2FP.BF16.PACK_AB R57, R4, R3 ;  /* 0x000000030439823e */ /* 0x000fe200000010ff */
[----:B------:R-:W-:Y:S02]  /*5390*/  @!P0 FFMA.FTZ R7, R42, R44, R7 ;  /* 0x0000002c2a078223 */ /* 0x000fe40000010007 */
[----:B------:R-:W-:Y:S01]  /*53a0*/  @!P0 FFMA.FTZ R8, R45, R47, R8 ;  /* 0x0000002f2d088223 */ /* 0x000fe20000010008 */
[----:B------:R-:W-:Y:S01]  /*53b0*/  @!P0 F2FP.BF16.PACK_AB R58, R6, R5 ;  /* 0x00000005063a823e */ /* 0x000fe200000010ff */
[----:B------:R-:W-:Y:S02]  /*53c0*/  @!P0 IMAD.MOV.U32 R48, RZ, RZ, R59 ;  /* 0x000000ffff308224 */ /* 0x000fe400078e003b */
[----:B------:R-:W-:Y:S01]  /*53d0*/  @!P0 IMAD.MOV.U32 R49, RZ, RZ, R52 ;  /* 0x000000ffff318224 */ /* 0x000fe200078e0034 */
[----:B------:R-:W-:Y:S01]  /*53e0*/  @!P0 F2FP.BF16.PACK_AB R61, R8, R7 ;  /* 0x00000007083d823e */ /* 0x000fe200000010ff */
[----:B------:R-:W-:Y:S02]  /*53f0*/  @!P0 IMAD.MOV.U32 R50, RZ, RZ, R63 ;  /* 0x000000ffff328224 */ /* 0x000fe400078e003f */
[----:B------:R-:W-:Y:S02]  /*5400*/  @!P0 IMAD.MOV.U32 R51, RZ, RZ, R56 ;  /* 0x000000ffff338224 */ /* 0x000fe400078e0038 */
[----:B------:R-:W-:Y:S02]  /*5410*/  @!P0 IMAD.MOV.U32 R25, RZ, RZ, R57 ;  /* 0x000000ffff198224 */ /* 0x000fe400078e0039 */
[----:B------:R-:W-:Y:S01]  /*5420*/  @!P0 IMAD.MOV.U32 R26, RZ, RZ, R58 ;  /* 0x000000ffff1a8224 */ /* 0x000fe200078e003a */
[----:B------:R1:W-:Y:S01]  /*5430*/  ST.E.128 [R54.64], R48 ;  /* 0x0000003036007985 */ /* 0x0003e2000c101d06 */
[----:B------:R-:W-:Y:S01]  /*5440*/  @!P0 IMAD.MOV.U32 R27, RZ, RZ, R61 ;  /* 0x000000ffff1b8224 */ /* 0x000fe200078e003d */
[----:B------:R-:W-:Y:S11]  /*5450*/  ISETP.GE.AND P0, PT, R53, c[0x0][0x1d4], PT ;  /* 0x0000750035007a0c */ /* 0x000ff60003f06270 */
[----:B------:R-:W-:Y:S02]  /*5460*/  @!UPT UIADD3 URZ, URZ, URZ, URZ ;  /* 0x0000003f3f3ff290 */ /* 0x000fe4000fffe03f */
[----:B------:R-:W-:-:S05]  /*5470*/  @P0 BRA `(.L_x_71) ;  /* 0x000002a000000947 */ /* 0x000fca0003800000 */
[C---:B------:R-:W-:Y:S04]  /*5480*/  LEA R2, P0, R53.reuse, R182, 0x1 ;  /* 0x000000b635027211 */ /* 0x040fe800078008ff */
[----:B------:R-:W-:Y:S05]  /*5490*/  LEA.HI.X.SX32 R3, R53, R183, 0x1, P0 ;  /* 0x000000b735037211 */ /* 0x000fea00000f0eff */
[----:B------:R3:W-:Y:S01]  /*54a0*/  ST.E.128 [R2.64], R24 ;  /* 0x0000001802007985 */ /* 0x0007e2000c101d06 */
[----:B------:R-:W-:-:S05]  /*54b0*/  BRA `(.L_x_71) ;  /* 0x0000026000007947 */ /* 0x000fca0003800000 */
.L_x_67:
[----:B------:R-:W1:Y:S01]  /*54c0*/  SHFL.IDX PT, R75, R75, RZ, 0x1c1f ;  /* 0x001c1fff4b4b7589 */ /* 0x000e6200000e0000 */
[----:B------:R-:W-:Y:S03]  /*54d0*/  IMAD.IADD R91, R154, 0x1, -R95 ;  /* 0x000000019a5b7824 */ /* 0x000fe600078e0a5f */
[----:B------:R-:W2:Y:S02]  /*54e0*/  SHFL.IDX PT, R73, R73, RZ, 0x1c1f ;  /* 0x001c1fff49497589 */ /* 0x000ea400000e0000 */
[----:B------:R-:W-:Y:S04]  /*54f0*/  IMNMX R91, R91, 0x40, PT ;  /* 0x000000405b5b7817 */ /* 0x000fe80003800200 */
[----:B------:R-:W-:Y:S11]  /*5500*/  ISETP.GT.AND P0, PT, R91, R152, PT ;  /* 0x000000985b00720c */ /* 0x000ff60003f04270 */
[----:B------:R-:W-:Y:S02]  /*5510*/  @!UPT UIADD3 URZ, URZ, URZ, URZ ;  /* 0x0000003f3f3ff290 */ /* 0x000fe4000fffe03f */
[----:B------:R-:W-:-:S05]  /*5520*/  @!P0 BRA `(.L_x_71) ;  /* 0x000001f000008947 */ /* 0x000fca0003800000 */
[----:B------:R-:W-:Y:S02]  /*5530*/  ISETP.GE.AND P2, PT, R16, c[0x0][0x1d4], PT ;  /* 0x0000750010007a0c */ /* 0x000fe40003f46270 */
[----:B------:R-:W-:Y:S02]  /*5540*/  ISETP.GE.AND P1, PT, R13, c[0x0][0x1d4], PT ;  /* 0x000075000d007a0c */ /* 0x000fe40003f26270 */
[----:B------:R-:W-:Y:S02]  /*5550*/  ISETP.GE.AND P4, PT, R12, c[0x0][0x1d4], PT ;  /* 0x000075000c007a0c */ /* 0x000fe40003f86270 */
[----:B------:R-:W-:Y:S07]  /*5560*/  ISETP.GE.AND P3, PT, R151, c[0x0][0x1d4], PT ;  /* 0x0000750097007a0c */ /* 0x000fee0003f66270 */
[----:B------:R-:W3:Y:S01]  /*5570*/  @!P2 LDS.128 R20, [R140+0x6000] ;  /* 0x006000008c14a984 */ /* 0x000ee20000000c00 */
[C---:B--2---:R-:W-:Y:S04]  /*5580*/  @!P2 LEA R24, P0, R16.reuse, R73, 0x1 ;  /* 0x000000491018a211 */ /* 0x044fe800078008ff */
[----:B-1----:R-:W-:Y:S02]  /*5590*/  @!P2 LEA.HI.X R25, R16, R75, R17, 0x1, P0 ;  /* 0x0000004b1019a211 */ /* 0x002fe400000f0c11 */
[C---:B------:R-:W-:Y:S04]  /*55a0*/  @!P1 LEA R38, P0, R144.reuse, R73, 0x1 ;  /* 0x0000004990269211 */ /* 0x040fe800078008ff */
[----:B------:R-:W-:Y:S02]  /*55b0*/  @!P1 LEA.HI.X R39, R144, R75, R127, 0x1, P0 ;  /* 0x0000004b90279211 */ /* 0x000fe400000f0c7f */
[C---:B------:R-:W-:Y:S04]  /*55c0*/  @!P4 LEA R34, P0, R143.reuse, R73, 0x1 ;  /* 0x000000498f22c211 */ /* 0x040fe800078008ff */
[----:B------:R-:W-:Y:S02]  /*55d0*/  @!P4 LEA.HI.X R35, R143, R75, R126, 0x1, P0 ;  /* 0x0000004b8f23c211 */ /* 0x000fe400000f0c7e */
[C---:B------:R-:W-:Y:S04]  /*55e0*/  @!P3 LEA R32, P0, R142.reuse, R73, 0x1 ;  /* 0x000000498e20b211 */ /* 0x040fe800078008ff */
[----:B------:R-:W-:Y:S01]  /*55f0*/  @!P3 LEA.HI.X R33, R142, R75, R125, 0x1, P0 ;  /* 0x0000004b8e21b211 */ /* 0x000fe200000f0c7d */
[----:B---3--:R-:W-:Y:S04]  /*5600*/  @!P2 ST.E.128 [R24.64], R20 ;  /* 0x000000141800a985 */ /* 0x008fe8000c101d06 */
[----:B------:R-:W1:Y:S04]  /*5610*/  @!P1 LDS.128 R4, [R139+0x6000] ;  /* 0x006000008b049984 */ /* 0x000e680000000c00 */
[----:B-1----:R-:W-:Y:S01]  /*5620*/  @!P1 ST.E.128 [R38.64], R4 ;  /* 0x0000000426009985 */ /* 0x002fe2000c101d06 */
[----:B------:R-:W-:Y:S03]  /*5630*/  ISETP.GE.AND P1, PT, R150, c[0x0][0x1d4], PT ;  /* 0x0000750096007a0c */ /* 0x000fe60003f26270 */
[----:B------:R-:W1:Y:S10]  /*5640*/  @!P4 LDS.128 R28, [R140+0x8000] ;  /* 0x008000008c1cc984 */ /* 0x000e740000000c00 */
[C---:B------:R-:W-:Y:S04]  /*5650*/  @!P1 LEA R2, P0, R137.reuse, R73, 0x1 ;  /* 0x0000004989029211 */ /* 0x040fe800078008ff */
[----:B------:R-:W-:Y:S02]  /*5660*/  @!P1 LEA.HI.X R3, R137, R75, R124, 0x1, P0 ;  /* 0x0000004b89039211 */ /* 0x000fe400000f0c7c */
[----:B------:R-:W-:Y:S11]  /*5670*/  ISETP.GE.AND P0, PT, R148, c[0x0][0x1d4], PT ;  /* 0x0000750094007a0c */ /* 0x000ff60003f06270 */
[----:B------:R-:W-:Y:S02]  /*5680*/  @!UPT UIADD3 URZ, URZ, URZ, URZ ;  /* 0x0000003f3f3ff290 */ /* 0x000fe4000fffe03f */
[C---:B------:R-:W-:Y:S04]  /*5690*/  @!P0 LEA R36, P2, R136.reuse, R73, 0x1 ;  /* 0x0000004988248211 */ /* 0x040fe800078408ff */
[----:B------:R-:W-:Y:S01]  /*56a0*/  @!P0 LEA.HI.X R37, R136, R75, R123, 0x1, P2 ;  /* 0x0000004b88258211 */ /* 0x000fe200010f0c7b */
[----:B-1----:R-:W-:Y:S04]  /*56b0*/  @!P4 ST.E.128 [R34.64], R28 ;  /* 0x0000001c2200c985 */ /* 0x002fe8000c101d06 */
[----:B------:R-:W1:Y:S04]  /*56c0*/  @!P3 LDS.128 R24, [R139+0x8000] ;  /* 0x008000008b18b984 */ /* 0x000e680000000c00 */
[----:B-1----:R-:W-:Y:S04]  /*56d0*/  @!P3 ST.E.128 [R32.64], R24 ;  /* 0x000000182000b985 */ /* 0x002fe8000c101d06 */
[----:B------:R-:W1:Y:S04]  /*56e0*/  @!P1 LDS.128 R20, [R140+0xa000] ;  /* 0x00a000008c149984 */ /* 0x000e680000000c00 */
[----:B-1----:R-:W-:Y:S04]  /*56f0*/  @!P1 ST.E.128 [R2.64], R20 ;  /* 0x0000001402009985 */ /* 0x002fe8000c101d06 */
[----:B------:R-:W1:Y:S04]  /*5700*/  @!P0 LDS.128 R4, [R139+0xa000] ;  /* 0x00a000008b048984 */ /* 0x000e680000000c00 */
[----:B-1----:R1:W-:Y:S02]  /*5710*/  @!P0 ST.E.128 [R36.64], R4 ;  /* 0x0000000424008985 */ /* 0x0023e4000c101d06 */
.L_x_71:
[----:B------:R-:W-:Y:S05]  /*5720*/  BSYNC B1 ;  /* 0x0000000000017941 */ /* 0x000fea0003800000 */
.L_x_66:
[----:B------:R-:W-:Y:S01]  /*5730*/  IMAD.IADD R95, R104, 0x1, -R95 ;  /* 0x00000001685f7824 */ /* 0x000fe200078e0a5f */
[----:B-1----:R-:W-:Y:S01]  /*5740*/  LEA R6, P0, R147, R174, 0x6 ;  /* 0x000000ae93067211 */ /* 0x002fe200078030ff */
[----:B------:R-:W-:Y:S01]  /*5750*/  IMAD R93, R93, c[0x0][0x208], RZ ;  /* 0x000082005d5d7a24 */ /* 0x000fe200078e02ff */
[----:B------:R-:W-:Y:S01]  /*5760*/  ISETP.NE.AND P3, PT, R158, RZ, PT ;  /* 0x000000ff9e00720c */ /* 0x000fe20003f65270 */
[C---:B------:R-:W-:Y:S01]  /*5770*/  IMAD.WIDE.U32 R4, R94.reuse, c[0x0][0x208], RZ ;  /* 0x000082005e047a25 */ /* 0x040fe200078e00ff */
[----:B------:R-:W-:Y:S01]  /*5780*/  LEA.HI.X.SX32 R7, R147, R175, 0x6, P0 ;  /* 0x000000af93077211 */ /* 0x000fe200000f36ff */
[----:B------:R-:W-:Y:S01]  /*5790*/  BSSY B0, `(.L_x_88) ;  /* 0x000004d000007945 */ /* 0x000fe20003800000 */
[----:B------:R-:W-:Y:S01]  /*57a0*/  ISETP.GE.AND P0, PT, R95, 0x21, PT ;  /* 0x000000215f00780c */ /* 0x000fe20003f06270 */
[----:B------:R-:W-:Y:S02]  /*57b0*/  IMAD R93, R94, c[0x0][0x20c], R93 ;  /* 0x000083005e5d7a24 */ /* 0x000fe400078e025d */
[----:B-----5:R-:W-:Y:S03]  /*57c0*/  IMAD.MOV.U32 R20, RZ, RZ, R4 ;  /* 0x000000ffff147224 */ /* 0x020fe600078e0004 */
[----:B------:R-:W-:Y:S01]  /*57d0*/  IADD3 R21, R5, R93, RZ ;  /* 0x0000005d05157210 */ /* 0x000fe20007ffe0ff */
[----:B------:R-:W-:Y:S04]  /*57e0*/  IMAD R5, R92, c[0x0][0x218], RZ ;  /* 0x000086005c057a24 */ /* 0x000fe800078e02ff */
[----:B------:R-:W-:Y:S02]  /*57f0*/  IMAD.WIDE.U32 R20, R102, c[0x0][0x218], R20 ;  /* 0x0000860066147a25 */ /* 0x000fe400078e0014 */
[----:B---3--:R-:W-:Y:S02]  /*5800*/  @P0 IADD3 R3, P1, R6, 0x20, RZ ;  /* 0x0000002006030810 */ /* 0x008fe40007f3e0ff */
[----:B------:R-:W-:Y:S03]  /*5810*/  IMAD R5, R102, c[0x0][0x21c], R5 ;  /* 0x0000870066057a24 */ /* 0x000fe600078e0205 */
[----:B------:R-:W-:Y:S01]  /*5820*/  @P0 IMAD.X R0, RZ, RZ, R7, P1 ;  /* 0x000000ffff000224 */ /* 0x000fe200008e0607 */
[----:B------:R-:W-:Y:S03]  /*5830*/  IADD3 R2, P1, R176, R20, RZ ;  /* 0x00000014b0027210 */ /* 0x000fe60007f3e0ff */
[----:B------:R-:W-:Y:S01]  /*5840*/  @P0 IMAD R0, R0, c[0x0][0x258], RZ ;  /* 0x0000960000000a24 */ /* 0x000fe200078e02ff */
[----:B------:R-:W-:Y:S02]  /*5850*/  IADD3.X R5, R114, R21, R5, P1, !PT ;  /* 0x0000001572057210 */ /* 0x000fe40000ffe405 */
[----:B------:R-:W-:Y:S01]  /*5860*/  ISETP.GE.AND P1, PT, R95, 0x1, PT ;  /* 0x000000015f00780c */ /* 0x000fe20003f26270 */
[----:B------:R-:W-:Y:S11]  /*5870*/  @P0 IMAD R0, R3, c[0x0][0x25c], R0 ;  /* 0x0000970003000a24 */ /* 0x000ff600078e0200 */
[----:B------:R-:W-:Y:S01]  /*5880*/  @!UPT UIADD3 URZ, URZ, URZ, URZ ;  /* 0x0000003f3f3ff290 */ /* 0x000fe2000fffe03f */
[-C--:B------:R-:W-:Y:S01]  /*5890*/  @P1 MOV R102, R170.reuse ;  /* 0x000000aa00661202 */ /* 0x080fe20000000f00 */
[----:B------:R-:W-:Y:S04]  /*58a0*/  @P1 IMAD R4, R7, c[0x0][0x258], RZ ;  /* 0x0000960007041a24 */ /* 0x000fe800078e02ff */
[C---:B------:R-:W-:Y:S01]  /*58b0*/  @P1 IMAD.WIDE.U32 R20, R6.reuse, c[0x0][0x258], R102 ;  /* 0x0000960006141a25 */ /* 0x040fe200078e0066 */
[----:B------:R-:W-:Y:S03]  /*58c0*/  @P0 MOV R102, R170 ;  /* 0x000000aa00660202 */ /* 0x000fe60000000f00 */
[----:B------:R-:W-:Y:S01]  /*58d0*/  @P1 IMAD R4, R6, c[0x0][0x25c], R4 ;  /* 0x0000970006041a24 */ /* 0x000fe200078e0204 */
[C---:B------:R-:W-:Y:S03]  /*58e0*/  @P1 LEA R6, P2, R20.reuse, c[0x0][0x250], 0x1 ;  /* 0x0000940014061a11 */ /* 0x040fe600078408ff */
[----:B------:R-:W-:Y:S05]  /*58f0*/  @P1 IMAD.IADD R4, R21, 0x1, R4 ;  /* 0x0000000115041824 */ /* 0x000fea00078e0204 */
[----:B------:R-:W-:Y:S01]  /*5900*/  @P1 LEA.HI.X R7, R20, c[0x0][0x254], R4, 0x1, P2 ;  /* 0x0000950014071a11 */ /* 0x000fe200010f0c04 */
[----:B------:R-:W-:Y:S01]  /*5910*/  @P0 IMAD.WIDE.U32 R20, R3, c[0x0][0x258], R102 ;  /* 0x0000960003140a25 */ /* 0x000fe200078e0066 */
[C---:B------:R-:W-:Y:S03]  /*5920*/  LEA R4, P2, R2.reuse, c[0x0][0x1f8], 0x1 ;  /* 0x00007e0002047a11 */ /* 0x040fe600078408ff */
[----:B------:R-:W-:Y:S01]  /*5930*/  @!PT LDS RZ, [RZ] ;  /* 0x00000000fffff984 */ /* 0x000fe20000000800 */
[----:B------:R-:W-:Y:S01]  /*5940*/  @!PT LDS RZ, [RZ] ;  /* 0x00000000fffff984 */ /* 0x000fe20000000800 */
[----:B------:R-:W-:Y:S01]  /*5950*/  @!PT LDS RZ, [RZ] ;  /* 0x00000000fffff984 */ /* 0x000fe20000000800 */
[----:B------:R1:W-:Y:S01]  /*5960*/  @P1 LDGSTS.E.BYPASS.LTC128B.128 [R145+0x100], [R6.64], !P3 ;  /* 0x0010000006911fae */ /* 0x0003e2000d901d46 */
[----:B------:R-:W-:Y:S01]  /*5970*/  @P0 IMAD.IADD R0, R21, 0x1, R0 ;  /* 0x0000000115000824 */ /* 0x000fe200078e0200 */
[----:B------:R-:W-:Y:S02]  /*5980*/  LEA.HI.X R5, R2, c[0x0][0x1fc], R5, 0x1, P2 ;  /* 0x00007f0002057a11 */ /* 0x000fe400010f0c05 */
[----:B------:R1:W-:Y:S01]  /*5990*/  @P1 LDGSTS.E.BYPASS.LTC128B.128 [R145+0x2100], [R6.64+0x80], !P6 ;  /* 0x0210008006911fae */ /* 0x0003e2000f101d46 */
[C---:B------:R-:W-:Y:S03]  /*59a0*/  @P0 LEA R22, P2, R20.reuse, c[0x0][0x250], 0x1 ;  /* 0x0000940014160a11 */ /* 0x040fe600078408ff */
[----:B------:R1:W-:Y:S01]  /*59b0*/  @P1 LDGSTS.E.BYPASS.LTC128B.128 [R145+0x4100], [R6.64+0x100], !P5 ;  /* 0x0410010006911fae */ /* 0x0003e2000e901d46 */
[----:B------:R-:W-:Y:S03]  /*59c0*/  @P0 LEA.HI.X R23, R20, c[0x0][0x254], R0, 0x1, P2 ;  /* 0x0000950014170a11 */ /* 0x000fe600010f0c00 */
[----:B------:R1:W3:Y:S04]  /*59d0*/  SHFL.IDX PT, R3, R4, RZ, 0x1c1f ;  /* 0x001c1fff04037589 */ /* 0x0002e800000e0000 */
[----:B------:R1:W-:Y:S04]  /*59e0*/  @P0 LDGSTS.E.BYPASS.LTC128B.128 [R145+0x1100], [R22.64], !P3 ;  /* 0x0110000016910fae */ /* 0x0003e8000d901d46 */
[----:B------:R1:W-:Y:S04]  /*59f0*/  @P0 LDGSTS.E.BYPASS.LTC128B.128 [R145+0x3100], [R22.64+0x80], !P6 ;  /* 0x0310008016910fae */ /* 0x0003e8000f101d46 */
[----:B------:R1:W-:Y:S01]  /*5a00*/  @P0 LDGSTS.E.BYPASS.LTC128B.128 [R145+0x5100], [R22.64+0x100], !P5 ;  /* 0x0510010016910fae */ /* 0x0003e2000e901d46 */
[----:B------:R-:W-:Y:S03]  /*5a10*/  ISETP.GT.AND P0, PT, R91, R152, PT ;  /* 0x000000985b00720c */ /* 0x000fe60003f04270 */
[----:B------:R-:W0:Y:S04]  /*5a20*/  LDGDEPBAR ;  /* 0x00000000000079af */ /* 0x000e280000000000 */
[----:B------:R1:W4:Y:S01]  /*5a30*/  SHFL.IDX PT, R25, R5, RZ, 0x1c1f ;  /* 0x001c1fff05197589 */ /* 0x00032200000e0000 */
[----:B------:R-:W-:Y:S04]  /*5a40*/  DEPBAR.LE SB0, 0x0 ;  /* 0x000080000000791a */ /* 0x000fe80000000000 */
[----:B------:R-:W-:Y:S06]  /*5a50*/  BAR.SYNC.DEFER_BLOCKING 0x0 ;  /* 0x0000000000007b1d */ /* 0x000fec0000010000 */
[----:B------:R-:W-:-:S05]  /*5a60*/  @!P0 BRA `(.L_x_89) ;  /* 0x000001f000008947 */ /* 0x000fca0003800000 */
[----:B-1-34-:R-:W-:Y:S02]  /*5a70*/  ISETP.GE.AND P2, PT, R16, c[0x0][0x1d4], PT ;  /* 0x0000750010007a0c */ /* 0x01afe40003f46270 */
[----:B------:R-:W-:Y:S02]  /*5a80*/  ISETP.GE.AND P1, PT, R13, c[0x0][0x1d4], PT ;  /* 0x000075000d007a0c */ /* 0x000fe40003f26270 */
[----:B------:R-:W-:Y:S02]  /*5a90*/  ISETP.GE.AND P4, PT, R12, c[0x0][0x1d4], PT ;  /* 0x000075000c007a0c */ /* 0x000fe40003f86270 */
[----:B------:R-:W-:Y:S07]  /*5aa0*/  ISETP.GE.AND P3, PT, R151, c[0x0][0x1d4], PT ;  /* 0x0000750097007a0c */ /* 0x000fee0003f66270 */
[----:B------:R-:W1:Y:S01]  /*5ab0*/  @!P2 LDS.128 R20, [R140] ;  /* 0x000000008c14a984 */ /* 0x000e620000000c00 */
[C---:B------:R-:W-:Y:S04]  /*5ac0*/  @!P2 LEA R26, P0, R16.reuse, R3, 0x1 ;  /* 0x00000003101aa211 */ /* 0x040fe800078008ff */
[----:B------:R-:W-:Y:S02]  /*5ad0*/  @!P2 LEA.HI.X R27, R16, R25, R17, 0x1, P0 ;  /* 0x00000019101ba211 */ /* 0x000fe400000f0c11 */
[C---:B------:R-:W-:Y:S04]  /*5ae0*/  @!P1 LEA R38, P0, R144.reuse, R3, 0x1 ;  /* 0x0000000390269211 */ /* 0x040fe800078008ff */
[----:B------:R-:W-:Y:S02]  /*5af0*/  @!P1 LEA.HI.X R39, R144, R25, R127, 0x1, P0 ;  /* 0x0000001990279211 */ /* 0x000fe400000f0c7f */
[C---:B------:R-:W-:Y:S04]  /*5b00*/  @!P4 LEA R36, P0, R143.reuse, R3, 0x1 ;  /* 0x000000038f24c211 */ /* 0x040fe800078008ff */
[----:B------:R-:W-:Y:S02]  /*5b10*/  @!P4 LEA.HI.X R37, R143, R25, R126, 0x1, P0 ;  /* 0x000000198f25c211 */ /* 0x000fe400000f0c7e */
[C---:B------:R-:W-:Y:S04]  /*5b20*/  @!P3 LEA R34, P0, R142.reuse, R3, 0x1 ;  /* 0x000000038e22b211 */ /* 0x040fe800078008ff */
[----:B------:R-:W-:Y:S01]  /*5b30*/  @!P3 LEA.HI.X R35, R142, R25, R125, 0x1, P0 ;  /* 0x000000198e23b211 */ /* 0x000fe200000f0c7d */
[----:B-1----:R-:W-:Y:S04]  /*5b40*/  @!P2 ST.E.128 [R26.64], R20 ;  /* 0x000000141a00a985 */ /* 0x002fe8000c101d06 */
[----:B------:R-:W1:Y:S04]  /*5b50*/  @!P1 LDS.128 R4, [R139] ;  /* 0x000000008b049984 */ /* 0x000e680000000c00 */
        /* <DEDUP_REMOVED lines=16> */
.L_x_89:
[----:B-1-34-:R-:W-:Y:S05]  /*5c60*/  BSYNC B0 ;  /* 0x0000000000007941 */ /* 0x01afea0003800000 */
.L_x_88:
[C---:B------:R-:W-:Y:S02]  /*5c70*/  ISETP.GT.AND P0, PT, R147.reuse, R105, PT ;  /* 0x000000699300720c */ /* 0x040fe40003f04270 */
[----:B------:R-:W-:Y:S02]  /*5c80*/  IADD3 R147, R147, -0x1, RZ ;  /* 0xffffffff93937810 */ /* 0x000fe40007ffe0ff */
[----:B------:R-:W-:Y:S09]  /*5c90*/  ISETP.NE.AND P2, PT, R158, RZ, PT ;  /* 0x000000ff9e00720c */ /* 0x000ff20003f45270 */
[----:B------:R-:W-:Y:S01]  /*5ca0*/  @P0 SHF.R.S32.HI R0, RZ, 0x1f, R147 ;  /* 0x0000001fff000819 */ /* 0x000fe20000011493 */
[----:B------:R-:W-:Y:S02]  /*5cb0*/  @P0 IMAD.MOV.U32 R4, RZ, RZ, R172 ;  /* 0x000000ffff040224 */ /* 0x000fe400078e00ac */
[----:B------:R-:W-:Y:S02]  /*5cc0*/  @P0 IMAD.MOV.U32 R5, RZ, RZ, R181 ;  /* 0x000000ffff050224 */ /* 0x000fe400078e00b5 */
[----:B------:R-:W-:Y:S02]  /*5cd0*/  @P0 IMAD R3, R107, R147, RZ ;  /* 0x000000936b030224 */ /* 0x000fe400078e02ff */
[-C--:B------:R-:W-:Y:S04]  /*5ce0*/  @P0 IMAD.WIDE.U32 R4, R147, R108.reuse, R4 ;  /* 0x0000006c93040225 */ /* 0x080fe800078e0004 */
[----:B------:R-:W-:Y:S01]  /*5cf0*/  @P0 IMAD R3, R0, R108, R3 ;  /* 0x0000006c00030224 */ /* 0x000fe200078e0203 */
[C---:B------:R-:W-:Y:S03]  /*5d00*/  @P0 LEA R6, P1, R4.reuse, c[0x0][0x220], 0x1 ;  /* 0x0000880004060a11 */ /* 0x040fe600078208ff */
[----:B------:R-:W-:Y:S05]  /*5d10*/  @P0 IMAD.IADD R3, R5, 0x1, R3 ;  /* 0x0000000105030824 */ /* 0x000fea00078e0203 */
[----:B------:R-:W-:Y:S02]  /*5d20*/  @P0 LEA.HI.X R7, R4, c[0x0][0x224], R3, 0x1, P1 ;  /* 0x0000890004070a11 */ /* 0x000fe400008f0c03 */
[C---:B------:R-:W-:Y:S03]  /*5d30*/  @P0 LEA R20, P1, R122.reuse, R6, 0x1 ;  /* 0x000000067a140211 */ /* 0x040fe600078208ff */
[----:B------:R-:W-:Y:S01]  /*5d40*/  @!PT LDS RZ, [RZ] ;  /* 0x00000000fffff984 */ /* 0x000fe20000000800 */
[----:B------:R-:W-:Y:S01]  /*5d50*/  @!PT LDS RZ, [RZ] ;  /* 0x00000000fffff984 */ /* 0x000fe20000000800 */
[----:B------:R-:W-:Y:S01]  /*5d60*/  @!PT LDS RZ, [RZ] ;  /* 0x00000000fffff984 */ /* 0x000fe20000000800 */
[----:B------:R1:W-:Y:S01]  /*5d70*/  @P0 LDGSTS.E.BYPASS.LTC128B.128 [R145+0x6100], [R6.64], !P2 ;  /* 0x0610000006910fae */ /* 0x0003e2000d101d46 */
[----:B------:R-:W-:Y:S03]  /*5d80*/  @P0 LEA.HI.X R21, R122, R7, R121, 0x1, P1 ;  /* 0x000000077a150211 */ /* 0x000fe600008f0c79 */
[----:B------:R1:W-:Y:S04]  /*5d90*/  @P0 LDGSTS.E.BYPASS.LTC128B.128 [R145+0x8100], [R6.64+0x80], !P6 ;  /* 0x0810008006910fae */ /* 0x0003e8000f101d46 */
[----:B------:R1:W-:Y:S04]  /*5da0*/  @P0 LDGSTS.E.BYPASS.LTC128B.128 [R145+0xa100], [R6.64+0x100], !P5 ;  /* 0x0a10010006910fae */ /* 0x0003e8000e901d46 */
[----:B------:R1:W-:Y:S04]  /*5db0*/  @P0 LDGSTS.E.BYPASS.LTC128B.128 [R145+0x7100], [R20.64], !P2 ;  /* 0x0710000014910fae */ /* 0x0003e8000d101d46 */
[----:B------:R1:W-:Y:S04]  /*5dc0*/  @P0 LDGSTS.E.BYPASS.LTC128B.128 [R145+0x9100], [R20.64+0x80], !P6 ;  /* 0x0910008014910fae */ /* 0x0003e8000f101d46 */
[----:B------:R1:W-:Y:S04]  /*5dd0*/  @P0 LDGSTS.E.BYPASS.LTC128B.128 [R145+0xb100], [R20.64+0x100], !P5 ;  /* 0x0b10010014910fae */ /* 0x0003e8000e901d46 */
[----:B------:R-:W0:Y:S01]  /*5de0*/  LDGDEPBAR ;  /* 0x00000000000079af */ /* 0x000e220000000000 */
[----:B------:R-:W-:-:S05]  /*5df0*/  @P0 BRA `(.L_x_90) ;  /* 0xffffba0000000947 */ /* 0x000fca000383ffff */
[----:B------:R-:W-:Y:S06]  /*5e00*/  BAR.SYNC.DEFER_BLOCKING 0x0 ;  /* 0x0000000000007b1d */ /* 0x000fec0000010000 */
.L_x_65:
[----:B-1----:R-:W-:Y:S01]  /*5e10*/  ISETP.GE.AND P0, PT, R85, 0x1, PT ;  /* 0x000000015500780c */ /* 0x002fe20003f06270 */
[----:B------:R-:W-:Y:S01]  /*5e20*/  CS2R R98, SRZ ;  /* 0x0000000000627805 */ /* 0x000fe2000001ff00 */
[----:B------:R-:W-:Y:S01]  /*5e30*/  PLOP3.LUT P2, PT, PT, PT, PT, 0x80, 0x0 ;  /* 0x000000000000781c */ /* 0x000fe20003f4f070 */
[----:B------:R-:W-:Y:S01]  /*5e40*/  CS2R R96, SRZ ;  /* 0x0000000000607805 */ /* 0x000fe2000001ff00 */
[----:B------:R-:W-:Y:S01]  /*5e50*/  CS2R R94, SRZ ;  /* 0x00000000005e7805 */ /* 0x000fe2000001ff00 */
[----:B------:R-:W-:Y:S01]  /*5e60*/  CS2R R92, SRZ ;  /* 0x00000000005c7805 */ /* 0x000fe2000001ff00 */
[----:B------:R-:W-:Y:S01]  /*5e70*/  CS2R R90, SRZ ;  /* 0x00000000005a7805 */ /* 0x000fe2000001ff00 */
[----:B------:R-:W-:Y:S01]  /*5e80*/  CS2R R8, SRZ ;  /* 0x0000000000087805 */ /* 0x000fe2000001ff00 */
[----:B------:R-:W-:Y:S01]  /*5e90*/  IMAD.MOV.U32 R13, RZ, RZ, RZ ;  /* 0x000000ffff0d7224 */ /* 0x000fe200078e00ff */
[----:B------:R-:W-:Y:S01]  /*5ea0*/  CS2R R6, SRZ ;  /* 0x0000000000067805 */ /* 0x000fe2000001ff00 */
[----:B------:R-:W-:Y:S01]  /*5eb0*/  IMAD.MOV.U32 R4, RZ, RZ, RZ ;  /* 0x000000ffff047224 */ /* 0x000fe200078e00ff */
[----:B------:R-:W-:Y:S01]  /*5ec0*/  CS2R R10, SRZ ;  /* 0x00000000000a7805 */ /* 0x000fe2000001ff00 */
[----:B------:R-:W-:Y:S01]  /*5ed0*/  MOV R82, RZ ;  /* 0x000000ff00527202 */ /* 0x000fe20000000f00 */
[----:B------:R-:W-:Y:S01]  /*5ee0*/  CS2R R80, SRZ ;  /* 0x0000000000507805 */ /* 0x000fe2000001ff00 */
[----:B------:R-:W-:Y:S01]  /*5ef0*/  CS2R R78, SRZ ;  /* 0x00000000004e7805 */ /* 0x000fe2000001ff00 */
[----:B------:R-:W-:Y:S01]  /*5f00*/  CS2R R76, SRZ ;  /* 0x00000000004c7805 */ /* 0x000fe2000001ff00 */
[----:B--2---:R-:W-:Y:S01]  /*5f10*/  CS2R R74, SRZ ;  /* 0x00000000004a7805 */ /* 0x004fe2000001ff00 */
        /* <DEDUP_REMOVED lines=35> */
[----:B------:R-:W-:Y:S01]  /*6150*/  IMAD.MOV.U32 R0, RZ, RZ, RZ ;  /* 0x000000ffff007224 */ /* 0x000fe200078e00ff */
[----:B------:R-:W-:Y:S05]  /*6160*/  @!P0 BRA `(.L_x_91) ;  /* 0x0000d13000008947 */ /* 0x000fea0003800000 */
[----:B------:R-:W-:-:S04]  /*6170*/  ISETP.NE.U32.AND P0, PT, RZ, c[0x0][0x340], PT ;  /* 0x0000d000ff007a0c */ /* 0x000fc80003f05070 */
[----:B------:R-:W-:-:S13]  /*6180*/  ISETP.NE.AND.EX P6, PT, RZ, c[0x0][0x344], PT, P0 ;  /* 0x0000d100ff007a0c */ /* 0x000fda0003fc5300 */
[----:B------:R-:W-:-:S04]  /*6190*/  @P6 IMAD.MOV.U32 R218, RZ, RZ, 0x4 ;  /* 0x00000004ffda6424 */ /* 0x000fc800078e00ff */
[----:B------:R-:W-:-:S06]  /*61a0*/  @P6 IMAD.WIDE R218, R209, R218, c[0x0][0x340] ;  /* 0x0000d000d1da6625 */ /* 0x000fcc00078e02da */
[----:B------:R1:W5:Y:S01]  /*61b0*/  @P6 LDG.E R218, [R218.64] ;  /* 0x00000006dada6981 */ /* 0x000362000c1e1900 */
[----:B------:R-:W-:Y:S01]  /*61c0*/  SHF.R.S32.HI R0, RZ, 0x1f, R153 ;  /* 0x0000001fff007819 */ /* 0x000fe20000011499 */
[----:B------:R-:W-:Y:S01]  /*61d0*/  IMAD.WIDE.U32 R10, R153, c[0x0][0x178], RZ ;  /* 0x00005e00990a7a25 */ /* 0x000fe200078e00ff */
[----:B------:R-:W-:Y:S01]  /*61e0*/  SHF.R.S32.HI R29, RZ, 0x1f, R84 ;  /* 0x0000001fff1d7819 */ /* 0x000fe20000011454 */
[----:B------:R-:W-:Y:S01]  /*61f0*/  BSSY B0, `(.L_x_92) ;  /* 0x000005a000007945 */ /* 0x000fe20003800000 */
[----:B------:R-:W-:Y:S01]  /*6200*/  ISETP.NE.U32.AND P0, PT, RZ, c[0x0][0x348], PT ;  /* 0x0000d200ff007a0c */ /* 0x000fe20003f05070 */
[----:B------:R-:W-:Y:S01]  /*6210*/  IMAD R0, R0, c[0x0][0x178], RZ ;  /* 0x00005e0000007a24 */ /* 0x000fe200078e02ff */
[-C--:B------:R-:W-:Y:S01]  /*6220*/  LEA.HI R23, R29, R84.reuse, RZ, 0x3 ;  /* 0x000000541d177211 */ /* 0x080fe200078f18ff */
[----:B------:R-:W-:Y:S01]  /*6230*/  IMAD R51, R89, c[0x0][0x2c4], RZ ;  /* 0x0000b10059337a24 */ /* 0x000fe200078e02ff */
[----:B------:R-:W-:Y:S01]  /*6240*/  SHF.R.S32.HI R9, RZ, 0x1f, R209 ;  /* 0x0000001fff097819 */ /* 0x000fe200000114d1 */
[----:B------:R-:W-:Y:S01]  /*6250*/  IMAD R153, R153, c[0x0][0x17c], R0 ;  /* 0x00005f0099997a24 */ /* 0x000fe200078e0200 */
[----:B------:R-:W-:Y:S01]  /*6260*/  LOP3.LUT R3, R23, 0xfffffff8, RZ, 0xc0, !PT ;  /* 0xfffffff817037812 */ /* 0x000fe200078ec0ff */
[----:B------:R-:W-:Y:S01]  /*6270*/  IMAD.MOV.U32 R0, RZ, RZ, c[0x0][0x2c4] ;  /* 0x0000b100ff007624 */ /* 0x000fe200078e00ff */
[----:B------:R-:W-:Y:S01]  /*6280*/  SHF.R.S32.HI R23, RZ, 0x3, R23 ;  /* 0x00000003ff177819 */ /* 0x000fe20000011417 */
[----:B------:R-:W-:Y:S01]  /*6290*/  IMAD.IADD R11, R11, 0x1, R153 ;  /* 0x000000010b0b7824 */ /* 0x000fe200078e0299 */
[----:B------:R-:W-:Y:S01]  /*62a0*/  ISETP.NE.AND.EX P0, PT, RZ, c[0x0][0x34c], PT, P0 ;  /* 0x0000d300ff007a0c */ /* 0x000fe20003f05300 */
[----:B------:R-:W-:Y:S01]  /*62b0*/  IMAD.IADD R20, R84, 0x1, -R3 ;  /* 0x0000000154147824 */ /* 0x000fe200078e0a03 */
[----:B------:R-:W-:Y:S01]  /*62c0*/  ISETP.NE.AND P1, PT, R0, 0x1, PT ;  /* 0x000000010000780c */ /* 0x000fe20003f25270 */
[----:B------:R-:W-:Y:S01]  /*62d0*/  IMAD R0, R88, c[0x0][0x1b8], RZ ;  /* 0x00006e0058007a24 */ /* 0x000fe200078e02ff */
[----:B------:R-:W-:Y:S01]  /*62e0*/  SEL R9, R9, RZ, !P0 ;  /* 0x000000ff09097207 */ /* 0x000fe20004000000 */
[----:B------:R-:W-:Y:S01]  /*62f0*/  IMAD R217, R20, 0x20, R23 ;  /* 0x0000002014d97824 */ /* 0x000fe200078e0217 */
[----:B------:R-:W-:Y:S01]  /*6300*/  SEL R4, R209, RZ, !P0 ;  /* 0x000000ffd1047207 */ /* 0x000fe20004000000 */
[----:B------:R-:W-:Y:S01]  /*6310*/  IMAD R3, R207, c[0x0][0x1bc], R0 ;  /* 0x00006f00cf037a24 */ /* 0x000fe200078e0200 */
[----:B------:R-:W-:Y:S01]  /*6320*/  LEA.HI R22, R29, R84, RZ, 0x4 ;  /* 0x000000541d167211 */ /* 0x000fe200078f20ff */
[----:B------:R-:W-:-:S02]  /*6330*/  IMAD R7, R86, 0x80, R217 ;  /* 0x0000008056077824 */ /* 0x000fc400078e02d9 */
[----:B------:R-:W-:-:S04]  /*6340*/  IMAD.WIDE.U32 R10, R207, c[0x0][0x1b8], R10 ;  /* 0x00006e00cf0a7a25 */ /* 0x000fc800078e000a */
[----:B------:R-:W-:-:S04]  /*6350*/  @P1 IMAD.HI.U32 R0, R7, c[0x0][0x2c8], RZ ;  /* 0x0000b20007001a27 */ /* 0x000fc800078e00ff */
[----:B------:R-:W-:Y:S02]  /*6360*/  IMAD.IADD R11, R11, 0x1, R3 ;  /* 0x000000010b0b7824 */ /* 0x000fe400078e0203 */
[----:B------:R-:W-:Y:S01]  /*6370*/  IMAD.MOV.U32 R3, RZ, RZ, R7 ;  /* 0x000000ffff037224 */ /* 0x000fe200078e0007 */
[----:B------:R-:W-:Y:S01]  /*6380*/  @P1 SHF.R.U32.HI R3, RZ, c[0x0][0x2cc], R0 ;  /* 0x0000b300ff031a19 */ /* 0x000fe20000011600 */
[----:B------:R-:W-:Y:S02]  /*6390*/  IMAD R9, R9, c[0x0][0x1c0], RZ ;  /* 0x0000700009097a24 */ /* 0x000fe400078e02ff */
[----:B------:R-:W-:Y:S01]  /*63a0*/  IMAD.SHL.U32 R134, R20, 0x8, RZ ;  /* 0x0000000814867824 */ /* 0x000fe200078e00ff */
[----:B------:R-:W-:Y:S01]  /*63b0*/  SHF.R.S32.HI R0, RZ, 0x1f, R3 ;  /* 0x0000001fff007819 */ /* 0x000fe20000011403 */
[----:B------:R-:W-:Y:S02]  /*63c0*/  IMAD R9, R4, c[0x0][0x1c4], R9 ;  /* 0x0000710004097a24 */ /* 0x000fe400078e0209 */
[----:B------:R-:W-:Y:S01]  /*63d0*/  IMAD.MOV R2, RZ, RZ, -R3 ;  /* 0x000000ffff027224 */ /* 0x000fe200078e0a03 */
[----:B------:R-:W-:Y:S01]  /*63e0*/  IADD3 R16, R134, 0x80, RZ ;  /* 0x0000008086107810 */ /* 0x000fe20007ffe0ff */
[----:B------:R-:W-:Y:S01]  /*63f0*/  IMAD.WIDE.U32 R4, R4, c[0x0][0x1c0], R10 ;  /* 0x0000700004047a25 */ /* 0x000fe200078e000a */
[----:B------:R-:W-:-:S02]  /*6400*/  IADD3 R17, R134, 0x40, RZ ;  /* 0x0000004086117810 */ /* 0x000fc40007ffe0ff */
[----:B------:R-:W-:Y:S01]  /*6410*/  ISETP.GE.AND P5, PT, R134, c[0x0][0x198], PT ;  /* 0x0000660086007a0c */ /* 0x000fe20003fa6270 */
[----:B------:R-:W-:Y:S01]  /*6420*/  IMAD R2, R2, c[0x0][0x2c4], R7 ;  /* 0x0000b10002027a24 */ /* 0x000fe200078e0207 */
[----:B------:R-:W-:Y:S01]  /*6430*/  ISETP.GE.AND P4, PT, R16, c[0x0][0x198], PT ;  /* 0x0000660010007a0c */ /* 0x000fe20003f86270 */
[----:B------:R-:W-:Y:S01]  /*6440*/  IMAD.IADD R5, R5, 0x1, R9 ;  /* 0x0000000105057824 */ /* 0x000fe200078e0209 */
[----:B------:R-:W-:Y:S01]  /*6450*/  ISETP.GE.AND P3, PT, R17, c[0x0][0x198], PT ;  /* 0x0000660011007a0c */ /* 0x000fe20003f66270 */
[----:B------:R-:W-:Y:S01]  /*6460*/  IMAD R0, R0, c[0x0][0x1b0], RZ ;  /* 0x00006c0000007a24 */ /* 0x000fe200078e02ff */
[----:B------:R-:W-:Y:S01]  /*6470*/  SHF.R.S32.HI R9, RZ, 0x1f, R2 ;  /* 0x0000001fff097819 */ /* 0x000fe20000011402 */
[----:B------:R-:W-:Y:S01]  /*6480*/  IMAD.WIDE.U32 R6, R3, c[0x0][0x1b0], R4 ;  /* 0x00006c0003067a25 */ /* 0x000fe200078e0004 */
[----:B------:R-:W-:-:S03]  /*6490*/  LOP3.LUT R5, R22, 0xfffffff0, RZ, 0xc0, !PT ;  /* 0xfffffff016057812 */ /* 0x000fc600078ec0ff */
[----:B------:R-:W-:Y:S02]  /*64a0*/  IMAD R0, R3, c[0x0][0x1b4], R0 ;  /* 0x00006d0003007a24 */ /* 0x000fe400078e0200 */
[----:B------:R-:W-:Y:S02]  /*64b0*/  IMAD R9, R9, c[0x0][0x1a8], RZ ;  /* 0x00006a0009097a24 */ /* 0x000fe400078e02ff */
[----:B------:R-:W-:Y:S01]  /*64c0*/  IMAD.IADD R5, R84, 0x1, -R5 ;  /* 0x0000000154057824 */ /* 0x000fe200078e0a05 */
[----:B------:R-:W-:Y:S01]  /*64d0*/  IADD3 R7, R7, R0, RZ ;  /* 0x0000000007077210 */ /* 0x000fe20007ffe0ff */
[C---:B------:R-:W-:Y:S02]  /*64e0*/  IMAD R9, R2.reuse, c[0x0][0x1ac], R9 ;  /* 0x00006b0002097a24 */ /* 0x040fe400078e0209 */
[----:B------:R-:W-:Y:S01]  /*64f0*/  IMAD.SHL.U32 R11, R23, 0x40, RZ ;  /* 0x00000040170b7824 */ /* 0x000fe200078e00ff */
[----:B------:R-:W-:Y:S01]  /*6500*/  SHF.R.S32.HI R0, RZ, 0x1f, R5 ;  /* 0x0000001fff007819 */ /* 0x000fe20000011405 */
[----:B------:R-:W-:-:S03]  /*6510*/  IMAD.WIDE.U32 R2, R2, c[0x0][0x1a8], R6 ;  /* 0x00006a0002027a25 */ /* 0x000fc600078e0006 */
[----:B------:R-:W-:Y:S01]  /*6520*/  LEA.HI R7, R0, R5, RZ, 0x3 ;  /* 0x0000000500077211 */ /* 0x000fe200078f18ff */
[----:B------:R-:W-:Y:S01]  /*6530*/  IMAD.IADD R9, R3, 0x1, R9 ;  /* 0x0000000103097824 */ /* 0x000fe200078e0209 */
[----:B------:R-:W-:Y:S01]  /*6540*/  LEA R8, P0, R2, c[0x0][0x160], 0x1 ;  /* 0x0000580002087a11 */ /* 0x000fe200078008ff */
[----:B------:R-:W-:Y:S01]  /*6550*/  IMAD R6, R86, 0x80, R23 ;  /* 0x0000008056067824 */ /* 0x000fe200078e0217 */
[----:B------:R-:W-:Y:S02]  /*6560*/  LOP3.LUT R11, R11, 0x1c0, RZ, 0xc0, !PT ;  /* 0x000001c00b0b7812 */ /* 0x000fe400078ec0ff */
[----:B------:R-:W-:Y:S01]  /*6570*/  LEA.HI.X R9, R2, c[0x0][0x164], R9, 0x1, P0 ;  /* 0x0000590002097a11 */ /* 0x000fe200000f0c09 */
[----:B------:R1:W2:Y:S01]  /*6580*/  SHFL.IDX PT, R10, R8, RZ, 0x181f ;  /* 0x00181fff080a7589 */ /* 0x0002a200000e0000 */
[----:B------:R-:W-:Y:S02]  /*6590*/  ISETP.GE.AND P0, PT, R6, R51, PT ;  /* 0x000000330600720c */ /* 0x000fe40003f06270 */
[----:B------:R-:W-:-:S02]  /*65a0*/  LOP3.LUT R18, R7, 0xfffffff8, RZ, 0xc0, !PT ;  /* 0xfffffff807127812 */ /* 0x000fc400078ec0ff */
[----:B------:R-:W-:Y:S02]  /*65b0*/  LEA.HI R2, R29, R84, RZ, 0x6 ;  /* 0x000000541d027211 */ /* 0x000fe400078f30ff */
[----:B------:R-:W-:Y:S02]  /*65c0*/  SHF.R.U32.HI R3, RZ, 0x3, R11 ;  /* 0x00000003ff037819 */ /* 0x000fe4000001160b */
[----:B------:R-:W-:Y:S01]  /*65d0*/  LOP3.LUT R0, R11, 0x38, R134, 0xf8, !PT ;  /* 0x000000380b007812 */ /* 0x000fe200078ef886 */
[----:B------:R-:W-:Y:S01]  /*65e0*/  IMAD.SHL.U32 R2, R2, 0x8, RZ ;  /* 0x0000000802027824 */ /* 0x000fe200078e00ff */
[----:B------:R-:W-:Y:S01]  /*65f0*/  IADD3 R18, R5, -R18, RZ ;  /* 0x8000001205127210 */ /* 0x000fe20007ffe0ff */
[----:B------:R-:W-:Y:S01]  /*6600*/  IMAD.MOV.U32 R5, RZ, RZ, 0x20 ;  /* 0x00000020ff057424 */ /* 0x000fe200078e00ff */
[----:B------:R-:W-:Y:S01]  /*6610*/  LOP3.LUT R3, R0, R3, RZ, 0x3c, !PT ;  /* 0x0000000300037212 */ /* 0x000fe200078e3cff */
[----:B------:R-:W-:Y:S01]  /*6620*/  IMAD.MOV.U32 R0, RZ, RZ, 0x10 ;  /* 0x00000010ff007424 */ /* 0x000fe200078e00ff */
[----:B------:R-:W-:Y:S01]  /*6630*/  R2P PR, R18, 0x6 ;  /* 0x0000000612007804 */ /* 0x000fe20000000000 */
[----:B------:R1:W3:Y:S01]  /*6640*/  SHFL.IDX PT, R11, R9, RZ, 0x181f ;  /* 0x00181fff090b7589 */ /* 0x0002e200000e0000 */
[----:B------:R-:W-:-:S02]  /*6650*/  LOP3.LUT R2, R3, 0xfffffe00, R2, 0xf8, !PT ;  /* 0xfffffe0003027812 */ /* 0x000fc400078ef802 */
[----:B------:R-:W-:Y:S02]  /*6660*/  LEA.HI R3, R29, R84, RZ, 0x5 ;  /* 0x000000541d037211 */ /* 0x000fe400078f28ff */
[----:B------:R-:W-:Y:S02]  /*6670*/  SEL R0, R0, 0xfffffff0, !P1 ;  /* 0xfffffff000007807 */ /* 0x000fe40004800000 */
[----:B------:R-:W-:Y:S01]  /*6680*/  SEL R5, R5, 0xffffffe0, !P2 ;  /* 0xffffffe005057807 */ /* 0x000fe20005000000 */
[----:B------:R-:W-:Y:S01]  /*6690*/  @!P6 IMAD.MOV.U32 R218, RZ, RZ, R209 ;  /* 0x000000ffffdae224 */ /* 0x000fe200078e00d1 */
[----:B------:R-:W-:Y:S05]  /*66a0*/  @P0 BRA `(.L_x_93) ;  /* 0x000000e000000947 */ /* 0x000fea0003800000 */
[----:B-123--:R-:W-:Y:S01]  /*66b0*/  SHF.R.S32.HI R4, RZ, 0x1f, R17 ;  /* 0x0000001fff047819 */ /* 0x00efe20000011411 */
[----:B------:R-:W-:Y:S01]  /*66c0*/  IMAD.WIDE R24, R134, 0x2, R10 ;  /* 0x0000000286187825 */ /* 0x000fe200078e020a */
[----:B------:R-:W-:Y:S02]  /*66d0*/  SHF.R.S32.HI R13, RZ, 0x1f, R16 ;  /* 0x0000001fff0d7819 */ /* 0x000fe40000011410 */
[----:B------:R-:W-:Y:S01]  /*66e0*/  LEA.HI R15, R4, R17, RZ, 0x3 ;  /* 0x00000011040f7211 */ /* 0x000fe200078f18ff */
[----:B------:R-:W-:Y:S01]  /*66f0*/  IMAD.SHL.U32 R4, R2, 0x2, RZ ;  /* 0x0000000202047824 */ /* 0x000fe200078e00ff */
[----:B------:R-:W-:-:S02]  /*6700*/  LEA.HI R13, R13, R16, RZ, 0x3 ;  /* 0x000000100d0d7211 */ /* 0x000fc400078f18ff */
[----:B------:R-:W-:Y:S02]  /*6710*/  LOP3.LUT R15, R15, 0xfffffff8, RZ, 0xc0, !PT ;  /* 0xfffffff80f0f7812 */ /* 0x000fe400078ec0ff */
[----:B------:R-:W-:Y:S01]  /*6720*/  LOP3.LUT R13, R13, 0xfffffff8, RZ, 0xc0, !PT ;  /* 0xfffffff80d0d7812 */ /* 0x000fe200078ec0ff */
[----:B------:R-:W-:Y:S01]  /*6730*/  @!PT LDS RZ, [RZ] ;  /* 0x00000000fffff984 */ /* 0x000fe20000000800 */
[----:B------:R1:W-:Y:S02]  /*6740*/  LDGSTS.E.BYPASS.LTC128B.128 [R4+0xc100], [R24.64], !P5 ;  /* 0x0c10000018047fae */ /* 0x0003e4000e901d46 */
[----:B------:R-:W-:-:S04]  /*6750*/  IMAD.WIDE R14, R15, 0x2, R10 ;  /* 0x000000020f0e7825 */ /* 0x000fc800078e020a */
[----:B------:R-:W-:Y:S01]  /*6760*/  IMAD.WIDE R10, R13, 0x2, R10 ;  /* 0x000000020d0a7825 */ /* 0x000fe200078e020a */
[----:B------:R1:W-:Y:S04]  /*6770*/  LDGSTS.E.BYPASS.LTC128B.128 [R4+0x10100], [R14.64], !P3 ;  /* 0x101000000e047fae */ /* 0x0003e8000d901d46 */
[----:B------:R1:W-:Y:S02]  /*6780*/  LDGSTS.E.BYPASS.LTC128B.128 [R4+0x14100], [R10.64], !P4 ;  /* 0x141000000a047fae */ /* 0x0003e4000e101d46 */
.L_x_93:
[----:B-123--:R-:W-:Y:S05]  /*6790*/  BSYNC B0 ;  /* 0x0000000000007941 */ /* 0x00efea0003800000 */
.L_x_92:
        /* <DEDUP_REMOVED lines=20> */
.L_x_95:
[----:B------:R-:W-:Y:S05]  /*68e0*/  BSYNC B0 ;  /* 0x0000000000007941 */ /* 0x000fea0003800000 */
.L_x_94:
[----:B------:R-:W-:Y:S01]  /*68f0*/  IADD3 R4, R6, 0x40, RZ ;  /* 0x0000004006047810 */ /* 0x000fe20007ffe0ff */
[----:B--2---:R2:W4:Y:S01]  /*6900*/  SHFL.IDX PT, R13, R9, 0x2, 0x181f ;  /* 0x00581f00090d7f89 */ /* 0x00452200000e0000 */
        /* <DEDUP_REMOVED lines=18> */
.L_x_97:
[----:B------:R-:W-:Y:S05]  /*6a30*/  BSYNC B0 ;  /* 0x0000000000007941 */ /* 0x000fea0003800000 */
.L_x_96:
[----:B------:R-:W-:Y:S01]  /*6a40*/  IADD3 R10, R6, 0x60, RZ ;  /* 0x00000060060a7810 */ /* 0x000fe20007ffe0ff */
[----:B------:R-:W-:Y:S01]  /*6a50*/  IMAD.MOV.U32 R212, RZ, RZ, c[0x0][0x2b8] ;  /* 0x0000ae00ffd47624 */ /* 0x000fe200078e00ff */
[----:B---3--:R3:W-:Y:S01]  /*6a60*/  SHFL.IDX PT, R12, R8, 0x3, 0x181f ;  /* 0x00781f00080c7f89 */ /* 0x0087e200000e0000 */
[----:B------:R-:W-:Y:S01]  /*6a70*/  IADD3 R4, R83, -0x40, RZ ;  /* 0xffffffc053047810 */ /* 0x000fe20007ffe0ff */
[----:B------:R-:W-:Y:S01]  /*6a80*/  IMAD.MOV.U32 R214, RZ, RZ, RZ ;  /* 0x000000ffffd67224 */ /* 0x000fe200078e00ff */
[----:B------:R-:W-:Y:S01]  /*6a90*/  ISETP.GE.AND P0, PT, R10, R51, PT ;  /* 0x000000330a00720c */ /* 0x000fe20003f06270 */
[----:B----4-:R4:W1:Y:S01]  /*6aa0*/  SHFL.IDX PT, R13, R9, 0x3, 0x181f ;  /* 0x00781f00090d7f89 */ /* 0x01086200000e0000 */
[----:B------:R-:W-:Y:S01]  /*6ab0*/  ISETP.NE.AND P2, PT, R212, 0x1, PT ;  /* 0x00000001d400780c */ /* 0x000fe20003f45270 */
[----:B------:R-:W-:Y:S01]  /*6ac0*/  IMAD.IADD R6, R217, 0x1, R4 ;  /* 0x00000001d9067824 */ /* 0x000fe200078e0204 */
[----:B-----5:R-:W-:-:S03]  /*6ad0*/  SHF.R.S32.HI R213, RZ, 0x1f, R218 ;  /* 0x0000001fffd57819 */ /* 0x020fc600000114da */
[C---:B------:R-:W-:Y:S01]  /*6ae0*/  IMAD.IADD R215, R6.reuse, 0x1, R208 ;  /* 0x0000000106d77824 */ /* 0x040fe200078e02d0 */
[----:B------:R-:W-:Y:S01]  /*6af0*/  ISETP.GE.AND P1, PT, R6, R85, PT ;  /* 0x000000550600720c */ /* 0x000fe20003f26270 */
[----:B------:R-:W-:-:S03]  /*6b00*/  IMAD R213, R213, c[0x0][0x2b0], RZ ;  /* 0x0000ac00d5d57a24 */ /* 0x000fc600078e02ff */
[----:B------:R-:W-:Y:S01]  /*6b10*/  ISETP.GT.OR P1, PT, R217, 0x3f, P1 ;  /* 0x0000003fd900780c */ /* 0x000fe20000f24670 */
[----:B------:R-:W-:Y:S01]  /*6b20*/  IMAD R213, R218, c[0x0][0x2b4], R213 ;  /* 0x0000ad00dad57a24 */ /* 0x000fe200078e02d5 */
[----:B------:R-:W-:Y:S01]  /*6b30*/  @!P0 SHF.R.S32.HI R10, RZ, 0x1f, R17 ;  /* 0x0000001fff0a8819 */ /* 0x000fe20000011411 */
[----:B------:R-:W-:-:S03]  /*6b40*/  @P2 IMAD.HI.U32 R6, R215, c[0x0][0x2bc], RZ ;  /* 0x0000af00d7062a27 */ /* 0x000fc600078e00ff */
[----:B------:R-:W-:Y:S01]  /*6b50*/  @!P0 LEA.HI R10, R10, R17, RZ, 0x3 ;  /* 0x000000110a0a8211 */ /* 0x000fe200078f18ff */
[----:B------:R-:W-:Y:S01]  /*6b60*/  IMAD.WIDE.U32 R218, R218, c[0x0][0x2b0], RZ ;  /* 0x0000ac00dada7a25 */ /* 0x000fe200078e00ff */
[----:B-123--:R-:W-:Y:S02]  /*6b70*/  LOP3.LUT R8, R8, 0xfffffffd, RZ, 0xc0, !PT ;  /* 0xfffffffd08087812 */ /* 0x00efe400078ec0ff */
[----:B------:R-:W-:Y:S01]  /*6b80*/  @!P0 LOP3.LUT R10, R10, 0xfffffff8, RZ, 0xc0, !PT ;  /* 0xfffffff80a0a8812 */ /* 0x000fe200078ec0ff */
[----:B------:R-:W-:Y:S01]  /*6b90*/  IMAD.IADD R213, R219, 0x1, R213 ;  /* 0x00000001dbd57824 */ /* 0x000fe200078e02d5 */
[----:B----4-:R-:W-:Y:S01]  /*6ba0*/  @!P0 SHF.R.S32.HI R9, RZ, 0x1f, R16 ;  /* 0x0000001fff098819 */ /* 0x010fe20000011410 */
[----:B------:R-:W-:Y:S01]  /*6bb0*/  @!P0 IMAD.WIDE R14, R134, 0x2, R12 ;  /* 0x00000002860e8825 */ /* 0x000fe200078e020c */
[----:B------:R-:W-:Y:S02]  /*6bc0*/  @P2 LOP3.LUT R8, R8, 0x2, RZ, 0xfc, !PT ;  /* 0x0000000208082812 */ /* 0x000fe400078efcff */
[----:B------:R-:W-:Y:S01]  /*6bd0*/  @!P0 LEA.HI R9, R9, R16, RZ, 0x3 ;  /* 0x0000001009098211 */ /* 0x000fe200078f18ff */
[----:B------:R-:W-:Y:S01]  /*6be0*/  IMAD.MOV.U32 R8, RZ, RZ, R215 ;  /* 0x000000ffff087224 */ /* 0x000fe200078e00d7 */
[----:B------:R-:W-:Y:S01]  /*6bf0*/  @P2 SHF.R.U32.HI R8, RZ, c[0x0][0x2c0], R6 ;  /* 0x0000b000ff082a19 */ /* 0x000fe20000011606 */
[----:B------:R-:W-:Y:S01]  /*6c00*/  @!P0 IMAD.SHL.U32 R6, R2, 0x2, RZ ;  /* 0x0000000202068824 */ /* 0x000fe200078e00ff */
[----:B------:R-:W-:Y:S01]  /*6c10*/  @!P0 LOP3.LUT R9, R9, 0xfffffff8, RZ, 0xc0, !PT ;  /* 0xfffffff809098812 */ /* 0x000fe200078ec0ff */
[----:B------:R-:W-:Y:S01]  /*6c20*/  @!P0 IMAD.WIDE R30, R10, 0x2, R12 ;  /* 0x000000020a1e8825 */ /* 0x000fe200078e020c */
[----:B------:R-:W-:-:S02]  /*6c30*/  @!P1 IADD3 R11, P2, R8, R218, RZ ;  /* 0x000000da080b9210 */ /* 0x000fc40007f5e0ff */
[----:B------:R-:W-:Y:S01]  /*6c40*/  @!PT LDS RZ, [RZ] ;  /* 0x00000000fffff984 */ /* 0x000fe20000000800 */
[----:B------:R1:W-:Y:S01]  /*6c50*/  @!P0 LDGSTS.E.BYPASS.LTC128B.128 [R6+0xf100], [R14.64], !P5 ;  /* 0x0f1000000e068fae */ /* 0x0003e2000e901d46 */
[----:B------:R-:W-:Y:S01]  /*6c60*/  @!P0 IMAD.WIDE R12, R9, 0x2, R12 ;  /* 0x00000002090c8825 */ /* 0x000fe200078e020c */
[----:B------:R-:W-:Y:S02]  /*6c70*/  @!P1 LEA.HI.X.SX32 R10, R8, R213, 0x1, P2 ;  /* 0x000000d5080a9211 */ /* 0x000fe400010f0eff */
[----:B------:R1:W-:Y:S01]  /*6c80*/  @!P0 LDGSTS.E.BYPASS.LTC128B.128 [R6+0x13100], [R30.64], !P3 ;  /* 0x131000001e068fae */ /* 0x0003e2000d901d46 */
[----:B------:R-:W-:-:S03]  /*6c90*/  @!P1 LEA R26, P2, R11, c[0x0][0x2a0], 0x2 ;  /* 0x0000a8000b1a9a11 */ /* 0x000fc600078410ff */
[----:B------:R1:W-:Y:S01]  /*6ca0*/  @!P0 LDGSTS.E.BYPASS.LTC128B.128 [R6+0x17100], [R12.64], !P4 ;  /* 0x171000000c068fae */ /* 0x0003e2000e101d46 */
[----:B------:R-:W-:-:S03]  /*6cb0*/  @!P1 LEA.HI.X R27, R11, c[0x0][0x2a4], R10, 0x2, P2 ;  /* 0x0000a9000b1b9a11 */ /* 0x000fc600010f140a */
[----:B------:R-:W0:Y:S04]  /*6cc0*/  LDGDEPBAR ;  /* 0x00000000000079af */ /* 0x000e280000000000 */
[----:B------:R-:W-:Y:S06]  /*6cd0*/  BAR.SYNC.DEFER_BLOCKING 0x0 ;  /* 0x0000000000007b1d */ /* 0x000fec0000010000 */
[----:B------:R-:W2:Y:S01]  /*6ce0*/  @!P1 LDG.E R214, [R26.64] ;  /* 0x000000061ad69981 */ /* 0x000ea2000c1e1900 */
[----:B------:R-:W-:Y:S01]  /*6cf0*/  IMAD.MOV R8, RZ, RZ, -R8 ;  /* 0x000000ffff087224 */ /* 0x000fe200078e0a08 */
[----:B------:R-:W-:Y:S01]  /*6d00*/  ISETP.GE.AND P6, PT, R134, c[0x0][0x1d4], PT ;  /* 0x0000750086007a0c */ /* 0x000fe20003fc6270 */
[----:B-1----:R-:W-:Y:S01]  /*6d10*/  IMAD R6, R88, c[0x0][0x1e8], RZ ;  /* 0x00007a0058067a24 */ /* 0x002fe200078e02ff */
[----:B------:R-:W-:Y:S01]  /*6d20*/  ISETP.GE.AND P5, PT, R17, c[0x0][0x1d4], PT ;  /* 0x0000750011007a0c */ /* 0x000fe20003fa6270 */
[----:B------:R-:W-:Y:S01]  /*6d30*/  IMAD R215, R8, c[0x0][0x2b8], R215 ;  /* 0x0000ae0008d77a24 */ /* 0x000fe200078e02d7 */
[----:B------:R-:W-:Y:S01]  /*6d40*/  ISETP.GE.AND P4, PT, R16, c[0x0][0x1d4], PT ;  /* 0x0000750010007a0c */ /* 0x000fe20003f86270 */
[----:B------:R-:W-:Y:S01]  /*6d50*/  IMAD.WIDE.U32 R80, R207, c[0x0][0x1e8], RZ ;  /* 0x00007a00cf507a25 */ /* 0x000fe200078e00ff */
[----:B------:R-:W-:-:S02]  /*6d60*/  ISETP.GT.AND P3, PT, R217, 0x3f, PT ;  /* 0x0000003fd900780c */ /* 0x000fc40003f64270 */
[----:B------:R-:W-:Y:S01]  /*6d70*/  SHF.R.S32.HI R25, RZ, 0x1f, R215 ;  /* 0x0000001fff197819 */ /* 0x000fe200000114d7 */
[----:B------:R-:W-:-:S04]  /*6d80*/  IMAD.WIDE.U32 R10, R215, c[0x0][0x1e0], RZ ;  /* 0x00007800d70a7a25 */ /* 0x000fc800078e00ff */
[----:B------:R-:W-:Y:S02]  /*6d90*/  IMAD R8, R25, c[0x0][0x1e0], RZ ;  /* 0x0000780019087a24 */ /* 0x000fe400078e02ff */
[----:B------:R-:W-:Y:S02]  /*6da0*/  IMAD R211, R207, c[0x0][0x1ec], R6 ;  /* 0x00007b00cfd37a24 */ /* 0x000fe400078e0206 */
[----:B------:R-:W-:Y:S02]  /*6db0*/  IMAD R8, R215, c[0x0][0x1e4], R8 ;  /* 0x00007900d7087a24 */ /* 0x000fe400078e0208 */
[----:B------:R-:W-:Y:S02]  /*6dc0*/  IMAD.IADD R211, R81, 0x1, R211 ;  /* 0x0000000151d37824 */ /* 0x000fe400078e02d3 */
[----:B------:R-:W-:Y:S02]  /*6dd0*/  IMAD.IADD R9, R11, 0x1, R8 ;  /* 0x000000010b097824 */ /* 0x000fe400078e0208 */
[----:B------:R-:W-:-:S02]  /*6de0*/  IMAD.MOV.U32 R8, RZ, RZ, R10 ;  /* 0x000000ffff087224 */ /* 0x000fc400078e000a */
[----:B------:R-:W-:Y:S02]  /*6df0*/  IMAD.IADD R4, R85, 0x1, -R4 ;  /* 0x0000000155047824 */ /* 0x000fe400078e0a04 */
[----:B------:R-:W-:Y:S02]  /*6e00*/  IMAD R88, R88, c[0x0][0x210], RZ ;  /* 0x0000840058587a24 */ /* 0x000fe400078e02ff */
[----:B------:R-:W-:-:S05]  /*6e10*/  IMAD.IADD R21, R4, 0x1, -R23 ;  /* 0x0000000104157824 */ /* 0x000fca00078e0a17 */
[----:B------:R-:W-:-:S13]  /*6e20*/  ISETP.GE.AND P1, PT, R21, 0x1, PT ;  /* 0x000000011500780c */ /* 0x000fda0003f26270 */
[----:B------:R-:W-:Y:S02]  /*6e30*/  @P1 SHF.R.S32.HI R6, RZ, 0x1f, R17 ;  /* 0x0000001fff061819 */ /* 0x000fe40000011411 */
[----:B------:R-:W-:Y:S02]  /*6e40*/  @P1 SHF.R.S32.HI R19, RZ, 0x1f, R16 ;  /* 0x0000001fff131819 */ /* 0x000fe40000011410 */
[----:B--2---:R-:W-:Y:S01]  /*6e50*/  SHF.R.S32.HI R24, RZ, 0x1f, R214 ;  /* 0x0000001fff187819 */ /* 0x004fe200000114d6 */
[----:B------:R-:W-:-:S04]  /*6e60*/  IMAD.WIDE.U32 R12, R214, c[0x0][0x1f0], R8 ;  /* 0x00007c00d60c7a25 */ /* 0x000fc800078e0008 */
[----:B------:R-:W-:-:S04]  /*6e70*/  IMAD R9, R24, c[0x0][0x1f0], RZ ;  /* 0x00007c0018097a24 */ /* 0x000fc800078e02ff */
[----:B------:R-:W-:Y:S01]  /*6e80*/  IMAD R10, R214, c[0x0][0x1f4], R9 ;  /* 0x00007d00d60a7a24 */ /* 0x000fe200078e0209 */
[----:B------:R-:W-:Y:S01]  /*6e90*/  IADD3 R9, P0, R80, R12, RZ ;  /* 0x0000000c50097210 */ /* 0x000fe20007f1e0ff */
[----:B------:R-:W-:-:S03]  /*6ea0*/  @P1 IMAD.SHL.U32 R12, R2, 0x2, RZ ;  /* 0x00000002020c1824 */ /* 0x000fc600078e00ff */
[----:B------:R-:W-:Y:S02]  /*6eb0*/  IADD3.X R10, R211, R13, R10, P0, !PT ;  /* 0x0000000dd30a7210 */ /* 0x000fe400007fe40a */
[----:B------:R-:W-:-:S04]  /*6ec0*/  LEA R11, P0, R9, c[0x0][0x1c8], 0x1 ;  /* 0x00007200090b7a11 */ /* 0x000fc800078008ff */
[----:B------:R-:W-:Y:S01]  /*6ed0*/  LEA.HI.X R10, R9, c[0x0][0x1cc], R10, 0x1, P0 ;  /* 0x00007300090a7a11 */ /* 0x000fe200000f0c0a */
[----:B------:R-:W-:Y:S01]  /*6ee0*/  SHFL.IDX PT, R26, R11, RZ, 0x181f ;  /* 0x00181fff0b1a7589 */ /* 0x000fe200000e0000 */
[----:B------:R-:W-:-:S03]  /*6ef0*/  ISETP.GE.AND P0, PT, R21, 0x21, PT ;  /* 0x000000211500780c */ /* 0x000fc60003f06270 */
[----:B------:R-:W1:Y:S04]  /*6f00*/  SHFL.IDX PT, R27, R10, RZ, 0x181f ;  /* 0x00181fff0a1b7589 */ /* 0x000e6800000e0000 */
[----:B------:R2:W-:Y:S04]  /*6f10*/  SHFL.IDX PT, R14, R11, 0x1, 0x181f ;  /* 0x00381f000b0e7f89 */ /* 0x0005e800000e0000 */
[----:B------:R3:W4:Y:S02]  /*6f20*/  SHFL.IDX PT, R15, R10, 0x1, 0x181f ;  /* 0x00381f000a0f7f89 */ /* 0x00072400000e0000 */
[----:B------:R-:W-:Y:S01]  /*6f30*/  @P0 SHF.R.S32.HI R8, RZ, 0x1f, R17 ;  /* 0x0000001fff080819 */ /* 0x000fe20000011411 */
[----:B------:R-:W-:Y:S01]  /*6f40*/  @P0 IMAD.SHL.U32 R9, R2, 0x2, RZ ;  /* 0x0000000202090824 */ /* 0x000fe200078e00ff */
[----:B------:R-:W-:-:S02]  /*6f50*/  @P0 SHF.R.S32.HI R13, RZ, 0x1f, R16 ;  /* 0x0000001fff0d0819 */ /* 0x000fc40000011410 */
[----:B------:R-:W-:-:S04]  /*6f60*/  @P0 LEA.HI R8, R8, R17, RZ, 0x3 ;  /* 0x0000001108080211 */ /* 0x000fc800078f18ff */
[----:B------:R-:W-:Y:S01]  /*6f70*/  @P0 LOP3.LUT R8, R8, 0xfffffff8, RZ, 0xc0, !PT ;  /* 0xfffffff808080812 */ /* 0x000fe200078ec0ff */
[----:B-1----:R-:W-:Y:S01]  /*6f80*/  @P1 IMAD.WIDE R32, R134, 0x2, R26 ;  /* 0x0000000286201825 */ /* 0x002fe200078e021a */
[----:B--2---:R-:W-:Y:S02]  /*6f90*/  @P1 LEA.HI R11, R6, R17, RZ, 0x3 ;  /* 0x00000011060b1211 */ /* 0x004fe400078f18ff */
[-C--:B------:R-:W-:Y:S02]  /*6fa0*/  @P0 LEA.HI R6, R13, R16.reuse, RZ, 0x3 ;  /* 0x000000100d060211 */ /* 0x080fe400078f18ff */
[----:B------:R1:W-:Y:S01]  /*6fb0*/  @P1 LDGSTS.E.BYPASS.LTC128B.128 [R12+0x6100], [R32.64], !P6 ;  /* 0x06100000200c1fae */ /* 0x0003e2000f101d46 */
[----:B---3--:R-:W-:Y:S01]  /*6fc0*/  @P1 LEA.HI R10, R19, R16, RZ, 0x3 ;  /* 0x00000010130a1211 */ /* 0x008fe200078f18ff */
[--C-:B----4-:R-:W-:Y:S01]  /*6fd0*/  @P0 IMAD.WIDE R36, R134, 0x2, R14.reuse ;  /* 0x0000000286240825 */ /* 0x110fe200078e020e */
[----:B------:R-:W-:Y:S02]  /*6fe0*/  @P1 LOP3.LUT R11, R11, 0xfffffff8, RZ, 0xc0, !PT ;  /* 0xfffffff80b0b1812 */ /* 0x000fe400078ec0ff */
[----:B------:R-:W-:Y:S01]  /*6ff0*/  @P1 LOP3.LUT R10, R10, 0xfffffff8, RZ, 0xc0, !PT ;  /* 0xfffffff80a0a1812 */ /* 0x000fe200078ec0ff */
[----:B------:R-:W-:Y:S01]  /*7000*/  @P0 IMAD.WIDE R34, R8, 0x2, R14 ;  /* 0x0000000208220825 */ /* 0x000fe200078e020e */
[----:B------:R-:W-:-:S02]  /*7010*/  @P0 LOP3.LUT R6, R6, 0xfffffff8, RZ, 0xc0, !PT ;  /* 0xfffffff806060812 */ /* 0x000fc400078ec0ff */
[----:B------:R-:W-:Y:S01]  /*7020*/  SHF.R.S32.HI R19, RZ, 0x5, R3 ;  /* 0x00000005ff137819 */ /* 0x000fe20000011403 */
[----:B------:R-:W-:-:S04]  /*7030*/  @P1 IMAD.WIDE R30, R11, 0x2, R26 ;  /* 0x000000020b1e1825 */ /* 0x000fc800078e021a */
[----:B------:R-:W-:Y:S01]  /*7040*/  @P1 IMAD.WIDE R10, R10, 0x2, R26 ;  /* 0x000000020a0a1825 */ /* 0x000fe200078e021a */
[----:B------:R1:W-:Y:S03]  /*7050*/  @P1 LDGSTS.E.BYPASS.LTC128B.128 [R12+0x8100], [R30.64], !P5 ;  /* 0x081000001e0c1fae */ /* 0x0003e6000e901d46 */
[----:B------:R-:W-:Y:S01]  /*7060*/  @P0 IMAD.WIDE R14, R6, 0x2, R14 ;  /* 0x00000002060e0825 */ /* 0x000fe200078e020e */
[----:B------:R1:W-:Y:S01]  /*7070*/  @P1 LDGSTS.E.BYPASS.LTC128B.128 [R12+0xa100], [R10.64], !P4 ;  /* 0x0a1000000a0c1fae */ /* 0x0003e2000e101d46 */
[----:B------:R-:W-:Y:S02]  /*7080*/  SEL R6, RZ, 0x10, P4 ;  /* 0x00000010ff067807 */ /* 0x000fe40002000000 */
[C---:B------:R-:W-:Y:S01]  /*7090*/  IMAD.WIDE.U32 R26, R207.reuse, c[0x0][0x210], RZ ;  /* 0x00008400cf1a7a25 */ /* 0x040fe200078e00ff */
[----:B------:R1:W-:Y:S03]  /*70a0*/  @P0 LDGSTS.E.BYPASS.LTC128B.128 [R9+0x7100], [R36.64], !P6 ;  /* 0x0710000024090fae */ /* 0x0003e6000f101d46 */
[----:B------:R-:W-:Y:S01]  /*70b0*/  IMAD R13, R207, c[0x0][0x214], R88 ;  /* 0x00008500cf0d7a24 */ /* 0x000fe200078e0258 */
[----:B------:R1:W-:Y:S03]  /*70c0*/  @P0 LDGSTS.E.BYPASS.LTC128B.128 [R9+0x9100], [R34.64], !P5 ;  /* 0x0910000022090fae */ /* 0x0003e6000e901d46 */
[----:B------:R-:W-:Y:S01]  /*70d0*/  IMAD.IADD R210, R27, 0x1, R13 ;  /* 0x000000011bd27824 */ /* 0x000fe200078e020d */
[----:B------:R1:W-:Y:S01]  /*70e0*/  @P0 LDGSTS.E.BYPASS.LTC128B.128 [R9+0xb100], [R14.64], !P4 ;  /* 0x0b1000000e090fae */ /* 0x0003e2000e101d46 */
[----:B------:R-:W-:-:S03]  /*70f0*/  ISETP.LT.AND P0, PT, RZ, c[0x0][0x27c], PT ;  /* 0x00009f00ff007a0c */ /* 0x000fc60003f01270 */
[----:B------:R-:W0:Y:S10]  /*7100*/  LDGDEPBAR ;  /* 0x00000000000079af */ /* 0x000e340000000000 */
[----:B------:R-:W-:Y:S05]  /*7110*/  @P0 BRA `(.L_x_98) ;  /* 0x0000002000000947 */ /* 0x000fea0003800000 */
[----:B------:R-:W-:-:S04]  /*7120*/  DEPBAR.LE SB0, 0x1 ;  /* 0x000080400000791a */ /* 0x000fc80000000000 */
[----:B------:R-:W-:Y:S05]  /*7130*/  BRA `(.L_x_99) ;  /* 0x00005c1000007947 */ /* 0x000fea0003800000 */
.L_x_98:
[----:B------:R-:W-:Y:S01]  /*7140*/  SHF.R.S32.HI R8, RZ, 0x1f, R87 ;  /* 0x0000001fff087819 */ /* 0x000fe20000011457 */
[----:B-1----:R-:W-:Y:S01]  /*7150*/  IMAD.WIDE.U32 R12, R87, c[0x0][0x280], RZ ;  /* 0x0000a000570c7a25 */ /* 0x002fe200078e00ff */
[----:B------:R-:W-:Y:S01]  /*7160*/  ULDC.U8 UR4, c[0x0][0x298] ;  /* 0x0000a60000047ab9 */ /* 0x000fe20000000000 */
[----:B------:R-:W-:Y:S01]  /*7170*/  LEA.HI R29, R29, R84, RZ, 0x2 ;  /* 0x000000541d1d7211 */ /* 0x000fe200078f10ff */
[----:B------:R-:W-:Y:S01]  /*7180*/  BSSY B2, `(.L_x_99) ;  /* 0x00005bc000027945 */ /* 0x000fe20003800000 */
[C---:B------:R-:W-:Y:S01]  /*7190*/  IMAD R10, R8.reuse, c[0x0][0x280], RZ ;  /* 0x0000a000080a7a24 */ /* 0x040fe200078e02ff */
[----:B------:R-:W-:Y:S01]  /*71a0*/  ISETP.NE.AND P1, PT, RZ, UR4, PT ;  /* 0x00000004ff007c0c */ /* 0x000fe2000bf25270 */
[----:B------:R-:W-:Y:S01]  /*71b0*/  IMAD R8, R8, c[0x0][0x290], RZ ;  /* 0x0000a40008087a24 */ /* 0x000fe200078e02ff */
[----:B------:R-:W-:Y:S01]  /*71c0*/  LEA R48, P0, R12, c[0x0][0x270], 0x1 ;  /* 0x00009c000c307a11 */ /* 0x000fe200078008ff */
[C---:B------:R-:W-:Y:S02]  /*71d0*/  IMAD R9, R87.reuse, c[0x0][0x284], R10 ;  /* 0x0000a10057097a24 */ /* 0x040fe400078e020a */
[----:B------:R-:W-:-:S02]  /*71e0*/  IMAD R8, R87, c[0x0][0x294], R8 ;  /* 0x0000a50057087a24 */ /* 0x000fc400078e0208 */
[----:B------:R-:W-:Y:S02]  /*71f0*/  IMAD.IADD R9, R9, 0x1, R13 ;  /* 0x0000000109097824 */ /* 0x000fe400078e020d */
[----:B------:R-:W-:-:S03]  /*7200*/  IMAD.WIDE.U32 R10, R87, c[0x0][0x290], RZ ;  /* 0x0000a400570a7a25 */ /* 0x000fc600078e00ff */
[----:B------:R-:W-:Y:S01]  /*7210*/  LEA.HI.X R49, R12, c[0x0][0x274], R9, 0x1, P0 ;  /* 0x00009d000c317a11 */ /* 0x000fe200000f0c09 */
[----:B------:R-:W-:Y:S01]  /*7220*/  IMAD.IADD R8, R8, 0x1, R11 ;  /* 0x0000000108087824 */ /* 0x000fe200078e020b */
[----:B------:R-:W-:Y:S02]  /*7230*/  LOP3.LUT R9, R29, 0xfffffffc, RZ, 0xc0, !PT ;  /* 0xfffffffc1d097812 */ /* 0x000fe400078ec0ff */
[C---:B------:R-:W-:Y:S02]  /*7240*/  LEA R52, P0, R10.reuse, c[0x0][0x288], 0x1 ;  /* 0x0000a2000a347a11 */ /* 0x040fe400078008ff */
[----:B------:R-:W-:Y:S02]  /*7250*/  SHF.R.S32.HI R29, RZ, 0x2, R29 ;  /* 0x00000002ff1d7819 */ /* 0x000fe4000001141d */
[----:B------:R-:W-:Y:S02]  /*7260*/  IADD3 R54, -R9, R84, RZ ;  /* 0x0000005409367210 */ /* 0x000fe40007ffe1ff */
[----:B------:R-:W-:Y:S01]  /*7270*/  LEA.HI.X R53, R10, c[0x0][0x28c], R8, 0x1, P0 ;  /* 0x0000a3000a357a11 */ /* 0x000fe200000f0c08 */
[----:B------:R-:W-:Y:S01]  /*7280*/  IMAD R8, R86, 0x80, R29 ;  /* 0x0000008056087824 */ /* 0x000fe200078e021d */
[----:B------:R-:W-:Y:S01]  /*7290*/  SHF.L.U32 R28, R54, 0x3, RZ ;  /* 0x00000003361c7819 */ /* 0x000fe200000006ff */
[----:B------:R-:W-:Y:S05]  /*72a0*/  @!P1 BRA `(.L_x_100) ;  /* 0x00002b0000009947 */ /* 0x000fea0003800000 */
[----:B------:R-:W-:Y:S01]  /*72b0*/  ISETP.GE.AND P0, PT, R8, R51, PT ;  /* 0x000000330800720c */ /* 0x000fe20003f06270 */
[----:B------:R-:W-:Y:S01]  /*72c0*/  BSSY B0, `(.L_x_101) ;  /* 0x000004d000007945 */ /* 0x000fe20003800000 */
[----:B------:R-:W-:Y:S01]  /*72d0*/  SHF.L.U32 R13, R54, 0x2, RZ ;  /* 0x00000002360d7819 */ /* 0x000fe200000006ff */
        /* <DEDUP_REMOVED lines=12> */
[----:B------:R-:W-:Y:S05]  /*73a0*/  @P0 BRA `(.L_x_102) ;  /* 0x000003e000000947 */ /* 0x000fea0003800000 */
[C---:B------:R-:W-:Y:S01]  /*73b0*/  IADD3 R11, R13.reuse, 0x10, RZ ;  /* 0x000000100d0b7810 */ /* 0x040fe20007ffe0ff */
[----:B------:R-:W-:Y:S01]  /*73c0*/  CS2R R44, SRZ ;  /* 0x00000000002c7805 */ /* 0x000fe2000001ff00 */
[----:B------:R-:W-:Y:S01]  /*73d0*/  ISETP.GE.AND P1, PT, R13, c[0x0][0x27c], PT ;  /* 0x00009f000d007a0c */ /* 0x000fe20003f26270 */
[----:B------:R-:W-:Y:S01]  /*73e0*/  CS2R R38, SRZ ;  /* 0x0000000000267805 */ /* 0x000fe2000001ff00 */
[----:B------:R-:W-:-:S02]  /*73f0*/  ISETP.GE.AND P0, PT, R11, c[0x0][0x27c], PT ;  /* 0x00009f000b007a0c */ /* 0x000fc40003f06270 */
[----:B------:R-:W-:Y:S01]  /*7400*/  IADD3 R9, R13, 0x20, RZ ;  /* 0x000000200d097810 */ /* 0x000fe20007ffe0ff */
[----:B------:R-:W-:Y:S01]  /*7410*/  CS2R R40, SRZ ;  /* 0x0000000000287805 */ /* 0x000fe2000001ff00 */
[----:B------:R-:W-:-:S07]  /*7420*/  CS2R R34, SRZ ;  /* 0x0000000000227805 */ /* 0x000fce000001ff00 */
[C---:B------:R-:W-:Y:S02]  /*7430*/  @!P1 IMAD.WIDE R36, R13.reuse, 0x2, R48 ;  /* 0x000000020d249825 */ /* 0x040fe400078e0230 */
[----:B------:R-:W-:Y:S02]  /*7440*/  @!P0 SHF.R.S32.HI R8, RZ, 0x1f, R11 ;  /* 0x0000001fff088819 */ /* 0x000fe4000001140b */
[----:B------:R-:W-:Y:S01]  /*7450*/  @!P1 IMAD.WIDE R14, R13, 0x2, R52 ;  /* 0x000000020d0e9825 */ /* 0x000fe200078e0234 */
[----:B------:R1:W5:Y:S01]  /*7460*/  @!P1 LD.E.64 R44, [R36.64] ;  /* 0x00000006242c9980 */ /* 0x000362000c101b00 */
[----:B------:R-:W-:-:S03]  /*7470*/  @!P0 LEA.HI R11, R8, R11, RZ, 0x2 ;  /* 0x0000000b080b8211 */ /* 0x000fc600078f10ff */
[----:B------:R2:W5:Y:S01]  /*7480*/  @!P1 LD.E.64 R38, [R14.64] ;  /* 0x000000060e269980 */ /* 0x000562000c101b00 */
[----:B------:R-:W-:Y:S02]  /*7490*/  @!P0 LOP3.LUT R11, R11, 0xfffffffc, RZ, 0xc0, !PT ;  /* 0xfffffffc0b0b8812 */ /* 0x000fe400078ec0ff */
[----:B------:R-:W-:-:S03]  /*74a0*/  ISETP.GE.AND P1, PT, R9, c[0x0][0x27c], PT ;  /* 0x00009f0009007a0c */ /* 0x000fc60003f26270 */
[----:B------:R-:W-:Y:S01]  /*74b0*/  @!P0 IMAD.WIDE R30, R11, 0x2, R48 ;  /* 0x000000020b1e8825 */ /* 0x000fe200078e0230 */
[----:B------:R-:W-:-:S03]  /*74c0*/  IADD3 R8, R13, 0x30, RZ ;  /* 0x000000300d087810 */ /* 0x000fc60007ffe0ff */
[----:B------:R-:W-:Y:S01]  /*74d0*/  @!P0 IMAD.WIDE R32, R11, 0x2, R52 ;  /* 0x000000020b208825 */ /* 0x000fe200078e0234 */
[----:B------:R3:W5:Y:S04]  /*74e0*/  @!P0 LD.E.64 R40, [R30.64] ;  /* 0x000000061e288980 */ /* 0x000768000c101b00 */
[----:B------:R4:W5:Y:S01]  /*74f0*/  @!P0 LD.E.64 R34, [R32.64] ;  /* 0x0000000620228980 */ /* 0x000962000c101b00 */
[----:B------:R-:W-:Y:S02]  /*7500*/  ISETP.GE.AND P0, PT, R8, c[0x0][0x27c], PT ;  /* 0x00009f0008007a0c */ /* 0x000fe40003f06270 */
[----:B------:R-:W-:-:S04]  /*7510*/  @!P1 SHF.R.S32.HI R10, RZ, 0x1f, R9 ;  /* 0x0000001fff0a9819 */ /* 0x000fc80000011409 */
[----:B------:R-:W-:-:S07]  /*7520*/  @!P1 LEA.HI R10, R10, R9, RZ, 0x2 ;  /* 0x000000090a0a9211 */ /* 0x000fce00078f10ff */
[----:B------:R-:W-:Y:S02]  /*7530*/  @!P0 SHF.R.S32.HI R9, RZ, 0x1f, R8 ;  /* 0x0000001fff098819 */ /* 0x000fe40000011408 */
[----:B------:R-:W-:Y:S02]  /*7540*/  @!P1 LOP3.LUT R11, R10, 0xfffffffc, RZ, 0xc0, !PT ;  /* 0xfffffffc0a0b9812 */ /* 0x000fe400078ec0ff */
[----:B------:R-:W-:Y:S01]  /*7550*/  @!P0 LEA.HI R9, R9, R8, RZ, 0x2 ;  /* 0x0000000809098211 */ /* 0x000fe200078f10ff */
[----:B-1----:R-:W-:-:S03]  /*7560*/  CS2R R36, SRZ ;  /* 0x0000000000247805 */ /* 0x002fc6000001ff00 */
[----:B------:R-:W-:Y:S01]  /*7570*/  @!P0 LOP3.LUT R9, R9, 0xfffffffc, RZ, 0xc0, !PT ;  /* 0xfffffffc09098812 */ /* 0x000fe200078ec0ff */
[C---:B--2---:R-:W-:Y:S01]  /*7580*/  @!P1 IMAD.WIDE R14, R11.reuse, 0x2, R48 ;  /* 0x000000020b0e9825 */ /* 0x044fe200078e0230 */
[----:B---3--:R-:W-:Y:S01]  /*7590*/  CS2R R30, SRZ ;  /* 0x00000000001e7805 */ /* 0x008fe2000001ff00 */
[----:B----4-:R-:W-:Y:S02]  /*75a0*/  CS2R R32, SRZ ;  /* 0x0000000000207805 */ /* 0x010fe4000001ff00 */
[----:B------:R-:W-:Y:S01]  /*75b0*/  @!P1 IMAD.WIDE R46, R11, 0x2, R52 ;  /* 0x000000020b2e9825 */ /* 0x000fe200078e0234 */
[----:B------:R-:W-:Y:S01]  /*75c0*/  IADD3 R8, R13, 0x50, RZ ;  /* 0x000000500d087810 */ /* 0x000fe20007ffe0ff */
[----:B------:R-:W-:Y:S01]  /*75d0*/  CS2R R10, SRZ ;  /* 0x00000000000a7805 */ /* 0x000fe2000001ff00 */
[----:B------:R1:W5:Y:S01]  /*75e0*/  @!P1 LD.E.64 R36, [R14.64] ;  /* 0x000000060e249980 */ /* 0x000362000c101b00 */
[----:B------:R-:W-:-:S03]  /*75f0*/  @!P0 IMAD.WIDE R42, R9, 0x2, R48 ;  /* 0x00000002092a8825 */ /* 0x000fc600078e0230 */
[----:B------:R2:W5:Y:S01]  /*7600*/  @!P1 LD.E.64 R30, [R46.64] ;  /* 0x000000062e1e9980 */ /* 0x000562000c101b00 */
[----:B------:R-:W-:Y:S01]  /*7610*/  @!P0 IMAD.WIDE R54, R9, 0x2, R52 ;  /* 0x0000000209368825 */ /* 0x000fe200078e0234 */
[----:B------:R-:W-:Y:S02]  /*7620*/  IADD3 R9, R13, 0x40, RZ ;  /* 0x000000400d097810 */ /* 0x000fe40007ffe0ff */
[----:B------:R3:W5:Y:S02]  /*7630*/  @!P0 LD.E.64 R32, [R42.64] ;  /* 0x000000062a208980 */ /* 0x000764000c101b00 */
[----:B------:R-:W-:Y:S02]  /*7640*/  ISETP.GE.AND P1, PT, R9, c[0x0][0x27c], PT ;  /* 0x00009f0009007a0c */ /* 0x000fe40003f26270 */
[----:B------:R4:W5:Y:S01]  /*7650*/  @!P0 LD.E.64 R10, [R54.64] ;  /* 0x00000006360a8980 */ /* 0x000962000c101b00 */
[----:B------:R-:W-:-:S10]  /*7660*/  ISETP.GE.AND P0, PT, R8, c[0x0][0x27c], PT ;  /* 0x00009f0008007a0c */ /* 0x000fd40003f06270 */
[----:B------:R-:W-:-:S03]  /*7670*/  @!P1 SHF.R.S32.HI R12, RZ, 0x1f, R9 ;  /* 0x0000001fff0c9819 */ /* 0x000fc60000011409 */
[----:B-1----:R-:W-:Y:S02]  /*7680*/  @!P0 SHF.R.S32.HI R15, RZ, 0x1f, R8 ;  /* 0x0000001fff0f8819 */ /* 0x002fe40000011408 */
[----:B------:R-:W-:Y:S02]  /*7690*/  @!P1 LEA.HI R12, R12, R9, RZ, 0x2 ;  /* 0x000000090c0c9211 */ /* 0x000fe400078f10ff */
[----:B------:R-:W-:Y:S02]  /*76a0*/  @!P0 LEA.HI R15, R15, R8, RZ, 0x2 ;  /* 0x000000080f0f8211 */ /* 0x000fe400078f10ff */
[----:B------:R-:W-:Y:S02]  /*76b0*/  @!P1 LOP3.LUT R9, R12, 0xfffffffc, RZ, 0xc0, !PT ;  /* 0xfffffffc0c099812 */ /* 0x000fe400078ec0ff */
[----:B------:R-:W-:Y:S01]  /*76c0*/  @!P0 LOP3.LUT R15, R15, 0xfffffffc, RZ, 0xc0, !PT ;  /* 0xfffffffc0f0f8812 */ /* 0x000fe200078ec0ff */
[----:B---3--:R-:W-:Y:S02]  /*76d0*/  CS2R R42, SRZ ;  /* 0x00000000002a7805 */ /* 0x008fe4000001ff00 */
[----:B--2---:R-:W-:Y:S01]  /*76e0*/  @!P1 IMAD.WIDE R46, R9, 0x2, R48 ;  /* 0x00000002092e9825 */ /* 0x004fe200078e0230 */
[----:B------:R-:W-:-:S03]  /*76f0*/  CS2R R74, SRZ ;  /* 0x00000000004a7805 */ /* 0x000fc6000001ff00 */
[----:B----4-:R-:W-:Y:S02]  /*7700*/  @!P1 IMAD.WIDE R54, R9, 0x2, R52 ;  /* 0x0000000209369825 */ /* 0x010fe400078e0234 */
[----:B------:R-:W-:Y:S02]  /*7710*/  CS2R R8, SRZ ;  /* 0x0000000000087805 */ /* 0x000fe4000001ff00 */
[----:B------:R-:W-:-:S04]  /*7720*/  @!P0 IMAD.WIDE R48, R15, 0x2, R48 ;  /* 0x000000020f308825 */ /* 0x000fc800078e0230 */
[----:B------:R-:W-:Y:S01]  /*7730*/  @!P0 IMAD.WIDE R52, R15, 0x2, R52 ;  /* 0x000000020f348825 */ /* 0x000fe200078e0234 */
[----:B------:R1:W5:Y:S01]  /*7740*/  @!P0 LD.E.64 R42, [R48.64] ;  /* 0x00000006302a8980 */ /* 0x000362000c101b00 */
[----:B------:R-:W-:-:S03]  /*7750*/  CS2R R14, SRZ ;  /* 0x00000000000e7805 */ /* 0x000fc6000001ff00 */
[----:B------:R1:W5:Y:S04]  /*7760*/  @!P1 LD.E.64 R8, [R54.64] ;  /* 0x0000000636089980 */ /* 0x000368000c101b00 */
[----:B------:R1:W5:Y:S04]  /*7770*/  @!P1 LD.E.64 R14, [R46.64] ;  /* 0x000000062e0e9980 */ /* 0x000368000c101b00 */
[----:B------:R1:W5:Y:S02]  /*7780*/  @!P0 LD.E.64 R74, [R52.64] ;  /* 0x00000006344a8980 */ /* 0x000364000c101b00 */
.L_x_102:
[----:B------:R-:W-:Y:S05]  /*7790*/  BSYNC B0 ;  /* 0x0000000000007941 */ /* 0x000fea0003800000 */
.L_x_101:
[----:B------:R-:W-:Y:S01]  /*77a0*/  SHF.R.S32.HI R70, RZ, 0x1f, R29 ;  /* 0x0000001fff467819 */ /* 0x000fe2000001141d */
[----:B-----5:R-:W-:Y:S01]  /*77b0*/  IMAD.MOV.U32 R72, RZ, RZ, R44 ;  /* 0x000000ffff487224 */ /* 0x020fe200078e002c */
[--C-:B------:R-:W-:Y:S01]  /*77c0*/  SHF.R.U64 R50, R44, 0x10, R45.reuse ;  /* 0x000000102c327819 */ /* 0x100fe2000000122d */
[--C-:B------:R-:W-:Y:S01]  /*77d0*/  IMAD.MOV.U32 R71, RZ, RZ, R45.reuse ;  /* 0x000000ffff477224 */ /* 0x100fe200078e002d */
[----:B------:R-:W-:Y:S01]  /*77e0*/  LEA.HI R70, R70, R29, RZ, 0x3 ;  /* 0x0000001d46467211 */ /* 0x000fe200078f18ff */
[----:B------:R-:W-:Y:S01]  /*77f0*/  IMAD.MOV.U32 R68, RZ, RZ, R40 ;  /* 0x000000ffff447224 */ /* 0x000fe200078e0028 */
[----:B-1----:R-:W-:Y:S01]  /*7800*/  SHF.R.U32.HI R49, RZ, 0x10, R45 ;  /* 0x00000010ff317819 */ /* 0x002fe2000001162d */
[----:B------:R-:W-:Y:S01]  /*7810*/  IMAD.MOV.U32 R69, RZ, RZ, R41 ;  /* 0x000000ffff457224 */ /* 0x000fe200078e0029 */
[----:B------:R-:W-:Y:S01]  /*7820*/  LOP3.LUT R70, R70, 0xfffffff8, RZ, 0xc0, !PT ;  /* 0xfffffff846467812 */ /* 0x000fe200078ec0ff */
[----:B------:R-:W-:Y:S01]  /*7830*/  IMAD.MOV.U32 R67, RZ, RZ, R37 ;  /* 0x000000ffff437224 */ /* 0x000fe200078e0025 */
[--C-:B------:R-:W-:Y:S01]  /*7840*/  SHF.R.U64 R45, R40, 0x10, R41.reuse ;  /* 0x00000010282d7819 */ /* 0x100fe20000001229 */
[----:B------:R-:W-:Y:S01]  /*7850*/  IMAD.MOV.U32 R64, RZ, RZ, R32 ;  /* 0x000000ffff407224 */ /* 0x000fe200078e0020 */
[----:B------:R-:W-:Y:S01]  /*7860*/  SHF.R.U32.HI R44, RZ, 0x10, R41 ;  /* 0x00000010ff2c7819 */ /* 0x000fe20000011629 */
[----:B------:R-:W-:Y:S01]  /*7870*/  IMAD R86, R86, -0x80, R51 ;  /* 0xffffff8056567824 */ /* 0x000fe200078e0233 */
[--C-:B------:R-:W-:Y:S01]  /*7880*/  SHF.R.U64 R41, R36, 0x10, R37.reuse ;  /* 0x0000001024297819 */ /* 0x100fe20000001225 */
[----:B------:R-:W-:Y:S01]  /*7890*/  IMAD.IADD R51, R29, 0x1, -R70 ;  /* 0x000000011d337824 */ /* 0x000fe200078e0a46 */
[----:B------:R-:W-:Y:S01]  /*78a0*/  SHF.R.U32.HI R40, RZ, 0x10, R37 ;  /* 0x00000010ff287819 */ /* 0x000fe20000011625 */
[----:B------:R-:W-:Y:S01]  /*78b0*/  IMAD.MOV.U32 R63, RZ, RZ, R15 ;  /* 0x000000ffff3f7224 */ /* 0x000fe200078e000f */
[----:B------:R-:W-:Y:S01]  /*78c0*/  SHF.R.U64 R37, R32, 0x10, R33 ;  /* 0x0000001020257819 */ /* 0x000fe20000001221 */
[----:B------:R-:W-:Y:S01]  /*78d0*/  IMAD.MOV.U32 R66, RZ, RZ, R36 ;  /* 0x000000ffff427224 */ /* 0x000fe200078e0024 */
[----:B------:R-:W-:Y:S01]  /*78e0*/  SHF.R.U32.HI R32, RZ, 0x10, R15 ;  /* 0x00000010ff207819 */ /* 0x000fe2000001160f */
[----:B------:R-:W-:Y:S01]  /*78f0*/  IMAD.MOV.U32 R65, RZ, RZ, R33 ;  /* 0x000000ffff417224 */ /* 0x000fe200078e0021 */
[----:B------:R-:W-:Y:S01]  /*7900*/  PRMT R37, R64, 0x5410, R37 ;  /* 0x0000541040257816 */ /* 0x000fe20000000025 */
[----:B------:R-:W-:Y:S01]  /*7910*/  IMAD.SHL.U32 R64, R51, 0x40, RZ ;  /* 0x0000004033407824 */ /* 0x000fe200078e00ff */
[----:B------:R-:W-:Y:S01]  /*7920*/  SHF.R.U32.HI R36, RZ, 0x10, R33 ;  /* 0x00000010ff247819 */ /* 0x000fe20000011621 */
[----:B------:R-:W-:Y:S01]  /*7930*/  IMAD.MOV.U32 R62, RZ, RZ, R14 ;  /* 0x000000ffff3e7224 */ /* 0x000fe200078e000e */
[----:B------:R-:W-:Y:S01]  /*7940*/  SHF.R.U64 R33, R14, 0x10, R15 ;  /* 0x000000100e217819 */ /* 0x000fe2000000120f */
[--C-:B------:R-:W-:Y:S01]  /*7950*/  IMAD.MOV.U32 R61, RZ, RZ, R43.reuse ;  /* 0x000000ffff3d7224 */ /* 0x100fe200078e002b */
[--C-:B------:R-:W-:Y:S01]  /*7960*/  SHF.R.U64 R15, R42, 0x10, R43.reuse ;  /* 0x000000102a0f7819 */ /* 0x100fe2000000122b */
[----:B------:R-:W-:Y:S01]  /*7970*/  IMAD.MOV.U32 R52, RZ, RZ, R30 ;  /* 0x000000ffff347224 */ /* 0x000fe200078e001e */
[----:B------:R-:W-:Y:S01]  /*7980*/  SHF.R.U32.HI R14, RZ, 0x10, R43 ;  /* 0x00000010ff0e7819 */ /* 0x000fe2000001162b */
[----:B------:R-:W-:Y:S01]  /*7990*/  IMAD.MOV.U32 R60, RZ, RZ, R42 ;  /* 0x000000ffff3c7224 */ /* 0x000fe200078e002a */
[----:B------:R-:W-:Y:S01]  /*79a0*/  PRMT R32, R63, 0x5410, R32 ;  /* 0x000054103f207816 */ /* 0x000fe20000000020 */
[--C-:B------:R-:W-:Y:S01]  /*79b0*/  IMAD.MOV.U32 R53, RZ, RZ, R31.reuse ;  /* 0x000000ffff357224 */ /* 0x100fe200078e001f */
[----:B------:R-:W-:Y:S01]  /*79c0*/  SHF.R.U64 R43, R30, 0x10, R31 ;  /* 0x000000101e2b7819 */ /* 0x000fe2000000121f */
[----:B------:R-:W-:Y:S01]  /*79d0*/  IMAD.MOV.U32 R59, RZ, RZ, R38 ;  /* 0x000000ffff3b7224 */ /* 0x000fe200078e0026 */
[----:B------:R-:W-:Y:S01]  /*79e0*/  LOP3.LUT R63, R64, 0x1c0, RZ, 0xc0, !PT ;  /* 0x000001c0403f7812 */ /* 0x000fe200078ec0ff */
[----:B------:R-:W-:Y:S01]  /*79f0*/  IMAD.MOV.U32 R58, RZ, RZ, R39 ;  /* 0x000000ffff3a7224 */ /* 0x000fe200078e0027 */
[----:B------:R-:W-:Y:S01]  /*7a00*/  PRMT R43, R52, 0x5410, R43 ;  /* 0x00005410342b7816 */ /* 0x000fe2000000002b */
[----:B------:R-:W-:Y:S01]  /*7a10*/  IMAD.MOV.U32 R56, RZ, RZ, R34 ;  /* 0x000000ffff387224 */ /* 0x000fe200078e0022 */
[----:B------:R-:W-:Y:S01]  /*7a20*/  LOP3.LUT R28, R63, 0x18, R28, 0xf8, !PT ;  /* 0x000000183f1c7812 */ /* 0x000fe200078ef81c */
[----:B------:R-:W-:Y:S01]  /*7a30*/  IMAD.MOV.U32 R55, RZ, RZ, R35 ;  /* 0x000000ffff377224 */ /* 0x000fe200078e0023 */
[----:B------:R-:W-:Y:S01]  /*7a40*/  SHF.R.U32.HI R63, RZ, 0x3, R63 ;  /* 0x00000003ff3f7819 */ /* 0x000fe2000001163f */
[----:B------:R-:W-:Y:S01]  /*7a50*/  IMAD.MOV.U32 R54, RZ, RZ, R10 ;  /* 0x000000ffff367224 */ /* 0x000fe200078e000a */
[----:B------:R-:W-:Y:S01]  /*7a60*/  IMNMX R52, R86, 0x80, PT ;  /* 0x0000008056347817 */ /* 0x000fe20003800200 */
[----:B------:R-:W-:Y:S01]  /*7a70*/  IMAD.MOV.U32 R12, RZ, RZ, R8 ;  /* 0x000000ffff0c7224 */ /* 0x000fe200078e0008 */
[----:B------:R-:W-:Y:S01]  /*7a80*/  LOP3.LUT P1, RZ, R51, 0x4, RZ, 0xc0, !PT ;  /* 0x0000000433ff7812 */ /* 0x000fe2000782c0ff */
[----:B------:R-:W-:-:S04]  /*7a90*/  DEPBAR.LE SB0, 0x1 ;  /* 0x000080400000791a */ /* 0x000fc80000000000 */
[----:B------:R-:W-:Y:S01]  /*7aa0*/  LOP3.LUT R28, R28, R63, RZ, 0x3c, !PT ;  /* 0x0000003f1c1c7212 */ /* 0x000fe200078e3cff */
[----:B------:R-:W-:Y:S01]  /*7ab0*/  BSSY B1, `(.L_x_103) ;  /* 0x000012c000017945 */ /* 0x000fe20003800000 */
[----:B------:R-:W-:Y:S02]  /*7ac0*/  ISETP.GE.AND P0, PT, R29, R52, PT ;  /* 0x000000341d00720c */ /* 0x000fe40003f06270 */
[----:B------:R-:W-:Y:S01]  /*7ad0*/  SHF.R.U32.HI R42, RZ, 0x10, R31 ;  /* 0x00000010ff2a7819 */ /* 0x000fe2000001161f */
[----:B------:R-:W-:Y:S01]  /*7ae0*/  IMAD R28, R19, 0x200, R28 ;  /* 0x00000200131c7824 */ /* 0x000fe200078e021c */
[----:B------:R-:W-:Y:S01]  /*7af0*/  SHF.R.U64 R48, R38, 0x10, R39 ;  /* 0x0000001026307819 */ /* 0x000fe20000001227 */
[----:B------:R-:W-:Y:S01]  /*7b00*/  IMAD.MOV.U32 R31, RZ, RZ, R11 ;  /* 0x000000ffff1f7224 */ /* 0x000fe200078e000b */
[----:B------:R-:W-:Y:S02]  /*7b10*/  SHF.R.U32.HI R57, RZ, 0x10, R39 ;  /* 0x00000010ff397819 */ /* 0x000fe40000011627 */
[----:B------:R-:W-:-:S02]  /*7b20*/  SHF.R.U64 R47, R34, 0x10, R35 ;  /* 0x00000010222f7819 */ /* 0x000fc40000001223 */
[----:B------:R-:W-:Y:S02]  /*7b30*/  SHF.R.U32.HI R46, RZ, 0x10, R35 ;  /* 0x00000010ff2e7819 */ /* 0x000fe40000011623 */
[--C-:B------:R-:W-:Y:S01]  /*7b40*/  SHF.R.U64 R39, R10, 0x10, R11.reuse ;  /* 0x000000100a277819 */ /* 0x100fe2000000120b */
[----:B------:R-:W-:Y:S01]  /*7b50*/  IMAD.MOV.U32 R10, RZ, RZ, R74 ;  /* 0x000000ffff0a7224 */ /* 0x000fe200078e004a */
[----:B------:R-:W-:Y:S01]  /*7b60*/  SHF.R.U32.HI R38, RZ, 0x10, R11 ;  /* 0x00000010ff267819 */ /* 0x000fe2000001160b */
[--C-:B------:R-:W-:Y:S01]  /*7b70*/  IMAD.MOV.U32 R11, RZ, RZ, R9.reuse ;  /* 0x000000ffff0b7224 */ /* 0x100fe200078e0009 */
[--C-:B------:R-:W-:Y:S02]  /*7b80*/  SHF.R.U64 R35, R8, 0x10, R9.reuse ;  /* 0x0000001008237819 */ /* 0x100fe40000001209 */
[----:B------:R-:W-:Y:S01]  /*7b90*/  SHF.R.U32.HI R34, RZ, 0x10, R9 ;  /* 0x00000010ff227819 */ /* 0x000fe20000011609 */
[----:B------:R-:W-:Y:S01]  /*7ba0*/  IMAD.MOV.U32 R9, RZ, RZ, R75 ;  /* 0x000000ffff097224 */ /* 0x000fe200078e004b */
[----:B------:R-:W-:-:S02]  /*7bb0*/  PRMT R42, R53, 0x5410, R42 ;  /* 0x00005410352a7816 */ /* 0x000fc4000000002a */
[----:B------:R-:W-:Y:S02]  /*7bc0*/  IADD3 R53, R28, 0x20, RZ ;  /* 0x000000201c357810 */ /* 0x000fe40007ffe0ff */
[--C-:B------:R-:W-:Y:S02]  /*7bd0*/  SHF.R.U64 R30, R74, 0x10, R75.reuse ;  /* 0x000000104a1e7819 */ /* 0x100fe4000000124b */
[----:B------:R-:W-:Y:S02]  /*7be0*/  SHF.R.U32.HI R8, RZ, 0x10, R75 ;  /* 0x00000010ff087819 */ /* 0x000fe4000001164b */
[----:B------:R-:W-:Y:S02]  /*7bf0*/  @P1 IADD3 R53, R28, -0x20, RZ ;  /* 0xffffffe01c351810 */ /* 0x000fe40007ffe0ff */
[----:B------:R-:W-:Y:S02]  /*7c00*/  PRMT R38, R31, 0x5410, R38 ;  /* 0x000054101f267816 */ /* 0x000fe40000000026 */
[----:B------:R-:W-:-:S02]  /*7c10*/  PRMT R35, R12, 0x5410, R35 ;  /* 0x000054100c237816 */ /* 0x000fc40000000023 */
[----:B------:R-:W-:Y:S02]  /*7c20*/  LEA R31, R28, 0xc100, 0x1 ;  /* 0x0000c1001c1f7811 */ /* 0x000fe400078e08ff */
[----:B------:R-:W-:Y:S02]  /*7c30*/  PRMT R50, R72, 0x5410, R50 ;  /* 0x0000541048327816 */ /* 0x000fe40000000032 */
[----:B------:R-:W-:Y:S02]  /*7c40*/  PRMT R49, R71, 0x5410, R49 ;  /* 0x0000541047317816 */ /* 0x000fe40000000031 */
[----:B------:R-:W-:Y:S02]  /*7c50*/  PRMT R45, R68, 0x5410, R45 ;  /* 0x00005410442d7816 */ /* 0x000fe4000000002d */
[----:B------:R-:W-:Y:S02]  /*7c60*/  PRMT R44, R69, 0x5410, R44 ;  /* 0x00005410452c7816 */ /* 0x000fe4000000002c */
[----:B------:R-:W-:-:S02]  /*7c70*/  PRMT R41, R66, 0x5410, R41 ;  /* 0x0000541042297816 */ /* 0x000fc40000000029 */
[----:B------:R-:W-:Y:S02]  /*7c80*/  PRMT R40, R67, 0x5410, R40 ;  /* 0x0000541043287816 */ /* 0x000fe40000000028 */
        /* <DEDUP_REMOVED lines=10> */
[----:B------:R-:W-:-:S02]  /*7d30*/  LEA R12, R53, 0xc100, 0x1 ;  /* 0x0000c100350c7811 */ /* 0x000fc400078e08ff */
[----:B------:R-:W-:Y:S02]  /*7d40*/  PRMT R30, R10, 0x5410, R30 ;  /* 0x000054100a1e7816 */ /* 0x000fe4000000001e */
[----:B------:R-:W-:Y:S01]  /*7d50*/  PRMT R28, R9, 0x5410, R8 ;  /* 0x00005410091c7816 */ /* 0x000fe20000000008 */
[----:B------:R-:W-:Y:S06]  /*7d60*/  BAR.SYNC.DEFER_BLOCKING 0x0 ;  /* 0x0000000000007b1d */ /* 0x000fec0000010000 */
[----:B------:R-:W-:Y:S05]  /*7d70*/  @P0 BRA `(.L_x_104) ;  /* 0x00000ff000000947 */ /* 0x000fea0003800000 */
[----:B------:R-:W-:Y:S01]  /*7d80*/  ISETP.GE.AND P0, PT, R13, c[0x0][0x27c], PT ;  /* 0x00009f000d007a0c */ /* 0x000fe20003f06270 */
[----:B------:R-:W-:-:S12]  /*7d90*/  BSSY B0, `(.L_x_105) ;  /* 0x0000028000007945 */ /* 0x000fd80003800000 */
[----:B------:R-:W-:Y:S05]  /*7da0*/  @P0 BRA `(.L_x_106) ;  /* 0x0000026000000947 */ /* 0x000fea0003800000 */
[----:B------:R-:W1:Y:S01]  /*7db0*/  LDS.128 R8, [R31] ;  /* 0x000000001f087984 */ /* 0x000e620000000c00 */
[----:B------:R-:W-:Y:S01]  /*7dc0*/  SHF.L.U32 R58, R50, 0x10, RZ ;  /* 0x00000010323a7819 */ /* 0x000fe200000006ff */
[C---:B------:R-:W-:Y:S01]  /*7dd0*/  IMAD.U32 R56, R48.reuse, 0x10000, RZ ;  /* 0x0001000030387824 */ /* 0x040fe200078e00ff */
[----:B------:R-:W-:Y:S02]  /*7de0*/  LOP3.LUT R55, R48, 0xffff0000, RZ, 0xc0, !PT ;  /* 0xffff000030377812 */ /* 0x000fe400078ec0ff */
[----:B------:R-:W-:Y:S02]  /*7df0*/  LOP3.LUT R57, R50, 0xffff0000, RZ, 0xc0, !PT ;  /* 0xffff000032397812 */ /* 0x000fe400078ec0ff */
[C---:B-1----:R-:W-:Y:S02]  /*7e00*/  LOP3.LUT R53, R8.reuse, 0xffff0000, RZ, 0xc0, !PT ;  /* 0xffff000008357812 */ /* 0x042fe400078ec0ff */
[----:B------:R-:W-:Y:S02]  /*7e10*/  LOP3.LUT R62, R9, 0xffff0000, RZ, 0xc0, !PT ;  /* 0xffff0000093e7812 */ /* 0x000fe400078ec0ff */
[----:B------:R-:W-:-:S02]  /*7e20*/  SHF.L.U32 R54, R8, 0x10, RZ ;  /* 0x0000001008367819 */ /* 0x000fc400000006ff */
[----:B------:R-:W-:Y:S01]  /*7e30*/  SHF.L.U32 R8, R9, 0x10, RZ ;  /* 0x0000001009087819 */ /* 0x000fe200000006ff */
[C---:B------:R-:W-:Y:S01]  /*7e40*/  FMUL.FTZ R9, R53.reuse, R56 ;  /* 0x0000003835097220 */ /* 0x040fe20000410000 */
[C---:B------:R-:W-:Y:S01]  /*7e50*/  SHF.L.U32 R60, R10.reuse, 0x10, RZ ;  /* 0x000000100a3c7819 */ /* 0x040fe200000006ff */
[-C--:B------:R-:W-:Y:S01]  /*7e60*/  FMUL.FTZ R53, R53, R58.reuse ;  /* 0x0000003a35357220 */ /* 0x080fe20000410000 */
[----:B------:R-:W-:Y:S01]  /*7e70*/  LOP3.LUT R59, R10, 0xffff0000, RZ, 0xc0, !PT ;  /* 0xffff00000a3b7812 */ /* 0x000fe200078ec0ff */
[C---:B------:R-:W-:Y:S01]  /*7e80*/  IMAD.U32 R10, R11.reuse, 0x10000, RZ ;  /* 0x000100000b0a7824 */ /* 0x040fe200078e00ff */
[----:B------:R-:W-:Y:S01]  /*7e90*/  LOP3.LUT R61, R11, 0xffff0000, RZ, 0xc0, !PT ;  /* 0xffff00000b3d7812 */ /* 0x000fe200078ec0ff */
[----:B------:R-:W-:Y:S02]  /*7ea0*/  FMUL.FTZ R11, R62, R55 ;  /* 0x000000373e0b7220 */ /* 0x000fe40000410000 */
[C---:B------:R-:W-:Y:S01]  /*7eb0*/  FFMA.FTZ R9, R54.reuse, R58, -R9 ;  /* 0x0000003a36097223 */ /* 0x040fe20000010809 */
[----:B------:R-:W-:Y:S01]  /*7ec0*/  SHF.L.U32 R58, R49, 0x10, RZ ;  /* 0x00000010313a7819 */ /* 0x000fe200000006ff */
[----:B------:R-:W-:Y:S01]  /*7ed0*/  FFMA.FTZ R54, R54, R56, R53 ;  /* 0x0000003836367223 */ /* 0x000fe20000010035 */
[C---:B------:R-:W-:Y:S01]  /*7ee0*/  SHF.L.U32 R56, R51.reuse, 0x10, RZ ;  /* 0x0000001033387819 */ /* 0x040fe200000006ff */
[-C--:B------:R-:W-:Y:S01]  /*7ef0*/  FMUL.FTZ R62, R62, R57.reuse ;  /* 0x000000393e3e7220 */ /* 0x080fe20000410000 */
[----:B------:R-:W-:Y:S01]  /*7f00*/  LOP3.LUT R53, R51, 0xffff0000, RZ, 0xc0, !PT ;  /* 0xffff000033357812 */ /* 0x000fe200078ec0ff */
[C---:B------:R-:W-:Y:S01]  /*7f10*/  FFMA.FTZ R11, R8.reuse, R57, -R11 ;  /* 0x00000039080b7223 */ /* 0x040fe2000001080b */
[----:B------:R-:W-:Y:S01]  /*7f20*/  LOP3.LUT R57, R49, 0xffff0000, RZ, 0xc0, !PT ;  /* 0xffff000031397812 */ /* 0x000fe200078ec0ff */
[----:B------:R-:W-:-:S02]  /*7f30*/  FFMA.FTZ R62, R8, R55, R62 ;  /* 0x00000037083e7223 */ /* 0x000fc4000001003e */
[----:B------:R-:W-:Y:S02]  /*7f40*/  FMUL.FTZ R55, R59, R56 ;  /* 0x000000383b377220 */ /* 0x000fe40000410000 */
[----:B------:R-:W-:Y:S02]  /*7f50*/  FMUL.FTZ R8, R61, R53 ;  /* 0x000000353d087220 */ /* 0x000fe40000410000 */
[-C--:B------:R-:W-:Y:S02]  /*7f60*/  FMUL.FTZ R59, R59, R58.reuse ;  /* 0x0000003a3b3b7220 */ /* 0x080fe40000410000 */
[----:B------:R-:W-:Y:S02]  /*7f70*/  FMUL.FTZ R61, R61, R57 ;  /* 0x000000393d3d7220 */ /* 0x000fe40000410000 */
[C---:B------:R-:W-:Y:S02]  /*7f80*/  FFMA.FTZ R55, R60.reuse, R58, -R55 ;  /* 0x0000003a3c377223 */ /* 0x040fe40000010837 */
[----:B------:R-:W-:-:S02]  /*7f90*/  FFMA.FTZ R56, R60, R56, R59 ;  /* 0x000000383c387223 */ /* 0x000fc4000001003b */
[----:B------:R-:W-:Y:S01]  /*7fa0*/  FFMA.FTZ R57, R10, R57, -R8 ;  /* 0x000000390a397223 */ /* 0x000fe20000010808 */
[----:B------:R-:W-:Y:S01]  /*7fb0*/  F2FP.BF16.PACK_AB R8, R54, R9 ;  /* 0x000000093608723e */ /* 0x000fe200000010ff */
[----:B------:R-:W-:Y:S01]  /*7fc0*/  FFMA.FTZ R58, R10, R53, R61 ;  /* 0x000000350a3a7223 */ /* 0x000fe2000001003d */
[----:B------:R-:W-:Y:S02]  /*7fd0*/  F2FP.BF16.PACK_AB R9, R62, R11 ;  /* 0x0000000b3e09723e */ /* 0x000fe400000010ff */
[----:B------:R-:W-:Y:S02]  /*7fe0*/  F2FP.BF16.PACK_AB R10, R56, R55 ;  /* 0x00000037380a723e */ /* 0x000fe400000010ff */
[----:B------:R-:W-:-:S05]  /*7ff0*/  F2FP.BF16.PACK_AB R11, R58, R57 ;  /* 0x000000393a0b723e */ /* 0x000fca00000010ff */
[----:B------:R1:W-:Y:S02]  /*8000*/  STS.128 [R31], R8 ;  /* 0x000000081f007388 */ /* 0x0003e40000000c00 */
.L_x_106:
[----:B------:R-:W-:Y:S05]  /*8010*/  BSYNC B0 ;  /* 0x0000000000007941 */ /* 0x000fea0003800000 */
.L_x_105:
[----:B-1----:R-:W-:Y:S01]  /*8020*/  IADD3 R8, R13, 0x10, RZ ;  /* 0x000000100d087810 */ /* 0x002fe20007ffe0ff */
[----:B------:R-:W-:Y:S03]  /*8030*/  BSSY B0, `(.L_x_107) ;  /* 0x0000029000007945 */ /* 0x000fe60003800000 */
[----:B------:R-:W-:-:S13]  /*8040*/  ISETP.GE.AND P0, PT, R8, c[0x0][0x27c], PT ;  /* 0x00009f0008007a0c */ /* 0x000fda0003f06270 */
        /* <DEDUP_REMOVED lines=17> */
[----:B------:R-:W-:Y:S01]  /*8160*/  FFMA.FTZ R9, R54, R58, -R9 ;  /* 0x0000003a36097223 */ /* 0x000fe20000010809 */
[----:B------:R-:W-:Y:S01]  /*8170*/  SHF.L.U32 R58, R44, 0x10, RZ ;  /* 0x000000102c3a7819 */ /* 0x000fe200000006ff */
[----:B------:R-:W-:Y:S01]  /*8180*/  FFMA.FTZ R54, R54, R56, R53 ;  /* 0x0000003836367223 */ /* 0x000fe20000010035 */
[----:B------:R-:W-:Y:S01]  /*8190*/  SHF.L.U32 R56, R46, 0x10, RZ ;  /* 0x000000102e387819 */ /* 0x000fe200000006ff */
[-C--:B------:R-:W-:Y:S01]  /*81a0*/  FMUL.FTZ R62, R62, R57.reuse ;  /* 0x000000393e3e7220 */ /* 0x080fe20000410000 */
[----:B------:R-:W-:Y:S01]  /*81b0*/  LOP3.LUT R53, R46, 0xffff0000, RZ, 0xc0, !PT ;  /* 0xffff00002e357812 */ /* 0x000fe200078ec0ff */
[----:B------:R-:W-:Y:S01]  /*81c0*/  FFMA.FTZ R11, R8, R57, -R11 ;  /* 0x00000039080b7223 */ /* 0x000fe2000001080b */
        /* <DEDUP_REMOVED lines=15> */
.L_x_108:
[----:B------:R-:W-:Y:S05]  /*82c0*/  BSYNC B0 ;  /* 0x0000000000007941 */ /* 0x000fea0003800000 */
.L_x_107:
[----:B-1----:R-:W-:Y:S01]  /*82d0*/  IADD3 R8, R13, 0x20, RZ ;  /* 0x000000200d087810 */ /* 0x002fe20007ffe0ff */
[----:B------:R-:W-:Y:S03]  /*82e0*/  BSSY B0, `(.L_x_109) ;  /* 0x0000029000007945 */ /* 0x000fe60003800000 */
[----:B------:R-:W-:-:S13]  /*82f0*/  ISETP.GE.AND P0, PT, R8, c[0x0][0x27c], PT ;  /* 0x00009f0008007a0c */ /* 0x000fda0003f06270 */
[----:B------:R-:W-:Y:S05]  /*8300*/  @P0 BRA `(.L_x_110) ;  /* 0x0000026000000947 */ /* 0x000fea0003800000 */
[----:B------:R-:W1:Y:S01]  /*8310*/  LDS.128 R8, [R31+0x4000] ;  /* 0x004000001f087984 */ /* 0x000e620000000c00 */
        /* <DEDUP_REMOVED lines=36> */
[----:B------:R1:W-:Y:S02]  /*8560*/  STS.128 [R31+0x4000], R8 ;  /* 0x004000081f007388 */ /* 0x0003e40000000c00 */
.L_x_110:
[----:B------:R-:W-:Y:S05]  /*8570*/  BSYNC B0 ;  /* 0x0000000000007941 */ /* 0x000fea0003800000 */
.L_x_109:
        /* <DEDUP_REMOVED lines=42> */
.L_x_112:
[----:B------:R-:W-:Y:S05]  /*8820*/  BSYNC B0 ;  /* 0x0000000000007941 */ /* 0x000fea0003800000 */
.L_x_111:
        /* <DEDUP_REMOVED lines=42> */
.L_x_114:
[----:B------:R-:W-:Y:S05]  /*8ad0*/  BSYNC B0 ;  /* 0x0000000000007941 */ /* 0x000fea0003800000 */
.L_x_113:
[----:B-1----:R-:W-:-:S04]  /*8ae0*/  IADD3 R8, R13, 0x50, RZ ;  /* 0x000000500d087810 */ /* 0x002fc80007ffe0ff */
[----:B------:R-:W-:-:S13]  /*8af0*/  ISETP.GE.AND P0, PT, R8, c[0x0][0x27c], PT ;  /* 0x00009f0008007a0c */ /* 0x000fda0003f06270 */
[----:B------:R-:W-:Y:S05]  /*8b00*/  @P0 BRA `(.L_x_104) ;  /* 0x0000026000000947 */ /* 0x000fea0003800000 */
[----:B------:R-:W1:Y:S01]  /*8b10*/  LDS.128 R8, [R12+0x8000] ;  /* 0x008000000c087984 */ /* 0x000e620000000c00 */
[C---:B------:R-:W-:Y:S01]  /*8b20*/  SHF.L.U32 R58, R15.reuse, 0x10, RZ ;  /* 0x000000100f3a7819 */ /* 0x040fe200000006ff */
        /* <DEDUP_REMOVED lines=36> */
.L_x_104:
[----:B------:R-:W-:Y:S05]  /*8d70*/  BSYNC B1 ;  /* 0x0000000000017941 */ /* 0x000fea0003800000 */
.L_x_103:
[----:B------:R-:W-:-:S04]  /*8d80*/  IADD3 R29, R29, 0x40, RZ ;  /* 0x000000401d1d7810 */ /* 0x000fc80007ffe0ff */
[----:B------:R-:W-:-:S13]  /*8d90*/  ISETP.GE.AND P0, PT, R29, R52, PT ;  /* 0x000000341d00720c */ /* 0x000fda0003f06270 */
[----:B------:R-:W-:Y:S05]  /*8da0*/  @P0 BRA `(.L_x_115) ;  /* 0x00003f9000000947 */ /* 0x000fea0003800000 */
[----:B------:R-:W-:Y:S01]  /*8db0*/  ISETP.GE.AND P0, PT, R13, c[0x0][0x27c], PT ;  /* 0x00009f000d007a0c */ /* 0x000fe20003f06270 */
[----:B------:R-:W-:-:S12]  /*8dc0*/  BSSY B0, `(.L_x_116) ;  /* 0x0000028000007945 */ /* 0x000fd80003800000 */
[----:B------:R-:W-:Y:S05]  /*8dd0*/  @P0 BRA `(.L_x_117) ;  /* 0x0000026000000947 */ /* 0x000fea0003800000 */
[----:B-1----:R-:W1:Y:S01]  /*8de0*/  LDS.128 R8, [R31+0x2000] ;  /* 0x002000001f087984 */ /* 0x002e620000000c00 */
[----:B------:R-:W-:Y:S02]  /*8df0*/  LOP3.LUT R54, R50, 0xffff0000, RZ, 0xc0, !PT ;  /* 0xffff000032367812 */ /* 0x000fe400078ec0ff */
[C---:B-1----:R-:W-:Y:S01]  /*8e00*/  SHF.L.U32 R52, R8.reuse, 0x10, RZ ;  /* 0x0000001008347819 */ /* 0x042fe200000006ff */
[----:B------:R-:W-:Y:S01]  /*8e10*/  IMAD.U32 R55, R11, 0x10000, RZ ;  /* 0x000100000b377824 */ /* 0x000fe200078e00ff */
[----:B------:R-:W-:Y:S02]  /*8e20*/  LOP3.LUT R29, R8, 0xffff0000, RZ, 0xc0, !PT ;  /* 0xffff0000081d7812 */ /* 0x000fe400078ec0ff */
[C---:B------:R-:W-:Y:S02]  /*8e30*/  SHF.L.U32 R8, R9.reuse, 0x10, RZ ;  /* 0x0000001009087819 */ /* 0x040fe400000006ff */
[----:B------:R-:W-:Y:S02]  /*8e40*/  LOP3.LUT R53, R9, 0xffff0000, RZ, 0xc0, !PT ;  /* 0xffff000009357812 */ /* 0x000fe400078ec0ff */
[----:B------:R-:W-:Y:S01]  /*8e50*/  SHF.L.U32 R9, R50, 0x10, RZ ;  /* 0x0000001032097819 */ /* 0x000fe200000006ff */
[C---:B------:R-:W-:Y:S01]  /*8e60*/  IMAD.U32 R50, R48.reuse, 0x10000, RZ ;  /* 0x0001000030327824 */ /* 0x040fe200078e00ff */
[----:B------:R-:W-:-:S02]  /*8e70*/  LOP3.LUT R48, R48, 0xffff0000, RZ, 0xc0, !PT ;  /* 0xffff000030307812 */ /* 0x000fc400078ec0ff */
[C---:B------:R-:W-:Y:S02]  /*8e80*/  SHF.L.U32 R57, R10.reuse, 0x10, RZ ;  /* 0x000000100a397819 */ /* 0x040fe400000006ff */
[----:B------:R-:W-:Y:S01]  /*8e90*/  LOP3.LUT R56, R10, 0xffff0000, RZ, 0xc0, !PT ;  /* 0xffff00000a387812 */ /* 0x000fe200078ec0ff */
[----:B------:R-:W-:Y:S01]  /*8ea0*/  FMUL.FTZ R10, R50, R29 ;  /* 0x0000001d320a7220 */ /* 0x000fe20000410000 */
[----:B------:R-:W-:Y:S01]  /*8eb0*/  LOP3.LUT R58, R11, 0xffff0000, RZ, 0xc0, !PT ;  /* 0xffff00000b3a7812 */ /* 0x000fe200078ec0ff */
[----:B------:R-:W-:Y:S02]  /*8ec0*/  FMUL.FTZ R11, R48, R53 ;  /* 0x00000035300b7220 */ /* 0x000fe40000410000 */
[C---:B------:R-:W-:Y:S02]  /*8ed0*/  FMUL.FTZ R29, R9.reuse, R29 ;  /* 0x0000001d091d7220 */ /* 0x040fe40000410000 */
[----:B------:R-:W-:Y:S02]  /*8ee0*/  FFMA.FTZ R10, R9, R52, -R10 ;  /* 0x00000034090a7223 */ /* 0x000fe4000001080a */
[----:B------:R-:W-:Y:S01]  /*8ef0*/  FFMA.FTZ R9, R54, R8, -R11 ;  /* 0x0000000836097223 */ /* 0x000fe2000001080b */
[----:B------:R-:W-:Y:S01]  /*8f00*/  SHF.L.U32 R11, R51, 0x10, RZ ;  /* 0x00000010330b7819 */ /* 0x000fe200000006ff */
[----:B------:R-:W-:Y:S01]  /*8f10*/  FFMA.FTZ R29, R50, R52, R29 ;  /* 0x00000034321d7223 */ /* 0x000fe2000001001d */
[----:B------:R-:W-:Y:S01]  /*8f20*/  SHF.L.U32 R50, R49, 0x10, RZ ;  /* 0x0000001031327819 */ /* 0x000fe200000006ff */
[----:B------:R-:W-:Y:S01]  /*8f30*/  FMUL.FTZ R53, R54, R53 ;  /* 0x0000003536357220 */ /* 0x000fe20000410000 */
[----:B------:R-:W-:-:S02]  /*8f40*/  LOP3.LUT R51, R51, 0xffff0000, RZ, 0xc0, !PT ;  /* 0xffff000033337812 */ /* 0x000fc400078ec0ff */
[----:B------:R-:W-:Y:S01]  /*8f50*/  LOP3.LUT R49, R49, 0xffff0000, RZ, 0xc0, !PT ;  /* 0xffff000031317812 */ /* 0x000fe200078ec0ff */
[----:B------:R-:W-:Y:S02]  /*8f60*/  FFMA.FTZ R48, R48, R8, R53 ;  /* 0x0000000830307223 */ /* 0x000fe40000010035 */
[-C--:B------:R-:W-:Y:S02]  /*8f70*/  FMUL.FTZ R8, R11, R56.reuse ;  /* 0x000000380b087220 */ /* 0x080fe40000410000 */
[----:B------:R-:W-:Y:S01]  /*8f80*/  FMUL.FTZ R56, R50, R56 ;  /* 0x0000003832387220 */ /* 0x000fe20000410000 */
[----:B------:R-:W-:Y:S01]  /*8f90*/  F2FP.BF16.PACK_AB R9, R48, R9 ;  /* 0x000000093009723e */ /* 0x000fe200000010ff */
[-C--:B------:R-:W-:Y:S02]  /*8fa0*/  FMUL.FTZ R52, R51, R58.reuse ;  /* 0x0000003a33347220 */ /* 0x080fe40000410000 */
[----:B------:R-:W-:Y:S02]  /*8fb0*/  FMUL.FTZ R58, R49, R58 ;  /* 0x0000003a313a7220 */ /* 0x000fe40000410000 */
[-C--:B------:R-:W-:Y:S01]  /*8fc0*/  FFMA.FTZ R50, R50, R57.reuse, -R8 ;  /* 0x0000003932327223 */ /* 0x080fe20000010808 */
[----:B------:R-:W-:Y:S01]  /*8fd0*/  F2FP.BF16.PACK_AB R8, R29, R10 ;  /* 0x0000000a1d08723e */ /* 0x000fe200000010ff */
[----:B------:R-:W-:-:S02]  /*8fe0*/  FFMA.FTZ R11, R11, R57, R56 ;  /* 0x000000390b0b7223 */ /* 0x000fc40000010038 */
[-C--:B------:R-:W-:Y:S02]  /*8ff0*/  FFMA.FTZ R52, R49, R55.reuse, -R52 ;  /* 0x0000003731347223 */ /* 0x080fe40000010834 */
[----:B------:R-:W-:Y:S01]  /*9000*/  FFMA.FTZ R51, R51, R55, R58 ;  /* 0x0000003733337223 */ /* 0x000fe2000001003a */
[----:B------:R-:W-:-:S04]  /*9010*/  F2FP.BF16.PACK_AB R10, R11, R50 ;  /* 0x000000320b0a723e */ /* 0x000fc800000010ff */
[----:B------:R-:W-:-:S05]  /*9020*/  F2FP.BF16.PACK_AB R11, R51, R52 ;  /* 0x00000034330b723e */ /* 0x000fca00000010ff */
[----:B------:R1:W-:Y:S02]  /*9030*/  STS.128 [R31+0x2000], R8 ;  /* 0x002000081f007388 */ /* 0x0003e40000000c00 */
.L_x_117:
[----:B------:R-:W-:Y:S05]  /*9040*/  BSYNC B0 ;  /* 0x0000000000007941 */ /* 0x000fea0003800000 */
.L_x_116:
[----:B-1----:R-:W-:Y:S01]  /*9050*/  IADD3 R8, R13, 0x10, RZ ;  /* 0x000000100d087810 */ /* 0x002fe20007ffe0ff */
[----:B------:R-:W-:Y:S03]  /*9060*/  BSSY B0, `(.L_x_118) ;  /* 0x0000029000007945 */ /* 0x000fe60003800000 */
[----:B------:R-:W-:-:S13]  /*9070*/  ISETP.GE.AND P0, PT, R8, c[0x0][0x27c], PT ;  /* 0x00009f0008007a0c */ /* 0x000fda0003f06270 */
[----:B------:R-:W-:Y:S05]  /*9080*/  @P0 BRA `(.L_x_119) ;  /* 0x0000026000000947 */ /* 0x000fea0003800000 */
[----:B------:R-:W1:Y:S01]  /*9090*/  LDS.128 R8, [R12+0x2000] ;  /* 0x002000000c087984 */ /* 0x000e620000000c00 */
        /* <DEDUP_REMOVED lines=29> */
[----:B------:R-:W-:-:S02]  /*9270*/  FFMA.FTZ R52, R11, R53, R52 ;  /* 0x000000350b347223 */ /* 0x000fc40000010034 */
[----:B------:R-:W-:Y:S01]  /*9280*/  FFMA.FTZ R45, R45, R53, -R8 ;  /* 0x000000352d2d7223 */ /* 0x000fe20000010808 */
[----:B------:R-:W-:Y:S01]  /*9290*/  F2FP.BF16.PACK_AB R8, R29, R10 ;  /* 0x0000000a1d08723e */ /* 0x000fe200000010ff */
[-C--:B------:R-:W-:Y:S02]  /*92a0*/  FFMA.FTZ R11, R44, R51.reuse, -R47 ;  /* 0x000000332c0b7223 */ /* 0x080fe4000001082f */
[----:B------:R-:W-:Y:S01]  /*92b0*/  FFMA.FTZ R54, R46, R51, R54 ;  /* 0x000000332e367223 */ /* 0x000fe20000010036 */
[----:B------:R-:W-:-:S04]  /*92c0*/  F2FP.BF16.PACK_AB R10, R52, R45 ;  /* 0x0000002d340a723e */ /* 0x000fc800000010ff */
[----:B------:R-:W-:-:S05]  /*92d0*/  F2FP.BF16.PACK_AB R11, R54, R11 ;  /* 0x0000000b360b723e */ /* 0x000fca00000010ff */
[----:B------:R1:W-:Y:S02]  /*92e0*/  STS.128 [R12+0x2000], R8 ;  /* 0x002000080c007388 */ /* 0x0003e40000000c00 */
.L_x_119:
[----:B------:R-:W-:Y:S05]  /*92f0*/  BSYNC B0 ;  /* 0x0000000000007941 */ /* 0x000fea0003800000 */
.L_x_118:
        /* <DEDUP_REMOVED lines=42> */
.L_x_121:
[----:B------:R-:W-:Y:S05]  /*95a0*/  BSYNC B0 ;  /* 0x0000000000007941 */ /* 0x000fea0003800000 */
.L_x_120:
        /* <DEDUP_REMOVED lines=42> */
.L_x_123:
[----:B------:R-:W-:Y:S05]  /*9850*/  BSYNC B0 ;  /* 0x0000000000007941 */ /* 0x000fea0003800000 */
.L_x_122:
        /* <DEDUP_REMOVED lines=42> */
.L_x_125:
[----:B------:R-:W-:Y:S05]  /*9b00*/  BSYNC B0 ;  /* 0x0000000000007941 */ /* 0x000fea0003800000 */
.L_x_124:
[----:B------:R-:W-:-:S04]  /*9b10*/  IADD3 R13, R13, 0x50, RZ ;  /* 0x000000500d0d7810 */ /* 0x000fc80007ffe0ff */
[----:B------:R-:W-:-:S13]  /*9b20*/  ISETP.GE.AND P0, PT, R13, c[0x0][0x27c], PT ;  /* 0x00009f000d007a0c */ /* 0x000fda0003f06270 */
[----:B------:R-:W-:Y:S05]  /*9b30*/  @P0 BRA `(.L_x_115) ;  /* 0x0000320000000947 */ /* 0x000fea0003800000 */
[----:B-1----:R-:W1:Y:S01]  /*9b40*/  LDS.128 R8, [R12+0xa000] ;  /* 0x00a000000c087984 */ /* 0x002e620000000c00 */
[C---:B------:R-:W-:Y:S01]  /*9b50*/  SHF.L.U32 R32, R15.reuse, 0x10, RZ ;  /* 0x000000100f207819 */ /* 0x040fe200000006ff */
[C---:B------:R-:W-:Y:S01]  /*9b60*/  IMAD.U32 R34, R30.reuse, 0x10000, RZ ;  /* 0x000100001e227824 */ /* 0x040fe200078e00ff */
[----:B------:R-:W-:Y:S02]  /*9b70*/  LOP3.LUT R30, R30, 0xffff0000, RZ, 0xc0, !PT ;  /* 0xffff00001e1e7812 */ /* 0x000fe400078ec0ff */
[----:B------:R-:W-:Y:S02]  /*9b80*/  LOP3.LUT R15, R15, 0xffff0000, RZ, 0xc0, !PT ;  /* 0xffff00000f0f7812 */ /* 0x000fe400078ec0ff */
[C---:B-1----:R-:W-:Y:S01]  /*9b90*/  LOP3.LUT R13, R8.reuse, 0xffff0000, RZ, 0xc0, !PT ;  /* 0xffff0000080d7812 */ /* 0x042fe200078ec0ff */
[----:B------:R-:W-:Y:S01]  /*9ba0*/  IMAD.U32 R31, R11, 0x10000, RZ ;  /* 0x000100000b1f7824 */ /* 0x000fe200078e00ff */
[----:B------:R-:W-:Y:S02]  /*9bb0*/  SHF.L.U32 R29, R8, 0x10, RZ ;  /* 0x00000010081d7819 */ /* 0x000fe400000006ff */
[----:B------:R-:W-:-:S02]  /*9bc0*/  SHF.L.U32 R8, R9, 0x10, RZ ;  /* 0x0000001009087819 */ /* 0x000fc400000006ff */
[C---:B------:R-:W-:Y:S02]  /*9bd0*/  SHF.L.U32 R35, R10.reuse, 0x10, RZ ;  /* 0x000000100a237819 */ /* 0x040fe400000006ff */
[----:B------:R-:W-:Y:S01]  /*9be0*/  LOP3.LUT R33, R10, 0xffff0000, RZ, 0xc0, !PT ;  /* 0xffff00000a217812 */ /* 0x000fe200078ec0ff */
[-C--:B------:R-:W-:Y:S01]  /*9bf0*/  FMUL.FTZ R10, R34, R13.reuse ;  /* 0x0000000d220a7220 */ /* 0x080fe20000410000 */
[----:B------:R-:W-:Y:S01]  /*9c00*/  LOP3.LUT R9, R9, 0xffff0000, RZ, 0xc0, !PT ;  /* 0xffff000009097812 */ /* 0x000fe200078ec0ff */
[C---:B------:R-:W-:Y:S01]  /*9c10*/  FMUL.FTZ R13, R32.reuse, R13 ;  /* 0x0000000d200d7220 */ /* 0x040fe20000410000 */
[----:B------:R-:W-:Y:S01]  /*9c20*/  LOP3.LUT R36, R11, 0xffff0000, RZ, 0xc0, !PT ;  /* 0xffff00000b247812 */ /* 0x000fe200078ec0ff */
[----:B------:R-:W-:Y:S01]  /*9c30*/  FFMA.FTZ R10, R32, R29, -R10 ;  /* 0x0000001d200a7223 */ /* 0x000fe2000001080a */
[----:B------:R-:W-:Y:S01]  /*9c40*/  SHF.L.U32 R32, R28, 0x10, RZ ;  /* 0x000000101c207819 */ /* 0x000fe200000006ff */
[----:B------:R-:W-:Y:S01]  /*9c50*/  FMUL.FTZ R11, R30, R9 ;  /* 0x000000091e0b7220 */ /* 0x000fe20000410000 */
[----:B------:R-:W-:Y:S01]  /*9c60*/  LOP3.LUT R28, R28, 0xffff0000, RZ, 0xc0, !PT ;  /* 0xffff00001c1c7812 */ /* 0x000fe200078ec0ff */
[----:B------:R-:W-:Y:S01]  /*9c70*/  FFMA.FTZ R13, R34, R29, R13 ;  /* 0x0000001d220d7223 */ /* 0x000fe2000001000d */
[C---:B------:R-:W-:Y:S01]  /*9c80*/  SHF.L.U32 R34, R14.reuse, 0x10, RZ ;  /* 0x000000100e227819 */ /* 0x040fe200000006ff */
[C---:B------:R-:W-:Y:S01]  /*9c90*/  FMUL.FTZ R9, R15.reuse, R9 ;  /* 0x000000090f097220 */ /* 0x040fe20000410000 */
[----:B------:R-:W-:Y:S01]  /*9ca0*/  LOP3.LUT R14, R14, 0xffff0000, RZ, 0xc0, !PT ;  /* 0xffff00000e0e7812 */ /* 0x000fe200078ec0ff */
[----:B------:R-:W-:-:S02]  /*9cb0*/  FFMA.FTZ R11, R15, R8, -R11 ;  /* 0x000000080f0b7223 */ /* 0x000fc4000001080b */
[----:B------:R-:W-:Y:S02]  /*9cc0*/  FFMA.FTZ R30, R30, R8, R9 ;  /* 0x000000081e1e7223 */ /* 0x000fe40000010009 */
[-C--:B------:R-:W-:Y:S02]  /*9cd0*/  FMUL.FTZ R8, R32, R33.reuse ;  /* 0x0000002120087220 */ /* 0x080fe40000410000 */
[-C--:B------:R-:W-:Y:S02]  /*9ce0*/  FMUL.FTZ R9, R28, R36.reuse ;  /* 0x000000241c097220 */ /* 0x080fe40000410000 */
[----:B------:R-:W-:Y:S02]  /*9cf0*/  FMUL.FTZ R33, R34, R33 ;  /* 0x0000002122217220 */ /* 0x000fe40000410000 */
[C---:B------:R-:W-:Y:S02]  /*9d00*/  FMUL.FTZ R36, R14.reuse, R36 ;  /* 0x000000240e247220 */ /* 0x040fe40000410000 */
[----:B------:R-:W-:Y:S01]  /*9d10*/  FFMA.FTZ R14, R14, R31, -R9 ;  /* 0x0000001f0e0e7223 */ /* 0x000fe20000010809 */
[----:B------:R-:W-:Y:S01]  /*9d20*/  F2FP.BF16.PACK_AB R9, R30, R11 ;  /* 0x0000000b1e09723e */ /* 0x000fe200000010ff */
[-C--:B------:R-:W-:Y:S01]  /*9d30*/  FFMA.FTZ R34, R34, R35.reuse, -R8 ;  /* 0x0000002322227223 */ /* 0x080fe20000010808 */
[----:B------:R-:W-:Y:S01]  /*9d40*/  F2FP.BF16.PACK_AB R8, R13, R10 ;  /* 0x0000000a0d08723e */ /* 0x000fe200000010ff */
[----:B------:R-:W-:-:S02]  /*9d50*/  FFMA.FTZ R33, R32, R35, R33 ;  /* 0x0000002320217223 */ /* 0x000fc40000010021 */
[----:B------:R-:W-:-:S03]  /*9d60*/  FFMA.FTZ R31, R28, R31, R36 ;  /* 0x0000001f1c1f7223 */ /* 0x000fc60000010024 */
[----:B------:R-:W-:Y:S02]  /*9d70*/  F2FP.BF16.PACK_AB R10, R33, R34 ;  /* 0x00000022210a723e */ /* 0x000fe400000010ff */
[----:B------:R-:W-:-:S05]  /*9d80*/  F2FP.BF16.PACK_AB R11, R31, R14 ;  /* 0x0000000e1f0b723e */ /* 0x000fca00000010ff */
[----:B------:R1:W-:Y:S01]  /*9d90*/  STS.128 [R12+0xa000], R8 ;  /* 0x00a000080c007388 */ /* 0x0003e20000000c00 */
[----:B------:R-:W-:Y:S05]  /*9da0*/  BRA `(.L_x_115) ;  /* 0x00002f9000007947 */ /* 0x000fea0003800000 */
.L_x_100:
        /* <DEDUP_REMOVED lines=15> */
[C---:B------:R-:W-:Y:S01]  /*9ea0*/  ISETP.GE.AND P0, PT, R28.reuse, c[0x0][0x27c], PT ;  /* 0x00009f001c007a0c */ /* 0x040fe20003f06270 */
[----:B------:R-:W-:Y:S01]  /*9eb0*/  CS2R R46, SRZ ;  /* 0x00000000002e7805 */ /* 0x000fe2000001ff00 */
[----:B------:R-:W-:Y:S01]  /*9ec0*/  CS2R R44, SRZ ;  /* 0x00000000002c7805 */ /* 0x000fe2000001ff00 */
[----:B------:R-:W-:Y:S01]  /*9ed0*/  CS2R R10, SRZ ;  /* 0x00000000000a7805 */ /* 0x000fe2000001ff00 */
[----:B------:R-:W-:Y:S01]  /*9ee0*/  CS2R R8, SRZ ;  /* 0x0000000000087805 */ /* 0x000fe2000001ff00 */
[----:B------:R-:W-:-:S02]  /*9ef0*/  IADD3 R15, R28, 0x20, RZ ;  /* 0x000000201c0f7810 */ /* 0x000fc40007ffe0ff */
[----:B------:R-:W-:-:S06]  /*9f00*/  IADD3 R13, R28, 0x40, RZ ;  /* 0x000000401c0d7810 */ /* 0x000fcc0007ffe0ff */
[----:B------:R-:W-:-:S04]  /*9f10*/  @!P0 IMAD.WIDE R34, R28, 0x2, R48 ;  /* 0x000000021c228825 */ /* 0x000fc800078e0230 */
[----:B------:R-:W-:Y:S01]  /*9f20*/  @!P0 IMAD.WIDE R32, R28, 0x2, R52 ;  /* 0x000000021c208825 */ /* 0x000fe200078e0234 */
[----:B------:R1:W5:Y:S01]  /*9f30*/  @!P0 LD.E.128 R44, [R34.64] ;  /* 0x00000006222c8980 */ /* 0x000362000c101d00 */
[----:B------:R-:W-:-:S03]  /*9f40*/  ISETP.GE.AND P1, PT, R15, c[0x0][0x27c], PT ;  /* 0x00009f000f007a0c */ /* 0x000fc60003f26270 */
[----:B------:R2:W5:Y:S01]  /*9f50*/  @!P0 LD.E.128 R8, [R32.64] ;  /* 0x0000000620088980 */ /* 0x000562000c101d00 */
[----:B------:R-:W-:Y:S01]  /*9f60*/  ISETP.GE.AND P0, PT, R13, c[0x0][0x27c], PT ;  /* 0x00009f000d007a0c */ /* 0x000fe20003f06270 */
[----:B------:R-:W-:Y:S01]  /*9f70*/  CS2R R38, SRZ ;  /* 0x0000000000267805 */ /* 0x000fe2000001ff00 */
[----:B------:R-:W-:Y:S01]  /*9f80*/  CS2R R36, SRZ ;  /* 0x0000000000247805 */ /* 0x000fe2000001ff00 */
[----:B------:R-:W-:Y:S01]  /*9f90*/  CS2R R42, SRZ ;  /* 0x00000000002a7805 */ /* 0x000fe2000001ff00 */
[----:B------:R-:W-:-:S05]  /*9fa0*/  CS2R R40, SRZ ;  /* 0x0000000000287805 */ /* 0x000fca000001ff00 */
[----:B------:R-:W-:-:S04]  /*9fb0*/  @!P1 SHF.R.S32.HI R14, RZ, 0x1f, R15 ;  /* 0x0000001fff0e9819 */ /* 0x000fc8000001140f */
[----:B------:R-:W-:Y:S02]  /*9fc0*/  @!P0 SHF.R.S32.HI R12, RZ, 0x1f, R13 ;  /* 0x0000001fff0c8819 */ /* 0x000fe4000001140d */
[----:B------:R-:W-:Y:S02]  /*9fd0*/  @!P1 LEA.HI R14, R14, R15, RZ, 0x3 ;  /* 0x0000000f0e0e9211 */ /* 0x000fe400078f18ff */
[----:B------:R-:W-:Y:S02]  /*9fe0*/  @!P0 LEA.HI R12, R12, R13, RZ, 0x3 ;  /* 0x0000000d0c0c8211 */ /* 0x000fe400078f18ff */
[----:B------:R-:W-:Y:S01]  /*9ff0*/  @!P1 LOP3.LUT R13, R14, 0xfffffff8, RZ, 0xc0, !PT ;  /* 0xfffffff80e0d9812 */ /* 0x000fe200078ec0ff */
[----:B-1----:R-:W-:Y:S01]  /*a000*/  CS2R R34, SRZ ;  /* 0x0000000000227805 */ /* 0x002fe2000001ff00 */
[----:B------:R-:W-:-:S03]  /*a010*/  @!P0 LOP3.LUT R15, R12, 0xfffffff8, RZ, 0xc0, !PT ;  /* 0xfffffff80c0f8812 */ /* 0x000fc600078ec0ff */
[----:B------:R-:W-:Y:S01]  /*a020*/  @!P1 IMAD.WIDE R30, R13, 0x2, R48 ;  /* 0x000000020d1e9825 */ /* 0x000fe200078e0230 */
[----:B--2---:R-:W-:-:S03]  /*a030*/  CS2R R32, SRZ ;  /* 0x0000000000207805 */ /* 0x004fc6000001ff00 */
[----:B------:R-:W-:Y:S01]  /*a040*/  @!P1 IMAD.WIDE R56, R13, 0x2, R52 ;  /* 0x000000020d389825 */ /* 0x000fe200078e0234 */
[----:B------:R1:W5:Y:S01]  /*a050*/  @!P1 LD.E.128 R36, [R30.64] ;  /* 0x000000061e249980 */ /* 0x000362000c101d00 */
[----:B------:R-:W-:Y:S02]  /*a060*/  CS2R R12, SRZ ;  /* 0x00000000000c7805 */ /* 0x000fe4000001ff00 */
[----:B------:R-:W-:-:S04]  /*a070*/  @!P0 IMAD.WIDE R48, R15, 0x2, R48 ;  /* 0x000000020f308825 */ /* 0x000fc800078e0230 */
[----:B------:R-:W-:Y:S01]  /*a080*/  @!P0 IMAD.WIDE R52, R15, 0x2, R52 ;  /* 0x000000020f348825 */ /* 0x000fe200078e0234 */
[----:B------:R1:W5:Y:S01]  /*a090*/  @!P0 LD.E.128 R40, [R48.64] ;  /* 0x0000000630288980 */ /* 0x000362000c101d00 */
[----:B------:R-:W-:-:S03]  /*a0a0*/  CS2R R14, SRZ ;  /* 0x00000000000e7805 */ /* 0x000fc6000001ff00 */
[----:B------:R1:W5:Y:S04]  /*a0b0*/  @!P0 LD.E.128 R32, [R52.64] ;  /* 0x0000000634208980 */ /* 0x000368000c101d00 */
[----:B------:R1:W5:Y:S02]  /*a0c0*/  @!P1 LD.E.128 R12, [R56.64] ;  /* 0x00000006380c9980 */ /* 0x000364000c101d00 */
.L_x_127:
[----:B------:R-:W-:Y:S05]  /*a0d0*/  BSYNC B0 ;  /* 0x0000000000007941 */ /* 0x000fea0003800000 */
.L_x_126:
[----:B-----5:R-:W-:Y:S01]  /*a0e0*/  IMAD.MOV.U32 R76, RZ, RZ, R44 ;  /* 0x000000ffff4c7224 */ /* 0x020fe200078e002c */
[--C-:B-1----:R-:W-:Y:S01]  /*a0f0*/  SHF.R.U64 R53, R44, 0x10, R45.reuse ;  /* 0x000000102c357819 */ /* 0x102fe2000000122d */
[--C-:B------:R-:W-:Y:S01]  /*a100*/  IMAD.MOV.U32 R77, RZ, RZ, R45.reuse ;  /* 0x000000ffff4d7224 */ /* 0x100fe200078e002d */
[----:B------:R-:W-:Y:S01]  /*a110*/  SHF.R.U32.HI R52, RZ, 0x10, R45 ;  /* 0x00000010ff347819 */ /* 0x000fe2000001162d */
[--C-:B------:R-:W-:Y:S01]  /*a120*/  IMAD.MOV.U32 R44, RZ, RZ, R37.reuse ;  /* 0x000000ffff2c7224 */ /* 0x100fe200078e0025 */
[--C-:B------:R-:W-:Y:S01]  /*a130*/  SHF.R.U64 R45, R36, 0x10, R37.reuse ;  /* 0x00000010242d7819 */ /* 0x100fe20000001225 */
[----:B------:R-:W-:Y:S01]  /*a140*/  IMAD.MOV.U32 R66, RZ, RZ, R38 ;  /* 0x000000ffff427224 */ /* 0x000fe200078e0026 */
[----:B------:R-:W-:Y:S01]  /*a150*/  SHF.R.U32.HI R69, RZ, 0x10, R37 ;  /* 0x00000010ff457819 */ /* 0x000fe20000011625 */
[----:B------:R-:W-:Y:S01]  /*a160*/  IMAD.MOV.U32 R67, RZ, RZ, R40 ;  /* 0x000000ffff437224 */ /* 0x000fe200078e0028 */
[----:B------:R-:W-:Y:S01]  /*a170*/  SHF.R.U64 R37, R38, 0x10, R39 ;  /* 0x0000001026257819 */ /* 0x000fe20000001227 */
[----:B------:R-:W-:Y:S01]  /*a180*/  IMAD R86, R86, -0x80, R51 ;  /* 0xffffff8056567824 */ /* 0x000fe200078e0233 */
[----:B------:R-:W-:Y:S01]  /*a190*/  SHF.R.U64 R56, R40, 0x10, R41 ;  /* 0x0000001028387819 */ /* 0x000fe20000001229 */
[--C-:B------:R-:W-:Y:S01]  /*a1a0*/  IMAD.MOV.U32 R55, RZ, RZ, R43.reuse ;  /* 0x000000ffff377224 */ /* 0x100fe200078e002b */
[----:B------:R-:W-:Y:S01]  /*a1b0*/  SHF.R.U64 R57, R42, 0x10, R43 ;  /* 0x000000102a397819 */ /* 0x000fe2000000122b */
[----:B------:R-:W-:Y:S01]  /*a1c0*/  IMAD.MOV.U32 R73, RZ, RZ, R47 ;  /* 0x000000ffff497224 */ /* 0x000fe200078e002f */
[----:B------:R-:W-:Y:S01]  /*a1d0*/  SHF.R.U32.HI R72, RZ, 0x10, R43 ;  /* 0x00000010ff487819 */ /* 0x000fe2000001162b */
[----:B------:R-:W-:Y:S01]  /*a1e0*/  IMAD.MOV.U32 R64, RZ, RZ, R36 ;  /* 0x000000ffff407224 */ /* 0x000fe200078e0024 */
[----:B------:R-:W-:Y:S01]  /*a1f0*/  PRMT R43, R66, 0x5410, R37 ;  /* 0x00005410422b7816 */ /* 0x000fe20000000025 */
[----:B------:R-:W-:Y:S01]  /*a200*/  IMAD.MOV.U32 R49, RZ, RZ, R41 ;  /* 0x000000ffff317224 */ /* 0x000fe200078e0029 */
[----:B------:R-:W-:Y:S01]  /*a210*/  PRMT R37, R67, 0x5410, R56 ;  /* 0x0000541043257816 */ /* 0x000fe20000000038 */
[----:B------:R-:W-:Y:S01]  /*a220*/  IMAD.MOV.U32 R58, RZ, RZ, R10 ;  /* 0x000000ffff3a7224 */ /* 0x000fe200078e000a */
[----:B------:R-:W-:Y:S01]  /*a230*/  IMNMX R56, R86, 0x80, PT ;  /* 0x0000008056387817 */ /* 0x000fe20003800200 */
[----:B------:R-:W-:Y:S01]  /*a240*/  IMAD.MOV.U32 R36, RZ, RZ, R39 ;  /* 0x000000ffff247224 */ /* 0x000fe200078e0027 */
[--C-:B------:R-:W-:Y:S01]  /*a250*/  SHF.R.U64 R74, R46, 0x10, R47.reuse ;  /* 0x000000102e4a7819 */ /* 0x100fe2000000122f */
[----:B------:R-:W-:Y:S01]  /*a260*/  IMAD.MOV.U32 R75, RZ, RZ, R46 ;  /* 0x000000ffff4b7224 */ /* 0x000fe200078e002e */
[----:B------:R-:W-:Y:S01]  /*a270*/  ISETP.GE.AND P0, PT, R29, R56, PT ;  /* 0x000000381d00720c */ /* 0x000fe20003f06270 */
[----:B------:R-:W-:Y:S01]  /*a280*/  IMAD.MOV.U32 R62, RZ, RZ, R8 ;  /* 0x000000ffff3e7224 */ /* 0x000fe200078e0008 */
[----:B------:R-:W-:Y:S01]  /*a290*/  SHF.R.U32.HI R50, RZ, 0x10, R47 ;  /* 0x00000010ff327819 */ /* 0x000fe2000001162f */
[----:B------:R-:W-:Y:S01]  /*a2a0*/  IMAD.MOV.U32 R68, RZ, RZ, R42 ;  /* 0x000000ffff447224 */ /* 0x000fe200078e002a */
[----:B------:R-:W-:Y:S01]  /*a2b0*/  SHF.R.U32.HI R70, RZ, 0x10, R41 ;  /* 0x00000010ff467819 */ /* 0x000fe20000011629 */
[----:B------:R-:W-:Y:S01]  /*a2c0*/  IMAD.MOV.U32 R48, RZ, RZ, R9 ;  /* 0x000000ffff307224 */ /* 0x000fe200078e0009 */
[----:B------:R-:W-:Y:S01]  /*a2d0*/  SHF.R.U64 R47, R10, 0x10, R11 ;  /* 0x000000100a2f7819 */ /* 0x000fe2000000120b */
[----:B------:R-:W-:Y:S01]  /*a2e0*/  IMAD.MOV.U32 R10, RZ, RZ, R12 ;  /* 0x000000ffff0a7224 */ /* 0x000fe200078e000c */
[----:B------:R-:W-:Y:S01]  /*a2f0*/  SHF.R.U32.HI R71, RZ, 0x10, R39 ;  /* 0x00000010ff477819 */ /* 0x000fe20000011627 */
[----:B------:R-:W-:Y:S01]  /*a300*/  IMAD.MOV.U32 R46, RZ, RZ, R11 ;  /* 0x000000ffff2e7224 */ /* 0x000fe200078e000b */
[----:B------:R-:W-:Y:S01]  /*a310*/  SHF.R.U64 R41, R12, 0x10, R13 ;  /* 0x000000100c297819 */ /* 0x000fe2000000120d */
[----:B------:R-:W-:Y:S01]  /*a320*/  IMAD.MOV.U32 R12, RZ, RZ, R14 ;  /* 0x000000ffff0c7224 */ /* 0x000fe200078e000e */
[----:B------:R-:W-:Y:S01]  /*a330*/  SHF.R.U64 R59, R8, 0x10, R9 ;  /* 0x00000010083b7819 */ /* 0x000fe20000001209 */
[----:B------:R-:W-:Y:S01]  /*a340*/  IMAD.MOV.U32 R40, RZ, RZ, R13 ;  /* 0x000000ffff287224 */ /* 0x000fe200078e000d */
[--C-:B------:R-:W-:Y:S01]  /*a350*/  SHF.R.U64 R39, R14, 0x10, R15.reuse ;  /* 0x000000100e277819 */ /* 0x100fe2000000120f */
[----:B------:R-:W-:Y:S01]  /*a360*/  IMAD.MOV.U32 R38, RZ, RZ, R15 ;  /* 0x000000ffff267224 */ /* 0x000fe200078e000f */
[----:B------:R-:W-:Y:S01]  /*a370*/  SHF.R.U32.HI R61, RZ, 0x10, R9 ;  /* 0x00000010ff3d7819 */ /* 0x000fe20000011609 */
[----:B------:R-:W-:Y:S01]  /*a380*/  IMAD.MOV.U32 R14, RZ, RZ, R32 ;  /* 0x000000ffff0e7224 */ /* 0x000fe200078e0020 */
[----:B------:R-:W-:Y:S01]  /*a390*/  SHF.R.U32.HI R11, RZ, 0x10, R11 ;  /* 0x00000010ff0b7819 */ /* 0x000fe2000001160b */
[----:B------:R-:W-:Y:S01]  /*a3a0*/  IMAD.MOV.U32 R8, RZ, RZ, R33 ;  /* 0x000000ffff087224 */ /* 0x000fe200078e0021 */
[----:B------:R-:W-:Y:S01]  /*a3b0*/  SHF.R.U32.HI R13, RZ, 0x10, R13 ;  /* 0x00000010ff0d7819 */ /* 0x000fe2000001160d */
[----:B------:R-:W-:Y:S01]  /*a3c0*/  IMAD.MOV.U32 R60, RZ, RZ, R34 ;  /* 0x000000ffff3c7224 */ /* 0x000fe200078e0022 */
[----:B------:R-:W-:Y:S01]  /*a3d0*/  SHF.R.U32.HI R15, RZ, 0x10, R15 ;  /* 0x00000010ff0f7819 */ /* 0x000fe2000001160f */
[----:B------:R-:W-:Y:S01]  /*a3e0*/  IMAD.MOV.U32 R30, RZ, RZ, R35 ;  /* 0x000000ffff1e7224 */ /* 0x000fe200078e0023 */
[----:B------:R-:W-:Y:S01]  /*a3f0*/  SHF.R.U64 R9, R32, 0x10, R33 ;  /* 0x0000001020097819 */ /* 0x000fe20000001221 */
[----:B------:R-:W-:-:S04]  /*a400*/  DEPBAR.LE SB0, 0x1 ;  /* 0x000080400000791a */ /* 0x000fc80000000000 */
[----:B------:R-:W-:Y:S01]  /*a410*/  SHF.R.U32.HI R63, RZ, 0x10, R33 ;  /* 0x00000010ff3f7819 */ /* 0x000fe20000011621 */
[----:B------:R-:W-:Y:S01]  /*a420*/  BSSY B1, `(.L_x_128) ;  /* 0x0000151000017945 */ /* 0x000fe20003800000 */
[--C-:B------:R-:W-:Y:S02]  /*a430*/  SHF.R.U64 R31, R34, 0x10, R35.reuse ;  /* 0x00000010221f7819 */ /* 0x100fe40000001223 */
[----:B------:R-:W-:Y:S02]  /*a440*/  SHF.R.U32.HI R65, RZ, 0x10, R35 ;  /* 0x00000010ff417819 */ /* 0x000fe40000011623 */
        /* <DEDUP_REMOVED lines=21> */
[----:B------:R-:W-:Y:S01]  /*a5a0*/  PRMT R30, R30, 0x5410, R65 ;  /* 0x000054101e1e7816 */ /* 0x000fe20000000041 */
[----:B------:R-:W-:Y:S06]  /*a5b0*/  BAR.SYNC.DEFER_BLOCKING 0x0 ;  /* 0x0000000000007b1d */ /* 0x000fec0000010000 */
[----:B------:R-:W-:Y:S05]  /*a5c0*/  @P0 BRA `(.L_x_129) ;  /* 0x0000136000000947 */ /* 0x000fea0003800000 */
[----:B------:R-:W-:Y:S01]  /*a5d0*/  ISETP.GE.AND P0, PT, R28, c[0x0][0x27c], PT ;  /* 0x00009f001c007a0c */ /* 0x000fe20003f06270 */
[----:B------:R-:W-:-:S12]  /*a5e0*/  BSSY B0, `(.L_x_130) ;  /* 0x0000060000007945 */ /* 0x000fd80003800000 */
[----:B------:R-:W-:Y:S05]  /*a5f0*/  @P0 BRA `(.L_x_131) ;  /* 0x000005e000000947 */ /* 0x000fea0003800000 */
[----:B------:R-:W-:Y:S01]  /*a600*/  IMAD.MOV.U32 R9, RZ, RZ, c[0x0][0x27c] ;  /* 0x00009f00ff097624 */ /* 0x000fe200078e00ff */
[----:B------:R-:W-:Y:S01]  /*a610*/  SHF.L.U32 R10, R19, 0x9, RZ ;  /* 0x00000009130a7819 */ /* 0x000fe200000006ff */
[----:B------:R-:W-:Y:S01]  /*a620*/  IMAD.SHL.U32 R13, R29, 0x40, RZ ;  /* 0x000000401d0d7824 */ /* 0x000fe200078e00ff */
[----:B------:R-:W-:Y:S01]  /*a630*/  LOP3.LUT R65, R51, 0xffff0000, RZ, 0xc0, !PT ;  /* 0xffff000033417812 */ /* 0x000fe200078ec0ff */
[----:B------:R-:W-:Y:S01]  /*a640*/  IMAD.U32 R62, R47, 0x10000, RZ ;  /* 0x000100002f3e7824 */ /* 0x000fe200078e00ff */
[----:B------:R-:W-:Y:S01]  /*a650*/  LEA.HI R12, R9, R54, RZ, 0x1d ;  /* 0x00000036090c7211 */ /* 0x000fe200078fe8ff */
[----:B------:R-:W-:Y:S01]  /*a660*/  IMAD.U32 R64, R51, 0x10000, RZ ;  /* 0x0001000033407824 */ /* 0x000fe200078e00ff */
[----:B------:R-:W-:Y:S01]  /*a670*/  LOP3.LUT R13, R13, 0x1c0, RZ, 0xc0, !PT ;  /* 0x000001c00d0d7812 */ /* 0x000fe200078ec0ff */
[----:B------:R-:W-:Y:S01]  /*a680*/  IMAD.U32 R72, R49, 0x10000, RZ ;  /* 0x0001000031487824 */ /* 0x000fe200078e00ff */
[----:B------:R-:W-:Y:S01]  /*a690*/  SHF.R.S32.HI R9, RZ, 0x1f, R12 ;  /* 0x0000001fff097819 */ /* 0x000fe2000001140c */
[----:B------:R-:W-:Y:S01]  /*a6a0*/  IMAD.SHL.U32 R8, R12, 0x8, RZ ;  /* 0x000000080c087824 */ /* 0x000fe200078e00ff */
[----:B------:R-:W-:Y:S01]  /*a6b0*/  SHF.R.U32.HI R11, RZ, 0x3, R13 ;  /* 0x00000003ff0b7819 */ /* 0x000fe2000001160d */
[----:B------:R-:W-:Y:S01]  /*a6c0*/  IMAD.U32 R69, R52, 0x10000, RZ ;  /* 0x0001000034457824 */ /* 0x000fe200078e00ff */
[----:B------:R-:W-:-:S02]  /*a6d0*/  LEA.HI R9, R9, R12, RZ, 0x3 ;  /* 0x0000000c09097211 */ /* 0x000fc400078f18ff */
[----:B------:R-:W-:Y:S02]  /*a6e0*/  LOP3.LUT R8, R13, 0x38, R8, 0xf8, !PT ;  /* 0x000000380d087812 */ /* 0x000fe400078ef808 */
[----:B------:R-:W-:Y:S02]  /*a6f0*/  SHF.L.U32 R9, R9, 0xa, RZ ;  /* 0x0000000a09097819 */ /* 0x000fe400000006ff */
[----:B------:R-:W-:Y:S02]  /*a700*/  LOP3.LUT R57, R13, 0x38, R28, 0xf8, !PT ;  /* 0x000000380d397812 */ /* 0x000fe400078ef81c */
[----:B------:R-:W-:Y:S02]  /*a710*/  LOP3.LUT R8, R8, R11, RZ, 0x3c, !PT ;  /* 0x0000000b08087212 */ /* 0x000fe400078e3cff */
[----:B------:R-:W-:Y:S02]  /*a720*/  LOP3.LUT R9, R9, 0x7fffe000, RZ, 0xc0, !PT ;  /* 0x7fffe00009097812 */ /* 0x000fe400078ec0ff */
[----:B------:R-:W-:-:S02]  /*a730*/  LOP3.LUT R57, R10, R57, R11, 0xf6, !PT ;  /* 0x000000390a397212 */ /* 0x000fc400078ef60b */
[----:B------:R-:W-:Y:S02]  /*a740*/  IADD3 R8, R8, R9, R10 ;  /* 0x0000000908087210 */ /* 0x000fe40007ffe00a */
[----:B------:R-:W-:Y:S01]  /*a750*/  SHF.L.U32 R74, R53, 0x10, RZ ;  /* 0x00000010354a7819 */ /* 0x000fe200000006ff */
[----:B------:R-:W-:Y:S01]  /*a760*/  IMAD.SHL.U32 R57, R57, 0x2, RZ ;  /* 0x0000000239397824 */ /* 0x000fe200078e00ff */
[----:B------:R-:W-:-:S04]  /*a770*/  SHF.L.U32 R55, R8, 0x1, RZ ;  /* 0x0000000108377819 */ /* 0x000fc800000006ff */
[----:B------:R-:W1:Y:S04]  /*a780*/  LDS.128 R12, [R57+0xc100] ;  /* 0x00c10000390c7984 */ /* 0x000e680000000c00 */
[----:B------:R-:W2:Y:S01]  /*a790*/  LDS.128 R8, [R55+0xc100] ;  /* 0x00c1000037087984 */ /* 0x000ea20000000c00 */
[C---:B-1----:R-:W-:Y:S01]  /*a7a0*/  IMAD.U32 R59, R12.reuse, 0x10000, RZ ;  /* 0x000100000c3b7824 */ /* 0x042fe200078e00ff */
[----:B------:R-:W-:Y:S01]  /*a7b0*/  LOP3.LUT R58, R12, 0xffff0000, RZ, 0xc0, !PT ;  /* 0xffff00000c3a7812 */ /* 0x000fe200078ec0ff */
[----:B------:R-:W-:Y:S01]  /*a7c0*/  IMAD.U32 R63, R14, 0x10000, RZ ;  /* 0x000100000e3f7824 */ /* 0x000fe200078e00ff */
[C---:B------:R-:W-:Y:S02]  /*a7d0*/  SHF.L.U32 R60, R13.reuse, 0x10, RZ ;  /* 0x000000100d3c7819 */ /* 0x040fe400000006ff */
[----:B------:R-:W-:-:S02]  /*a7e0*/  LOP3.LUT R12, R13, 0xffff0000, RZ, 0xc0, !PT ;  /* 0xffff00000d0c7812 */ /* 0x000fc400078ec0ff */
[----:B------:R-:W-:Y:S02]  /*a7f0*/  LOP3.LUT R61, R14, 0xffff0000, RZ, 0xc0, !PT ;  /* 0xffff00000e3d7812 */ /* 0x000fe400078ec0ff */
[----:B--2---:R-:W-:Y:S02]  /*a800*/  SHF.L.U32 R67, R10, 0x10, RZ ;  /* 0x000000100a437819 */ /* 0x004fe400000006ff */
[C---:B------:R-:W-:Y:S02]  /*a810*/  SHF.L.U32 R13, R15.reuse, 0x10, RZ ;  /* 0x000000100f0d7819 */ /* 0x040fe400000006ff */
[----:B------:R-:W-:Y:S01]  /*a820*/  LOP3.LUT R14, R15, 0xffff0000, RZ, 0xc0, !PT ;  /* 0xffff00000f0e7812 */ /* 0x000fe200078ec0ff */
[C---:B------:R-:W-:Y:S01]  /*a830*/  IMAD.U32 R15, R8.reuse, 0x10000, RZ ;  /* 0x00010000080f7824 */ /* 0x040fe200078e00ff */
[----:B------:R-:W-:Y:S01]  /*a840*/  LOP3.LUT R71, R8, 0xffff0000, RZ, 0xc0, !PT ;  /* 0xffff000008477812 */ /* 0x000fe200078ec0ff */
[----:B------:R-:W-:Y:S01]  /*a850*/  FMUL.FTZ R66, R67, R62 ;  /* 0x0000003e43427220 */ /* 0x000fe20000410000 */
[----:B------:R-:W-:Y:S01]  /*a860*/  SHF.L.U32 R8, R9, 0x10, RZ ;  /* 0x0000001009087819 */ /* 0x000fe200000006ff */
[-C--:B------:R-:W-:Y:S01]  /*a870*/  FMUL.FTZ R67, R67, R64.reuse ;  /* 0x0000004043437220 */ /* 0x080fe20000410000 */
[----:B------:R-:W-:Y:S01]  /*a880*/  LOP3.LUT R70, R9, 0xffff0000, RZ, 0xc0, !PT ;  /* 0xffff000009467812 */ /* 0x000fe200078ec0ff */
[----:B------:R-:W-:Y:S01]  /*a890*/  FFMA.FTZ R66, R63, R64, -R66 ;  /* 0x000000403f427223 */ /* 0x000fe20000010842 */
[----:B------:R-:W-:Y:S01]  /*a8a0*/  SHF.L.U32 R9, R11, 0x10, RZ ;  /* 0x000000100b097819 */ /* 0x000fe200000006ff */
[----:B------:R-:W-:Y:S01]  /*a8b0*/  FFMA.FTZ R63, R63, R62, R67 ;  /* 0x0000003e3f3f7223 */ /* 0x000fe20000010043 */
[----:B------:R-:W-:-:S02]  /*a8c0*/  LOP3.LUT R68, R11, 0xffff0000, RZ, 0xc0, !PT ;  /* 0xffff00000b447812 */ /* 0x000fc400078ec0ff */
[----:B------:R-:W-:Y:S02]  /*a8d0*/  LOP3.LUT R10, R10, 0xffff0000, RZ, 0xc0, !PT ;  /* 0xffff00000a0a7812 */ /* 0x000fe400078ec0ff */
[----:B------:R-:W-:Y:S02]  /*a8e0*/  LOP3.LUT R11, R47, 0xffff0000, RZ, 0xc0, !PT ;  /* 0xffff00002f0b7812 */ /* 0x000fe400078ec0ff */
[----:B------:R-:W-:-:S03]  /*a8f0*/  LOP3.LUT R62, R49, 0xffff0000, RZ, 0xc0, !PT ;  /* 0xffff0000313e7812 */ /* 0x000fc600078ec0ff */
[C---:B------:R-:W-:Y:S02]  /*a900*/  FMUL.FTZ R64, R10.reuse, R11 ;  /* 0x0000000b0a407220 */ /* 0x040fe40000410000 */
[-C--:B------:R-:W-:Y:S02]  /*a910*/  FMUL.FTZ R10, R10, R65.reuse ;  /* 0x000000410a0a7220 */ /* 0x080fe40000410000 */
[----:B------:R-:W-:Y:S02]  /*a920*/  FFMA.FTZ R65, R61, R65, -R64 ;  /* 0x000000413d417223 */ /* 0x000fe40000010840 */
[C---:B------:R-:W-:Y:S02]  /*a930*/  FMUL.FTZ R64, R15.reuse, R72 ;  /* 0x000000480f407220 */ /* 0x040fe40000410000 */
[-C--:B------:R-:W-:Y:S02]  /*a940*/  FMUL.FTZ R15, R15, R74.reuse ;  /* 0x0000004a0f0f7220 */ /* 0x080fe40000410000 */
[----:B------:R-:W-:Y:S01]  /*a950*/  FFMA.FTZ R10, R61, R11, R10 ;  /* 0x0000000b3d0a7223 */ /* 0x000fe2000001000a */
[----:B------:R-:W-:Y:S01]  /*a960*/  LOP3.LUT R61, R53, 0xffff0000, RZ, 0xc0, !PT ;  /* 0xffff0000353d7812 */ /* 0x000fe200078ec0ff */
[C---:B------:R-:W-:Y:S01]  /*a970*/  FFMA.FTZ R64, R59.reuse, R74, -R64 ;  /* 0x0000004a3b407223 */ /* 0x040fe20000010840 */
[----:B------:R-:W-:Y:S01]  /*a980*/  SHF.L.U32 R11, R48, 0x10, RZ ;  /* 0x00000010300b7819 */ /* 0x000fe200000006ff */
[----:B------:R-:W-:Y:S01]  /*a990*/  FFMA.FTZ R59, R59, R72, R15 ;  /* 0x000000483b3b7223 */ /* 0x000fe2000001000f */
[----:B------:R-:W-:Y:S01]  /*a9a0*/  SHF.L.U32 R74, R50, 0x10, RZ ;  /* 0x00000010324a7819 */ /* 0x000fe200000006ff */
[C---:B------:R-:W-:Y:S01]  /*a9b0*/  FMUL.FTZ R15, R71.reuse, R62 ;  /* 0x0000003e470f7220 */ /* 0x040fe20000410000 */
[----:B------:R-:W-:Y:S01]  /*a9c0*/  F2FP.BF16.PACK_AB R10, R10, R63 ;  /* 0x0000003f0a0a723e */ /* 0x000fe200000010ff */
[----:B------:R-:W-:-:S02]  /*a9d0*/  FMUL.FTZ R71, R71, R61 ;  /* 0x0000003d47477220 */ /* 0x000fc40000410000 */
[----:B------:R-:W-:Y:S02]  /*a9e0*/  FFMA.FTZ R61, R58, R61, -R15 ;  /* 0x0000003d3a3d7223 */ /* 0x000fe4000001080f */
[C---:B------:R-:W-:Y:S02]  /*a9f0*/  FMUL.FTZ R67, R8.reuse, R11 ;  /* 0x0000000b08437220 */ /* 0x040fe40000410000 */
[-C--:B------:R-:W-:Y:S02]  /*aa00*/  FMUL.FTZ R15, R8, R69.reuse ;  /* 0x00000045080f7220 */ /* 0x080fe40000410000 */
[----:B------:R-:W-:Y:S02]  /*aa10*/  IMAD.U32 R72, R46, 0x10000, RZ ;  /* 0x000100002e487824 */ /* 0x000fe400078e00ff */
[----:B------:R-:W-:Y:S01]  /*aa20*/  FFMA.FTZ R8, R58, R62, R71 ;  /* 0x0000003e3a087223 */ /* 0x000fe20000010047 */
[----:B------:R-:W-:Y:S01]  /*aa30*/  LOP3.LUT R71, R52, 0xffff0000, RZ, 0xc0, !PT ;  /* 0xffff000034477812 */ /* 0x000fe200078ec0ff */
[----:B------:R-:W-:Y:S01]  /*aa40*/  FFMA.FTZ R62, R60, R69, -R67 ;  /* 0x000000453c3e7223 */ /* 0x000fe20000010843 */
[----:B------:R-:W-:Y:S01]  /*aa50*/  LOP3.LUT R67, R46, 0xffff0000, RZ, 0xc0, !PT ;  /* 0xffff00002e437812 */ /* 0x000fe200078ec0ff */
[----:B------:R-:W-:Y:S01]  /*aa60*/  FFMA.FTZ R60, R60, R11, R15 ;  /* 0x0000000b3c3c7223 */ /* 0x000fe2000001000f */
[----:B------:R-:W-:Y:S01]  /*aa70*/  LOP3.LUT R15, R50, 0xffff0000, RZ, 0xc0, !PT ;  /* 0xffff0000320f7812 */ /* 0x000fe200078ec0ff */
[C---:B------:R-:W-:Y:S01]  /*aa80*/  FMUL.FTZ R58, R9.reuse, R72 ;  /* 0x00000048093a7220 */ /* 0x040fe20000410000 */
[----:B------:R-:W-:Y:S01]  /*aa90*/  F2FP.BF16.PACK_AB R8, R8, R59 ;  /* 0x0000003b0808723e */ /* 0x000fe200000010ff */
[-C--:B------:R-:W-:Y:S01]  /*aaa0*/  FMUL.FTZ R11, R9, R74.reuse ;  /* 0x0000004a090b7220 */ /* 0x080fe20000410000 */
[----:B------:R-:W-:Y:S01]  /*aab0*/  LOP3.LUT R9, R48, 0xffff0000, RZ, 0xc0, !PT ;  /* 0xffff000030097812 */ /* 0x000fe200078ec0ff */
[----:B------:R-:W-:-:S02]  /*aac0*/  FFMA.FTZ R58, R13, R74, -R58 ;  /* 0x0000004a0d3a7223 */ /* 0x000fc4000001083a */
[----:B------:R-:W-:Y:S02]  /*aad0*/  FFMA.FTZ R11, R13, R72, R11 ;  /* 0x000000480d0b7223 */ /* 0x000fe4000001000b */
[----:B------:R-:W-:Y:S02]  /*aae0*/  FMUL.FTZ R13, R70, R9 ;  /* 0x00000009460d7220 */ /* 0x000fe40000410000 */
[----:B------:R-:W-:Y:S02]  /*aaf0*/  FMUL.FTZ R69, R68, R67 ;  /* 0x0000004344457220 */ /* 0x000fe40000410000 */
[----:B------:R-:W-:Y:S02]  /*ab00*/  FMUL.FTZ R70, R70, R71 ;  /* 0x0000004746467220 */ /* 0x000fe40000410000 */
[----:B------:R-:W-:Y:S02]  /*ab10*/  FMUL.FTZ R68, R68, R15 ;  /* 0x0000000f44447220 */ /* 0x000fe40000410000 */
[----:B------:R-:W-:-:S02]  /*ab20*/  FFMA.FTZ R13, R12, R71, -R13 ;  /* 0x000000470c0d7223 */ /* 0x000fc4000001080d */
[----:B------:R-:W-:Y:S02]  /*ab30*/  FFMA.FTZ R15, R14, R15, -R69 ;  /* 0x0000000f0e0f7223 */ /* 0x000fe40000010845 */
[----:B------:R-:W-:Y:S01]  /*ab40*/  FFMA.FTZ R9, R12, R9, R70 ;  /* 0x000000090c097223 */ /* 0x000fe20000010046 */
[----:B------:R-:W-:Y:S01]  /*ab50*/  F2FP.BF16.PACK_AB R12, R61, R64 ;  /* 0x000000403d0c723e */ /* 0x000fe200000010ff */
[----:B------:R-:W-:Y:S01]  /*ab60*/  FFMA.FTZ R68, R14, R67, R68 ;  /* 0x000000430e447223 */ /* 0x000fe20000010044 */
[----:B------:R-:W-:Y:S02]  /*ab70*/  F2FP.BF16.PACK_AB R14, R65, R66 ;  /* 0x00000042410e723e */ /* 0x000fe400000010ff */
[----:B------:R-:W-:Y:S02]  /*ab80*/  F2FP.BF16.PACK_AB R13, R13, R62 ;  /* 0x0000003e0d0d723e */ /* 0x000fe400000010ff */
[----:B------:R-:W-:Y:S02]  /*ab90*/  F2FP.BF16.PACK_AB R15, R15, R58 ;  /* 0x0000003a0f0f723e */ /* 0x000fe400000010ff */
[----:B------:R-:W-:-:S02]  /*aba0*/  F2FP.BF16.PACK_AB R9, R9, R60 ;  /* 0x0000003c0909723e */ /* 0x000fc400000010ff */
[----:B------:R-:W-:Y:S01]  /*abb0*/  F2FP.BF16.PACK_AB R11, R68, R11 ;  /* 0x0000000b440b723e */ /* 0x000fe200000010ff */
[----:B------:R1:W-:Y:S04]  /*abc0*/  STS.128 [R57+0xc100], R12 ;  /* 0x00c1000c39007388 */ /* 0x0003e80000000c00 */
[----:B------:R1:W-:Y:S02]  /*abd0*/  STS.128 [R55+0xc100], R8 ;  /* 0x00c1000837007388 */ /* 0x0003e40000000c00 */
.L_x_131:
[----:B------:R-:W-:Y:S05]  /*abe0*/  BSYNC B0 ;  /* 0x0000000000007941 */ /* 0x000fea0003800000 */
.L_x_130:
[----:B-1----:R-:W-:Y:S01]  /*abf0*/  IADD3 R12, R28, 0x20, RZ ;  /* 0x000000201c0c7810 */ /* 0x002fe20007ffe0ff */
[----:B------:R-:W-:Y:S03]  /*ac00*/  BSSY B0, `(.L_x_132) ;  /* 0x0000069000007945 */ /* 0x000fe60003800000 */
[----:B------:R-:W-:-:S13]  /*ac10*/  ISETP.GE.AND P0, PT, R12, c[0x0][0x27c], PT ;  /* 0x00009f000c007a0c */ /* 0x000fda0003f06270 */
[----:B------:R-:W-:Y:S05]  /*ac20*/  @P0 BRA `(.L_x_133) ;  /* 0x0000066000000947 */ /* 0x000fea0003800000 */
[----:B------:R-:W-:Y:S01]  /*ac30*/  SHF.R.S32.HI R11, RZ, 0x1f, R12 ;  /* 0x0000001fff0b7819 */ /* 0x000fe2000001140c */
[----:B------:R-:W-:Y:S01]  /*ac40*/  IMAD.MOV.U32 R8, RZ, RZ, c[0x0][0x27c] ;  /* 0x00009f00ff087624 */ /* 0x000fe200078e00ff */
[----:B------:R-:W-:Y:S01]  /*ac50*/  SHF.L.U32 R72, R45, 0x10, RZ ;  /* 0x000000102d487819 */ /* 0x000fe200000006ff */
[----:B------:R-:W-:Y:S01]  /*ac60*/  IMAD.SHL.U32 R9, R29, 0x40, RZ ;  /* 0x000000401d097824 */ /* 0x000fe200078e00ff */
[-C--:B------:R-:W-:Y:S01]  /*ac70*/  LEA.HI R10, R11, R12.reuse, RZ, 0x3 ;  /* 0x0000000c0b0a7211 */ /* 0x080fe200078f18ff */
[----:B------:R-:W-:Y:S01]  /*ac80*/  IMAD.U32 R64, R41, 0x10000, RZ ;  /* 0x0001000029407824 */ /* 0x000fe200078e00ff */
[----:B------:R-:W-:Y:S02]  /*ac90*/  LEA.HI R11, R11, R12, RZ, 0x6 ;  /* 0x0000000c0b0b7211 */ /* 0x000fe400078f30ff */
[----:B------:R-:W-:Y:S02]  /*aca0*/  SHF.R.S32.HI R13, RZ, 0x3, R10 ;  /* 0x00000003ff0d7819 */ /* 0x000fe4000001140a */
[----:B------:R-:W-:-:S02]  /*acb0*/  LOP3.LUT R9, R9, 0x1c0, RZ, 0xc0, !PT ;  /* 0x000001c009097812 */ /* 0x000fc400078ec0ff */
[----:B------:R-:W-:Y:S02]  /*acc0*/  LEA.HI R8, R8, R13, RZ, 0x1d ;  /* 0x0000000d08087211 */ /* 0x000fe400078fe8ff */
[----:B------:R-:W-:Y:S02]  /*acd0*/  LOP3.LUT R15, R9, 0x38, R10, 0xf8, !PT ;  /* 0x00000038090f7812 */ /* 0x000fe400078ef80a */
[----:B------:R-:W-:Y:S02]  /*ace0*/  SHF.R.S32.HI R13, RZ, 0x1f, R8 ;  /* 0x0000001fff0d7819 */ /* 0x000fe40000011408 */
[----:B------:R-:W-:Y:S02]  /*acf0*/  SHF.R.U32.HI R10, RZ, 0x3, R9 ;  /* 0x00000003ff0a7819 */ /* 0x000fe40000011609 */
[----:B------:R-:W-:Y:S01]  /*ad00*/  LEA.HI R13, R13, R8, RZ, 0x3 ;  /* 0x000000080d0d7211 */ /* 0x000fe200078f18ff */
[----:B------:R-:W-:Y:S01]  /*ad10*/  IMAD.SHL.U32 R8, R8, 0x8, RZ ;  /* 0x0000000808087824 */ /* 0x000fe200078e00ff */
[----:B------:R-:W-:-:S02]  /*ad20*/  SHF.L.U32 R11, R11, 0x7, RZ ;  /* 0x000000070b0b7819 */ /* 0x000fc400000006ff */
[----:B------:R-:W-:Y:S02]  /*ad30*/  SHF.L.U32 R13, R13, 0xa, RZ ;  /* 0x0000000a0d0d7819 */ /* 0x000fe400000006ff */
[----:B------:R-:W-:Y:S02]  /*ad40*/  LOP3.LUT R9, R9, 0x38, R8, 0xf8, !PT ;  /* 0x0000003809097812 */ /* 0x000fe400078ef808 */
[----:B------:R-:W-:Y:S02]  /*ad50*/  LOP3.LUT R8, R13, 0x7fffe000, RZ, 0xc0, !PT ;  /* 0x7fffe0000d087812 */ /* 0x000fe400078ec0ff */
[----:B------:R-:W-:Y:S02]  /*ad60*/  LOP3.LUT R12, R11, 0x7fffe000, RZ, 0xc0, !PT ;  /* 0x7fffe0000b0c7812 */ /* 0x000fe400078ec0ff */
[----:B------:R-:W-:Y:S02]  /*ad70*/  LOP3.LUT R9, R9, R10, RZ, 0x3c, !PT ;  /* 0x0000000a09097212 */ /* 0x000fe400078e3cff */
[C---:B------:R-:W-:Y:S01]  /*ad80*/  LEA R8, R19.reuse, R8, 0x9 ;  /* 0x0000000813087211 */ /* 0x040fe200078e48ff */
[----:B------:R-:W-:Y:S01]  /*ad90*/  IMAD R12, R19, 0x200, R12 ;  /* 0x00000200130c7824 */ /* 0x000fe200078e020c */
[----:B------:R-:W-:-:S02]  /*ada0*/  LOP3.LUT R15, R15, R10, RZ, 0x3c, !PT ;  /* 0x0000000a0f0f7212 */ /* 0x000fc400078e3cff */
[----:B------:R-:W-:Y:S01]  /*adb0*/  LOP3.LUT R67, R41, 0xffff0000, RZ, 0xc0, !PT ;  /* 0xffff000029437812 */ /* 0x000fe200078ec0ff */
[----:B------:R-:W-:Y:S01]  /*adc0*/  IMAD.IADD R55, R8, 0x1, R9 ;  /* 0x0000000108377824 */ /* 0x000fe200078e0209 */
[----:B------:R-:W-:Y:S01]  /*add0*/  SHF.L.U32 R74, R42, 0x10, RZ ;  /* 0x000000102a4a7819 */ /* 0x000fe200000006ff */
[----:B------:R-:W-:Y:S02]  /*ade0*/  IMAD.IADD R12, R12, 0x1, R15 ;  /* 0x000000010c0c7824 */ /* 0x000fe400078e020f */
[----:B------:R-:W-:Y:S02]  /*adf0*/  IMAD.SHL.U32 R55, R55, 0x2, RZ ;  /* 0x0000000237377824 */ /* 0x000fe400078e00ff */
[----:B------:R-:W-:-:S03]  /*ae00*/  IMAD.SHL.U32 R57, R12, 0x2, RZ ;  /* 0x000000020c397824 */ /* 0x000fc600078e00ff */
[----:B------:R-:W1:Y:S04]  /*ae10*/  LDS.128 R8, [R55+0xc100] ;  /* 0x00c1000037087984 */ /* 0x000e680000000c00 */
[----:B------:R-:W2:Y:S01]  /*ae20*/  LDS.128 R12, [R57+0xc100] ;  /* 0x00c10000390c7984 */ /* 0x000ea20000000c00 */
[----:B-1----:R-:W-:Y:S01]  /*ae30*/  IMAD.U32 R65, R8, 0x10000, RZ ;  /* 0x0001000008417824 */ /* 0x002fe200078e00ff */
[C---:B------:R-:W-:Y:S01]  /*ae40*/  LOP3.LUT R69, R10.reuse, 0xffff0000, RZ, 0xc0, !PT ;  /* 0xffff00000a457812 */ /* 0x040fe200078ec0ff */
[----:B------:R-:W-:Y:S01]  /*ae50*/  IMAD.U32 R63, R10, 0x10000, RZ ;  /* 0x000100000a3f7824 */ /* 0x000fe200078e00ff */
[----:B------:R-:W-:Y:S01]  /*ae60*/  LOP3.LUT R8, R8, 0xffff0000, RZ, 0xc0, !PT ;  /* 0xffff000008087812 */ /* 0x000fe200078ec0ff */
[----:B------:R-:W-:Y:S01]  /*ae70*/  FMUL.FTZ R66, R65, R64 ;  /* 0x0000004041427220 */ /* 0x000fe20000410000 */
[C---:B--2---:R-:W-:Y:S01]  /*ae80*/  SHF.L.U32 R59, R12.reuse, 0x10, RZ ;  /* 0x000000100c3b7819 */ /* 0x044fe200000006ff */
[C---:B------:R-:W-:Y:S01]  /*ae90*/  IMAD.U32 R60, R13.reuse, 0x10000, RZ ;  /* 0x000100000d3c7824 */ /* 0x040fe200078e00ff */
[----:B------:R-:W-:Y:S01]  /*aea0*/  LOP3.LUT R62, R12, 0xffff0000, RZ, 0xc0, !PT ;  /* 0xffff00000c3e7812 */ /* 0x000fe200078ec0ff */
[C---:B------:R-:W-:Y:S01]  /*aeb0*/  IMAD.U32 R61, R14.reuse, 0x10000, RZ ;  /* 0x000100000e3d7824 */ /* 0x040fe200078e00ff */
[----:B------:R-:W-:Y:S01]  /*aec0*/  LOP3.LUT R12, R13, 0xffff0000, RZ, 0xc0, !PT ;  /* 0xffff00000d0c7812 */ /* 0x000fe200078ec0ff */
[-C--:B------:R-:W-:Y:S01]  /*aed0*/  FMUL.FTZ R10, R65, R72.reuse ;  /* 0x00000048410a7220 */ /* 0x080fe20000410000 */
[----:B------:R-:W-:Y:S01]  /*aee0*/  LOP3.LUT R58, R14, 0xffff0000, RZ, 0xc0, !PT ;  /* 0xffff00000e3a7812 */ /* 0x000fe200078ec0ff */
[----:B------:R-:W-:Y:S01]  /*aef0*/  FFMA.FTZ R66, R59, R72, -R66 ;  /* 0x000000483b427223 */ /* 0x000fe20000010842 */
[----:B------:R-:W-:Y:S01]  /*af00*/  SHF.L.U32 R13, R15, 0x10, RZ ;  /* 0x000000100f0d7819 */ /* 0x000fe200000006ff */
[----:B------:R-:W-:Y:S01]  /*af10*/  FFMA.FTZ R59, R59, R64, R10 ;  /* 0x000000403b3b7223 */ /* 0x000fe2000001000a */
[----:B------:R-:W-:Y:S01]  /*af20*/  LOP3.LUT R14, R15, 0xffff0000, RZ, 0xc0, !PT ;  /* 0xffff00000f0e7812 */ /* 0x000fe200078ec0ff */
[----:B------:R-:W-:Y:S01]  /*af30*/  IMAD.U32 R72, R39, 0x10000, RZ ;  /* 0x0001000027487824 */ /* 0x000fe200078e00ff */
[C---:B------:R-:W-:Y:S01]  /*af40*/  SHF.L.U32 R15, R9.reuse, 0x10, RZ ;  /* 0x00000010090f7819 */ /* 0x040fe200000006ff */
[----:B------:R-:W-:Y:S01]  /*af50*/  FMUL.FTZ R65, R8, R67 ;  /* 0x0000004308417220 */ /* 0x000fe20000410000 */
[----:B------:R-:W-:Y:S01]  /*af60*/  LOP3.LUT R70, R9, 0xffff0000, RZ, 0xc0, !PT ;  /* 0xffff000009467812 */ /* 0x000fe200078ec0ff */
[----:B------:R-:W-:Y:S01]  /*af70*/  FMUL.FTZ R71, R63, R72 ;  /* 0x000000483f477220 */ /* 0x000fe20000410000 */
[----:B------:R-:W-:-:S02]  /*af80*/  SHF.L.U32 R9, R11, 0x10, RZ ;  /* 0x000000100b097819 */ /* 0x000fc400000006ff */
[----:B------:R-:W-:Y:S02]  /*af90*/  LOP3.LUT R68, R11, 0xffff0000, RZ, 0xc0, !PT ;  /* 0xffff00000b447812 */ /* 0x000fe400078ec0ff */
[----:B------:R-:W-:Y:S02]  /*afa0*/  LOP3.LUT R11, R45, 0xffff0000, RZ, 0xc0, !PT ;  /* 0xffff00002d0b7812 */ /* 0x000fe400078ec0ff */
[----:B------:R-:W-:Y:S02]  /*afb0*/  SHF.L.U32 R64, R43, 0x10, RZ ;  /* 0x000000102b407819 */ /* 0x000fe400000006ff */
[----:B------:R-:W-:Y:S01]  /*afc0*/  LOP3.LUT R10, R39, 0xffff0000, RZ, 0xc0, !PT ;  /* 0xffff0000270a7812 */ /* 0x000fe200078ec0ff */
[-C--:B------:R-:W-:Y:S02]  /*afd0*/  FMUL.FTZ R8, R8, R11.reuse ;  /* 0x0000000b08087220 */ /* 0x080fe40000410000 */
[----:B------:R-:W-:Y:S02]  /*afe0*/  FFMA.FTZ R65, R62, R11, -R65 ;  /* 0x0000000b3e417223 */ /* 0x000fe40000010841 */
[-C--:B------:R-:W-:Y:S01]  /*aff0*/  FMUL.FTZ R11, R63, R64.reuse ;  /* 0x000000403f0b7220 */ /* 0x080fe20000410000 */
[----:B------:R-:W-:Y:S01]  /*b000*/  LOP3.LUT R63, R43, 0xffff0000, RZ, 0xc0, !PT ;  /* 0xffff00002b3f7812 */ /* 0x000fe200078ec0ff */
[----:B------:R-:W-:Y:S01]  /*b010*/  FFMA.FTZ R64, R61, R64, -R71 ;  /* 0x000000403d407223 */ /* 0x000fe20000010847 */
[----:B------:R-:W-:Y:S01]  /*b020*/  LOP3.LUT R71, R44, 0xffff0000, RZ, 0xc0, !PT ;  /* 0xffff00002c477812 */ /* 0x000fe200078ec0ff */
[----:B------:R-:W-:-:S02]  /*b030*/  FFMA.FTZ R8, R62, R67, R8 ;  /* 0x000000433e087223 */ /* 0x000fc40000010008 */
[----:B------:R-:W-:Y:S01]  /*b040*/  FFMA.FTZ R61, R61, R72, R11 ;  /* 0x000000483d3d7223 */ /* 0x000fe2000001000b */
[----:B------:R-:W-:Y:S01]  /*b050*/  SHF.L.U32 R11, R40, 0x10, RZ ;  /* 0x00000010280b7819 */ /* 0x000fe200000006ff */
[C---:B------:R-:W-:Y:S01]  /*b060*/  FMUL.FTZ R67, R69.reuse, R10 ;  /* 0x0000000a45437220 */ /* 0x040fe20000410000 */
[----:B------:R-:W-:Y:S01]  /*b070*/  F2FP.BF16.PACK_AB R8, R8, R59 ;  /* 0x0000003b0808723e */ /* 0x000fe200000010ff */
[----:B------:R-:W-:Y:S02]  /*b080*/  IMAD.U32 R62, R44, 0x10000, RZ ;  /* 0x000100002c3e7824 */ /* 0x000fe400078e00ff */
[-C--:B------:R-:W-:Y:S02]  /*b090*/  FMUL.FTZ R69, R69, R63.reuse ;  /* 0x0000003f45457220 */ /* 0x080fe40000410000 */
[----:B------:R-:W-:Y:S02]  /*b0a0*/  FFMA.FTZ R63, R58, R63, -R67 ;  /* 0x0000003f3a3f7223 */ /* 0x000fe40000010843 */
[----:B------:R-:W-:-:S02]  /*b0b0*/  FMUL.FTZ R67, R15, R11 ;  /* 0x0000000b0f437220 */ /* 0x000fc40000410000 */
[-C--:B------:R-:W-:Y:S02]  /*b0c0*/  FMUL.FTZ R15, R15, R62.reuse ;  /* 0x0000003e0f0f7220 */ /* 0x080fe40000410000 */
[----:B------:R-:W-:Y:S02]  /*b0d0*/  IMAD.U32 R72, R38, 0x10000, RZ ;  /* 0x0001000026487824 */ /* 0x000fe400078e00ff */
[----:B------:R-:W-:Y:S01]  /*b0e0*/  FFMA.FTZ R62, R60, R62, -R67 ;  /* 0x0000003e3c3e7223 */ /* 0x000fe20000010843 */
[----:B------:R-:W-:Y:S01]  /*b0f0*/  LOP3.LUT R67, R38, 0xffff0000, RZ, 0xc0, !PT ;  /* 0xffff000026437812 */ /* 0x000fe200078ec0ff */
[----:B------:R-:W-:Y:S02]  /*b100*/  FFMA.FTZ R10, R58, R10, R69 ;  /* 0x0000000a3a0a7223 */ /* 0x000fe40000010045 */
        /* <DEDUP_REMOVED lines=24> */
.L_x_133:
[----:B------:R-:W-:Y:S05]  /*b290*/  BSYNC B0 ;  /* 0x0000000000007941 */ /* 0x000fea0003800000 */
.L_x_132:
[----:B-1----:R-:W-:-:S04]  /*b2a0*/  IADD3 R12, R28, 0x40, RZ ;  /* 0x000000401c0c7810 */ /* 0x002fc80007ffe0ff */
        /* <DEDUP_REMOVED lines=104> */
.L_x_129:
[----:B------:R-:W-:Y:S05]  /*b930*/  BSYNC B1 ;  /* 0x0000000000017941 */ /* 0x000fea0003800000 */
.L_x_128:
[----:B------:R-:W-:-:S04]  /*b940*/  IADD3 R29, R29, 0x40, RZ ;  /* 0x000000401d1d7810 */ /* 0x000fc80007ffe0ff */
[----:B------:R-:W-:-:S13]  /*b950*/  ISETP.GE.AND P0, PT, R29, R56, PT ;  /* 0x000000381d00720c */ /* 0x000fda0003f06270 */
[----:B------:R-:W-:Y:S05]  /*b960*/  @P0 BRA `(.L_x_115) ;  /* 0x000013d000000947 */ /* 0x000fea0003800000 */
[----:B------:R-:W-:Y:S01]  /*b970*/  ISETP.GE.AND P0, PT, R28, c[0x0][0x27c], PT ;  /* 0x00009f001c007a0c */ /* 0x000fe20003f06270 */
[----:B------:R-:W-:-:S12]  /*b980*/  BSSY B0, `(.L_x_134) ;  /* 0x0000063000007945 */ /* 0x000fd80003800000 */
[----:B------:R-:W-:Y:S05]  /*b990*/  @P0 BRA `(.L_x_135) ;  /* 0x0000061000000947 */ /* 0x000fea0003800000 */
[----:B-1----:R-:W-:Y:S01]  /*b9a0*/  IMAD.MOV.U32 R11, RZ, RZ, c[0x0][0x27c] ;  /* 0x00009f00ff0b7624 */ /* 0x002fe200078e00ff */
[----:B------:R-:W-:Y:S01]  /*b9b0*/  SHF.R.S32.HI R8, RZ, 0x1f, R29 ;  /* 0x0000001fff087819 */ /* 0x000fe2000001141d */
[----:B------:R-:W-:-:S03]  /*b9c0*/  IMAD.SHL.U32 R9, R29, 0x40, RZ ;  /* 0x000000401d097824 */ /* 0x000fc600078e00ff */
[----:B------:R-:W-:Y:S02]  /*b9d0*/  LEA.HI R11, R11, R54, RZ, 0x1d ;  /* 0x000000360b0b7211 */ /* 0x000fe400078fe8ff */
[----:B------:R-:W-:Y:S02]  /*b9e0*/  LEA.HI R8, R8, R29, RZ, 0x3 ;  /* 0x0000001d08087211 */ /* 0x000fe400078f18ff */
[----:B------:R-:W-:Y:S01]  /*b9f0*/  SHF.R.S32.HI R10, RZ, 0x1f, R11 ;  /* 0x0000001fff0a7819 */ /* 0x000fe2000001140b */
[----:B------:R-:W-:Y:S01]  /*ba00*/  IMAD.SHL.U32 R12, R11, 0x8, RZ ;  /* 0x000000080b0c7824 */ /* 0x000fe200078e00ff */
[----:B------:R-:W-:Y:S02]  /*ba10*/  LOP3.LUT R9, R9, 0x1c0, RZ, 0xc0, !PT ;  /* 0x000001c009097812 */ /* 0x000fe400078ec0ff */
[----:B------:R-:W-:Y:S02]  /*ba20*/  LEA.HI R10, R10, R11, RZ, 0x3 ;  /* 0x0000000b0a0a7211 */ /* 0x000fe400078f18ff */
[----:B------:R-:W-:-:S02]  /*ba30*/  SHF.L.U32 R8, R8, 0x6, RZ ;  /* 0x0000000608087819 */ /* 0x000fc400000006ff */
[C---:B------:R-:W-:Y:S01]  /*ba40*/  LOP3.LUT R14, R9.reuse, 0x38, R28, 0xf8, !PT ;  /* 0x00000038090e7812 */ /* 0x040fe200078ef81c */
[----:B------:R-:W-:Y:S01]  /*ba50*/  IMAD.SHL.U32 R10, R10, 0x400, RZ ;  /* 0x000004000a0a7824 */ /* 0x000fe200078e00ff */
[----:B------:R-:W-:Y:S02]  /*ba60*/  SHF.R.U32.HI R13, RZ, 0x3, R9 ;  /* 0x00000003ff0d7819 */ /* 0x000fe40000011609 */
[----:B------:R-:W-:Y:S02]  /*ba70*/  LOP3.LUT R8, R8, 0xfffffe00, RZ, 0xc0, !PT ;  /* 0xfffffe0008087812 */ /* 0x000fe400078ec0ff */
[----:B------:R-:W-:Y:S02]  /*ba80*/  LOP3.LUT R12, R9, 0x38, R12, 0xf8, !PT ;  /* 0x00000038090c7812 */ /* 0x000fe400078ef80c */
[----:B------:R-:W-:Y:S02]  /*ba90*/  LOP3.LUT R14, R8, R14, R13, 0xf6, !PT ;  /* 0x0000000e080e7212 */ /* 0x000fe400078ef60d */
[----:B------:R-:W-:-:S02]  /*baa0*/  LOP3.LUT R13, R12, R13, RZ, 0x3c, !PT ;  /* 0x0000000d0c0d7212 */ /* 0x000fc400078e3cff */
[----:B------:R-:W-:Y:S02]  /*bab0*/  LOP3.LUT R10, R10, 0x7fffe000, RZ, 0xc0, !PT ;  /* 0x7fffe0000a0a7812 */ /* 0x000fe400078ec0ff */
[----:B------:R-:W-:Y:S02]  /*bac0*/  SHF.L.U32 R55, R14, 0x1, RZ ;  /* 0x000000010e377819 */ /* 0x000fe400000006ff */
[----:B------:R-:W-:-:S03]  /*bad0*/  IADD3 R54, R13, R10, R8 ;  /* 0x0000000a0d367210 */ /* 0x000fc60007ffe008 */
[----:B------:R-:W1:Y:S02]  /*bae0*/  LDS.128 R12, [R55+0xc100] ;  /* 0x00c10000370c7984 */ /* 0x000e640000000c00 */
[----:B------:R-:W-:-:S05]  /*baf0*/  IMAD.SHL.U32 R54, R54, 0x2, RZ ;  /* 0x0000000236367824 */ /* 0x000fca00078e00ff */
[----:B------:R-:W2:Y:S01]  /*bb00*/  LDS.128 R8, [R54+0xc100] ;  /* 0x00c1000036087984 */ /* 0x000ea20000000c00 */
[C---:B-1----:R-:W-:Y:S01]  /*bb10*/  IMAD.U32 R57, R12.reuse, 0x10000, RZ ;  /* 0x000100000c397824 */ /* 0x042fe200078e00ff */
[----:B------:R-:W-:Y:S01]  /*bb20*/  LOP3.LUT R56, R12, 0xffff0000, RZ, 0xc0, !PT ;  /* 0xffff00000c387812 */ /* 0x000fe200078ec0ff */
[----:B------:R-:W-:Y:S01]  /*bb30*/  IMAD.U32 R58, R14, 0x10000, RZ ;  /* 0x000100000e3a7824 */ /* 0x000fe200078e00ff */
[C---:B------:R-:W-:Y:S02]  /*bb40*/  SHF.L.U32 R12, R13.reuse, 0x10, RZ ;  /* 0x000000100d0c7819 */ /* 0x040fe400000006ff */
[----:B------:R-:W-:Y:S02]  /*bb50*/  LOP3.LUT R59, R13, 0xffff0000, RZ, 0xc0, !PT ;  /* 0xffff00000d3b7812 */ /* 0x000fe400078ec0ff */
[C---:B------:R-:W-:Y:S01]  /*bb60*/  SHF.L.U32 R13, R15.reuse, 0x10, RZ ;  /* 0x000000100f0d7819 */ /* 0x040fe200000006ff */
[----:B--2---:R-:W-:Y:S01]  /*bb70*/  IMAD.U32 R62, R8, 0x10000, RZ ;  /* 0x00010000083e7824 */ /* 0x004fe200078e00ff */
[----:B------:R-:W-:Y:S01]  /*bb80*/  LOP3.LUT R63, R15, 0xffff0000, RZ, 0xc0, !PT ;  /* 0xffff00000f3f7812 */ /* 0x000fe200078ec0ff */
[----:B------:R-:W-:Y:S01]  /*bb90*/  IMAD.U32 R15, R47, 0x10000, RZ ;  /* 0x000100002f0f7824 */ /* 0x000fe200078e00ff */
[----:B------:R-:W-:-:S02]  /*bba0*/  SHF.L.U32 R60, R10, 0x10, RZ ;  /* 0x000000100a3c7819 */ /* 0x000fc400000006ff */
[----:B------:R-:W-:Y:S02]  /*bbb0*/  LOP3.LUT R61, R8, 0xffff0000, RZ, 0xc0, !PT ;  /* 0xffff0000083d7812 */ /* 0x000fe400078ec0ff */
[C---:B------:R-:W-:Y:S02]  /*bbc0*/  SHF.L.U32 R8, R9.reuse, 0x10, RZ ;  /* 0x0000001009087819 */ /* 0x040fe400000006ff */
[----:B------:R-:W-:Y:S01]  /*bbd0*/  LOP3.LUT R66, R9, 0xffff0000, RZ, 0xc0, !PT ;  /* 0xffff000009427812 */ /* 0x000fe200078ec0ff */
[----:B------:R-:W-:Y:S01]  /*bbe0*/  IMAD.U32 R9, R51, 0x10000, RZ ;  /* 0x0001000033097824 */ /* 0x000fe200078e00ff */
[----:B------:R-:W-:Y:S01]  /*bbf0*/  LOP3.LUT R65, R10, 0xffff0000, RZ, 0xc0, !PT ;  /* 0xffff00000a417812 */ /* 0x000fe200078ec0ff */
[-C--:B------:R-:W-:Y:S01]  /*bc00*/  FMUL.FTZ R10, R15, R60.reuse ;  /* 0x0000003c0f0a7220 */ /* 0x080fe20000410000 */
[----:B------:R-:W-:Y:S01]  /*bc10*/  LOP3.LUT R47, R47, 0xffff0000, RZ, 0xc0, !PT ;  /* 0xffff00002f2f7812 */ /* 0x000fe200078ec0ff */
[----:B------:R-:W-:Y:S01]  /*bc20*/  FMUL.FTZ R60, R9, R60 ;  /* 0x0000003c093c7220 */ /* 0x000fe20000410000 */
[----:B------:R-:W-:Y:S01]  /*bc30*/  LOP3.LUT R51, R51, 0xffff0000, RZ, 0xc0, !PT ;  /* 0xffff000033337812 */ /* 0x000fe200078ec0ff */
[-C--:B------:R-:W-:Y:S01]  /*bc40*/  FFMA.FTZ R10, R9, R58.reuse, -R10 ;  /* 0x0000003a090a7223 */ /* 0x080fe2000001080a */
[----:B------:R-:W-:Y:S01]  /*bc50*/  LOP3.LUT R14, R14, 0xffff0000, RZ, 0xc0, !PT ;  /* 0xffff00000e0e7812 */ /* 0x000fe200078ec0ff */
[----:B------:R-:W-:Y:S01]  /*bc60*/  FFMA.FTZ R60, R15, R58, R60 ;  /* 0x0000003a0f3c7223 */ /* 0x000fe2000001003c */
[----:B------:R-:W-:Y:S01]  /*bc70*/  SHF.L.U32 R15, R53, 0x10, RZ ;  /* 0x00000010350f7819 */ /* 0x000fe200000006ff */
[C---:B------:R-:W-:Y:S01]  /*bc80*/  IMAD.U32 R9, R49.reuse, 0x10000, RZ ;  /* 0x0001000031097824 */ /* 0x040fe200078e00ff */
[----:B------:R-:W-:Y:S01]  /*bc90*/  LOP3.LUT R49, R49, 0xffff0000, RZ, 0xc0, !PT ;  /* 0xffff000031317812 */ /* 0x000fe200078ec0ff */
[-C--:B------:R-:W-:Y:S01]  /*bca0*/  FMUL.FTZ R67, R47, R65.reuse ;  /* 0x000000412f437220 */ /* 0x080fe20000410000 */
[----:B------:R-:W-:Y:S01]  /*bcb0*/  LOP3.LUT R53, R53, 0xffff0000, RZ, 0xc0, !PT ;  /* 0xffff000035357812 */ /* 0x000fe200078ec0ff */
[-C--:B------:R-:W-:Y:S01]  /*bcc0*/  FMUL.FTZ R58, R9, R62.reuse ;  /* 0x0000003e093a7220 */ /* 0x080fe20000410000 */
[----:B------:R-:W-:Y:S01]  /*bcd0*/  SHF.L.U32 R64, R11, 0x10, RZ ;  /* 0x000000100b407819 */ /* 0x000fe200000006ff */
[----:B------:R-:W-:Y:S01]  /*bce0*/  FMUL.FTZ R65, R51, R65 ;  /* 0x0000004133417220 */ /* 0x000fe20000410000 */
[----:B------:R-:W-:Y:S01]  /*bcf0*/  LOP3.LUT R11, R11, 0xffff0000, RZ, 0xc0, !PT ;  /* 0xffff00000b0b7812 */ /* 0x000fe200078ec0ff */
[----:B------:R-:W-:-:S02]  /*bd00*/  FMUL.FTZ R62, R15, R62 ;  /* 0x0000003e0f3e7220 */ /* 0x000fc40000410000 */
[-C--:B------:R-:W-:Y:S02]  /*bd10*/  FFMA.FTZ R67, R51, R14.reuse, -R67 ;  /* 0x0000000e33437223 */ /* 0x080fe40000010843 */
[----:B------:R-:W-:Y:S01]  /*bd20*/  FFMA.FTZ R65, R47, R14, R65 ;  /* 0x0000000e2f417223 */ /* 0x000fe20000010041 */
[----:B------:R-:W-:Y:S01]  /*bd30*/  SHF.L.U32 R47, R50, 0x10, RZ ;  /* 0x00000010322f7819 */ /* 0x000fe200000006ff */
[----:B------:R-:W-:Y:S01]  /*bd40*/  FFMA.FTZ R62, R9, R57, R62 ;  /* 0x00000039093e7223 */ /* 0x000fe2000001003e */
[C---:B------:R-:W-:Y:S01]  /*bd50*/  SHF.L.U32 R9, R48.reuse, 0x10, RZ ;  /* 0x0000001030097819 */ /* 0x040fe200000006ff */
[----:B------:R-:W-:Y:S01]  /*bd60*/  FMUL.FTZ R14, R49, R61 ;  /* 0x0000003d310e7220 */ /* 0x000fe20000410000 */
[----:B------:R-:W-:Y:S01]  /*bd70*/  LOP3.LUT R48, R48, 0xffff0000, RZ, 0xc0, !PT ;  /* 0xffff000030307812 */ /* 0x000fe200078ec0ff */
[----:B------:R-:W-:Y:S01]  /*bd80*/  FFMA.FTZ R58, R15, R57, -R58 ;  /* 0x000000390f3a7223 */ /* 0x000fe2000001083a */
[----:B------:R-:W-:Y:S01]  /*bd90*/  LOP3.LUT R50, R50, 0xffff0000, RZ, 0xc0, !PT ;  /* 0xffff000032327812 */ /* 0x000fe200078ec0ff */
[C---:B------:R-:W-:Y:S01]  /*bda0*/  IMAD.U32 R15, R52.reuse, 0x10000, RZ ;  /* 0x00010000340f7824 */ /* 0x040fe200078e00ff */
[----:B------:R-:W-:Y:S01]  /*bdb0*/  LOP3.LUT R52, R52, 0xffff0000, RZ, 0xc0, !PT ;  /* 0xffff000034347812 */ /* 0x000fe200078ec0ff */
[----:B------:R-:W-:-:S02]  /*bdc0*/  FMUL.FTZ R61, R53, R61 ;  /* 0x0000003d353d7220 */ /* 0x000fc40000410000 */
[----:B------:R-:W-:Y:S02]  /*bdd0*/  FFMA.FTZ R53, R53, R56, -R14 ;  /* 0x0000003835357223 */ /* 0x000fe4000001080e */
[C---:B------:R-:W-:Y:S01]  /*bde0*/  IMAD.U32 R14, R46.reuse, 0x10000, RZ ;  /* 0x000100002e0e7824 */ /* 0x040fe200078e00ff */
[----:B------:R-:W-:Y:S01]  /*bdf0*/  LOP3.LUT R46, R46, 0xffff0000, RZ, 0xc0, !PT ;  /* 0xffff00002e2e7812 */ /* 0x000fe200078ec0ff */
[-C--:B------:R-:W-:Y:S02]  /*be00*/  FMUL.FTZ R51, R9, R8.reuse ;  /* 0x0000000809337220 */ /* 0x080fe40000410000 */
[----:B------:R-:W-:Y:S02]  /*be10*/  FMUL.FTZ R8, R15, R8 ;  /* 0x000000080f087220 */ /* 0x000fe40000410000 */
[----:B------:R-:W-:Y:S02]  /*be20*/  FFMA.FTZ R61, R49, R56, R61 ;  /* 0x00000038313d7223 */ /* 0x000fe4000001003d */
[----:B------:R-:W-:-:S02]  /*be30*/  FFMA.FTZ R51, R15, R12, -R51 ;  /* 0x0000000c0f337223 */ /* 0x000fc40000010833 */
[----:B------:R-:W-:Y:S02]  /*be40*/  FFMA.FTZ R9, R9, R12, R8 ;  /* 0x0000000c09097223 */ /* 0x000fe40000010008 */
[----:B------:R-:W-:Y:S02]  /*be50*/  FMUL.FTZ R56, R14, R64 ;  /* 0x000000400e387220 */ /* 0x000fe40000410000 */
[----:B------:R-:W-:Y:S02]  /*be60*/  FMUL.FTZ R12, R48, R66 ;  /* 0x00000042300c7220 */ /* 0x000fe40000410000 */
[----:B------:R-:W-:Y:S02]  /*be70*/  FMUL.FTZ R8, R46, R11 ;  /* 0x0000000b2e087220 */ /* 0x000fe40000410000 */
[----:B------:R-:W-:Y:S02]  /*be80*/  FMUL.FTZ R64, R47, R64 ;  /* 0x000000402f407220 */ /* 0x000fe40000410000 */
[----:B------:R-:W-:-:S02]  /*be90*/  FMUL.FTZ R66, R52, R66 ;  /* 0x0000004234427220 */ /* 0x000fc40000410000 */
[----:B------:R-:W-:Y:S02]  /*bea0*/  FMUL.FTZ R11, R50, R11 ;  /* 0x0000000b320b7220 */ /* 0x000fe40000410000 */
[----:B------:R-:W-:Y:S02]  /*beb0*/  FFMA.FTZ R15, R47, R13, -R56 ;  /* 0x0000000d2f0f7223 */ /* 0x000fe40000010838 */
[----:B------:R-:W-:Y:S01]  /*bec0*/  FFMA.FTZ R52, R52, R59, -R12 ;  /* 0x0000003b34347223 */ /* 0x000fe2000001080c */
[----:B------:R-:W-:Y:S01]  /*bed0*/  F2FP.BF16.PACK_AB R12, R53, R58 ;  /* 0x0000003a350c723e */ /* 0x000fe200000010ff */
[----:B------:R-:W-:Y:S01]  /*bee0*/  FFMA.FTZ R50, R50, R63, -R8 ;  /* 0x0000003f32327223 */ /* 0x000fe20000010808 */
[----:B------:R-:W-:Y:S01]  /*bef0*/  F2FP.BF16.PACK_AB R8, R61, R62 ;  /* 0x0000003e3d08723e */ /* 0x000fe200000010ff */
[----:B------:R-:W-:Y:S01]  /*bf00*/  FFMA.FTZ R64, R14, R13, R64 ;  /* 0x0000000d0e407223 */ /* 0x000fe20000010040 */
[----:B------:R-:W-:Y:S01]  /*bf10*/  F2FP.BF16.PACK_AB R14, R67, R10 ;  /* 0x0000000a430e723e */ /* 0x000fe200000010ff */
[----:B------:R-:W-:Y:S01]  /*bf20*/  FFMA.FTZ R48, R48, R59, R66 ;  /* 0x0000003b30307223 */ /* 0x000fe20000010042 */
[----:B------:R-:W-:Y:S01]  /*bf30*/  F2FP.BF16.PACK_AB R13, R52, R51 ;  /* 0x00000033340d723e */ /* 0x000fe200000010ff */
[----:B------:R-:W-:Y:S01]  /*bf40*/  FFMA.FTZ R11, R46, R63, R11 ;  /* 0x0000003f2e0b7223 */ /* 0x000fe2000001000b */
[----:B------:R-:W-:-:S02]  /*bf50*/  F2FP.BF16.PACK_AB R15, R50, R15 ;  /* 0x0000000f320f723e */ /* 0x000fc400000010ff */
[----:B------:R-:W-:Y:S02]  /*bf60*/  F2FP.BF16.PACK_AB R10, R65, R60 ;  /* 0x0000003c410a723e */ /* 0x000fe400000010ff */
[----:B------:R-:W-:Y:S01]  /*bf70*/  F2FP.BF16.PACK_AB R9, R48, R9 ;  /* 0x000000093009723e */ /* 0x000fe200000010ff */
[----:B------:R1:W-:Y:S01]  /*bf80*/  STS.128 [R55+0xc100], R12 ;  /* 0x00c1000c37007388 */ /* 0x0003e20000000c00 */
[----:B------:R-:W-:-:S05]  /*bf90*/  F2FP.BF16.PACK_AB R11, R11, R64 ;  /* 0x000000400b0b723e */ /* 0x000fca00000010ff */
[----:B------:R1:W-:Y:S02]  /*bfa0*/  STS.128 [R54+0xc100], R8 ;  /* 0x00c1000836007388 */ /* 0x0003e40000000c00 */
.L_x_135:
[----:B------:R-:W-:Y:S05]  /*bfb0*/  BSYNC B0 ;  /* 0x0000000000007941 */ /* 0x000fea0003800000 */
.L_x_134:
[----:B-1----:R-:W-:Y:S01]  /*bfc0*/  IADD3 R9, R28, 0x20, RZ ;  /* 0x000000201c097810 */ /* 0x002fe20007ffe0ff */
[----:B------:R-:W-:Y:S03]  /*bfd0*/  BSSY B0, `(.L_x_136) ;  /* 0x000006b000007945 */ /* 0x000fe60003800000 */
[----:B------:R-:W-:-:S13]  /*bfe0*/  ISETP.GE.AND P0, PT, R9, c[0x0][0x27c], PT ;  /* 0x00009f0009007a0c */ /* 0x000fda0003f06270 */
[----:B------:R-:W-:Y:S05]  /*bff0*/  @P0 BRA `(.L_x_137) ;  /* 0x0000068000000947 */ /* 0x000fea0003800000 */
[----:B------:R-:W-:Y:S01]  /*c000*/  SHF.R.S32.HI R12, RZ, 0x1f, R9 ;  /* 0x0000001fff0c7819 */ /* 0x000fe20000011409 */
[----:B------:R-:W-:Y:S01]  /*c010*/  IMAD.MOV.U32 R13, RZ, RZ, c[0x0][0x27c] ;  /* 0x00009f00ff0d7624 */ /* 0x000fe200078e00ff */
[----:B------:R-:W-:Y:S01]  /*c020*/  SHF.R.S32.HI R8, RZ, 0x1f, R29 ;  /* 0x0000001fff087819 */ /* 0x000fe2000001141d */
[----:B------:R-:W-:Y:S01]  /*c030*/  IMAD.SHL.U32 R14, R29, 0x40, RZ ;  /* 0x000000401d0e7824 */ /* 0x000fe200078e00ff */
[CC--:B------:R-:W-:Y:S01]  /*c040*/  LEA.HI R15, R12.reuse, R9.reuse, RZ, 0x3 ;  /* 0x000000090c0f7211 */ /* 0x0c0fe200078f18ff */
[----:B------:R-:W-:Y:S01]  /*c050*/  IMAD.U32 R54, R45, 0x10000, RZ ;  /* 0x000100002d367824 */ /* 0x000fe200078e00ff */
[----:B------:R-:W-:Y:S02]  /*c060*/  LEA.HI R12, R12, R9, RZ, 0x6 ;  /* 0x000000090c0c7211 */ /* 0x000fe400078f30ff */
[----:B------:R-:W-:Y:S02]  /*c070*/  SHF.R.S32.HI R10, RZ, 0x3, R15 ;  /* 0x00000003ff0a7819 */ /* 0x000fe4000001140f */
[----:B------:R-:W-:Y:S01]  /*c080*/  LOP3.LUT R14, R14, 0x1c0, RZ, 0xc0, !PT ;  /* 0x000001c00e0e7812 */ /* 0x000fe200078ec0ff */
[----:B------:R-:W-:Y:S01]  /*c090*/  IMAD.SHL.U32 R12, R12, 0x80, RZ ;  /* 0x000000800c0c7824 */ /* 0x000fe200078e00ff */
[----:B------:R-:W-:-:S02]  /*c0a0*/  LEA.HI R13, R13, R10, RZ, 0x1d ;  /* 0x0000000a0d0d7211 */ /* 0x000fc400078fe8ff */
[----:B------:R-:W-:Y:S02]  /*c0b0*/  LEA.HI R9, R8, R29, RZ, 0x3 ;  /* 0x0000001d08097211 */ /* 0x000fe400078f18ff */
[----:B------:R-:W-:Y:S01]  /*c0c0*/  SHF.R.S32.HI R10, RZ, 0x1f, R13 ;  /* 0x0000001fff0a7819 */ /* 0x000fe2000001140d */
[----:B------:R-:W-:Y:S01]  /*c0d0*/  IMAD.SHL.U32 R11, R13, 0x8, RZ ;  /* 0x000000080d0b7824 */ /* 0x000fe200078e00ff */
[----:B------:R-:W-:Y:S02]  /*c0e0*/  LOP3.LUT R15, R14, 0x38, R15, 0xf8, !PT ;  /* 0x000000380e0f7812 */ /* 0x000fe400078ef80f */
[----:B------:R-:W-:Y:S02]  /*c0f0*/  LEA.HI R10, R10, R13, RZ, 0x3 ;  /* 0x0000000d0a0a7211 */ /* 0x000fe400078f18ff */
[----:B------:R-:W-:Y:S02]  /*c100*/  SHF.R.U32.HI R8, RZ, 0x3, R14 ;  /* 0x00000003ff087819 */ /* 0x000fe4000001160e */
[----:B------:R-:W-:Y:S01]  /*c110*/  SHF.L.U32 R9, R9, 0x6, RZ ;  /* 0x0000000609097819 */ /* 0x000fe200000006ff */
[----:B------:R-:W-:Y:S01]  /*c120*/  IMAD.SHL.U32 R10, R10, 0x400, RZ ;  /* 0x000004000a0a7824 */ /* 0x000fe200078e00ff */
[----:B------:R-:W-:-:S02]  /*c130*/  LOP3.LUT R12, R12, 0x7fffe000, RZ, 0xc0, !PT ;  /* 0x7fffe0000c0c7812 */ /* 0x000fc400078ec0ff */
[----:B------:R-:W-:Y:S02]  /*c140*/  LOP3.LUT R15, R15, R8, RZ, 0x3c, !PT ;  /* 0x000000080f0f7212 */ /* 0x000fe400078e3cff */
[----:B------:R-:W-:Y:S02]  /*c150*/  LOP3.LUT R9, R9, 0xfffffe00, RZ, 0xc0, !PT ;  /* 0xfffffe0009097812 */ /* 0x000fe400078ec0ff */
[----:B------:R-:W-:Y:S02]  /*c160*/  LOP3.LUT R11, R14, 0x38, R11, 0xf8, !PT ;  /* 0x000000380e0b7812 */ /* 0x000fe400078ef80b */
[----:B------:R-:W-:Y:S02]  /*c170*/  IADD3 R12, R15, R12, R9 ;  /* 0x0000000c0f0c7210 */ /* 0x000fe40007ffe009 */
[----:B------:R-:W-:Y:S02]  /*c180*/  LOP3.LUT R46, R11, R8, RZ, 0x3c, !PT ;  /* 0x000000080b2e7212 */ /* 0x000fe400078e3cff */
[----:B------:R-:W-:Y:S01]  /*c190*/  LOP3.LUT R10, R10, 0x7fffe000, RZ, 0xc0, !PT ;  /* 0x7fffe0000a0a7812 */ /* 0x000fe200078ec0ff */
[----:B------:R-:W-:-:S03]  /*c1a0*/  IMAD.SHL.U32 R47, R12, 0x2, RZ ;  /* 0x000000020c2f7824 */ /* 0x000fc600078e00ff */
[----:B------:R-:W-:Y:S02]  /*c1b0*/  IADD3 R46, R46, R10, R9 ;  /* 0x0000000a2e2e7210 */ /* 0x000fe40007ffe009 */
[----:B------:R-:W1:Y:S02]  /*c1c0*/  LDS.128 R12, [R47+0xc100] ;  /* 0x00c100002f0c7984 */ /* 0x000e640000000c00 */
[----:B------:R-:W-:-:S05]  /*c1d0*/  SHF.L.U32 R46, R46, 0x1, RZ ;  /* 0x000000012e2e7819 */ /* 0x000fca00000006ff */
[----:B------:R-:W2:Y:S01]  /*c1e0*/  LDS.128 R8, [R46+0xc100] ;  /* 0x00c100002e087984 */ /* 0x000ea20000000c00 */
[C---:B-1----:R-:W-:Y:S01]  /*c1f0*/  IMAD.U32 R49, R12.reuse, 0x10000, RZ ;  /* 0x000100000c317824 */ /* 0x042fe200078e00ff */
[----:B------:R-:W-:Y:S01]  /*c200*/  LOP3.LUT R48, R12, 0xffff0000, RZ, 0xc0, !PT ;  /* 0xffff00000c307812 */ /* 0x000fe200078ec0ff */
[C---:B------:R-:W-:Y:S01]  /*c210*/  IMAD.U32 R12, R13.reuse, 0x10000, RZ ;  /* 0x000100000d0c7824 */ /* 0x040fe200078e00ff */
[----:B------:R-:W-:Y:S01]  /*c220*/  LOP3.LUT R51, R13, 0xffff0000, RZ, 0xc0, !PT ;  /* 0xffff00000d337812 */ /* 0x000fe200078ec0ff */
[C---:B------:R-:W-:Y:S01]  /*c230*/  IMAD.U32 R13, R15.reuse, 0x10000, RZ ;  /* 0x000100000f0d7824 */ /* 0x040fe200078e00ff */
[----:B------:R-:W-:Y:S01]  /*c240*/  LOP3.LUT R53, R15, 0xffff0000, RZ, 0xc0, !PT ;  /* 0xffff00000f357812 */ /* 0x000fe200078ec0ff */
[C---:B--2---:R-:W-:Y:S01]  /*c250*/  IMAD.U32 R52, R8.reuse, 0x10000, RZ ;  /* 0x0001000008347824 */ /* 0x044fe200078e00ff */
[----:B------:R-:W-:Y:S01]  /*c260*/  LOP3.LUT R15, R8, 0xffff0000, RZ, 0xc0, !PT ;  /* 0xffff0000080f7812 */ /* 0x000fe200078ec0ff */
[----:B------:R-:W-:Y:S01]  /*c270*/  IMAD.U32 R55, R11, 0x10000, RZ ;  /* 0x000100000b377824 */ /* 0x000fe200078e00ff */
[----:B------:R-:W-:-:S02]  /*c280*/  SHF.L.U32 R8, R9, 0x10, RZ ;  /* 0x0000001009087819 */ /* 0x000fc400000006ff */
[----:B------:R-:W-:Y:S01]  /*c290*/  LOP3.LUT R58, R9, 0xffff0000, RZ, 0xc0, !PT ;  /* 0xffff0000093a7812 */ /* 0x000fe200078ec0ff */
[----:B------:R-:W-:Y:S01]  /*c2a0*/  IMAD.U32 R9, R41, 0x10000, RZ ;  /* 0x0001000029097824 */ /* 0x000fe200078e00ff */
[C---:B------:R-:W-:Y:S02]  /*c2b0*/  SHF.L.U32 R57, R10.reuse, 0x10, RZ ;  /* 0x000000100a397819 */ /* 0x040fe400000006ff */
[----:B------:R-:W-:Y:S01]  /*c2c0*/  LOP3.LUT R56, R10, 0xffff0000, RZ, 0xc0, !PT ;  /* 0xffff00000a387812 */ /* 0x000fe200078ec0ff */
[-C--:B------:R-:W-:Y:S01]  /*c2d0*/  FMUL.FTZ R10, R9, R52.reuse ;  /* 0x00000034090a7220 */ /* 0x080fe20000410000 */
[----:B------:R-:W-:Y:S01]  /*c2e0*/  LOP3.LUT R41, R41, 0xffff0000, RZ, 0xc0, !PT ;  /* 0xffff000029297812 */ /* 0x000fe200078ec0ff */
[----:B------:R-:W-:Y:S01]  /*c2f0*/  FMUL.FTZ R52, R54, R52 ;  /* 0x0000003436347220 */ /* 0x000fe20000410000 */
[----:B------:R-:W-:Y:S01]  /*c300*/  SHF.L.U32 R50, R14, 0x10, RZ ;  /* 0x000000100e327819 */ /* 0x000fe200000006ff */
        /* <DEDUP_REMOVED lines=8> */
[----:B------:R-:W-:Y:S01]  /*c390*/  FMUL.FTZ R15, R54, R15 ;  /* 0x0000000f360f7220 */ /* 0x000fe20000410000 */
[----:B------:R-:W-:Y:S01]  /*c3a0*/  LOP3.LUT R14, R14, 0xffff0000, RZ, 0xc0, !PT ;  /* 0xffff00000e0e7812 */ /* 0x000fe200078ec0ff */
[-C--:B------:R-:W-:Y:S01]  /*c3b0*/  FMUL.FTZ R49, R45, R57.reuse ;  /* 0x000000392d317220 */ /* 0x080fe20000410000 */
[----:B------:R-:W-:Y:S01]  /*c3c0*/  LOP3.LUT R11, R11, 0xffff0000, RZ, 0xc0, !PT ;  /* 0xffff00000b0b7812 */ /* 0x000fe200078ec0ff */
[----:B------:R-:W-:-:S02]  /*c3d0*/  FMUL.FTZ R57, R9, R57 ;  /* 0x0000003909397220 */ /* 0x000fc40000410000 */
[-C--:B------:R-:W-:Y:S02]  /*c3e0*/  FFMA.FTZ R59, R54, R48.reuse, -R59 ;  /* 0x00000030363b7223 */ /* 0x080fe4000001083b */
[----:B------:R-:W-:Y:S02]  /*c3f0*/  FFMA.FTZ R15, R41, R48, R15 ;  /* 0x00000030290f7223 */ /* 0x000fe4000001000f */
[-C--:B------:R-:W-:Y:S02]  /*c400*/  FFMA.FTZ R49, R9, R50.reuse, -R49 ;  /* 0x0000003209317223 */ /* 0x080fe40000010831 */
[----:B------:R-:W-:Y:S01]  /*c410*/  FFMA.FTZ R57, R45, R50, R57 ;  /* 0x000000322d397223 */ /* 0x000fe20000010039 */
[C---:B------:R-:W-:Y:S01]  /*c420*/  SHF.L.U32 R50, R38.reuse, 0x10, RZ ;  /* 0x0000001026327819 */ /* 0x040fe200000006ff */
[-C--:B------:R-:W-:Y:S01]  /*c430*/  FMUL.FTZ R48, R39, R56.reuse ;  /* 0x0000003827307220 */ /* 0x080fe20000410000 */
[----:B------:R-:W-:Y:S01]  /*c440*/  LOP3.LUT R38, R38, 0xffff0000, RZ, 0xc0, !PT ;  /* 0xffff000026267812 */ /* 0x000fe200078ec0ff */
[----:B------:R-:W-:-:S02]  /*c450*/  FMUL.FTZ R56, R43, R56 ;  /* 0x000000382b387220 */ /* 0x000fc40000410000 */
[C---:B------:R-:W-:Y:S01]  /*c460*/  IMAD.U32 R9, R40.reuse, 0x10000, RZ ;  /* 0x0001000028097824 */ /* 0x040fe200078e00ff */
[----:B------:R-:W-:Y:S01]  /*c470*/  LOP3.LUT R40, R40, 0xffff0000, RZ, 0xc0, !PT ;  /* 0xffff000028287812 */ /* 0x000fe200078ec0ff */
[C---:B------:R-:W-:Y:S01]  /*c480*/  IMAD.U32 R41, R44.reuse, 0x10000, RZ ;  /* 0x000100002c297824 */ /* 0x040fe200078e00ff */
[----:B------:R-:W-:Y:S01]  /*c490*/  LOP3.LUT R44, R44, 0xffff0000, RZ, 0xc0, !PT ;  /* 0xffff00002c2c7812 */ /* 0x000fe200078ec0ff */
[C---:B------:R-:W-:Y:S01]  /*c4a0*/  IMAD.U32 R54, R42.reuse, 0x10000, RZ ;  /* 0x000100002a367824 */ /* 0x040fe200078e00ff */
[----:B------:R-:W-:Y:S01]  /*c4b0*/  LOP3.LUT R42, R42, 0xffff0000, RZ, 0xc0, !PT ;  /* 0xffff00002a2a7812 */ /* 0x000fe200078ec0ff */
[-C--:B------:R-:W-:Y:S02]  /*c4c0*/  FFMA.FTZ R48, R43, R14.reuse, -R48 ;  /* 0x0000000e2b307223 */ /* 0x080fe40000010830 */
[----:B------:R-:W-:Y:S02]  /*c4d0*/  FFMA.FTZ R56, R39, R14, R56 ;  /* 0x0000000e27387223 */ /* 0x000fe40000010038 */
[----:B------:R-:W-:-:S02]  /*c4e0*/  FMUL.FTZ R43, R9, R8 ;  /* 0x00000008092b7220 */ /* 0x000fc40000410000 */
[-C--:B------:R-:W-:Y:S02]  /*c4f0*/  FMUL.FTZ R14, R50, R55.reuse ;  /* 0x00000037320e7220 */ /* 0x080fe40000410000 */
[C---:B------:R-:W-:Y:S02]  /*c500*/  FMUL.FTZ R8, R41.reuse, R8 ;  /* 0x0000000829087220 */ /* 0x040fe40000410000 */
[C---:B------:R-:W-:Y:S02]  /*c510*/  FMUL.FTZ R55, R54.reuse, R55 ;  /* 0x0000003736377220 */ /* 0x040fe40000410000 */
[-C--:B------:R-:W-:Y:S02]  /*c520*/  FFMA.FTZ R43, R41, R12.reuse, -R43 ;  /* 0x0000000c292b7223 */ /* 0x080fe4000001082b */
[----:B------:R-:W-:Y:S02]  /*c530*/  FFMA.FTZ R9, R9, R12, R8 ;  /* 0x0000000c09097223 */ /* 0x000fe40000010008 */
[----:B------:R-:W-:Y:S01]  /*c540*/  FFMA.FTZ R54, R54, R13, -R14 ;  /* 0x0000000d36367223 */ /* 0x000fe2000001080e */
[----:B------:R-:W-:Y:S01]  /*c550*/  F2FP.BF16.PACK_AB R14, R48, R49 ;  /* 0x00000031300e723e */ /* 0x000fe200000010ff */
[----:B------:R-:W-:-:S02]  /*c560*/  FFMA.FTZ R55, R50, R13, R55 ;  /* 0x0000000d32377223 */ /* 0x000fc40000010037 */
[-C--:B------:R-:W-:Y:S02]  /*c570*/  FMUL.FTZ R13, R40, R58.reuse ;  /* 0x0000003a280d7220 */ /* 0x080fe40000410000 */
[-C--:B------:R-:W-:Y:S02]  /*c580*/  FMUL.FTZ R12, R38, R11.reuse ;  /* 0x0000000b260c7220 */ /* 0x080fe40000410000 */
[----:B------:R-:W-:Y:S02]  /*c590*/  FMUL.FTZ R58, R44, R58 ;  /* 0x0000003a2c3a7220 */ /* 0x000fe40000410000 */
[----:B------:R-:W-:Y:S02]  /*c5a0*/  FMUL.FTZ R8, R42, R11 ;  /* 0x0000000b2a087220 */ /* 0x000fe40000410000 */
[----:B------:R-:W-:Y:S02]  /*c5b0*/  FFMA.FTZ R44, R44, R51, -R13 ;  /* 0x000000332c2c7223 */ /* 0x000fe4000001080d */
[----:B------:R-:W-:Y:S01]  /*c5c0*/  FFMA.FTZ R11, R42, R53, -R12 ;  /* 0x000000352a0b7223 */ /* 0x000fe2000001080c */
[----:B------:R-:W-:Y:S01]  /*c5d0*/  F2FP.BF16.PACK_AB R12, R59, R10 ;  /* 0x0000000a3b0c723e */ /* 0x000fe200000010ff */
[----:B------:R-:W-:Y:S01]  /*c5e0*/  FFMA.FTZ R40, R40, R51, R58 ;  /* 0x0000003328287223 */ /* 0x000fe2000001003a */
[----:B------:R-:W-:Y:S01]  /*c5f0*/  F2FP.BF16.PACK_AB R13, R44, R43 ;  /* 0x0000002b2c0d723e */ /* 0x000fe200000010ff */
[----:B------:R-:W-:Y:S01]  /*c600*/  FFMA.FTZ R38, R38, R53, R8 ;  /* 0x0000003526267223 */ /* 0x000fe20000010008 */
[----:B------:R-:W-:-:S02]  /*c610*/  F2FP.BF16.PACK_AB R8, R15, R52 ;  /* 0x000000340f08723e */ /* 0x000fc400000010ff */
[----:B------:R-:W-:Y:S02]  /*c620*/  F2FP.BF16.PACK_AB R15, R11, R54 ;  /* 0x000000360b0f723e */ /* 0x000fe400000010ff */
[----:B------:R-:W-:Y:S02]  /*c630*/  F2FP.BF16.PACK_AB R10, R56, R57 ;  /* 0x00000039380a723e */ /* 0x000fe400000010ff */
[----:B------:R-:W-:Y:S01]  /*c640*/  F2FP.BF16.PACK_AB R9, R40, R9 ;  /* 0x000000092809723e */ /* 0x000fe200000010ff */
[----:B------:R1:W-:Y:S01]  /*c650*/  STS.128 [R47+0xc100], R12 ;  /* 0x00c1000c2f007388 */ /* 0x0003e20000000c00 */
[----:B------:R-:W-:-:S05]  /*c660*/  F2FP.BF16.PACK_AB R11, R38, R55 ;  /* 0x00000037260b723e */ /* 0x000fca00000010ff */
[----:B------:R1:W-:Y:S02]  /*c670*/  STS.128 [R46+0xc100], R8 ;  /* 0x00c100082e007388 */ /* 0x0003e40000000c00 */
.L_x_137:
[----:B------:R-:W-:Y:S05]  /*c680*/  BSYNC B0 ;  /* 0x0000000000007941 */ /* 0x000fea0003800000 */
.L_x_136:
[----:B------:R-:W-:-:S04]  /*c690*/  IADD3 R28, R28, 0x40, RZ ;  /* 0x000000401c1c7810 */ /* 0x000fc80007ffe0ff */
[----:B------:R-:W-:-:S13]  /*c6a0*/  ISETP.GE.AND P0, PT, R28, c[0x0][0x27c], PT ;  /* 0x00009f001c007a0c */ /* 0x000fda0003f06270 */
[----:B------:R-:W-:Y:S05]  /*c6b0*/  @P0 BRA `(.L_x_115) ;  /* 0x0000068000000947 */ /* 0x000fea0003800000 */
[----:B-1----:R-:W-:Y:S01]  /*c6c0*/  SHF.R.S32.HI R13, RZ, 0x1f, R28 ;  /* 0x0000001fff0d7819 */ /* 0x002fe2000001141c */
[----:B------:R-:W-:Y:S01]  /*c6d0*/  IMAD.MOV.U32 R11, RZ, RZ, c[0x0][0x27c] ;  /* 0x00009f00ff0b7624 */ /* 0x000fe200078e00ff */
[----:B------:R-:W-:Y:S01]  /*c6e0*/  SHF.R.S32.HI R8, RZ, 0x1f, R29 ;  /* 0x0000001fff087819 */ /* 0x000fe2000001141d */
[----:B------:R-:W-:Y:S01]  /*c6f0*/  IMAD.SHL.U32 R12, R29, 0x40, RZ ;  /* 0x000000401d0c7824 */ /* 0x000fe200078e00ff */
[CC--:B------:R-:W-:Y:S02]  /*c700*/  LEA.HI R9, R13.reuse, R28.reuse, RZ, 0x3 ;  /* 0x0000001c0d097211 */ /* 0x0c0fe400078f18ff */
        /* <DEDUP_REMOVED lines=10> */
[----:B------:R-:W-:Y:S02]  /*c7b0*/  SHF.L.U32 R8, R8, 0x6, RZ ;  /* 0x0000000608087819 */ /* 0x000fe400000006ff */
[----:B------:R-:W-:Y:S01]  /*c7c0*/  SHF.R.U32.HI R9, RZ, 0x3, R12 ;  /* 0x00000003ff097819 */ /* 0x000fe2000001160c */
[----:B------:R-:W-:Y:S01]  /*c7d0*/  IMAD.SHL.U32 R11, R10, 0x400, RZ ;  /* 0x000004000a0b7824 */ /* 0x000fe200078e00ff */
[----:B------:R-:W-:-:S02]  /*c7e0*/  LOP3.LUT R12, R12, 0x38, R15, 0xf8, !PT ;  /* 0x000000380c0c7812 */ /* 0x000fc400078ef80f */
[----:B------:R-:W-:Y:S02]  /*c7f0*/  LOP3.LUT R13, R13, 0x7fffe000, RZ, 0xc0, !PT ;  /* 0x7fffe0000d0d7812 */ /* 0x000fe400078ec0ff */
[----:B------:R-:W-:Y:S02]  /*c800*/  LOP3.LUT R8, R8, 0xfffffe00, RZ, 0xc0, !PT ;  /* 0xfffffe0008087812 */ /* 0x000fe400078ec0ff */
[-C--:B------:R-:W-:Y:S02]  /*c810*/  LOP3.LUT R14, R14, R9.reuse, RZ, 0x3c, !PT ;  /* 0x000000090e0e7212 */ /* 0x080fe400078e3cff */
[----:B------:R-:W-:Y:S02]  /*c820*/  LOP3.LUT R10, R12, R9, RZ, 0x3c, !PT ;  /* 0x000000090c0a7212 */ /* 0x000fe400078e3cff */
[----:B------:R-:W-:Y:S02]  /*c830*/  LOP3.LUT R9, R11, 0x7fffe000, RZ, 0xc0, !PT ;  /* 0x7fffe0000b097812 */ /* 0x000fe400078ec0ff */
[----:B------:R-:W-:-:S02]  /*c840*/  IADD3 R13, R14, R13, R8 ;  /* 0x0000000d0e0d7210 */ /* 0x000fc40007ffe008 */
[----:B------:R-:W-:-:S03]  /*c850*/  IADD3 R9, R10, R9, R8 ;  /* 0x000000090a097210 */ /* 0x000fc60007ffe008 */
[----:B------:R-:W-:Y:S01]  /*c860*/  IMAD.SHL.U32 R29, R13, 0x2, RZ ;  /* 0x000000020d1d7824 */ /* 0x000fe200078e00ff */
[----:B------:R-:W-:-:S04]  /*c870*/  SHF.L.U32 R28, R9, 0x1, RZ ;  /* 0x00000001091c7819 */ /* 0x000fc800000006ff */
[----:B------:R-:W1:Y:S04]  /*c880*/  LDS.128 R12, [R29+0xc100] ;  /* 0x00c100001d0c7984 */ /* 0x000e680000000c00 */
[----:B------:R-:W2:Y:S01]  /*c890*/  LDS.128 R8, [R28+0xc100] ;  /* 0x00c100001c087984 */ /* 0x000ea20000000c00 */
[C---:B-1----:R-:W-:Y:S01]  /*c8a0*/  IMAD.U32 R39, R12.reuse, 0x10000, RZ ;  /* 0x000100000c277824 */ /* 0x042fe200078e00ff */
[----:B------:R-:W-:Y:S01]  /*c8b0*/  LOP3.LUT R38, R12, 0xffff0000, RZ, 0xc0, !PT ;  /* 0xffff00000c267812 */ /* 0x000fe200078ec0ff */
[C---:B------:R-:W-:Y:S01]  /*c8c0*/  IMAD.U32 R12, R13.reuse, 0x10000, RZ ;  /* 0x000100000d0c7824 */ /* 0x040fe200078e00ff */
[----:B------:R-:W-:Y:S01]  /*c8d0*/  LOP3.LUT R41, R13, 0xffff0000, RZ, 0xc0, !PT ;  /* 0xffff00000d297812 */ /* 0x000fe200078ec0ff */
[C---:B--2---:R-:W-:Y:S01]  /*c8e0*/  IMAD.U32 R44, R8.reuse, 0x10000, RZ ;  /* 0x00010000082c7824 */ /* 0x044fe200078e00ff */
[----:B------:R-:W-:Y:S01]  /*c8f0*/  LOP3.LUT R43, R8, 0xffff0000, RZ, 0xc0, !PT ;  /* 0xffff0000082b7812 */ /* 0x000fe200078ec0ff */
[C---:B------:R-:W-:Y:S01]  /*c900*/  IMAD.U32 R13, R15.reuse, 0x10000, RZ ;  /* 0x000100000f0d7824 */ /* 0x040fe200078e00ff */
[----:B------:R-:W-:Y:S01]  /*c910*/  LOP3.LUT R45, R15, 0xffff0000, RZ, 0xc0, !PT ;  /* 0xffff00000f2d7812 */ /* 0x000fe200078ec0ff */
[----:B------:R-:W-:Y:S01]  /*c920*/  IMAD.U32 R8, R9, 0x10000, RZ ;  /* 0x0001000009087824 */ /* 0x000fe200078e00ff */
[----:B------:R-:W-:Y:S01]  /*c930*/  SHF.L.U32 R42, R10, 0x10, RZ ;  /* 0x000000100a2a7819 */ /* 0x000fe200000006ff */
[----:B------:R-:W-:Y:S01]  /*c940*/  IMAD.U32 R15, R31, 0x10000, RZ ;  /* 0x000100001f0f7824 */ /* 0x000fe200078e00ff */
[----:B------:R-:W-:Y:S01]  /*c950*/  LOP3.LUT R48, R9, 0xffff0000, RZ, 0xc0, !PT ;  /* 0xffff000009307812 */ /* 0x000fe200078ec0ff */
[----:B------:R-:W-:Y:S01]  /*c960*/  IMAD.U32 R46, R11, 0x10000, RZ ;  /* 0x000100000b2e7824 */ /* 0x000fe200078e00ff */
[----:B------:R-:W-:-:S02]  /*c970*/  SHF.L.U32 R9, R35, 0x10, RZ ;  /* 0x0000001023097819 */ /* 0x000fc400000006ff */
[----:B------:R-:W-:Y:S01]  /*c980*/  LOP3.LUT R47, R10, 0xffff0000, RZ, 0xc0, !PT ;  /* 0xffff00000a2f7812 */ /* 0x000fe200078ec0ff */
[-C--:B------:R-:W-:Y:S01]  /*c990*/  FMUL.FTZ R10, R15, R42.reuse ;  /* 0x0000002a0f0a7220 */ /* 0x080fe20000410000 */
[C---:B------:R-:W-:Y:S01]  /*c9a0*/  SHF.L.U32 R40, R14.reuse, 0x10, RZ ;  /* 0x000000100e287819 */ /* 0x040fe200000006ff */
[----:B------:R-:W-:Y:S01]  /*c9b0*/  FMUL.FTZ R42, R9, R42 ;  /* 0x0000002a092a7220 */ /* 0x000fe20000410000 */
[----:B------:R-:W-:Y:S02]  /*c9c0*/  LOP3.LUT R31, R31, 0xffff0000, RZ, 0xc0, !PT ;  /* 0xffff00001f1f7812 */ /* 0x000fe400078ec0ff */
        /* <DEDUP_REMOVED lines=11> */
[----:B------:R-:W-:-:S02]  /*ca80*/  FMUL.FTZ R40, R9, R44 ;  /* 0x0000002c09287220 */ /* 0x000fc40000410000 */
[----:B------:R-:W-:Y:S02]  /*ca90*/  FMUL.FTZ R44, R15, R44 ;  /* 0x0000002c0f2c7220 */ /* 0x000fe40000410000 */
[-C--:B------:R-:W-:Y:S02]  /*caa0*/  FFMA.FTZ R49, R35, R14.reuse, -R49 ;  /* 0x0000000e23317223 */ /* 0x080fe40000010831 */
[----:B------:R-:W-:Y:S02]  /*cab0*/  FFMA.FTZ R47, R31, R14, R47 ;  /* 0x0000000e1f2f7223 */ /* 0x000fe4000001002f */
[----:B------:R-:W-:Y:S02]  /*cac0*/  FFMA.FTZ R44, R9, R39, R44 ;  /* 0x00000027092c7223 */ /* 0x000fe4000001002c */
[----:B------:R-:W-:Y:S02]  /*cad0*/  FMUL.FTZ R14, R33, R43 ;  /* 0x0000002b210e7220 */ /* 0x000fe40000410000 */
[----:B------:R-:W-:-:S02]  /*cae0*/  FFMA.FTZ R40, R15, R39, -R40 ;  /* 0x000000270f287223 */ /* 0x000fc40000010828 */
[C---:B------:R-:W-:Y:S01]  /*caf0*/  IMAD.U32 R9, R32.reuse, 0x10000, RZ ;  /* 0x0001000020097824 */ /* 0x040fe200078e00ff */
[----:B------:R-:W-:Y:S01]  /*cb00*/  LOP3.LUT R32, R32, 0xffff0000, RZ, 0xc0, !PT ;  /* 0xffff000020207812 */ /* 0x000fe200078ec0ff */
[C---:B------:R-:W-:Y:S01]  /*cb10*/  IMAD.U32 R15, R36.reuse, 0x10000, RZ ;  /* 0x00010000240f7824 */ /* 0x040fe200078e00ff */
[----:B------:R-:W-:Y:S01]  /*cb20*/  LOP3.LUT R36, R36, 0xffff0000, RZ, 0xc0, !PT ;  /* 0xffff000024247812 */ /* 0x000fe200078ec0ff */
[C---:B------:R-:W-:Y:S02]  /*cb30*/  FMUL.FTZ R43, R37.reuse, R43 ;  /* 0x0000002b252b7220 */ /* 0x040fe40000410000 */
[----:B------:R-:W-:Y:S01]  /*cb40*/  FFMA.FTZ R37, R37, R38, -R14 ;  /* 0x0000002625257223 */ /* 0x000fe2000001080e */
[C---:B------:R-:W-:Y:S01]  /*cb50*/  SHF.L.U32 R14, R30.reuse, 0x10, RZ ;  /* 0x000000101e0e7819 */ /* 0x040fe200000006ff */
[-C--:B------:R-:W-:Y:S01]  /*cb60*/  FMUL.FTZ R35, R9, R8.reuse ;  /* 0x0000000809237220 */ /* 0x080fe20000410000 */
[----:B------:R-:W-:Y:S01]  /*cb70*/  LOP3.LUT R30, R30, 0xffff0000, RZ, 0xc0, !PT ;  /* 0xffff00001e1e7812 */ /* 0x000fe200078ec0ff */
[C---:B------:R-:W-:Y:S01]  /*cb80*/  IMAD.U32 R31, R34.reuse, 0x10000, RZ ;  /* 0x00010000221f7824 */ /* 0x040fe200078e00ff */
[----:B------:R-:W-:Y:S01]  /*cb90*/  LOP3.LUT R34, R34, 0xffff0000, RZ, 0xc0, !PT ;  /* 0xffff000022227812 */ /* 0x000fe200078ec0ff */
[----:B------:R-:W-:-:S02]  /*cba0*/  FMUL.FTZ R8, R15, R8 ;  /* 0x000000080f087220 */ /* 0x000fc40000410000 */
[----:B------:R-:W-:Y:S02]  /*cbb0*/  FFMA.FTZ R43, R33, R38, R43 ;  /* 0x00000026212b7223 */ /* 0x000fe4000001002b */
[-C--:B------:R-:W-:Y:S02]  /*cbc0*/  FFMA.FTZ R35, R15, R12.reuse, -R35 ;  /* 0x0000000c0f237223 */ /* 0x080fe40000010823 */
[----:B------:R-:W-:Y:S02]  /*cbd0*/  FFMA.FTZ R9, R9, R12, R8 ;  /* 0x0000000c09097223 */ /* 0x000fe40000010008 */
[----:B------:R-:W-:Y:S02]  /*cbe0*/  FMUL.FTZ R38, R14, R46 ;  /* 0x0000002e0e267220 */ /* 0x000fe40000410000 */
[----:B------:R-:W-:Y:S02]  /*cbf0*/  FMUL.FTZ R12, R32, R48 ;  /* 0x00000030200c7220 */ /* 0x000fe40000410000 */
[----:B------:R-:W-:-:S02]  /*cc00*/  FMUL.FTZ R8, R30, R11 ;  /* 0x0000000b1e087220 */ /* 0x000fc40000410000 */
[C---:B------:R-:W-:Y:S02]  /*cc10*/  FMUL.FTZ R46, R31.reuse, R46 ;  /* 0x0000002e1f2e7220 */ /* 0x040fe40000410000 */
[----:B------:R-:W-:Y:S02]  /*cc20*/  FMUL.FTZ R48, R36, R48 ;  /* 0x0000003024307220 */ /* 0x000fe40000410000 */
        /* <DEDUP_REMOVED lines=17> */
.L_x_115:
[----:B------:R-:W-:Y:S05]  /*cd40*/  BSYNC B2 ;  /* 0x0000000000027941 */ /* 0x000fea0003800000 */
.L_x_99:
[----:B-1----:R-:W-:Y:S01]  /*cd50*/  IMAD R8, R25, c[0x0][0x208], RZ ;  /* 0x0000820019087a24 */ /* 0x002fe200078e02ff */
[----:B------:R-:W-:Y:S01]  /*cd60*/  SHF.R.S32.HI R9, RZ, 0x4, R22 ;  /* 0x00000004ff097819 */ /* 0x000fe20000011416 */
[----:B------:R-:W-:Y:S01]  /*cd70*/  IMAD.WIDE.U32 R10, R215, c[0x0][0x208], RZ ;  /* 0x00008200d70a7a25 */ /* 0x000fe200078e00ff */
[----:B------:R-:W-:Y:S01]  /*cd80*/  SHF.R.S32.HI R12, RZ, 0x1f, R17 ;  /* 0x0000001fff0c7819 */ /* 0x000fe20000011411 */
[----:B------:R-:W-:-:S04]  /*cd90*/  DEPBAR.LE SB0, 0x0 ;  /* 0x000080000000791a */ /* 0x000fc80000000000 */
[----:B------:R-:W-:Y:S01]  /*cda0*/  IMAD R8, R215, c[0x0][0x20c], R8 ;  /* 0x00008300d7087a24 */ /* 0x000fe200078e0208 */
[----:B------:R-:W-:Y:S01]  /*cdb0*/  LEA.HI R145, R12, R17, RZ, 0x3 ;  /* 0x000000110c917211 */ /* 0x000fe200078f18ff */
[----:B------:R-:W-:Y:S01]  /*cdc0*/  IMAD R13, R24, c[0x0][0x218], RZ ;  /* 0x00008600180d7a24 */ /* 0x000fe200078e02ff */
[----:B------:R-:W-:Y:S01]  /*cdd0*/  SHF.L.U32 R12, R18, 0x6, RZ ;  /* 0x00000006120c7819 */ /* 0x000fe200000006ff */
[----:B------:R-:W-:Y:S01]  /*cde0*/  IMAD.IADD R11, R11, 0x1, R8 ;  /* 0x000000010b0b7824 */ /* 0x000fe200078e0208 */
[----:B------:R-:W-:Y:S01]  /*cdf0*/  LOP3.LUT R145, R145, 0xfffffff8, RZ, 0xc0, !PT ;  /* 0xfffffff891917812 */ /* 0x000fe200078ec0ff */
[----:B------:R-:W-:Y:S01]  /*ce00*/  IMAD R13, R214, c[0x0][0x21c], R13 ;  /* 0x00008700d60d7a24 */ /* 0x000fe200078e020d */
[----:B------:R-:W-:Y:S01]  /*ce10*/  LOP3.LUT R12, R12, 0x1c0, RZ, 0xc0, !PT ;  /* 0x000001c00c0c7812 */ /* 0x000fe200078ec0ff */
[----:B------:R-:W-:Y:S01]  /*ce20*/  IMAD.WIDE.U32 R10, R214, c[0x0][0x218], R10 ;  /* 0x00008600d60a7a25 */ /* 0x000fe200078e000a */
[----:B------:R-:W-:Y:S01]  /*ce30*/  BAR.SYNC.DEFER_BLOCKING 0x0 ;  /* 0x0000000000007b1d */ /* 0x000fe20000010000 */
[----:B------:R-:W-:-:S02]  /*ce40*/  ISETP.GE.AND P2, PT, R134, c[0x0][0x1d4], PT ;  /* 0x0000750086007a0c */ /* 0x000fc40003f46270 */
[----:B------:R-:W-:Y:S01]  /*ce50*/  IMAD.SHL.U32 R8, R20, 0x40, RZ ;  /* 0x0000004014087824 */ /* 0x000fe200078e00ff */
[----:B------:R-:W-:Y:S01]  /*ce60*/  IADD3 R26, P0, R26, R10, RZ ;  /* 0x0000000a1a1a7210 */ /* 0x000fe20007f1e0ff */
[----:B------:R-:W-:Y:S01]  /*ce70*/  IMAD.SHL.U32 R82, R7, 0x40, RZ ;  /* 0x0000004007527824 */ /* 0x000fe200078e00ff */
[----:B------:R-:W-:Y:S02]  /*ce80*/  LEA.HI R10, R22, R9, RZ, 0x1 ;  /* 0x00000009160a7211 */ /* 0x000fe400078f08ff */
[----:B------:R-:W-:Y:S01]  /*ce90*/  IADD3.X R13, R210, R11, R13, P0, !PT ;  /* 0x0000000bd20d7210 */ /* 0x000fe200007fe40d */
[----:B------:R-:W-:Y:S01]  /*cea0*/  IMAD.SHL.U32 R11, R23, 0x8, RZ ;  /* 0x00000008170b7824 */ /* 0x000fe200078e00ff */
[----:B------:R-:W-:Y:S01]  /*ceb0*/  LOP3.LUT R8, R8, 0x1c0, RZ, 0xc0, !PT ;  /* 0x000001c008087812 */ /* 0x000fe200078ec0ff */
[----:B------:R-:W-:Y:S01]  /*cec0*/  IMAD.WIDE R22, R145, 0x2, RZ ;  /* 0x0000000291167825 */ /* 0x000fe200078e02ff */
[----:B------:R-:W-:Y:S02]  /*ced0*/  LEA R14, P0, R26, c[0x0][0x1f8], 0x1 ;  /* 0x00007e001a0e7a11 */ /* 0x000fe400078008ff */
[----:B------:R-:W-:-:S02]  /*cee0*/  LOP3.LUT R11, R8, 0x8, R11, 0xf8, !PT ;  /* 0x00000008080b7812 */ /* 0x000fc400078ef80b */
[----:B------:R-:W-:Y:S01]  /*cef0*/  LOP3.LUT R10, R10, 0xfffffffe, RZ, 0xc0, !PT ;  /* 0xfffffffe0a0a7812 */ /* 0x000fe200078ec0ff */
[----:B------:R-:W1:Y:S01]  /*cf00*/  SHFL.IDX PT, R40, R14, RZ, 0x181f ;  /* 0x00181fff0e287589 */ /* 0x000e6200000e0000 */
[----:B------:R-:W-:Y:S02]  /*cf10*/  SHF.R.U32.HI R8, RZ, 0x3, R8 ;  /* 0x00000003ff087819 */ /* 0x000fe40000011608 */
[----:B------:R-:W-:Y:S01]  /*cf20*/  LEA.HI.X R13, R26, c[0x0][0x1fc], R13, 0x1, P0 ;  /* 0x00007f001a0d7a11 */ /* 0x000fe200000f0c0d */
[----:B------:R-:W-:Y:S01]  /*cf30*/  IMAD.IADD R10, R9, 0x1, -R10 ;  /* 0x00000001090a7824 */ /* 0x000fe200078e0a0a */
[----:B------:R-:W-:Y:S01]  /*cf40*/  LOP3.LUT R11, R11, R8, RZ, 0x3c, !PT ;  /* 0x000000080b0b7212 */ /* 0x000fe200078e3cff */
[----:B------:R2:W3:Y:S01]  /*cf50*/  SHFL.IDX PT, R56, R14, 0x1, 0x181f ;  /* 0x00381f000e387f89 */ /* 0x0004e200000e0000 */
[----:B------:R-:W-:Y:S02]  /*cf60*/  LOP3.LUT P0, RZ, R20, 0x2, RZ, 0xc0, !PT ;  /* 0x0000000214ff7812 */ /* 0x000fe4000780c0ff */
[----:B------:R-:W-:Y:S01]  /*cf70*/  LOP3.LUT R82, R82, 0xfffffe00, RZ, 0xc0, !PT ;  /* 0xfffffe0052527812 */ /* 0x000fe200078ec0ff */
[----:B------:R-:W4:Y:S01]  /*cf80*/  SHFL.IDX PT, R9, R13, RZ, 0x181f ;  /* 0x00181fff0d097589 */ /* 0x000f2200000e0000 */
[----:B------:R-:W-:Y:S01]  /*cf90*/  IMAD R205, R10, 0x200, R11 ;  /* 0x000002000acd7824 */ /* 0x000fe200078e020b */
[----:B------:R-:W-:-:S02]  /*cfa0*/  SHF.L.U32 R216, R2, 0x1, RZ ;  /* 0x0000000102d87819 */ /* 0x000fc400000006ff */
[----:B------:R-:W5:Y:S01]  /*cfb0*/  SHFL.IDX PT, R8, R13, 0x1, 0x181f ;  /* 0x00381f000d087f89 */ /* 0x000f6200000e0000 */
[----:B------:R-:W-:Y:S01]  /*cfc0*/  IMAD.SHL.U32 R205, R205, 0x2, RZ ;  /* 0x00000002cdcd7824 */ /* 0x000fe200078e00ff */
[----:B------:R-:W-:-:S04]  /*cfd0*/  P2R R36, PR, RZ, 0x8 ;  /* 0x00000008ff247803 */ /* 0x000fc80000000000 */
[C---:B------:R-:W-:Y:S01]  /*cfe0*/  IADD3 R11, R205.reuse, 0x6100, RZ ;  /* 0x00006100cd0b7810 */ /* 0x040fe20007ffe0ff */
[----:B------:R-:W-:Y:S01]  /*cff0*/  LDSM.16.M88.4 R28, [R205+0x6100] ;  /* 0x00610000cd1c783b */ /* 0x000fe20000000200 */
[----:B------:R-:W-:Y:S02]  /*d000*/  IADD3 R204, R205, 0x6120, RZ ;  /* 0x00006120cdcc7810 */ /* 0x000fe40007ffe0ff */
[----:B------:R-:W-:Y:S01]  /*d010*/  @P0 IADD3 R204, R11, -0x20, RZ ;  /* 0xffffffe00bcc0810 */ /* 0x000fe20007ffe0ff */
[----:B------:R-:W-:Y:S01]  /*d020*/  LDSM.16.M88.4 R44, [R205+0x6900] ;  /* 0x00690000cd2c783b */ /* 0x000fe20000000200 */
[----:B------:R-:W-:Y:S02]  /*d030*/  SHF.R.S32.HI R11, RZ, 0x1f, R16 ;  /* 0x0000001fff0b7819 */ /* 0x000fe40000011410 */
[----:B------:R-:W-:Y:S01]  /*d040*/  IADD3 R195, R204, 0x800, RZ ;  /* 0x00000800ccc37810 */ /* 0x000fe20007ffe0ff */
[----:B--2---:R-:W-:Y:S01]  /*d050*/  IMAD.WIDE R14, R134, 0x2, RZ ;  /* 0x00000002860e7825 */ /* 0x004fe200078e02ff */
[----:B------:R-:W-:Y:S01]  /*d060*/  LEA.HI R144, R11, R16, RZ, 0x3 ;  /* 0x000000100b907211 */ /* 0x000fe200078f18ff */
[----:B------:R-:W-:Y:S01]  /*d070*/  LDSM.16.M88.4 R72, [R205+0x7100] ;  /* 0x00710000cd48783b */ /* 0x000fe20000000200 */
[----:B------:R-:W-:Y:S01]  /*d080*/  IADD3 R194, R204, 0x1000, RZ ;  /* 0x00001000ccc27810 */ /* 0x000fe20007ffe0ff */
[----:B------:R-:W-:Y:S01]  /*d090*/  IMAD.SHL.U32 R11, R10, 0x8, RZ ;  /* 0x000000080a0b7824 */ /* 0x000fe200078e00ff */
[----:B-1----:R-:W-:Y:S01]  /*d0a0*/  IADD3 R48, P1, R40, R14, RZ ;  /* 0x0000000e28307210 */ /* 0x002fe20007f3e0ff */
[----:B------:R-:W-:Y:S01]  /*d0b0*/  LDSM.16.M88.4 R32, [R205+0x7900] ;  /* 0x00790000cd20783b */ /* 0x000fe20000000200 */
[----:B---3--:R-:W-:-:S02]  /*d0c0*/  IADD3 R38, P0, R14, R56, RZ ;  /* 0x000000380e267210 */ /* 0x008fc40007f1e0ff */
[----:B------:R-:W-:Y:S01]  /*d0d0*/  LOP3.LUT R144, R144, 0xfffffff8, RZ, 0xc0, !PT ;  /* 0xfffffff890907812 */ /* 0x000fe200078ec0ff */
[----:B----4-:R-:W-:Y:S01]  /*d0e0*/  IMAD.X R49, R9, 0x1, R15, P1 ;  /* 0x0000000109317824 */ /* 0x010fe200008e060f */
[----:B------:R-:W-:Y:S01]  /*d0f0*/  IADD3 R42, P1, R40, R22, RZ ;  /* 0x00000016282a7210 */ /* 0x000fe20007f3e0ff */
[----:B-----5:R-:W-:Y:S01]  /*d100*/  IMAD.X R39, R15, 0x1, R8, P0 ;  /* 0x000000010f277824 */ /* 0x020fe200000e0608 */
[----:B------:R-:W-:Y:S01]  /*d110*/  IADD3 R22, P0, R22, R56, RZ ;  /* 0x0000003816167210 */ /* 0x000fe20007f1e0ff */
[----:B------:R-:W-:Y:S01]  /*d120*/  IMAD.WIDE R14, R144, 0x2, RZ ;  /* 0x00000002900e7825 */ /* 0x000fe200078e02ff */
[----:B------:R-:W-:Y:S01]  /*d130*/  LOP3.LUT R11, R12, 0x8, R11, 0xf8, !PT ;  /* 0x000000080c0b7812 */ /* 0x000fe200078ef80b */
[----:B------:R-:W-:Y:S01]  /*d140*/  LDSM.16.M88.4 R88, [R204+0x1000] ;  /* 0x00100000cc58783b */ /* 0x000fe20000000200 */
[----:B------:R-:W-:Y:S01]  /*d150*/  SHF.R.U32.HI R10, RZ, 0x3, R12 ;  /* 0x00000003ff0a7819 */ /* 0x000fe2000001160c */
[----:B------:R-:W-:Y:S01]  /*d160*/  IMAD.X R43, R9, 0x1, R23, P1 ;  /* 0x00000001092b7824 */ /* 0x000fe200008e0617 */
[----:B------:R-:W-:Y:S01]  /*d170*/  IADD3.X R23, R23, R8, RZ, P0, !PT ;  /* 0x0000000817177210 */ /* 0x000fe200007fe4ff */
[----:B------:R-:W-:Y:S01]  /*d180*/  LDSM.16.M88.4 R76, [R204+0x1800] ;  /* 0x00180000cc4c783b */ /* 0x000fe20000000200 */
[----:B------:R-:W-:-:S02]  /*d190*/  IADD3 R56, P0, R14, R56, RZ ;  /* 0x000000380e387210 */ /* 0x000fc40007f1e0ff */
[----:B------:R-:W-:Y:S02]  /*d1a0*/  LOP3.LUT R7, R11, R10, RZ, 0x3c, !PT ;  /* 0x0000000a0b077212 */ /* 0x000fe400078e3cff */
[----:B------:R-:W-:Y:S01]  /*d1b0*/  IADD3 R40, P1, R40, R14, RZ ;  /* 0x0000000e28287210 */ /* 0x000fe20007f3e0ff */
[----:B------:R-:W-:Y:S01]  /*d1c0*/  IMAD.X R57, R15, 0x1, R8, P0 ;  /* 0x000000010f397824 */ /* 0x000fe200000e0608 */
[----:B------:R-:W-:Y:S01]  /*d1d0*/  ISETP.LT.OR P0, PT, R21, 0x1, P2 ;  /* 0x000000011500780c */ /* 0x000fe20001701670 */
[----:B------:R-:W-:Y:S01]  /*d1e0*/  IMAD R8, R19, 0x400, R82 ;  /* 0x0000040013087824 */ /* 0x000fe200078e0252 */
[----:B------:R-:W-:Y:S01]  /*d1f0*/  ISETP.LT.OR P2, PT, R21, 0x21, P2 ;  /* 0x000000211500780c */ /* 0x000fe20001741670 */
[----:B------:R-:W-:Y:S01]  /*d200*/  IMAD.X R41, R9, 0x1, R15, P1 ;  /* 0x0000000109297824 */ /* 0x000fe200008e060f */
[----:B------:R-:W-:Y:S01]  /*d210*/  ISETP.GE.AND P1, PT, R17, c[0x0][0x1d4], PT ;  /* 0x0000750011007a0c */ /* 0x000fe20003f26270 */
[C---:B------:R-:W-:Y:S01]  /*d220*/  IMAD.IADD R2, R7.reuse, 0x1, R8 ;  /* 0x0000000107027824 */ /* 0x040fe200078e0208 */
[----:B------:R-:W-:Y:S01]  /*d230*/  LDSM.16.M88.4 R12, [R204] ;  /* 0x00000000cc0c783b */ /* 0x000fe20000000200 */
[----:B------:R-:W-:-:S02]  /*d240*/  LOP3.LUT R203, R7, R82, RZ, 0xfc, !PT ;  /* 0x0000005207cb7212 */ /* 0x000fc400078efcff */
[----:B------:R-:W-:Y:S01]  /*d250*/  IMAD.SHL.U32 R206, R2, 0x2, RZ ;  /* 0x0000000202ce7824 */ /* 0x000fe200078e00ff */
[----:B------:R-:W-:Y:S01]  /*d260*/  LDSM.16.M88.4 R8, [R204+0x800] ;  /* 0x00080000cc08783b */ /* 0x000fe20000000200 */
[----:B------:R-:W-:Y:S01]  /*d270*/  IMAD.MOV.U32 R2, RZ, RZ, 0x40 ;  /* 0x00000040ff027424 */ /* 0x000fe200078e00ff */
[----:B------:R-:W-:Y:S01]  /*d280*/  SHF.R.S32.HI R7, RZ, 0x1f, R144 ;  /* 0x0000001fff077819 */ /* 0x000fe20000011490 */
[----:B------:R-:W-:Y:S01]  /*d290*/  IMAD R202, R0, 0x2, R206 ;  /* 0x0000000200ca7824 */ /* 0x000fe200078e02ce */
[----:B------:R-:W1:Y:S01]  /*d2a0*/  LDSM.16.M88.4 R24, [R206+0xc100] ;  /* 0x00c10000ce18783b */ /* 0x000e620000000200 */
[C---:B------:R-:W-:Y:S02]  /*d2b0*/  LEA R201, R5.reuse, R206, 0x1 ;  /* 0x000000ce05c97211 */ /* 0x040fe400078e08ff */
[----:B------:R-:W-:Y:S01]  /*d2c0*/  IMAD R199, R5, 0x2, R202 ;  /* 0x0000000205c77824 */ /* 0x000fe200078e02ca */
[----:B------:R-:W2:Y:S01]  /*d2d0*/  LDSM.16.M88.4 R52, [R202+0xc100] ;  /* 0x00c10000ca34783b */ /* 0x000ea20000000200 */
[----:B------:R-:W-:-:S02]  /*d2e0*/  IADD3 R193, R204, 0x1800, RZ ;  /* 0x00001800ccc17810 */ /* 0x000fc40007ffe0ff */
[C---:B------:R-:W-:Y:S01]  /*d2f0*/  IADD3 R191, R204.reuse, 0x2000, RZ ;  /* 0x00002000ccbf7810 */ /* 0x040fe20007ffe0ff */
[----:B------:R-:W-:Y:S01]  /*d300*/  @!PT LDS RZ, [RZ] ;  /* 0x00000000fffff984 */ /* 0x000fe20000000800 */
[----:B------:R-:W-:Y:S01]  /*d310*/  @!PT LDS RZ, [RZ] ;  /* 0x00000000fffff984 */ /* 0x000fe20000000800 */
[----:B------:R-:W-:Y:S01]  /*d320*/  @!PT LDS RZ, [RZ] ;  /* 0x00000000fffff984 */ /* 0x000fe20000000800 */
[----:B------:R3:W-:Y:S01]  /*d330*/  LDGSTS.E.BYPASS.LTC128B.128 [R216+0x100], [R48.64], !P0 ;  /* 0x0010000030d87fae */ /* 0x0007e2000c101d46 */
[----:B------:R-:W-:Y:S02]  /*d340*/  ISETP.LT.OR P0, PT, R21, 0x1, P1 ;  /* 0x000000011500780c */ /* 0x000fe40000f01670 */
[C---:B------:R-:W-:Y:S02]  /*d350*/  IADD3 R190, R204.reuse, 0x2800, RZ ;  /* 0x00002800ccbe7810 */ /* 0x040fe40007ffe0ff */
[C---:B------:R-:W-:Y:S02]  /*d360*/  IADD3 R189, R204.reuse, 0x3000, RZ ;  /* 0x00003000ccbd7810 */ /* 0x040fe40007ffe0ff */
[C---:B------:R-:W-:Y:S02]  /*d370*/  IADD3 R188, R204.reuse, 0x3800, RZ ;  /* 0x00003800ccbc7810 */ /* 0x040fe40007ffe0ff */
[----:B------:R-:W-:-:S02]  /*d380*/  IADD3 R187, R204, 0x4000, RZ ;  /* 0x00004000ccbb7810 */ /* 0x000fc40007ffe0ff */
[C---:B------:R-:W-:Y:S02]  /*d390*/  IADD3 R186, R204.reuse, 0x4800, RZ ;  /* 0x00004800ccba7810 */ /* 0x040fe40007ffe0ff */
[----:B------:R-:W-:Y:S01]  /*d3a0*/  IADD3 R185, R204, 0x5000, RZ ;  /* 0x00005000ccb97810 */ /* 0x000fe20007ffe0ff */
[----:B------:R4:W-:Y:S01]  /*d3b0*/  LDGSTS.E.BYPASS.LTC128B.128 [R216+0x2100], [R42.64], !P0 ;  /* 0x021000002ad87fae */ /* 0x0009e2000c101d46 */
[----:B------:R-:W-:Y:S02]  /*d3c0*/  ISETP.GE.AND P0, PT, R16, c[0x0][0x1d4], PT ;  /* 0x0000750010007a0c */ /* 0x000fe40003f06270 */
[----:B------:R-:W-:Y:S02]  /*d3d0*/  IADD3 R184, R204, 0x5800, RZ ;  /* 0x00005800ccb87810 */ /* 0x000fe40007ffe0ff */
[----:B------:R-:W-:-:S13]  /*d3e0*/  ISETP.LT.OR P3, PT, R21, 0x1, P0 ;  /* 0x000000011500780c */ /* 0x000fda0000761670 */
[----:B------:R4:W-:Y:S01]  /*d3f0*/  LDGSTS.E.BYPASS.LTC128B.128 [R216+0x4100], [R40.64], !P3 ;  /* 0x0410000028d87fae */ /* 0x0009e2000d901d46 */
[C---:B-1----:R-:W-:Y:S01]  /*d400*/  HMMA.16816.F32.BF16 R16, R24.reuse, R28, RZ ;  /* 0x0000001c1810723c */ /* 0x042fe200000418ff */
[----:B------:R-:W-:Y:S02]  /*d410*/  ISETP.NE.AND P3, PT, R36, RZ, PT ;  /* 0x000000ff2400720c */ /* 0x000fe40003f65270 */
[----:B------:R1:W-:Y:S01]  /*d420*/  LDGSTS.E.BYPASS.LTC128B.128 [R216+0x1100], [R38.64], !P2 ;  /* 0x0110000026d87fae */ /* 0x0003e2000d101d46 */
[C---:B------:R-:W-:Y:S02]  /*d430*/  ISETP.LT.OR P2, PT, R21.reuse, 0x21, P1 ;  /* 0x000000211500780c */ /* 0x040fe40000f41670 */
[----:B------:R-:W-:Y:S02]  /*d440*/  ISETP.LT.OR P1, PT, R21, 0x21, P0 ;  /* 0x000000211500780c */ /* 0x000fe40000721670 */
[----:B------:R-:W-:Y:S01]  /*d450*/  LOP3.LUT P0, RZ, R20, 0x4, RZ, 0xc0, !PT ;  /* 0x0000000414ff7812 */ /* 0x000fe2000780c0ff */
[----:B---3--:R-:W-:Y:S03]  /*d460*/  HMMA.16816.F32.BF16 R48, R24, R44, RZ ;  /* 0x0000002c1830723c */ /* 0x008fe600000418ff */
[----:B------:R-:W-:-:S05]  /*d470*/  SEL R2, R2, 0xffffffc0, !P0 ;  /* 0xffffffc002027807 */ /* 0x000fca0004000000 */
[----:B------:R-:W-:Y:S01]  /*d480*/  IMAD.IADD R200, R205, 0x1, R2 ;  /* 0x00000001cdc87824 */ /* 0x000fe200078e0202 */
[----:B------:R3:W-:Y:S01]  /*d490*/  LDGSTS.E.BYPASS.LTC128B.128 [R216+0x3100], [R22.64], !P2 ;  /* 0x0310000016d87fae */ /* 0x0007e2000d101d46 */
[C---:B------:R-:W-:Y:S01]  /*d4a0*/  HMMA.16816.F32.BF16 R28, R24.reuse, R30, RZ ;  /* 0x0000001e181c723c */ /* 0x040fe200000418ff */
[----:B------:R-:W-:Y:S01]  /*d4b0*/  IMAD.IADD R192, R2, 0x1, R204 ;  /* 0x0000000102c07824 */ /* 0x000fe200078e02cc */
[----:B------:R-:W-:Y:S01]  /*d4c0*/  ISETP.GE.AND P2, PT, R85, 0x41, PT ;  /* 0x000000415500780c */ /* 0x000fe20003f46270 */
[----:B------:R5:W-:Y:S04]  /*d4d0*/  LDGSTS.E.BYPASS.LTC128B.128 [R216+0x5100], [R56.64], !P1 ;  /* 0x0510000038d87fae */ /* 0x000be8000c901d46 */
[----:B------:R-:W-:Y:S01]  /*d4e0*/  LDSM.16.M88.4 R64, [R201+0xc100] ;  /* 0x00c10000c940783b */ /* 0x000fe20000000200 */
[----:B------:R-:W-:Y:S03]  /*d4f0*/  HMMA.16816.F32.BF16 R44, R24, R46, RZ ;  /* 0x0000002e182c723c */ /* 0x000fe600000418ff */
[----:B-1----:R-:W1:Y:S04]  /*d500*/  LDSM.16.M88.4 R36, [R200+0x6100] ;  /* 0x00610000c824783b */ /* 0x002e680000000200 */
[----:B------:R-:W-:Y:S01]  /*d510*/  LDSM.16.M88.4 R60, [R200+0x7100] ;  /* 0x00710000c83c783b */ /* 0x000fe20000000200 */
[----:B--2---:R-:W-:Y:S03]  /*d520*/  HMMA.16816.F32.BF16 R16, R52, R12, R16 ;  /* 0x0000000c3410723c */ /* 0x004fe60000041810 */
[----:B------:R-:W-:Y:S04]  /*d530*/  LDSM.16.M88.4 R92, [R192+0x1000] ;  /* 0x00100000c05c783b */ /* 0x000fe80000000200 */
[----:B------:R-:W-:Y:S01]  /*d540*/  LDSM.16.M88.4 R96, [R204+0x4000] ;  /* 0x00400000cc60783b */ /* 0x000fe20000000200 */
[C---:B----4-:R-:W-:Y:S03]  /*d550*/  HMMA.16816.F32.BF16 R40, R24.reuse, R72, RZ ;  /* 0x000000481828723c */ /* 0x050fe600000418ff */
[----:B---3--:R-:W2:Y:S04]  /*d560*/  LDSM.16.M88.4 R20, [R200+0x6900] ;  /* 0x00690000c814783b */ /* 0x008ea80000000200 */
[----:B-----5:R-:W-:Y:S01]  /*d570*/  LDSM.16.M88.4 R56, [R199+0xc100] ;  /* 0x00c10000c738783b */ /* 0x020fe20000000200 */
[C---:B------:R-:W-:Y:S03]  /*d580*/  HMMA.16816.F32.BF16 R72, R24.reuse, R74, RZ ;  /* 0x0000004a1848723c */ /* 0x040fe600000418ff */
[----:B------:R-:W0:Y:S05]  /*d590*/  LDGDEPBAR ;  /* 0x00000000000079af */ /* 0x000e2a0000000000 */
[C---:B------:R-:W-:Y:S08]  /*d5a0*/  HMMA.16816.F32.BF16 R68, R24.reuse, R32, RZ ;  /* 0x000000201844723c */ /* 0x040ff000000418ff */
[----:B------:R-:W-:Y:S01]  /*d5b0*/  HMMA.16816.F32.BF16 R24, R24, R34, RZ ;  /* 0x000000221818723c */ /* 0x000fe200000418ff */
[----:B------:R-:W-:Y:S07]  /*d5c0*/  LDSM.16.M88.4 R32, [R200+0x7900] ;  /* 0x00790000c820783b */ /* 0x000fee0000000200 */
        /* <DEDUP_REMOVED lines=88> */
[----:B------:R-:W-:Y:S08]  /*db50*/  HMMA.16816.F32.BF16 R48, R60, R56, R48 ;  /* 0x000000383c30723c */ /* 0x000ff00000041830 */
[----:B-1----:R-:W-:Y:S08]  /*db60*/  HMMA.16816.F32.BF16 R16, R24, R20, R16 ;  /* 0x000000141810723c */ /* 0x002ff00000041810 */
[----:B------:R-:W-:Y:S01]  /*db70*/  HMMA.16816.F32.BF16 R44, R60, R58, R44 ;  /* 0x0000003a3c2c723c */ /* 0x000fe2000004182c */
[----:B------:R-:W1:Y:S07]  /*db80*/  LDSM.16.M88.4 R56, [R204+0x5000] ;  /* 0x00500000cc38783b */ /* 0x000e6e0000000200 */
[----:B------:R-:W-:Y:S01]  /*db90*/  HMMA.16816.F32.BF16 R28, R36, R98, R28 ;  /* 0x00000062241c723c */ /* 0x000fe2000004181c */
[----:B------:R-:W3:Y:S07]  /*dba0*/  LDSM.16.M88.4 R96, [R200+0xa900] ;  /* 0x00a90000c860783b */ /* 0x000eee0000000200 */
[----:B------:R-:W-:Y:S08]  /*dbb0*/  HMMA.16816.F32.BF16 R40, R60, R52, R40 ;  /* 0x000000343c28723c */ /* 0x000ff00000041828 */
[----:B------:R-:W-:Y:S08]  /*dbc0*/  HMMA.16816.F32.BF16 R72, R88, R94, R72 ;  /* 0x0000005e5848723c */ /* 0x000ff00000041848 */
[----:B------:R-:W-:Y:S08]  /*dbd0*/  HMMA.16816.F32.BF16 R48, R36, R32, R48 ;  /* 0x000000202430723c */ /* 0x000ff00000041830 */
[----:B--2---:R-:W-:Y:S08]  /*dbe0*/  HMMA.16816.F32.BF16 R16, R12, R8, R16 ;  /* 0x000000080c10723c */ /* 0x004ff00000041810 */
[----:B------:R-:W-:Y:S01]  /*dbf0*/  HMMA.16816.F32.BF16 R44, R36, R34, R44 ;  /* 0x00000022242c723c */ /* 0x000fe2000004182c */
[----:B------:R-:W2:Y:S07]  /*dc00*/  LDSM.16.M88.4 R32, [R205+0xb900] ;  /* 0x00b90000cd20783b */ /* 0x000eae0000000200 */
[----:B------:R-:W-:Y:S01]  /*dc10*/  HMMA.16816.F32.BF16 R28, R24, R22, R28 ;  /* 0x00000016181c723c */ /* 0x000fe2000004181c */
[----:B------:R-:W4:Y:S07]  /*dc20*/  LDSM.16.M88.4 R20, [R192+0x4800] ;  /* 0x00480000c014783b */ /* 0x000f2e0000000200 */
[----:B------:R-:W-:Y:S01]  /*dc30*/  HMMA.16816.F32.BF16 R68, R88, R76, R68 ;  /* 0x0000004c5844723c */ /* 0x000fe20000041844 */
[----:B------:R-:W-:-:S06]  /*dc40*/  FMUL.FTZ R2, R16, c[0x0][0x320] ;  /* 0x0000c80010027a20 */ /* 0x000fcc0000410000 */
[----:B------:R-:W-:Y:S01]  /*dc50*/  FMUL.FTZ R76, R19, c[0x0][0x320] ;  /* 0x0000c800134c7a20 */ /* 0x000fe20000410000 */
[----:B------:R-:W-:Y:S01]  /*dc60*/  HMMA.16816.F32.BF16 R64, R88, R78, R64 ;  /* 0x0000004e5840723c */ /* 0x000fe20000041840 */
[----:B------:R-:W2:Y:S07]  /*dc70*/  MUFU.TANH R2, R2 ;  /* 0x0000000200027308 */ /* 0x000eae0000002400 */
[----:B-1----:R-:W-:Y:S01]  /*dc80*/  HMMA.16816.F32.BF16 R40, R36, R56, R40 ;  /* 0x000000382428723c */ /* 0x002fe20000041828 */
[----:B------:R-:W1:Y:S06]  /*dc90*/  MUFU.TANH R76, R76 ;  /* 0x0000004c004c7308 */ /* 0x000e6c0000002400 */
[----:B------:R-:W-:Y:S01]  /*dca0*/  FMUL.FTZ R56, R17, c[0x0][0x320] ;  /* 0x0000c80011387a20 */ /* 0x000fe20000410000 */
[----:B------:R-:W-:Y:S01]  /*dcb0*/  HMMA.16816.F32.BF16 R72, R60, R54, R72 ;  /* 0x000000363c48723c */ /* 0x000fe20000041848 */
[----:B------:R-:W-:Y:S01]  /*dcc0*/  FMUL.FTZ R57, R18, c[0x0][0x320] ;  /* 0x0000c80012397a20 */ /* 0x000fe20000410000 */
[----:B------:R-:W-:Y:S03]  /*dcd0*/  LDSM.16.M88.4 R52, [R192+0x5000] ;  /* 0x00500000c034783b */ /* 0x000fe60000000200 */
[----:B------:R-:W1:Y:S01]  /*dce0*/  MUFU.TANH R56, R56 ;  /* 0x0000003800387308 */ /* 0x000e620000002400 */
[----:B------:R-:W5:Y:S02]  /*dcf0*/  LDSM.16.M88.4 R16, [R204+0x5800] ;  /* 0x00580000cc10783b */ /* 0x000f640000000200 */
        /* <DEDUP_REMOVED lines=44> */
[----:B------:R-:W1:Y:S05]  /*dfc0*/  MUFU.TANH R18, R18 ;  /* 0x0000001200127308 */ /* 0x000e6a0000002400 */
[----:B------:R-:W-:Y:S01]  /*dfd0*/  SHF.R.S32.HI R9, RZ, 0x1f, R134 ;  /* 0x0000001fff097819 */ /* 0x000fe20000011486 */
[----:B------:R-:W-:Y:S01]  /*dfe0*/  HMMA.16816.F32.BF16 R64, R12, R10, R64 ;  /* 0x0000000a0c40723c */ /* 0x000fe20000041840 */
[----:B------:R-:W-:Y:S01]  /*dff0*/  FMUL.FTZ R40, R40, c[0x0][0x320] ;  /* 0x0000c80028287a20 */ /* 0x000fe20000410000 */
[----:B------:R-:W1:Y:S01]  /*e000*/  MUFU.TANH R19, R19 ;  /* 0x0000001300137308 */ /* 0x000e620000002400 */
[----:B------:R-:W-:Y:S01]  /*e010*/  FMUL.FTZ R41, R41, c[0x0][0x320] ;  /* 0x0000c80029297a20 */ /* 0x000fe20000410000 */
[----:B------:R-:W-:Y:S01]  /*e020*/  SHF.R.S32.HI R8, RZ, 0x1f, R145 ;  /* 0x0000001fff087819 */ /* 0x000fe20000011491 */
[----:B------:R-:W-:-:S02]  /*e030*/  FMUL.FTZ R42, R42, c[0x0][0x320] ;  /* 0x0000c8002a2a7a20 */ /* 0x000fc40000410000 */
[----:B------:R-:W-:Y:S02]  /*e040*/  FMUL.FTZ R43, R43, c[0x0][0x320] ;  /* 0x0000c8002b2b7a20 */ /* 0x000fe40000410000 */
        /* <DEDUP_REMOVED lines=9> */
[----:B------:R-:W-:Y:S02]  /*e0e0*/  FMUL.FTZ R71, R71, c[0x0][0x320] ;  /* 0x0000c80047477a20 */ /* 0x000fe40000410000 */
[----:B------:R-:W-:Y:S01]  /*e0f0*/  FMUL.FTZ R64, R64, c[0x0][0x320] ;  /* 0x0000c80040407a20 */ /* 0x000fe20000410000 */
[----:B------:R1:W1:Y:S01]  /*e100*/  MUFU.TANH R164, R42 ;  /* 0x0000002a00a47308 */ /* 0x0002620000002400 */
[----:B------:R-:W-:Y:S02]  /*e110*/  FMUL.FTZ R65, R65, c[0x0][0x320] ;  /* 0x0000c80041417a20 */ /* 0x000fe40000410000 */
        /* <DEDUP_REMOVED lines=18> */
[----:B------:R-:W-:Y:S01]  /*e240*/  IMAD.MOV.U32 R214, RZ, RZ, RZ ;  /* 0x000000ffffd67224 */ /* 0x000fe200078e00ff */
[----:B------:R-:W-:-:S04]  /*e250*/  IADD3 R215, R217, R83, R208 ;  /* 0x00000053d9d77210 */ /* 0x000fc80007ffe0d0 */
[----:B------:R-:W-:-:S05]  /*e260*/  IADD3 R215, R215, -0x80, RZ ;  /* 0xffffff80d7d77810 */ /* 0x000fca0007ffe0ff */
[----:B------:R-:W-:Y:S02]  /*e270*/  IMAD.MOV.U32 R10, RZ, RZ, R215 ;  /* 0x000000ffff0a7224 */ /* 0x000fe400078e00d7 */
[----:B------:R-:W-:-:S05]  /*e280*/  @P0 IMAD.HI.U32 R11, R215, c[0x0][0x2bc], RZ ;  /* 0x0000af00d70b0a27 */ /* 0x000fca00078e00ff */
[----:B------:R-:W-:-:S04]  /*e290*/  @P0 SHF.R.U32.HI R10, RZ, c[0x0][0x2c0], R11 ;  /* 0x0000b000ff0a0a19 */ /* 0x000fc8000001160b */
[----:B------:R-:W-:-:S04]  /*e2a0*/  @!P3 IADD3 R12, P0, R10, R218, RZ ;  /* 0x000000da0a0cb210 */ /* 0x000fc80007f1e0ff */
[----:B------:R-:W-:Y:S02]  /*e2b0*/  @!P3 LEA.HI.X.SX32 R11, R10, R213, 0x1, P0 ;  /* 0x000000d50a0bb211 */ /* 0x000fe400000f0eff */
[----:B------:R-:W-:-:S04]  /*e2c0*/  @!P3 LEA R14, P0, R12, c[0x0][0x2a0], 0x2 ;  /* 0x0000a8000c0eba11 */ /* 0x000fc800078010ff */
[----:B------:R-:W-:-:S05]  /*e2d0*/  @!P3 LEA.HI.X R15, R12, c[0x0][0x2a4], R11, 0x2, P0 ;  /* 0x0000a9000c0fba11 */ /* 0x000fca00000f140b */
[----:B------:R2:W3:Y:S01]  /*e2e0*/  @!P3 LDG.E R214, [R14.64] ;  /* 0x000000060ed6b981 */ /* 0x0004e2000c1e1900 */
[----:B------:R-:W-:Y:S01]  /*e2f0*/  IMAD.MOV R10, RZ, RZ, -R10 ;  /* 0x000000ffff0a7224 */ /* 0x000fe200078e0a0a */
[----:B------:R-:W-:Y:S02]  /*e300*/  SHF.L.U64.HI R24, R144, 0x1, R7 ;  /* 0x0000000190187819 */ /* 0x000fe40000010207 */
[----:B------:R-:W-:Y:S01]  /*e310*/  IADD3 R21, -R6, 0x10, RZ ;  /* 0x0000001006157810 */ /* 0x000fe20007ffe1ff */
[----:B------:R-:W-:-:S03]  /*e320*/  IMAD R215, R10, c[0x0][0x2b8], R215 ;  /* 0x0000ae000ad77a24 */ /* 0x000fc600078e02d7 */
[----:B------:R-:W-:Y:S01]  /*e330*/  LOP3.LUT R21, R21, 0xf, RZ, 0xc0, !PT ;  /* 0x0000000f15157812 */ /* 0x000fe200078ec0ff */
[----:B------:R-:W-:Y:S01]  /*e340*/  IMAD.WIDE.U32 R12, R215, c[0x0][0x1e0], RZ ;  /* 0x00007800d70c7a25 */ /* 0x000fe200078e00ff */
[----:B------:R-:W-:-:S05]  /*e350*/  SHF.R.S32.HI R10, RZ, 0x1f, R215 ;  /* 0x0000001fff0a7819 */ /* 0x000fca00000114d7 */
[----:B------:R-:W-:-:S04]  /*e360*/  IMAD R10, R10, c[0x0][0x1e0], RZ ;  /* 0x000078000a0a7a24 */ /* 0x000fc800078e02ff */
[----:B------:R-:W-:-:S04]  /*e370*/  IMAD R10, R215, c[0x0][0x1e4], R10 ;  /* 0x00007900d70a7a24 */ /* 0x000fc800078e020a */
[----:B------:R-:W-:Y:S01]  /*e380*/  IMAD.IADD R13, R13, 0x1, R10 ;  /* 0x000000010d0d7824 */ /* 0x000fe200078e020a */
[----:B--2---:R-:W-:Y:S02]  /*e390*/  SHF.L.U64.HI R14, R134, 0x1, R9 ;  /* 0x00000001860e7819 */ /* 0x004fe40000010209 */
[----:B------:R-:W-:-:S04]  /*e3a0*/  SEL R9, RZ, 0x10, P5 ;  /* 0x00000010ff097807 */ /* 0x000fc80002800000 */
[----:B------:R-:W-:-:S04]  /*e3b0*/  IADD3 R27, -R9, 0x10, RZ ;  /* 0x00000010091b7810 */ /* 0x000fc80007ffe1ff */
[----:B------:R-:W-:Y:S02]  /*e3c0*/  LOP3.LUT R27, R27, 0xf, RZ, 0xc0, !PT ;  /* 0x0000000f1b1b7812 */ /* 0x000fe400078ec0ff */
[----:B---3--:R-:W-:Y:S01]  /*e3d0*/  SHF.R.S32.HI R10, RZ, 0x1f, R214 ;  /* 0x0000001fff0a7819 */ /* 0x008fe200000114d6 */
[----:B------:R-:W-:-:S04]  /*e3e0*/  IMAD.WIDE.U32 R12, R214, c[0x0][0x1f0], R12 ;  /* 0x00007c00d60c7a25 */ /* 0x000fc800078e000c */
[----:B------:R-:W-:Y:S01]  /*e3f0*/  IMAD R11, R10, c[0x0][0x1f0], RZ ;  /* 0x00007c000a0b7a24 */ /* 0x000fe200078e02ff */
[----:B------:R-:W-:Y:S02]  /*e400*/  IADD3 R15, P0, R80, R12, RZ ;  /* 0x0000000c500f7210 */ /* 0x000fe40007f1e0ff */
[----:B------:R-:W-:Y:S01]  /*e410*/  SEL R12, RZ, 0x10, P6 ;  /* 0x00000010ff0c7807 */ /* 0x000fe20003000000 */
[----:B------:R-:W-:Y:S01]  /*e420*/  IMAD R10, R214, c[0x0][0x1f4], R11 ;  /* 0x00007d00d60a7a24 */ /* 0x000fe200078e020b */
[----:B------:R-:W-:Y:S01]  /*e430*/  SHF.L.U64.HI R11, R145, 0x1, R8 ;  /* 0x00000001910b7819 */ /* 0x000fe20000010208 */
[----:B------:R-:W-:Y:S01]  /*e440*/  IMAD.SHL.U32 R8, R144, 0x2, RZ ;  /* 0x0000000290087824 */ /* 0x000fe200078e00ff */
[----:B------:R-:W-:Y:S02]  /*e450*/  IADD3 R36, -R12, 0x10, RZ ;  /* 0x000000100c247810 */ /* 0x000fe40007ffe1ff */
[----:B------:R-:W-:Y:S01]  /*e460*/  IADD3.X R10, R211, R13, R10, P0, !PT ;  /* 0x0000000dd30a7210 */ /* 0x000fe200007fe40a */
[----:B------:R-:W-:Y:S01]  /*e470*/  IMAD.SHL.U32 R13, R134, 0x2, RZ ;  /* 0x00000002860d7824 */ /* 0x000fe200078e00ff */
[----:B------:R-:W-:-:S02]  /*e480*/  LEA R20, P0, R15, c[0x0][0x1c8], 0x1 ;  /* 0x000072000f147a11 */ /* 0x000fc400078008ff */
[----:B------:R-:W-:Y:S02]  /*e490*/  LOP3.LUT R36, R36, 0xf, RZ, 0xc0, !PT ;  /* 0x0000000f24247812 */ /* 0x000fe400078ec0ff */
[----:B------:R-:W-:Y:S01]  /*e4a0*/  LEA.HI.X R15, R15, c[0x0][0x1cc], R10, 0x1, P0 ;  /* 0x000073000f0f7a11 */ /* 0x000fe200000f0c0a */
[----:B------:R-:W2:Y:S01]  /*e4b0*/  SHFL.IDX PT, R22, R20, 0x1, 0x181f ;  /* 0x00381f0014167f89 */ /* 0x000ea200000e0000 */
[----:B------:R-:W-:-:S03]  /*e4c0*/  IMAD.SHL.U32 R10, R145, 0x2, RZ ;  /* 0x00000002910a7824 */ /* 0x000fc600078e00ff */
[----:B------:R-:W3:Y:S04]  /*e4d0*/  SHFL.IDX PT, R23, R15, 0x1, 0x181f ;  /* 0x00381f000f177f89 */ /* 0x000ee800000e0000 */
        /* <DEDUP_REMOVED lines=23> */
.L_x_138:
        /* <DEDUP_REMOVED lines=29> */
[----:B------:R-:W-:Y:S01]  /*e820*/  LDSM.16.MT88.4 R136, [R198+0x900] ;  /* 0x00090000c688783b */ /* 0x000fe20000004200 */
[----:B------:R-:W-:-:S02]  /*e830*/  FMNMX.FTZ R6, R3, R15, !PT ;  /* 0x0000000f03067209 */ /* 0x000fc40007810000 */
[----:B------:R-:W-:Y:S01]  /*e840*/  FSEL R30, R30, -INF , P0 ;  /* 0xff8000001e1e7808 */ /* 0x000fe20000000000 */
[----:B------:R-:W-:Y:S01]  /*e850*/  LDSM.16.MT88.4 R24, [R198+0x2900] ;  /* 0x00290000c618783b */ /* 0x000fe20000004200 */
        /* <DEDUP_REMOVED lines=21> */
[----:B------:R-:W-:Y:S01]  /*e9b0*/  ISETP.GT.AND P0, PT, R4, 0x20, PT ;  /* 0x000000200400780c */ /* 0x000fe20003f04270 */
[----:B------:R-:W-:Y:S01]  /*e9c0*/  LDSM.16.MT88.4 R32, [R197+0x900] ;  /* 0x00090000c520783b */ /* 0x000fe20000004200 */
        /* <DEDUP_REMOVED lines=9> */
[----:B------:R-:W-:Y:S02]  /*ea60*/  FMNMX.FTZ R17, R2, R17, !PT ;  /* 0x0000001102117209 */ /* 0x000fe40007810000 */
[----:B------:R-:W-:Y:S02]  /*ea70*/  FSEL R166, R166, -INF , P0 ;  /* 0xff800000a6a67808 */ /* 0x000fe40000000000 */
[----:B------:R-:W-:Y:S02]  /*ea80*/  FSEL R167, R167, -INF , P0 ;  /* 0xff800000a7a77808 */ /* 0x000fe40000000000 */
[----:B------:R-:W-:-:S02]  /*ea90*/  ISETP.GT.AND P0, PT, R4, 0x29, PT ;  /* 0x000000290400780c */ /* 0x000fc40003f04270 */
[----:B------:R-:W-:Y:S02]  /*eaa0*/  FMNMX.FTZ R6, R169, R6, !PT ;  /* 0x00000006a9067209 */ /* 0x000fe40007810000 */
[----:B------:R-:W-:Y:S02]  /*eab0*/  FMNMX.FTZ R17, R14, R17, !PT ;  /* 0x000000110e117209 */ /* 0x000fe40007810000 */
[----:B------:R-:W-:Y:S02]  /*eac0*/  FSEL R172, R172, -INF , P0 ;  /* 0xff800000acac7808 */ /* 0x000fe40000000000 */
[----:B------:R-:W-:Y:S02]  /*ead0*/  FSEL R163, R163, -INF , P0 ;  /* 0xff800000a3a37808 */ /* 0x000fe40000000000 */
[----:B------:R-:W-:Y:S02]  /*eae0*/  FMNMX.FTZ R6, R161, R6, !PT ;  /* 0x00000006a1067209 */ /* 0x000fe40007810000 */
[----:B------:R-:W-:-:S02]  /*eaf0*/  FMNMX.FTZ R17, R12, R17, !PT ;  /* 0x000000110c117209 */ /* 0x000fc40007810000 */
        /* <DEDUP_REMOVED lines=20> */
[----:B------:R-:W-:Y:S02]  /*ec40*/  FMNMX.FTZ R17, R166, R17, !PT ;  /* 0x00000011a6117209 */ /* 0x000fe40007810000 */
[----:B------:R-:W-:Y:S02]  /*ec50*/  FMNMX.FTZ R16, R141, R6, !PT ;  /* 0x000000068d107209 */ /* 0x000fe40007810000 */
[----:B------:R-:W-:Y:S02]  /*ec60*/  FMNMX.FTZ R17, R172, R17, !PT ;  /* 0x00000011ac117209 */ /* 0x000fe40007810000 */
[----:B------:R-:W-:Y:S01]  /*ec70*/  FSEL R162, R162, -INF , P0 ;  /* 0xff800000a2a27808 */ /* 0x000fe20000000000 */
[----:B------:R-:W1:Y:S01]  /*ec80*/  SHFL.BFLY PT, R19, R16, 0x2, 0x1f ;  /* 0x0c401f0010137f89 */ /* 0x000e6200000e0000 */
[----:B------:R-:W-:-:S04]  /*ec90*/  FMNMX.FTZ R17, R168, R17, !PT ;  /* 0x00000011a8117209 */ /* 0x000fc80007810000 */
[----:B------:R-:W-:-:S04]  /*eca0*/  FMNMX.FTZ R17, R142, R17, !PT ;  /* 0x000000118e117209 */ /* 0x000fc80007810000 */
[----:B------:R-:W-:-:S04]  /*ecb0*/  FMNMX.FTZ R17, R140, R17, !PT ;  /* 0x000000118c117209 */ /* 0x000fc80007810000 */
        /* <DEDUP_REMOVED lines=8> */
[----:B------:R-:W-:-:S05]  /*ed40*/  FMUL.FTZ R170, R132, c[0x0][0x2d0] ;  /* 0x0000b40084aa7a20 */ /* 0x000fca0000410000 */
[----:B------:R-:W-:-:S05]  /*ed50*/  FSEL R170, R170, RZ, P0 ;  /* 0x000000ffaaaa7208 */ /* 0x000fca0000000000 */
[--C-:B------:R-:W-:Y:S02]  /*ed60*/  FFMA.FTZ R155, R3, c[0x0][0x2d0], -R170.reuse ;  /* 0x0000b400039b7a23 */ /* 0x100fe400000108aa */
[--C-:B------:R-:W-:Y:S01]  /*ed70*/  FFMA.FTZ R154, R15, c[0x0][0x2d0], -R170.reuse ;  /* 0x0000b4000f9a7a23 */ /* 0x100fe200000108aa */
[----:B--2---:R-:W-:Y:S01]  /*ed80*/  FMNMX.FTZ R3, R4, R17, !PT ;  /* 0x0000001104037209 */ /* 0x004fe20007810000 */
[--C-:B------:R-:W-:Y:S01]  /*ed90*/  FFMA.FTZ R152, R21, c[0x0][0x2d0], -R170.reuse ;  /* 0x0000b40015987a23 */ /* 0x100fe200000108aa */
[----:B------:R-:W-:Y:S01]  /*eda0*/  LDSM.16.MT88.4 R16, [R197+0x2900] ;  /* 0x00290000c510783b */ /* 0x000fe20000004200 */
[--C-:B------:R-:W-:Y:S01]  /*edb0*/  FFMA.FTZ R149, R29, c[0x0][0x2d0], -R170.reuse ;  /* 0x0000b4001d957a23 */ /* 0x100fe200000108aa */
[C---:B------:R-:W-:Y:S01]  /*edc0*/  FSETP.NEU.FTZ.AND P0, PT, R3.reuse, -INF , PT ;  /* 0xff8000000300780b */ /* 0x040fe20003f1d000 */
[----:B------:R-:W-:Y:S01]  /*edd0*/  FMUL.FTZ R165, R3, c[0x0][0x2d0] ;  /* 0x0000b40003a57a20 */ /* 0x000fe20000410000 */
[----:B------:R-:W-:Y:S01]  /*ede0*/  MUFU.EX2 R155, R155 ;  /* 0x0000009b009b7308 */ /* 0x000fe20000000800 */
[--C-:B------:R-:W-:Y:S01]  /*edf0*/  FFMA.FTZ R148, R11, c[0x0][0x2d0], -R170.reuse ;  /* 0x0000b4000b947a23 */ /* 0x100fe200000108aa */
[----:B------:R-:W-:Y:S01]  /*ee00*/  LDSM.16.MT88.4 R20, [R203+0x900] ;  /* 0x00090000cb14783b */ /* 0x000fe20000004200 */
[--C-:B------:R-:W-:Y:S01]  /*ee10*/  FFMA.FTZ R147, R9, c[0x0][0x2d0], -R170.reuse ;  /* 0x0000b40009937a23 */ /* 0x100fe200000108aa */
[----:B------:R-:W-:Y:S01]  /*ee20*/  FSEL R165, R165, RZ, P0 ;  /* 0x000000ffa5a57208 */ /* 0x000fe20000000000 */
[----:B------:R-:W-:-:S02]  /*ee30*/  FFMA.FTZ R153, R13, c[0x0][0x2d0], -R170 ;  /* 0x0000b4000d997a23 */ /* 0x000fc400000108aa */
[--C-:B------:R-:W-:Y:S01]  /*ee40*/  FFMA.FTZ R158, R169, c[0x0][0x2d0], -R170.reuse ;  /* 0x0000b400a99e7a23 */ /* 0x100fe200000108aa */
[----:B------:R-:W1:Y:S01]  /*ee50*/  MUFU.EX2 R154, R154 ;  /* 0x0000009a009a7308 */ /* 0x000e620000000800 */
[--C-:B------:R-:W-:Y:S02]  /*ee60*/  FFMA.FTZ R156, R57, c[0x0][0x2d0], -R165.reuse ;  /* 0x0000b400399c7a23 */ /* 0x100fe400000108a5 */
[----:B------:R-:W2:Y:S01]  /*ee70*/  LDSM.16.MT88.4 R56, [R197+0x2100] ;  /* 0x00210000c538783b */ /* 0x000ea20000004200 */
[--C-:B------:R-:W-:Y:S02]  /*ee80*/  FFMA.FTZ R157, R76, c[0x0][0x2d0], -R165.reuse ;  /* 0x0000b4004c9d7a23 */ /* 0x100fe400000108a5 */
[--C-:B------:R-:W-:Y:S02]  /*ee90*/  FFMA.FTZ R159, R30, c[0x0][0x2d0], -R165.reuse ;  /* 0x0000b4001e9f7a23 */ /* 0x100fe400000108a5 */
[--C-:B------:R-:W-:Y:S01]  /*eea0*/  FFMA.FTZ R150, R2, c[0x0][0x2d0], -R165.reuse ;  /* 0x0000b40002967a23 */ /* 0x100fe200000108a5 */
[----:B------:R-:W-:Y:S01]  /*eeb0*/  MUFU.EX2 R152, R152 ;  /* 0x0000009800987308 */ /* 0x000fe20000000800 */
[----:B------:R-:W-:Y:S01]  /*eec0*/  FFMA.FTZ R2, R7, c[0x0][0x2d0], -R170 ;  /* 0x0000b40007027a23 */ /* 0x000fe200000108aa */
[----:B------:R-:W-:Y:S01]  /*eed0*/  LDSM.16.MT88.4 R28, [R196+0x900] ;  /* 0x00090000c41c783b */ /* 0x000fe20000004200 */
[----:B------:R-:W-:-:S02]  /*eee0*/  FFMA.FTZ R135, R10, c[0x0][0x2d0], -R165 ;  /* 0x0000b4000a877a23 */ /* 0x000fc400000108a5 */
[--C-:B------:R-:W-:Y:S01]  /*eef0*/  FFMA.FTZ R0, R8, c[0x0][0x2d0], -R165.reuse ;  /* 0x0000b40008007a23 */ /* 0x100fe200000108a5 */
[----:B------:R-:W3:Y:S01]  /*ef00*/  LDSM.16.MT88.4 R4, [R196+0x4100] ;  /* 0x00410000c404783b */ /* 0x000ee20000004200 */
[----:B-1----:R-:W-:Y:S01]  /*ef10*/  F2FP.BF16.PACK_AB R96, R154, R155 ;  /* 0x0000009b9a60723e */ /* 0x002fe200000010ff */
[----:B------:R-:W1:Y:S01]  /*ef20*/  MUFU.EX2 R149, R149 ;  /* 0x0000009500957308 */ /* 0x000e620000000800 */
[--C-:B------:R-:W-:Y:S01]  /*ef30*/  FFMA.FTZ R151, R14, c[0x0][0x2d0], -R165.reuse ;  /* 0x0000b4000e977a23 */ /* 0x100fe200000108a5 */
[----:B------:R-:W4:Y:S01]  /*ef40*/  LDSM.16.MT88.4 R8, [R203+0x2900] ;  /* 0x00290000cb08783b */ /* 0x000f220000004200 */
[----:B------:R-:W-:Y:S02]  /*ef50*/  FFMA.FTZ R146, R12, c[0x0][0x2d0], -R165 ;  /* 0x0000b4000c927a23 */ /* 0x000fe400000108a5 */
[--C-:B------:R-:W-:Y:S01]  /*ef60*/  FFMA.FTZ R160, R167, c[0x0][0x2d0], -R170.reuse ;  /* 0x0000b400a7a07a23 */ /* 0x100fe200000108aa */
[----:B------:R-:W5:Y:S01]  /*ef70*/  LDSM.16.MT88.4 R12, [R196+0x2900] ;  /* 0x00290000c40c783b */ /* 0x000f620000004200 */
[--C-:B------:R-:W-:Y:S01]  /*ef80*/  FFMA.FTZ R161, R161, c[0x0][0x2d0], -R170.reuse ;  /* 0x0000b400a1a17a23 */ /* 0x100fe200000108aa */
[----:B------:R-:W-:Y:S01]  /*ef90*/  MUFU.EX2 R156, R156 ;  /* 0x0000009c009c7308 */ /* 0x000fe20000000800 */
[----:B------:R-:W-:-:S02]  /*efa0*/  FFMA.FTZ R163, R163, c[0x0][0x2d0], -R170 ;  /* 0x0000b400a3a37a23 */ /* 0x000fc400000108aa */
[--C-:B------:R-:W-:Y:S02]  /*efb0*/  FFMA.FTZ R164, R164, c[0x0][0x2d0], -R165.reuse ;  /* 0x0000b400a4a47a23 */ /* 0x100fe400000108a5 */
[--C-:B------:R-:W-:Y:S02]  /*efc0*/  FFMA.FTZ R167, R174, c[0x0][0x2d0], -R165.reuse ;  /* 0x0000b400aea77a23 */ /* 0x100fe400000108a5 */
[--C-:B------:R-:W-:Y:S01]  /*efd0*/  FFMA.FTZ R166, R166, c[0x0][0x2d0], -R165.reuse ;  /* 0x0000b400a6a67a23 */ /* 0x100fe200000108a5 */
[----:B------:R-:W2:Y:S01]  /*efe0*/  MUFU.EX2 R157, R157 ;  /* 0x0000009d009d7308 */ /* 0x000ea20000000800 */
[----:B-1----:R-:W-:Y:S01]  /*eff0*/  F2FP.BF16.PACK_AB R98, R149, R152 ;  /* 0x000000989562723e */ /* 0x002fe200000010ff */
[----:B------:R-:W-:Y:S02]  /*f000*/  FFMA.FTZ R169, R172, c[0x0][0x2d0], -R165 ;  /* 0x0000b400aca97a23 */ /* 0x000fe400000108a5 */
[--C-:B------:R-:W-:Y:S02]  /*f010*/  FFMA.FTZ R172, R173, c[0x0][0x2d0], -R170.reuse ;  /* 0x0000b400adac7a23 */ /* 0x100fe400000108aa */
[----:B------:R-:W-:-:S02]  /*f020*/  FFMA.FTZ R171, R171, c[0x0][0x2d0], -R170 ;  /* 0x0000b400abab7a23 */ /* 0x000fc400000108aa */
[----:B------:R-:W-:Y:S01]  /*f030*/  MUFU.EX2 R159, R159 ;  /* 0x0000009f009f7308 */ /* 0x000fe20000000800 */
[--C-:B------:R-:W-:Y:S02]  /*f040*/  FFMA.FTZ R173, R143, c[0x0][0x2d0], -R170.reuse ;  /* 0x0000b4008fad7a23 */ /* 0x100fe400000108aa */
[----:B------:R-:W-:Y:S02]  /*f050*/  FFMA.FTZ R170, R141, c[0x0][0x2d0], -R170 ;  /* 0x0000b4008daa7a23 */ /* 0x000fe400000108aa */
[--C-:B------:R-:W-:Y:S02]  /*f060*/  FFMA.FTZ R168, R168, c[0x0][0x2d0], -R165.reuse ;  /* 0x0000b400a8a87a23 */ /* 0x100fe400000108a5 */
[--C-:B------:R-:W-:Y:S01]  /*f070*/  FFMA.FTZ R175, R142, c[0x0][0x2d0], -R165.reuse ;  /* 0x0000b4008eaf7a23 */ /* 0x100fe200000108a5 */
[----:B------:R-:W1:Y:S01]  /*f080*/  MUFU.EX2 R150, R150 ;  /* 0x0000009600967308 */ /* 0x000e620000000800 */
[----:B--2---:R-:W-:Y:S01]  /*f090*/  F2FP.BF16.PACK_AB R97, R157, R156 ;  /* 0x0000009c9d61723e */ /* 0x004fe200000010ff */
        /* <DEDUP_REMOVED lines=8> */
[----:B-1----:R-:W-:Y:S01]  /*f120*/  F2FP.BF16.PACK_AB R99, R150, R159 ;  /* 0x0000009f9663723e */ /* 0x002fe200000010ff */
        /* <DEDUP_REMOVED lines=10> */
[----:B------:R-:W2:Y:S06]  /*f1d0*/  MUFU.EX2 R146, R146 ;  /* 0x0000009200927308 */ /* 0x000eac0000000800 */
        /* <DEDUP_REMOVED lines=35> */
[----:B------:R-:W4:Y:S06]  /*f410*/  MUFU.EX2 R231, R231 ;  /* 0x000000e700e77308 */ /* 0x000f2c0000000800 */
[C---:B---3--:R-:W-:Y:S07]  /*f420*/  HMMA.16816.F32.BF16 R92, R96.reuse, R4, RZ ;  /* 0x00000004605c723c */ /* 0x048fee00000418ff */
[----:B-1----:R-:W-:Y:S01]  /*f430*/  F2FP.BF16.PACK_AB R4, R148, R153 ;  /* 0x000000999404723e */ /* 0x002fe200000010ff */
[----:B------:R-:W-:Y:S01]  /*f440*/  HMMA.16816.F32.BF16 R96, R96, R6, RZ ;  /* 0x000000066060723c */ /* 0x000fe200000418ff */
[----:B--2---:R-:W-:Y:S01]  /*f450*/  F2FP.BF16.PACK_AB R5, R146, R151 ;  /* 0x000000979205723e */ /* 0x004fe200000010ff */
        /* <DEDUP_REMOVED lines=15> */
[----:B------:R-:W2:Y:S07]  /*f550*/  LDSM.16.MT88.4 R16, [R197+0x4900] ;  /* 0x00490000c510783b */ /* 0x000eae0000004200 */
[C---:B------:R-:W-:Y:S08]  /*f560*/  HMMA.16816.F32.BF16 R128, R4.reuse, R20, R128 ;  /* 0x000000140480723c */ /* 0x040ff00000041880 */
[C---:B------:R-:W-:Y:S01]  /*f570*/  HMMA.16816.F32.BF16 R124, R4.reuse, R22, R124 ;  /* 0x00000016047c723c */ /* 0x040fe2000004187c */
[----:B------:R-:W3:Y:S07]  /*f580*/  LDSM.16.MT88.4 R20, [R203+0x4900] ;  /* 0x00490000cb14783b */ /* 0x000eee0000004200 */
[C---:B-----5:R-:W-:Y:S08]  /*f590*/  HMMA.16816.F32.BF16 R60, R4.reuse, R12, R60 ;  /* 0x0000000c043c723c */ /* 0x060ff0000004183c */
[C---:B------:R-:W-:Y:S01]  /*f5a0*/  HMMA.16816.F32.BF16 R64, R4.reuse, R14, R64 ;  /* 0x0000000e0440723c */ /* 0x040fe20000041840 */
[----:B------:R-:W4:Y:S07]  /*f5b0*/  LDSM.16.MT88.4 R12, [R196+0x4900] ;  /* 0x00490000c40c783b */ /* 0x000f2e0000004200 */
[C---:B-1----:R-:W-:Y:S08]  /*f5c0*/  HMMA.16816.F32.BF16 R76, R4.reuse, R8, R76 ;  /* 0x00000008044c723c */ /* 0x042ff0000004184c */
[C---:B------:R-:W-:Y:S01]  /*f5d0*/  HMMA.16816.F32.BF16 R80, R4.reuse, R10, R80 ;  /* 0x0000000a0450723c */ /* 0x040fe20000041850 */
[----:B------:R-:W1:Y:S07]  /*f5e0*/  LDSM.16.MT88.4 R8, [R203+0x1100] ;  /* 0x00110000cb08783b */ /* 0x000e6e0000004200 */
[C---:B--2---:R-:W-:Y:S08]  /*f5f0*/  HMMA.16816.F32.BF16 R84, R4.reuse, R16, R84 ;  /* 0x000000100454723c */ /* 0x044ff00000041854 */
[C---:B------:R-:W-:Y:S01]  /*f600*/  HMMA.16816.F32.BF16 R88, R4.reuse, R18, R88 ;  /* 0x000000120458723c */ /* 0x040fe20000041858 */
[----:B------:R-:W2:Y:S07]  /*f610*/  LDSM.16.MT88.4 R16, [R198+0x1100] ;  /* 0x00110000c610783b */ /* 0x000eae0000004200 */
        /* <DEDUP_REMOVED lines=14> */
[----:B------:R-:W-:Y:S07]  /*f700*/  LDSM.16.MT88.4 R20, [R203+0x5100] ;  /* 0x00510000cb14783b */ /* 0x000fee0000004200 */
[C---:B----4-:R-:W-:Y:S08]  /*f710*/  HMMA.16816.F32.BF16 R92, R4.reuse, R12, R92 ;  /* 0x0000000c045c723c */ /* 0x050ff0000004185c */
        /* <DEDUP_REMOVED lines=17> */
[C---:B--2---:R-:W-:Y:S08]  /*f830*/  HMMA.16816.F32.BF16 R120, R4.reuse, R16, R120 ;  /* 0x000000100478723c */ /* 0x044ff00000041878 */
[C---:B------:R-:W-:Y:S01]  /*f840*/  HMMA.16816.F32.BF16 R116, R4.reuse, R18, R116 ;  /* 0x000000120474723c */ /* 0x040fe20000041874 */
[----:B------:R-:W2:Y:S07]  /*f850*/  LDSM.16.MT88.4 R16, [R196+0x3100] ;  /* 0x00310000c410783b */ /* 0x000eae0000004200 */
[C---:B---3--:R-:W-:Y:S08]  /*f860*/  HMMA.16816.F32.BF16 R36, R4.reuse, R12, R36 ;  /* 0x0000000c0424723c */ /* 0x048ff00000041824 */
[C---:B------:R-:W-:Y:S01]  /*f870*/  HMMA.16816.F32.BF16 R40, R4.reuse, R14, R40 ;  /* 0x0000000e0428723c */ /* 0x040fe20000041828 */
[----:B------:R-:W3:Y:S07]  /*f880*/  LDSM.16.MT88.4 R12, [R198+0x5100] ;  /* 0x00510000c60c783b */ /* 0x000eee0000004200 */
[C---:B------:R-:W-:Y:S08]  /*f890*/  HMMA.16816.F32.BF16 R68, R4.reuse, R20, R68 ;  /* 0x000000140444723c */ /* 0x040ff00000041844 */
[C---:B-1----:R-:W-:Y:S08]  /*f8a0*/  HMMA.16816.F32.BF16 R52, R4.reuse, R8, R52 ;  /* 0x000000080434723c */ /* 0x042ff00000041834 */
        /* <DEDUP_REMOVED lines=8> */
[C---:B------:R-:W-:Y:S01]  /*f930*/  HMMA.16816.F32.BF16 R72, R4.reuse, R22, R72 ;  /* 0x000000160448723c */ /* 0x040fe20000041848 */
[----:B------:R-:W-:Y:S07]  /*f940*/  LDSM.16.MT88.4 R20, [R196+0x3900] ;  /* 0x00390000c414783b */ /* 0x000fee0000004200 */
        /* <DEDUP_REMOVED lines=24> */
[----:B---3--:R-:W-:Y:S01]  /*fad0*/  HMMA.16816.F32.BF16 R128, R4, R12, R128 ;  /* 0x0000000c0480723c */ /* 0x008fe20000041880 */
[----:B------:R-:W-:-:S02]  /*fae0*/  FADD.FTZ R174, R174, R175 ;  /* 0x000000afaeae7221 */ /* 0x000fc40000010000 */
[----:B------:R-:W-:Y:S02]  /*faf0*/  FADD.FTZ R233, R170, R173 ;  /* 0x000000adaae97221 */ /* 0x000fe40000010000 */
[----:B------:R-:W-:-:S03]  /*fb00*/  FADD.FTZ R231, R231, R174 ;  /* 0x000000aee7e77221 */ /* 0x000fc60000010000 */
[C---:B------:R-:W-:Y:S01]  /*fb10*/  HMMA.16816.F32.BF16 R124, R4.reuse, R14, R124 ;  /* 0x0000000e047c723c */ /* 0x040fe2000004187c */
[----:B------:R-:W3:Y:S07]  /*fb20*/  LDSM.16.MT88.4 R12, [R198+0x5900] ;  /* 0x00590000c60c783b */ /* 0x000eee0000004200 */
[C---:B-1----:R-:W-:Y:S08]  /*fb30*/  HMMA.16816.F32.BF16 R36, R4.reuse, R8, R36 ;  /* 0x000000080424723c */ /* 0x042ff00000041824 */
[C---:B------:R-:W-:Y:S01]  /*fb40*/  HMMA.16816.F32.BF16 R40, R4.reuse, R10, R40 ;  /* 0x0000000a0428723c */ /* 0x040fe20000041828 */
[----:B------:R-:W1:Y:S07]  /*fb50*/  LDSM.16.MT88.4 R8, [R197+0x5900] ;  /* 0x00590000c508783b */ /* 0x000e6e0000004200 */
[C---:B--2---:R-:W-:Y:S08]  /*fb60*/  HMMA.16816.F32.BF16 R68, R4.reuse, R16, R68 ;  /* 0x000000100444723c */ /* 0x044ff00000041844 */
[C---:B------:R-:W-:Y:S01]  /*fb70*/  HMMA.16816.F32.BF16 R72, R4.reuse, R18, R72 ;  /* 0x000000120448723c */ /* 0x040fe20000041848 */
[----:B------:R-:W2:Y:S07]  /*fb80*/  LDSM.16.MT88.4 R16, [R196+0x5900] ;  /* 0x00590000c410783b */ /* 0x000eae0000004200 */
        /* <DEDUP_REMOVED lines=12> */
[C---:B---3--:R-:W-:Y:S08]  /*fc50*/  HMMA.16816.F32.BF16 R76, R4.reuse, R12, R76 ;  /* 0x0000000c044c723c */ /* 0x048ff0000004184c */
[C---:B------:R-:W-:Y:S08]  /*fc60*/  HMMA.16816.F32.BF16 R80, R4.reuse, R14, R80 ;  /* 0x0000000e0450723c */ /* 0x040ff00000041850 */
[C---:B-1----:R-:W-:Y:S08]  /*fc70*/  HMMA.16816.F32.BF16 R84, R4.reuse, R8, R84 ;  /* 0x000000080454723c */ /* 0x042ff00000041854 */
[C---:B------:R-:W-:Y:S08]  /*fc80*/  HMMA.16816.F32.BF16 R88, R4.reuse, R10, R88 ;  /* 0x0000000a0458723c */ /* 0x040ff00000041858 */
[C---:B--2---:R-:W-:Y:S08]  /*fc90*/  HMMA.16816.F32.BF16 R92, R4.reuse, R16, R92 ;  /* 0x00000010045c723c */ /* 0x044ff0000004185c */
[----:B------:R-:W-:Y:S01]  /*fca0*/  HMMA.16816.F32.BF16 R96, R4, R18, R96 ;  /* 0x000000120460723c */ /* 0x000fe20000041860 */
[----:B------:R-:W-:Y:S07]  /*fcb0*/  @!P2 BRA `(.L_x_139) ;  /* 0x00002e300000a947 */ /* 0x000fee0003800000 */
[----:B------:R-:W-:Y:S01]  /*fcc0*/  SHF.R.S32.HI R227, RZ, 0x1f, R134 ;  /* 0x0000001fffe37819 */ /* 0x000fe20000011486 */
[----:B------:R-:W-:Y:S01]  /*fcd0*/  IMAD.MOV.U32 R0, RZ, RZ, R3 ;  /* 0x000000ffff007224 */ /* 0x000fe200078e0003 */
[----:B------:R-:W-:Y:S01]  /*fce0*/  SHF.R.S32.HI R2, RZ, 0x1f, R145 ;  /* 0x0000001fff027819 */ /* 0x000fe20000011491 */
[----:B------:R-:W-:Y:S01]  /*fcf0*/  IMAD.MOV.U32 R135, RZ, RZ, R132 ;  /* 0x000000ffff877224 */ /* 0x000fe200078e0084 */
[----:B------:R-:W-:Y:S01]  /*fd00*/  SHF.R.S32.HI R223, RZ, 0x1f, R144 ;  /* 0x0000001fffdf7819 */ /* 0x000fe20000011490 */
[C---:B------:R-:W-:Y:S01]  /*fd10*/  IMAD.SHL.U32 R226, R134.reuse, 0x2, RZ ;  /* 0x0000000286e27824 */ /* 0x040fe200078e00ff */
[----:B------:R-:W-:Y:S01]  /*fd20*/  LEA.HI.SX32 R229, R133, 0xfffffffe, 0x1a ;  /* 0xfffffffe85e57811 */ /* 0x000fe200078fd2ff */
[C---:B------:R-:W-:Y:S01]  /*fd30*/  IMAD.SHL.U32 R224, R145.reuse, 0x2, RZ ;  /* 0x0000000291e07824 */ /* 0x040fe200078e00ff */
[----:B------:R-:W-:Y:S01]  /*fd40*/  SHF.L.U64.HI R227, R134, 0x1, R227 ;  /* 0x0000000186e37819 */ /* 0x000fe200000102e3 */
[C---:B------:R-:W-:Y:S01]  /*fd50*/  IMAD.SHL.U32 R222, R144.reuse, 0x2, RZ ;  /* 0x0000000290de7824 */ /* 0x040fe200078e00ff */
[----:B------:R-:W-:Y:S01]  /*fd60*/  SHF.L.U64.HI R225, R145, 0x1, R2 ;  /* 0x0000000191e17819 */ /* 0x000fe20000010202 */
[----:B------:R-:W-:Y:S01]  /*fd70*/  IMAD R221, R207, c[0x0][0x210], RZ ;  /* 0x00008400cfdd7a24 */ /* 0x000fe200078e02ff */
[----:B------:R-:W-:Y:S01]  /*fd80*/  SHF.L.U64.HI R223, R144, 0x1, R223 ;  /* 0x0000000190df7819 */ /* 0x000fe200000102df */
[----:B------:R-:W-:Y:S01]  /*fd90*/  ULDC.64 UR4, c[0x0][0x118] ;  /* 0x0000460000047ab9 */ /* 0x000fe20000000a00 */
[----:B------:R-:W-:Y:S01]  /*fda0*/  IADD3 R220, R216, 0x100, RZ ;  /* 0x00000100d8dc7810 */ /* 0x000fe20007ffe0ff */
[----:B------:R-:W-:Y:S05]  /*fdb0*/  BRA `(.L_x_140) ;  /* 0x0000033000007947 */ /* 0x000fea0003800000 */
.L_x_142:
[----:B------:R-:W-:Y:S01]  /*fdc0*/  ISETP.NE.AND P2, PT, R212, 0x1, PT ;  /* 0x00000001d400780c */ /* 0x000fe20003f45270 */
[----:B------:R-:W-:Y:S02]  /*fdd0*/  IMAD R2, R229, 0x40, R208 ;  /* 0x00000040e5027824 */ /* 0x000fe400078e02d0 */
[----:B------:R-:W-:Y:S03]  /*fde0*/  IMAD.MOV.U32 R214, RZ, RZ, RZ ;  /* 0x000000ffffd67224 */ /* 0x000fe600078e00ff */
[----:B------:R-:W-:Y:S05]  /*fdf0*/  IADD3 R215, R2, -0x40, R217 ;  /* 0xffffffc002d77810 */ /* 0x000fea0007ffe0d9 */
[----:B------:R-:W-:Y:S02]  /*fe00*/  IMAD.MOV.U32 R2, RZ, RZ, R215 ;  /* 0x000000ffff027224 */ /* 0x000fe400078e00d7 */
[----:B------:R-:W-:Y:S05]  /*fe10*/  @P2 IMAD.HI.U32 R3, R215, c[0x0][0x2bc], RZ ;  /* 0x0000af00d7032a27 */ /* 0x000fea00078e00ff */
[----:B------:R-:W-:Y:S04]  /*fe20*/  @P2 SHF.R.U32.HI R2, RZ, c[0x0][0x2c0], R3 ;  /* 0x0000b000ff022a19 */ /* 0x000fe80000011603 */
[C---:B------:R-:W-:Y:S04]  /*fe30*/  @!P3 IADD3 R4, P0, R2.reuse, R218, RZ ;  /* 0x000000da0204b210 */ /* 0x040fe80007f1e0ff */
[----:B------:R-:W-:Y:S01]  /*fe40*/  @!P3 LEA.HI.X.SX32 R3, R2, R213, 0x1, P0 ;  /* 0x000000d50203b211 */ /* 0x000fe200000f0eff */
[----:B------:R-:W-:Y:S01]  /*fe50*/  IMAD.MOV R2, RZ, RZ, -R2 ;  /* 0x000000ffff027224 */ /* 0x000fe200078e0a02 */
[----:B------:R-:W-:Y:S03]  /*fe60*/  @!P3 LEA R8, P0, R4, c[0x0][0x2a0], 0x2 ;  /* 0x0000a8000408ba11 */ /* 0x000fe600078010ff */
[----:B------:R-:W-:Y:S01]  /*fe70*/  IMAD R215, R2, c[0x0][0x2b8], R215 ;  /* 0x0000ae0002d77a24 */ /* 0x000fe200078e02d7 */
[----:B------:R-:W-:Y:S01]  /*fe80*/  @!P3 LEA.HI.X R9, R4, c[0x0][0x2a4], R3, 0x2, P0 ;  /* 0x0000a9000409ba11 */ /* 0x000fe200000f1403 */
[----:B------:R-:W-:Y:S02]  /*fe90*/  IMAD R2, R207, c[0x0][0x1e8], RZ ;  /* 0x00007a00cf027a24 */ /* 0x000fe400078e02ff */
        /* <DEDUP_REMOVED lines=14> */
[----:B------:R-:W1:Y:S04]  /*ff80*/  SHFL.IDX PT, R5, R15, RZ, 0x181f ;  /* 0x00181fff0f057589 */ /* 0x000e6800000e0000 */
[----:B------:R-:W2:Y:S04]  /*ff90*/  SHFL.IDX PT, R4, R14, RZ, 0x181f ;  /* 0x00181fff0e047589 */ /* 0x000ea800000e0000 */
[----:B------:R-:W3:Y:S04]  /*ffa0*/  SHFL.IDX PT, R3, R15, 0x1, 0x181f ;  /* 0x00381f000f037f89 */ /* 0x000ee800000e0000 */
[----:B------:R-:W4:Y:S01]  /*ffb0*/  SHFL.IDX PT, R2, R14, 0x1, 0x181f ;  /* 0x00381f000e027f89 */ /* 0x000f2200000e0000 */
[C---:B-1----:R-:W-:Y:S02]  /*ffc0*/  IADD3 R8, P0, R5.reuse, R226, RZ ;  /* 0x000000e205087210 */ /* 0x042fe40007f1e0ff */
[C---:B------:R-:W-:Y:S02]  /*ffd0*/  IADD3 R6, P1, R5.reuse, R224, RZ ;  /* 0x000000e005067210 */ /* 0x040fe40007f3e0ff */
[C---:B--2---:R-:W-:Y:S02]  /*ffe0*/  IADD3.X R9, R4.reuse, R227, RZ, P0, !PT ;  /* 0x000000e304097210 */ /* 0x044fe400007fe4ff */
[----:B------:R-:W-:Y:S01]  /*fff0*/  IADD3 R12, P0, R5, R222, RZ ;  /* 0x000000de050c7210 */ /* 0x000fe20007f1e0ff */
[C---:B------:R-:W-:Y:S01]  /*10000*/  IMAD.X R7, R4.reuse, 0x1, R225, P1 ;  /* 0x0000000104077824 */ /* 0x040fe200008e06e1 */
[C---:B---3--:R-:W-:Y:S01]  /*10010*/  IADD3 R10, P2, R3.reuse, R226, RZ ;  /* 0x000000e2030a7210 */ /* 0x048fe20007f5e0ff */
[----:B------:R1:W-:Y:S02]  /*10020*/  LDGSTS.E.BYPASS.LTC128B.128 [R216+0x6100], [R8.64], !P6 ;  /* 0x0610000008d87fae */ /* 0x0003e4000f101d44 */
[----:B------:R-:W-:Y:S01]  /*10030*/  IMAD.X R13, R4, 0x1, R223, P0 ;  /* 0x00000001040d7824 */ /* 0x000fe200000e06df */
[C---:B------:R-:W-:Y:S01]  /*10040*/  IADD3 R4, P1, R3.reuse, R224, RZ ;  /* 0x000000e003047210 */ /* 0x040fe20007f3e0ff */
[----:B------:R1:W-:Y:S01]  /*10050*/  LDGSTS.E.BYPASS.LTC128B.128 [R216+0x8100], [R6.64], !P5 ;  /* 0x0810000006d87fae */ /* 0x0003e2000e901d44 */
[C---:B----4-:R-:W-:Y:S01]  /*10060*/  IMAD.X R11, R2.reuse, 0x1, R227, P2 ;  /* 0x00000001020b7824 */ /* 0x050fe200010e06e3 */
[----:B------:R-:W-:Y:S02]  /*10070*/  IADD3 R14, P0, R3, R222, RZ ;  /* 0x000000de030e7210 */ /* 0x000fe40007f1e0ff */
[----:B------:R1:W-:Y:S01]  /*10080*/  LDGSTS.E.BYPASS.LTC128B.128 [R216+0xa100], [R12.64], !P4 ;  /* 0x0a1000000cd87fae */ /* 0x0003e2000e101d44 */
[C---:B------:R-:W-:Y:S02]  /*10090*/  IADD3.X R5, R2.reuse, R225, RZ, P1, !PT ;  /* 0x000000e102057210 */ /* 0x040fe40000ffe4ff */
[----:B------:R-:W-:Y:S01]  /*100a0*/  IMAD.X R15, R2, 0x1, R223, P0 ;  /* 0x00000001020f7824 */ /* 0x000fe200000e06df */
[----:B------:R1:W-:Y:S04]  /*100b0*/  LDGSTS.E.BYPASS.LTC128B.128 [R216+0x7100], [R10.64], !P6 ;  /* 0x071000000ad87fae */ /* 0x0003e8000f101d44 */
[----:B------:R1:W-:Y:S04]  /*100c0*/  LDGSTS.E.BYPASS.LTC128B.128 [R216+0x9100], [R4.64], !P5 ;  /* 0x0910000004d87fae */ /* 0x0003e8000e901d44 */
[----:B------:R1:W-:Y:S01]  /*100d0*/  LDGSTS.E.BYPASS.LTC128B.128 [R216+0xb100], [R14.64], !P4 ;  /* 0x0b1000000ed87fae */ /* 0x0003e2000e101d44 */
[----:B------:R-:W-:-:S05]  /*100e0*/  BRA `(.L_x_141) ;  /* 0x0000109000007947 */ /* 0x000fca0003800000 */
.L_x_140:
[----:B------:R-:W-:Y:S01]  /*100f0*/  SHF.R.S32.HI R9, RZ, 0x1f, R215 ;  /* 0x0000001fff097819 */ /* 0x000fe200000114d7 */
[----:B------:R-:W-:Y:S01]  /*10100*/  IMAD.WIDE.U32 R10, R215, c[0x0][0x208], RZ ;  /* 0x00008200d70a7a25 */ /* 0x000fe200078e00ff */
[----:B------:R-:W-:Y:S01]  /*10110*/  SHF.R.S32.HI R3, RZ, 0x1f, R214 ;  /* 0x0000001fff037819 */ /* 0x000fe200000114d6 */
[----:B------:R-:W-:Y:S04]  /*10120*/  DEPBAR.LE SB0, 0x0 ;  /* 0x000080000000791a */ /* 0x000fe80000000000 */
[----:B------:R-:W-:Y:S01]  /*10130*/  IMAD R9, R9, c[0x0][0x208], RZ ;  /* 0x0000820009097a24 */ /* 0x000fe200078e02ff */
[----:B------:R-:W-:Y:S01]  /*10140*/  BAR.SYNC.DEFER_BLOCKING 0x0 ;  /* 0x0000000000007b1d */ /* 0x000fe20000010000 */
[----:B------:R-:W-:Y:S02]  /*10150*/  IMAD R3, R3, c[0x0][0x218], RZ ;  /* 0x0000860003037a24 */ /* 0x000fe400078e02ff */
[----:B------:R-:W-:Y:S02]  /*10160*/  IMAD R9, R215, c[0x0][0x20c], R9 ;  /* 0x00008300d7097a24 */ /* 0x000fe400078e0209 */
[C---:B------:R-:W-:Y:S03]  /*10170*/  IMAD R3, R214.reuse, c[0x0][0x21c], R3 ;  /* 0x00008700d6037a24 */ /* 0x040fe600078e0203 */
[----:B------:R-:W-:Y:S05]  /*10180*/  IADD3 R11, R11, R9, RZ ;  /* 0x000000090b0b7210 */ /* 0x000fea0007ffe0ff */
[----:B------:R-:W-:Y:S05]  /*10190*/  IMAD.WIDE.U32 R10, R214, c[0x0][0x218], R10 ;  /* 0x00008600d60a7a25 */ /* 0x000fea00078e000a */
[----:B------:R-:W-:Y:S04]  /*101a0*/  IADD3 R2, P0, R221, R10, RZ ;  /* 0x0000000add027210 */ /* 0x000fe80007f1e0ff */
[----:B------:R-:W-:Y:S02]  /*101b0*/  IADD3.X R3, R210, R11, R3, P0, !PT ;  /* 0x0000000bd2037210 */ /* 0x000fe400007fe403 */
[C---:B------:R-:W-:Y:S01]  /*101c0*/  LEA R14, P0, R2.reuse, c[0x0][0x1f8], 0x1 ;  /* 0x00007e00020e7a11 */ /* 0x040fe200078008ff */
[----:B------:R-:W-:Y:S03]  /*101d0*/  LDSM.16.M88.4 R136, [R206+0xc100] ;  /* 0x00c10000ce88783b */ /* 0x000fe60000000200 */
[----:B------:R-:W-:Y:S04]  /*101e0*/  LEA.HI.X R9, R2, c[0x0][0x1fc], R3, 0x1, P0 ;  /* 0x00007f0002097a11 */ /* 0x000fe800000f0c03 */
[----:B------:R-:W-:Y:S07]  /*101f0*/  SHFL.IDX PT, R17, R14, RZ, 0x181f ;  /* 0x00181fff0e117589 */ /* 0x000fee00000e0000 */
[----:B------:R-:W-:Y:S07]  /*10200*/  SHFL.IDX PT, R2, R9, RZ, 0x181f ;  /* 0x00181fff09027589 */ /* 0x000fee00000e0000 */
[----:B------:R-:W1:Y:S07]  /*10210*/  LDSM.16.M88.4 R140, [R205+0x6100] ;  /* 0x00610000cd8c783b */ /* 0x000e6e0000000200 */
[----:B------:R-:W-:Y:S07]  /*10220*/  LDSM.16.M88.4 R144, [R205+0x6900] ;  /* 0x00690000cd90783b */ /* 0x000fee0000000200 */
[----:B------:R-:W-:Y:S07]  /*10230*/  LDSM.16.M88.4 R148, [R205+0x7100] ;  /* 0x00710000cd94783b */ /* 0x000fee0000000200 */
[----:B------:R-:W-:Y:S07]  /*10240*/  LDSM.16.M88.4 R152, [R205+0x7900] ;  /* 0x00790000cd98783b */ /* 0x000fee0000000200 */
[----:B------:R-:W-:Y:S07]  /*10250*/  LDSM.16.M88.4 R156, [R202+0xc100] ;  /* 0x00c10000ca9c783b */ /* 0x000fee0000000200 */
[----:B------:R-:W-:Y:S01]  /*10260*/  LDSM.16.M88.4 R160, [R204] ;  /* 0x00000000cca0783b */ /* 0x000fe20000000200 */
[C---:B-1----:R-:W-:Y:S06]  /*10270*/  HMMA.16816.F32.BF16 R4, R136.reuse, R140, RZ ;  /* 0x0000008c8804723c */ /* 0x042fec00000418ff */
[----:B------:R-:W-:Y:S01]  /*10280*/  LDSM.16.M88.4 R164, [R195] ;  /* 0x00000000c3a4783b */ /* 0x000fe20000000200 */
[C---:B------:R-:W-:Y:S02]  /*10290*/  IADD3 R12, P0, R17.reuse, R226, RZ ;  /* 0x000000e2110c7210 */ /* 0x040fe40007f1e0ff */
[C---:B------:R-:W-:Y:S03]  /*102a0*/  IADD3 R10, P1, R17.reuse, R224, RZ ;  /* 0x000000e0110a7210 */ /* 0x040fe60007f3e0ff */
[C---:B------:R-:W-:Y:S01]  /*102b0*/  IADD3.X R13, R2.reuse, R227, RZ, P0, !PT ;  /* 0x000000e3020d7210 */ /* 0x040fe200007fe4ff */
[----:B------:R-:W-:Y:S01]  /*102c0*/  LDSM.16.M88.4 R168, [R194] ;  /* 0x00000000c2a8783b */ /* 0x000fe20000000200 */
[C---:B------:R-:W-:Y:S02]  /*102d0*/  IADD3.X R11, R2.reuse, R225, RZ, P1, !PT ;  /* 0x000000e1020b7210 */ /* 0x040fe40000ffe4ff */
[----:B------:R-:W-:Y:S04]  /*102e0*/  IADD3 R16, P0, R17, R222, RZ ;  /* 0x000000de11107210 */ /* 0x000fe80007f1e0ff */
[----:B------:R-:W-:Y:S01]  /*102f0*/  LDSM.16.M88.4 R172, [R193] ;  /* 0x00000000c1ac783b */ /* 0x000fe20000000200 */
[----:B------:R-:W-:Y:S06]  /*10300*/  IADD3.X R17, R2, R223, RZ, P0, !PT ;  /* 0x000000df02117210 */ /* 0x000fec00007fe4ff */
[----:B------:R-:W-:Y:S01]  /*10310*/  @!PT LDS RZ, [RZ] ;  /* 0x00000000fffff984 */ /* 0x000fe20000000800 */
[----:B------:R-:W-:Y:S01]  /*10320*/  @!PT LDS RZ, [RZ] ;  /* 0x00000000fffff984 */ /* 0x000fe20000000800 */
[----:B------:R-:W-:Y:S01]  /*10330*/  @!PT LDS RZ, [RZ] ;  /* 0x00000000fffff984 */ /* 0x000fe20000000800 */
[----:B------:R1:W-:Y:S07]  /*10340*/  LDGSTS.E.BYPASS.LTC128B.128 [R220], [R12.64], !P6 ;  /* 0x000000000cdc7fae */ /* 0x0003ee000f101d44 */
[----:B------:R-:W2:Y:S07]  /*10350*/  SHFL.IDX PT, R3, R14, 0x1, 0x181f ;  /* 0x00381f000e037f89 */ /* 0x000eae00000e0000 */
[----:B------:R3:W-:Y:S07]  /*10360*/  LDGSTS.E.BYPASS.LTC128B.128 [R220+0x2000], [R10.64], !P5 ;  /* 0x020000000adc7fae */ /* 0x0007ee000e901d44 */
[----:B------:R-:W4:Y:S07]  /*10370*/  SHFL.IDX PT, R8, R9, 0x1, 0x181f ;  /* 0x00381f0009087f89 */ /* 0x000f2e00000e0000 */
[----:B------:R5:W-:Y:S01]  /*10380*/  LDGSTS.E.BYPASS.LTC128B.128 [R220+0x4000], [R16.64], !P4 ;  /* 0x0400000010dc7fae */ /* 0x000be2000e101d44 */
[C---:B--2---:R-:W-:Y:S02]  /*10390*/  IADD3 R32, P2, R3.reuse, R226, RZ ;  /* 0x000000e203207210 */ /* 0x044fe40007f5e0ff */
[C---:B------:R-:W-:Y:S02]  /*103a0*/  IADD3 R132, P1, R3.reuse, R224, RZ ;  /* 0x000000e003847210 */ /* 0x040fe40007f3e0ff */
[----:B------:R-:W-:Y:S02]  /*103b0*/  IADD3 R2, P0, R3, R222, RZ ;  /* 0x000000de03027210 */ /* 0x000fe40007f1e0ff */
[C---:B----4-:R-:W-:Y:S02]  /*103c0*/  IADD3.X R33, R8.reuse, R227, RZ, P2, !PT ;  /* 0x000000e308217210 */ /* 0x050fe400017fe4ff */
[C---:B------:R-:W-:Y:S02]  /*103d0*/  IADD3.X R133, R8.reuse, R225, RZ, P1, !PT ;  /* 0x000000e108857210 */ /* 0x040fe40000ffe4ff */
[----:B------:R-:W-:Y:S01]  /*103e0*/  IADD3.X R3, R8, R223, RZ, P0, !PT ;  /* 0x000000df08037210 */ /* 0x000fe200007fe4ff */
[----:B------:R2:W-:Y:S01]  /*103f0*/  LDGSTS.E.BYPASS.LTC128B.128 [R220+0x1000], [R32.64], !P6 ;  /* 0x0100000020dc7fae */ /* 0x0005e2000f101d44 */
[C---:B---3--:R-:W-:Y:S01]  /*10400*/  HMMA.16816.F32.BF16 R8, R136.reuse, R142, RZ ;  /* 0x0000008e8808723c */ /* 0x048fe200000418ff */
[----:B------:R-:W-:Y:S05]  /*10410*/  ISETP.GE.AND P0, PT, R229, 0x1, PT ;  /* 0x00000001e500780c */ /* 0x000fea0003f06270 */
[----:B------:R3:W-:Y:S02]  /*10420*/  LDGSTS.E.BYPASS.LTC128B.128 [R220+0x3000], [R132.64], !P5 ;  /* 0x0300000084dc7fae */ /* 0x0007e4000e901d44 */
[C---:B-1----:R-:W-:Y:S05]  /*10430*/  HMMA.16816.F32.BF16 R12, R136.reuse, R144, RZ ;  /* 0x00000090880c723c */ /* 0x042fea00000418ff */
[----:B------:R1:W-:Y:S03]  /*10440*/  LDGSTS.E.BYPASS.LTC128B.128 [R220+0x5000], [R2.64], !P4 ;  /* 0x0500000002dc7fae */ /* 0x0003e6000e101d44 */
[C---:B-----5:R-:W-:Y:S04]  /*10450*/  HMMA.16816.F32.BF16 R16, R136.reuse, R146, RZ ;  /* 0x000000928810723c */ /* 0x060fe800000418ff */
[----:B------:R-:W-:Y:S04]  /*10460*/  LDSM.16.M88.4 R176, [R201+0xc100] ;  /* 0x00c10000c9b0783b */ /* 0x000fe80000000200 */
[C---:B------:R-:W-:Y:S03]  /*10470*/  HMMA.16816.F32.BF16 R20, R136.reuse, R148, RZ ;  /* 0x000000948814723c */ /* 0x040fe600000418ff */
[----:B------:R-:W0:Y:S05]  /*10480*/  LDGDEPBAR ;  /* 0x00000000000079af */ /* 0x000e2a0000000000 */
[C---:B------:R-:W-:Y:S02]  /*10490*/  HMMA.16816.F32.BF16 R24, R136.reuse, R150, RZ ;  /* 0x000000968818723c */ /* 0x040fe400000418ff */
[----:B------:R-:W4:Y:S06]  /*104a0*/  LDSM.16.M88.4 R180, [R200+0x6100] ;  /* 0x00610000c8b4783b */ /* 0x000f2c0000000200 */
[C---:B------:R-:W-:Y:S01]  /*104b0*/  HMMA.16816.F32.BF16 R28, R136.reuse, R152, RZ ;  /* 0x00000098881c723c */ /* 0x040fe200000418ff */
[----:B------:R-:W-:Y:S07]  /*104c0*/  LDSM.16.M88.4 R140, [R200+0x7100] ;  /* 0x00710000c88c783b */ /* 0x000fee0000000200 */
[----:B--2---:R-:W-:Y:S01]  /*104d0*/  HMMA.16816.F32.BF16 R32, R136, R154, RZ ;  /* 0x0000009a8820723c */ /* 0x004fe200000418ff */
[----:B------:R-:W2:Y:S07]  /*104e0*/  LDSM.16.M88.4 R136, [R200+0x6900] ;  /* 0x00690000c888783b */ /* 0x000eae0000000200 */
[C---:B------:R-:W-:Y:S01]  /*104f0*/  HMMA.16816.F32.BF16 R4, R156.reuse, R160, R4 ;  /* 0x000000a09c04723c */ /* 0x040fe20000041804 */
[----:B------:R-:W5:Y:S07]  /*10500*/  LDSM.16.M88.4 R144, [R200+0x7900] ;  /* 0x00790000c890783b */ /* 0x000f6e0000000200 */
[C---:B------:R-:W-:Y:S01]  /*10510*/  HMMA.16816.F32.BF16 R8, R156.reuse, R162, R8 ;  /* 0x000000a29c08723c */ /* 0x040fe20000041808 */
[----:B------:R-:W-:Y:S07]  /*10520*/  LDSM.16.M88.4 R148, [R199+0xc100] ;  /* 0x00c10000c794783b */ /* 0x000fee0000000200 */
[C---:B------:R-:W-:Y:S01]  /*10530*/  HMMA.16816.F32.BF16 R12, R156.reuse, R164, R12 ;  /* 0x000000a49c0c723c */ /* 0x040fe2000004180c */
[----:B------:R-:W1:Y:S07]  /*10540*/  LDSM.16.M88.4 R152, [R192] ;  /* 0x00000000c098783b */ /* 0x000e6e0000000200 */
[C---:B------:R-:W-:Y:S01]  /*10550*/  HMMA.16816.F32.BF16 R16, R156.reuse, R166, R16 ;  /* 0x000000a69c10723c */ /* 0x040fe20000041810 */
[----:B------:R-:W-:Y:S07]  /*10560*/  LDSM.16.M88.4 R160, [R192+0x1000] ;  /* 0x00100000c0a0783b */ /* 0x000fee0000000200 */
[C---:B------:R-:W-:Y:S01]  /*10570*/  HMMA.16816.F32.BF16 R20, R156.reuse, R168, R20 ;  /* 0x000000a89c14723c */ /* 0x040fe20000041814 */
[----:B------:R-:W-:Y:S07]  /*10580*/  LDSM.16.M88.4 R164, [R192+0x1800] ;  /* 0x00180000c0a4783b */ /* 0x000fee0000000200 */
[C---:B------:R-:W-:Y:S01]  /*10590*/  HMMA.16816.F32.BF16 R24, R156.reuse, R170, R24 ;  /* 0x000000aa9c18723c */ /* 0x040fe20000041818 */
[----:B------:R-:W-:Y:S07]  /*105a0*/  LDSM.16.M88.4 R168, [R206+0x10100] ;  /* 0x01010000cea8783b */ /* 0x000fee0000000200 */
[C---:B------:R-:W-:Y:S08]  /*105b0*/  HMMA.16816.F32.BF16 R28, R156.reuse, R172, R28 ;  /* 0x000000ac9c1c723c */ /* 0x040ff0000004181c */
[----:B------:R-:W-:Y:S01]  /*105c0*/  HMMA.16816.F32.BF16 R32, R156, R174, R32 ;  /* 0x000000ae9c20723c */ /* 0x000fe20000041820 */
[----:B------:R-:W1:Y:S07]  /*105d0*/  LDSM.16.M88.4 R156, [R192+0x800] ;  /* 0x00080000c09c783b */ /* 0x000e6e0000000200 */
[C---:B----4-:R-:W-:Y:S01]  /*105e0*/  HMMA.16816.F32.BF16 R4, R176.reuse, R180, R4 ;  /* 0x000000b4b004723c */ /* 0x050fe20000041804 */
[----:B------:R-:W4:Y:S07]  /*105f0*/  LDSM.16.M88.4 R172, [R205+0x8100] ;  /* 0x00810000cdac783b */ /* 0x000f2e0000000200 */
        /* <DEDUP_REMOVED lines=11> */
[C---:B-1----:R-:W-:Y:S01]  /*106b0*/  HMMA.16816.F32.BF16 R4, R148.reuse, R152, R4 ;  /* 0x000000989404723c */ /* 0x042fe20000041804 */
[----:B------:R-:W1:Y:S07]  /*106c0*/  LDSM.16.M88.4 R176, [R202+0x10100] ;  /* 0x01010000cab0783b */ /* 0x000e6e0000000200 */
[C---:B------:R-:W-:Y:S01]  /*106d0*/  HMMA.16816.F32.BF16 R8, R148.reuse, R154, R8 ;  /* 0x0000009a9408723c */ /* 0x040fe20000041808 */
[----:B------:R-:W-:Y:S07]  /*106e0*/  LDSM.16.M88.4 R152, [R189] ;  /* 0x00000000bd98783b */ /* 0x000fee0000000200 */
[C---:B------:R-:W-:Y:S08]  /*106f0*/  HMMA.16816.F32.BF16 R12, R148.reuse, R156, R12 ;  /* 0x0000009c940c723c */ /* 0x040ff0000004180c */
[C---:B------:R-:W-:Y:S01]  /*10700*/  HMMA.16816.F32.BF16 R16, R148.reuse, R158, R16 ;  /* 0x0000009e9410723c */ /* 0x040fe20000041810 */
[----:B------:R-:W-:Y:S07]  /*10710*/  LDSM.16.M88.4 R156, [R188] ;  /* 0x00000000bc9c783b */ /* 0x000fee0000000200 */
[C---:B------:R-:W-:Y:S08]  /*10720*/  HMMA.16816.F32.BF16 R20, R148.reuse, R160, R20 ;  /* 0x000000a09414723c */ /* 0x040ff00000041814 */
[C---:B------:R-:W-:Y:S01]  /*10730*/  HMMA.16816.F32.BF16 R24, R148.reuse, R162, R24 ;  /* 0x000000a29418723c */ /* 0x040fe20000041818 */
[----:B------:R-:W-:Y:S07]  /*10740*/  LDSM.16.M88.4 R160, [R201+0x10100] ;  /* 0x01010000c9a0783b */ /* 0x000fee0000000200 */
[C---:B------:R-:W-:Y:S08]  /*10750*/  HMMA.16816.F32.BF16 R28, R148.reuse, R164, R28 ;  /* 0x000000a4941c723c */ /* 0x040ff0000004181c */
[----:B------:R-:W-:Y:S01]  /*10760*/  HMMA.16816.F32.BF16 R32, R148, R166, R32 ;  /* 0x000000a69420723c */ /* 0x000fe20000041820 */
[----:B------:R-:W1:Y:S07]  /*10770*/  LDSM.16.M88.4 R148, [R190] ;  /* 0x00000000be94783b */ /* 0x000e6e0000000200 */
[C---:B----4-:R-:W-:Y:S01]  /*10780*/  HMMA.16816.F32.BF16 R4, R168.reuse, R172, R4 ;  /* 0x000000aca804723c */ /* 0x050fe20000041804 */
[----:B------:R-:W4:Y:S07]  /*10790*/  LDSM.16.M88.4 R164, [R200+0x8100] ;  /* 0x00810000c8a4783b */ /* 0x000f2e0000000200 */
        /* <DEDUP_REMOVED lines=14> */
[----:B------:R-:W-:Y:S07]  /*10880*/  LDSM.16.M88.4 R180, [R205+0xa100] ;  /* 0x00a10000cdb4783b */ /* 0x000fee0000000200 */
[C---:B------:R-:W-:Y:S08]  /*10890*/  HMMA.16816.F32.BF16 R12, R176.reuse, R148, R12 ;  /* 0x00000094b00c723c */ /* 0x040ff0000004180c */
        /* <DEDUP_REMOVED lines=47> */
[----:B------:R-:W2:Y:S01]  /*10b90*/  LDSM.16.M88.4 R176, [R199+0x14100] ;  /* 0x01410000c7b0783b */ /* 0x000ea20000000200 */
[C---:B-1----:R-:W-:Y:S08]  /*10ba0*/  HMMA.16816.F32.BF16 R4, R160.reuse, R164, R4 ;  /* 0x000000a4a004723c */ /* 0x042ff00000041804 */
[C---:B------:R-:W-:Y:S08]  /*10bb0*/  HMMA.16816.F32.BF16 R8, R160.reuse, R166, R8 ;  /* 0x000000a6a008723c */ /* 0x040ff00000041808 */
[C---:B------:R-:W-:Y:S08]  /*10bc0*/  HMMA.16816.F32.BF16 R12, R160.reuse, R148, R12 ;  /* 0x00000094a00c723c */ /* 0x040ff0000004180c */
[C---:B------:R-:W-:Y:S08]  /*10bd0*/  HMMA.16816.F32.BF16 R16, R160.reuse, R150, R16 ;  /* 0x00000096a010723c */ /* 0x040ff00000041810 */
[C---:B------:R-:W-:Y:S08]  /*10be0*/  HMMA.16816.F32.BF16 R20, R160.reuse, R152, R20 ;  /* 0x00000098a014723c */ /* 0x040ff00000041814 */
[C---:B------:R-:W-:Y:S08]  /*10bf0*/  HMMA.16816.F32.BF16 R24, R160.reuse, R154, R24 ;  /* 0x0000009aa018723c */ /* 0x040ff00000041818 */
[C---:B------:R-:W-:Y:S08]  /*10c00*/  HMMA.16816.F32.BF16 R28, R160.reuse, R156, R28 ;  /* 0x0000009ca01c723c */ /* 0x040ff0000004181c */
[----:B------:R-:W-:Y:S08]  /*10c10*/  HMMA.16816.F32.BF16 R32, R160, R158, R32 ;  /* 0x0000009ea020723c */ /* 0x000ff00000041820 */
[C---:B----4-:R-:W-:Y:S08]  /*10c20*/  HMMA.16816.F32.BF16 R4, R168.reuse, R172, R4 ;  /* 0x000000aca804723c */ /* 0x050ff00000041804 */
        /* <DEDUP_REMOVED lines=12> */
[C---:B------:R-:W-:Y:S04]  /*10cf0*/  HMMA.16816.F32.BF16 R16, R176.reuse, R138, R16 ;  /* 0x0000008ab010723c */ /* 0x040fe80000041810 */
[----:B------:R-:W-:Y:S02]  /*10d00*/  FMUL.FTZ R244, R4, c[0x0][0x320] ;  /* 0x0000c80004f47a20 */ /* 0x000fe40000410000 */
[----:B------:R-:W-:Y:S02]  /*10d10*/  FMUL.FTZ R242, R5, c[0x0][0x320] ;  /* 0x0000c80005f27a20 */ /* 0x000fe40000410000 */
[----:B------:R-:W-:Y:S01]  /*10d20*/  FMUL.FTZ R9, R9, c[0x0][0x320] ;  /* 0x0000c80009097a20 */ /* 0x000fe20000410000 */
[C---:B--2---:R-:W-:Y:S01]  /*10d30*/  HMMA.16816.F32.BF16 R20, R176.reuse, R140, R20 ;  /* 0x0000008cb014723c */ /* 0x044fe20000041814 */
[----:B------:R-:W1:Y:S02]  /*10d40*/  MUFU.TANH R244, R244 ;  /* 0x000000f400f47308 */ /* 0x000e640000002400 */
[----:B------:R-:W-:Y:S02]  /*10d50*/  FMUL.FTZ R10, R10, c[0x0][0x320] ;  /* 0x0000c8000a0a7a20 */ /* 0x000fe40000410000 */
[----:B------:R-:W-:Y:S02]  /*10d60*/  FMUL.FTZ R11, R11, c[0x0][0x320] ;  /* 0x0000c8000b0b7a20 */ /* 0x000fe40000410000 */
[----:B------:R-:W-:Y:S01]  /*10d70*/  FMUL.FTZ R248, R8, c[0x0][0x320] ;  /* 0x0000c80008f87a20 */ /* 0x000fe20000410000 */
[C---:B------:R-:W-:Y:S03]  /*10d80*/  HMMA.16816.F32.BF16 R24, R176.reuse, R142, R24 ;  /* 0x0000008eb018723c */ /* 0x040fe60000041818 */
[----:B------:R-:W2:Y:S01]  /*10d90*/  MUFU.TANH R252, R9 ;  /* 0x0000000900fc7308 */ /* 0x000ea20000002400 */
[----:B------:R-:W-:Y:S02]  /*10da0*/  FMUL.FTZ R251, R6, c[0x0][0x320] ;  /* 0x0000c80006fb7a20 */ /* 0x000fe40000410000 */
[----:B------:R-:W-:Y:S02]  /*10db0*/  FMUL.FTZ R183, R7, c[0x0][0x320] ;  /* 0x0000c80007b77a20 */ /* 0x000fe40000410000 */
[----:B------:R-:W-:Y:S04]  /*10dc0*/  FMUL.FTZ R182, R12, c[0x0][0x320] ;  /* 0x0000c8000cb67a20 */ /* 0x000fe80000410000 */
[----:B------:R-:W-:Y:S01]  /*10dd0*/  FMUL.FTZ R230, R16, c[0x0][0x320] ;  /* 0x0000c80010e67a20 */ /* 0x000fe20000410000 */
[----:B------:R-:W4:Y:S01]  /*10de0*/  MUFU.TANH R250, R10 ;  /* 0x0000000a00fa7308 */ /* 0x000f220000002400 */
[----:B------:R-:W-:Y:S02]  /*10df0*/  FMUL.FTZ R13, R13, c[0x0][0x320] ;  /* 0x0000c8000d0d7a20 */ /* 0x000fe40000410000 */
[----:B------:R-:W-:Y:S02]  /*10e00*/  FMUL.FTZ R240, R20, c[0x0][0x320] ;  /* 0x0000c80014f07a20 */ /* 0x000fe40000410000 */
[----:B------:R-:W-:Y:S02]  /*10e10*/  FMUL.FTZ R14, R14, c[0x0][0x320] ;  /* 0x0000c8000e0e7a20 */ /* 0x000fe40000410000 */
[----:B------:R-:W-:Y:S02]  /*10e20*/  FMUL.FTZ R15, R15, c[0x0][0x320] ;  /* 0x0000c8000f0f7a20 */ /* 0x000fe40000410000 */
[----:B------:R-:W-:Y:S01]  /*10e30*/  FMUL.FTZ R17, R17, c[0x0][0x320] ;  /* 0x0000c80011117a20 */ /* 0x000fe20000410000 */
[----:B------:R5:W1:Y:S01]  /*10e40*/  MUFU.TANH R246, R11 ;  /* 0x0000000b00f67308 */ /* 0x000a620000002400 */
        /* <DEDUP_REMOVED lines=8> */
[----:B------:R-:W-:Y:S02]  /*10ed0*/  FMUL.FTZ R26, R26, c[0x0][0x320] ;  /* 0x0000c8001a1a7a20 */ /* 0x000fe40000410000 */
[----:B------:R-:W-:Y:S03]  /*10ee0*/  FMUL.FTZ R27, R27, c[0x0][0x320] ;  /* 0x0000c8001b1b7a20 */ /* 0x000fe60000410000 */
[----:B------:R-:W1:Y:S01]  /*10ef0*/  MUFU.TANH R251, R251 ;  /* 0x000000fb00fb7308 */ /* 0x000e620000002400 */
[----:B-----5:R-:W5:Y:S01]  /*10f00*/  LDSM.16.M88.4 R8, [R192+0x5800] ;  /* 0x00580000c008783b */ /* 0x020f620000000200 */
[----:B------:R-:W-:Y:S08]  /*10f10*/  DEPBAR.LE SB0, 0x0 ;  /* 0x000080000000791a */ /* 0x000ff00000000000 */
[----:B------:R-:W1:Y:S01]  /*10f20*/  MUFU.TANH R183, R183 ;  /* 0x000000b700b77308 */ /* 0x000e620000002400 */
[----:B------:R-:W-:Y:S09]  /*10f30*/  BAR.SYNC.DEFER_BLOCKING 0x0 ;  /* 0x0000000000007b1d */ /* 0x000ff20000010000 */
[----:B------:R-:W1:Y:S10]  /*10f40*/  MUFU.TANH R248, R248 ;  /* 0x000000f800f87308 */ /* 0x000e740000002400 */
[----:B------:R-:W1:Y:S10]  /*10f50*/  MUFU.TANH R182, R182 ;  /* 0x000000b600b67308 */ /* 0x000e740000002400 */
[----:B------:R1:W1:Y:S01]  /*10f60*/  MUFU.TANH R228, R13 ;  /* 0x0000000d00e47308 */ /* 0x0002620000002400 */
[C---:B-----5:R-:W-:Y:S09]  /*10f70*/  HMMA.16816.F32.BF16 R28, R176.reuse, R8, R28 ;  /* 0x00000008b01c723c */ /* 0x060ff2000004181c */
[----:B------:R1:W1:Y:S01]  /*10f80*/  MUFU.TANH R237, R14 ;  /* 0x0000000e00ed7308 */ /* 0x0002620000002400 */
[----:B------:R-:W-:Y:S09]  /*10f90*/  HMMA.16816.F32.BF16 R32, R176, R10, R32 ;  /* 0x0000000ab020723c */ /* 0x000ff20000041820 */
[----:B------:R1:W1:Y:S05]  /*10fa0*/  MUFU.TANH R235, R15 ;  /* 0x0000000f00eb7308 */ /* 0x00026a0000002400 */
[----:B------:R-:W-:Y:S05]  /*10fb0*/  FMUL.FTZ R180, R28, c[0x0][0x320] ;  /* 0x0000c8001cb47a20 */ /* 0x000fea0000410000 */
[----:B------:R-:W1:Y:S01]  /*10fc0*/  MUFU.TANH R230, R230 ;  /* 0x000000e600e67308 */ /* 0x000e620000002400 */
[----:B------:R-:W-:Y:S02]  /*10fd0*/  FMUL.FTZ R29, R29, c[0x0][0x320] ;  /* 0x0000c8001d1d7a20 */ /* 0x000fe40000410000 */
[----:B------:R-:W-:Y:S02]  /*10fe0*/  FMUL.FTZ R30, R30, c[0x0][0x320] ;  /* 0x0000c8001e1e7a20 */ /* 0x000fe40000410000 */
[----:B------:R-:W-:Y:S02]  /*10ff0*/  FMUL.FTZ R31, R31, c[0x0][0x320] ;  /* 0x0000c8001f1f7a20 */ /* 0x000fe40000410000 */
[----:B------:R-:W-:Y:S02]  /*11000*/  FMUL.FTZ R177, R32, c[0x0][0x320] ;  /* 0x0000c80020b17a20 */ /* 0x000fe40000410000 */
[----:B------:R-:W-:Y:S01]  /*11010*/  FMUL.FTZ R33, R33, c[0x0][0x320] ;  /* 0x0000c80021217a20 */ /* 0x000fe20000410000 */
[----:B------:R1:W1:Y:S01]  /*11020*/  MUFU.TANH R232, R17 ;  /* 0x0000001100e87308 */ /* 0x0002620000002400 */
[----:B------:R-:W-:Y:S02]  /*11030*/  FMUL.FTZ R34, R34, c[0x0][0x320] ;  /* 0x0000c80022227a20 */ /* 0x000fe40000410000 */
[----:B------:R-:W-:Y:S07]  /*11040*/  FMUL.FTZ R35, R35, c[0x0][0x320] ;  /* 0x0000c80023237a20 */ /* 0x000fee0000410000 */
[----:B------:R1:W1:Y:S10]  /*11050*/  MUFU.TANH R249, R18 ;  /* 0x0000001200f97308 */ /* 0x0002740000002400 */
[----:B------:R1:W1:Y:S10]  /*11060*/  MUFU.TANH R239, R19 ;  /* 0x0000001300ef7308 */ /* 0x0002740000002400 */
[----:B------:R-:W1:Y:S10]  /*11070*/  MUFU.TANH R240, R240 ;  /* 0x000000f000f07308 */ /* 0x000e740000002400 */
[----:B------:R1:W1:Y:S10]  /*11080*/  MUFU.TANH R238, R21 ;  /* 0x0000001500ee7308 */ /* 0x0002740000002400 */
        /* <DEDUP_REMOVED lines=13> */
[----:B---3--:R3:W1:Y:S02]  /*11160*/  MUFU.TANH R133, R35 ;  /* 0x0000002300857308 */ /* 0x0086640000002400 */
[----:B-1234-:R-:W-:-:S05]  /*11170*/  @P0 BRA `(.L_x_142) ;  /* 0xffffec4000000947 */ /* 0x01efca000383ffff */
.L_x_141:
        /* <DEDUP_REMOVED lines=33> */
[----:B------:R-:W-:Y:S02]  /*11390*/  ISETP.GT.AND P0, PT, R229, RZ, PT ;  /* 0x000000ffe500720c */ /* 0x000fe40003f04270 */
[----:B------:R-:W-:Y:S02]  /*113a0*/  FMNMX.FTZ R4, R178, R3, !PT ;  /* 0x00000003b2047209 */ /* 0x000fe40007810000 */
[----:B------:R-:W-:Y:S01]  /*113b0*/  FMNMX.FTZ R3, R179, R2, !PT ;  /* 0x00000002b3037209 */ /* 0x000fe20007810000 */
[----:B------:R-:W-:Y:S01]  /*113c0*/  LDSM.16.MT88.4 R156, [R197+0x3900] ;  /* 0x00390000c59c783b */ /* 0x000fe20000004200 */
[----:B------:R-:W-:Y:S02]  /*113d0*/  FMNMX.FTZ R11, R177, R4, !PT ;  /* 0x00000004b10b7209 */ /* 0x000fe40007810000 */
[----:B------:R-:W-:Y:S02]  /*113e0*/  FMNMX.FTZ R2, R134, R3, !PT ;  /* 0x0000000386027209 */ /* 0x000fe40007810000 */
[----:B------:R-:W-:Y:S02]  /*113f0*/  FMNMX.FTZ R5, R176, R11, !PT ;  /* 0x0000000bb0057209 */ /* 0x000fe40007810000 */
[----:B------:R-:W-:Y:S01]  /*11400*/  FMNMX.FTZ R7, R133, R2, !PT ;  /* 0x0000000285077209 */ /* 0x000fe20007810000 */
[----:B------:R-:W-:Y:S08]  /*11410*/  LDSM.16.MT88.4 R160, [R196+0x3900] ;  /* 0x00390000c4a0783b */ /* 0x000ff00000004200 */
[----:B------:R-:W1:Y:S08]  /*11420*/  SHFL.BFLY PT, R6, R5, 0x2, 0x1f ;  /* 0x0c401f0005067f89 */ /* 0x000e7000000e0000 */
[----:B------:R-:W2:Y:S08]  /*11430*/  SHFL.BFLY PT, R2, R7, 0x2, 0x1f ;  /* 0x0c401f0007027f89 */ /* 0x000eb000000e0000 */
[----:B------:R-:W-:Y:S08]  /*11440*/  LDSM.16.MT88.4 R164, [R203+0x5900] ;  /* 0x00590000cba4783b */ /* 0x000ff00000004200 */
[----:B------:R-:W0:Y:S01]  /*11450*/  LDGDEPBAR ;  /* 0x00000000000079af */ /* 0x000e220000000000 */
[----:B-1----:R-:W-:Y:S02]  /*11460*/  FMNMX.FTZ R9, R5, R6, !PT ;  /* 0x0000000605097209 */ /* 0x002fe40007810000 */
[----:B--2---:R-:W-:Y:S05]  /*11470*/  FMNMX.FTZ R4, R7, R2, !PT ;  /* 0x0000000207047209 */ /* 0x004fea0007810000 */
        /* <DEDUP_REMOVED lines=300> */
[C---:B------:R-:W-:Y:S01]  /*12740*/  F2FP.BF16.PACK_AB R138, R176.reuse, R177 ;  /* 0x000000b1b08a723e */ /* 0x040fe200000010ff */
        /* <DEDUP_REMOVED lines=58> */
.L_x_139:
        /* <DEDUP_REMOVED lines=10> */
[----:B-1----:R-:W-:Y:S02]  /*12b90*/  FADD.FTZ R5, R6, R5 ;  /* 0x0000000506057221 */ /* 0x002fe40000010000 */
[----:B--2---:R-:W-:-:S03]  /*12ba0*/  FADD.FTZ R0, R0, R7 ;  /* 0x0000000700007221 */ /* 0x004fc60000010000 */
[----:B------:R-:W-:Y:S02]  /*12bb0*/  FSETP.NE.FTZ.AND P1, PT, R5, RZ, PT ;  /* 0x000000ff0500720b */ /* 0x000fe40003f35000 */
[----:B------:R-:W-:-:S11]  /*12bc0*/  FSETP.NE.FTZ.AND P0, PT, R0, RZ, PT ;  /* 0x000000ff0000720b */ /* 0x000fd60003f15000 */
[----:B------:R-:W1:Y:S01]  /*12bd0*/  @P1 MUFU.RCP R4, R5 ;  /* 0x0000000500041308 */ /* 0x000e620000001000 */
[----:B------:R-:W-:Y:S02]  /*12be0*/  @P1 MOV R14, 0x3f317218 ;  /* 0x3f317218000e1802 */ /* 0x000fe40000000f00 */
[----:B------:R-:W-:-:S03]  /*12bf0*/  @P0 MOV R16, 0x3f317218 ;  /* 0x3f31721800100802 */ /* 0x000fc60000000f00 */
[----:B------:R-:W-:Y:S02]  /*12c00*/  @P1 FMUL.FTZ R14, R14, c[0x0][0x2d0] ;  /* 0x0000b4000e0e1a20 */ /* 0x000fe40000410000 */
[----:B------:R-:W2:Y:S08]  /*12c10*/  @P0 MUFU.LG2 R12, R0 ;  /* 0x00000000000c0308 */ /* 0x000eb00000000c00 */
[----:B------:R-:W3:Y:S01]  /*12c20*/  @P1 MUFU.LG2 R5, R5 ;  /* 0x0000000500051308 */ /* 0x000ee20000000c00 */
[----:B-1----:R-:W-:-:S02]  /*12c30*/  FMUL.FTZ R128, R4, R128 ;  /* 0x0000008004807220 */ /* 0x002fc40000410000 */
[C---:B------:R-:W-:Y:S02]  /*12c40*/  FMUL.FTZ R129, R4.reuse, R129 ;  /* 0x0000008104817220 */ /* 0x040fe40000410000 */
[C---:B------:R-:W-:Y:S02]  /*12c50*/  FMUL.FTZ R124, R4.reuse, R124 ;  /* 0x0000007c047c7220 */ /* 0x040fe40000410000 */
[----:B------:R-:W-:Y:S01]  /*12c60*/  FMUL.FTZ R125, R4, R125 ;  /* 0x0000007d047d7220 */ /* 0x000fe20000410000 */
[----:B------:R1:W4:Y:S01]  /*12c70*/  @P0 MUFU.RCP R2, R0 ;  /* 0x0000000000020308 */ /* 0x0003220000001000 */
[----:B--2---:R-:W-:Y:S02]  /*12c80*/  @P0 FMUL.FTZ R15, R12, 0.69314718246459960938 ;  /* 0x3f3172180c0f0820 */ /* 0x004fe40000410000 */
[----:B------:R-:W-:Y:S02]  /*12c90*/  @P0 FMUL.FTZ R12, R16, c[0x0][0x2d0] ;  /* 0x0000b400100c0a20 */ /* 0x000fe40000410000 */
[----:B------:R-:W-:-:S02]  /*12ca0*/  FMUL.FTZ R120, R4, R120 ;  /* 0x0000007804787220 */ /* 0x000fc40000410000 */
[C---:B------:R-:W-:Y:S02]  /*12cb0*/  FMUL.FTZ R121, R4.reuse, R121 ;  /* 0x0000007904797220 */ /* 0x040fe40000410000 */
[----:B---3--:R-:W-:Y:S02]  /*12cc0*/  @P1 FMUL.FTZ R5, R5, 0.69314718246459960938 ;  /* 0x3f31721805051820 */ /* 0x008fe40000410000 */
[C---:B------:R-:W-:Y:S02]  /*12cd0*/  FMUL.FTZ R116, R4.reuse, R116 ;  /* 0x0000007404747220 */ /* 0x040fe40000410000 */
[C---:B------:R-:W-:Y:S02]  /*12ce0*/  FMUL.FTZ R117, R4.reuse, R117 ;  /* 0x0000007504757220 */ /* 0x040fe40000410000 */
[C---:B------:R-:W-:Y:S01]  /*12cf0*/  FMUL.FTZ R112, R4.reuse, R112 ;  /* 0x0000007004707220 */ /* 0x040fe20000410000 */
[----:B-1----:R-:W-:Y:S01]  /*12d00*/  MOV R0, 0xff800000 ;  /* 0xff80000000007802 */ /* 0x002fe20000000f00 */
        /* <DEDUP_REMOVED lines=39> */
[C---:B----4-:R-:W-:Y:S02]  /*12f80*/  FMUL.FTZ R130, R2.reuse, R130 ;  /* 0x0000008202827220 */ /* 0x050fe40000410000 */
        /* <DEDUP_REMOVED lines=49> */
.L_x_91:
[----:B------:R-:W-:Y:S01]  /*132a0*/  ULDC.64 UR4, c[0x0][0x118] ;  /* 0x0000460000047ab9 */ /* 0x000fe20000000a00 */
[----:B------:R-:W-:Y:S01]  /*132b0*/  SHF.R.S32.HI R2, RZ, 0x1f, R207 ;  /* 0x0000001fff027819 */ /* 0x000fe200000114cf */
[----:B------:R-:W-:Y:S05]  /*132c0*/  @P2 BRA `(.L_x_143) ;  /* 0x0000168000002947 */ /* 0x000fea0003800000 */
[----:B------:R-:W1:Y:S01]  /*132d0*/  S2R R3, SR_TID.X ;  /* 0x0000000000037919 */ /* 0x000e620000002100 */
[----:B------:R-:W-:Y:S02]  /*132e0*/  F2FP.BF16.PACK_AB R8, R9, R8 ;  /* 0x000000080908723e */ /* 0x000fe400000010ff */
[----:B------:R-:W-:Y:S01]  /*132f0*/  F2FP.BF16.PACK_AB R6, R7, R6 ;  /* 0x000000060706723e */ /* 0x000fe200000010ff */
[----:B------:R-:W-:Y:S01]  /*13300*/  BAR.SYNC.DEFER_BLOCKING 0x1, 0x100 ;  /* 0x0044000000007b1d */ /* 0x000fe20000010000 */
[----:B------:R-:W-:Y:S01]  /*13310*/  F2FP.BF16.PACK_AB R4, R13, R4 ;  /* 0x000000040d04723e */ /* 0x000fe200000010ff */
[----:B------:R-:W-:Y:S01]  /*13320*/  IMAD.MOV.U32 R13, RZ, RZ, 0x20 ;  /* 0x00000020ff0d7424 */ /* 0x000fe200078e00ff */
[----:B------:R-:W-:-:S02]  /*13330*/  F2FP.BF16.PACK_AB R128, R129, R128 ;  /* 0x000000808180723e */ /* 0x000fc400000010ff */
[----:B------:R-:W-:Y:S02]  /*13340*/  F2FP.BF16.PACK_AB R130, R131, R130 ;  /* 0x000000828382723e */ /* 0x000fe400000010ff */
[----:B------:R-:W-:Y:S02]  /*13350*/  F2FP.BF16.PACK_AB R124, R125, R124 ;  /* 0x0000007c7d7c723e */ /* 0x000fe400000010ff */
[----:B------:R-:W-:Y:S02]  /*13360*/  F2FP.BF16.PACK_AB R126, R127, R126 ;  /* 0x0000007e7f7e723e */ /* 0x000fe400000010ff */
[----:B------:R-:W-:Y:S02]  /*13370*/  F2FP.BF16.PACK_AB R120, R121, R120 ;  /* 0x000000787978723e */ /* 0x000fe400000010ff */
[----:B------:R-:W-:Y:S02]  /*13380*/  F2FP.BF16.PACK_AB R122, R123, R122 ;  /* 0x0000007a7b7a723e */ /* 0x000fe400000010ff */
[----:B------:R-:W-:-:S02]  /*13390*/  F2FP.BF16.PACK_AB R116, R117, R116 ;  /* 0x000000747574723e */ /* 0x000fc400000010ff */
[----:B------:R-:W-:Y:S02]  /*133a0*/  F2FP.BF16.PACK_AB R118, R119, R118 ;  /* 0x000000767776723e */ /* 0x000fe400000010ff */
[----:B------:R-:W-:Y:S02]  /*133b0*/  F2FP.BF16.PACK_AB R112, R113, R112 ;  /* 0x000000707170723e */ /* 0x000fe400000010ff */
[----:B-1----:R-:W-:Y:S02]  /*133c0*/  SHF.R.S32.HI R12, RZ, 0x1f, R3 ;  /* 0x0000001fff0c7819 */ /* 0x002fe40000011403 */
[----:B------:R-:W-:Y:S02]  /*133d0*/  F2FP.BF16.PACK_AB R114, R115, R114 ;  /* 0x000000727372723e */ /* 0x000fe400000010ff */
[----:B------:R-:W-:Y:S02]  /*133e0*/  LEA.HI R5, R12, R3, RZ, 0x2 ;  /* 0x000000030c057211 */ /* 0x000fe400078f10ff */
[----:B------:R-:W-:-:S02]  /*133f0*/  F2FP.BF16.PACK_AB R108, R109, R108 ;  /* 0x0000006c6d6c723e */ /* 0x000fc400000010ff */
[--C-:B------:R-:W-:Y:S02]  /*13400*/  SHF.R.S32.HI R15, RZ, 0x2, R5.reuse ;  /* 0x00000002ff0f7819 */ /* 0x100fe40000011405 */
[----:B------:R-:W-:Y:S02]  /*13410*/  SHF.R.S32.HI R14, RZ, 0x1f, R5 ;  /* 0x0000001fff0e7819 */ /* 0x000fe40000011405 */
[----:B------:R-:W-:Y:S02]  /*13420*/  LOP3.LUT R16, R5, 0xfffffffc, RZ, 0xc0, !PT ;  /* 0xfffffffc05107812 */ /* 0x000fe400078ec0ff */
[----:B------:R-:W-:Y:S02]  /*13430*/  LEA.HI R14, R14, R15, RZ, 0x3 ;  /* 0x0000000f0e0e7211 */ /* 0x000fe400078f18ff */
[----:B------:R-:W-:Y:S01]  /*13440*/  F2FP.BF16.PACK_AB R110, R111, R110 ;  /* 0x0000006e6f6e723e */ /* 0x000fe200000010ff */
[----:B------:R-:W-:Y:S01]  /*13450*/  IMAD.IADD R16, R3, 0x1, -R16 ;  /* 0x0000000103107824 */ /* 0x000fe200078e0a10 */
[----:B------:R-:W-:-:S02]  /*13460*/  LOP3.LUT R14, R14, 0xfffffff8, RZ, 0xc0, !PT ;  /* 0xfffffff80e0e7812 */ /* 0x000fc400078ec0ff */
[----:B------:R-:W-:Y:S02]  /*13470*/  F2FP.BF16.PACK_AB R104, R105, R104 ;  /* 0x000000686968723e */ /* 0x000fe400000010ff */
[----:B------:R-:W-:Y:S01]  /*13480*/  F2FP.BF16.PACK_AB R106, R107, R106 ;  /* 0x0000006a6b6a723e */ /* 0x000fe200000010ff */
[----:B------:R-:W-:Y:S01]  /*13490*/  IMAD.IADD R15, R15, 0x1, -R14 ;  /* 0x000000010f0f7824 */ /* 0x000fe200078e0a0e */
[----:B------:R-:W-:Y:S02]  /*134a0*/  LEA.HI R14, R12, R3, RZ, 0x5 ;  /* 0x000000030c0e7211 */ /* 0x000fe400078f28ff */
[----:B------:R-:W-:Y:S01]  /*134b0*/  F2FP.BF16.PACK_AB R100, R101, R100 ;  /* 0x000000646564723e */ /* 0x000fe200000010ff */
[C---:B------:R-:W-:Y:S01]  /*134c0*/  IMAD.SHL.U32 R17, R15.reuse, 0x40, RZ ;  /* 0x000000400f117824 */ /* 0x040fe200078e00ff */
[----:B------:R-:W-:Y:S02]  /*134d0*/  SHF.R.S32.HI R5, RZ, 0x5, R14 ;  /* 0x00000005ff057819 */ /* 0x000fe4000001140e */
[----:B------:R-:W-:-:S02]  /*134e0*/  LOP3.LUT R19, R15, 0x1, RZ, 0xc0, !PT ;  /* 0x000000010f137812 */ /* 0x000fc400078ec0ff */
[----:B------:R-:W-:Y:S01]  /*134f0*/  LOP3.LUT R17, R17, 0x1c0, RZ, 0xc0, !PT ;  /* 0x000001c011117812 */ /* 0x000fe200078ec0ff */
[----:B------:R-:W-:Y:S01]  /*13500*/  IMAD R18, R5, 0x200, R16 ;  /* 0x0000020005127824 */ /* 0x000fe200078e0210 */
[----:B------:R-:W-:Y:S02]  /*13510*/  ISETP.NE.U32.AND P0, PT, R19, 0x1, PT ;  /* 0x000000011300780c */ /* 0x000fe40003f05070 */
[----:B------:R-:W-:Y:S02]  /*13520*/  LEA.HI R17, R17, R17, RZ, 0x1d ;  /* 0x0000001111117211 */ /* 0x000fe400078fe8ff */
[----:B------:R-:W-:Y:S02]  /*13530*/  R2P PR, R15, 0x6 ;  /* 0x000000060f007804 */ /* 0x000fe40000000000 */
[----:B------:R-:W-:Y:S01]  /*13540*/  F2FP.BF16.PACK_AB R102, R103, R102 ;  /* 0x000000666766723e */ /* 0x000fe200000010ff */
[----:B------:R-:W-:Y:S01]  /*13550*/  IMAD.U32 R17, R18, 0x2, R17 ;  /* 0x0000000212117824 */ /* 0x000fe200078e0011 */
[----:B------:R-:W-:-:S02]  /*13560*/  F2FP.BF16.PACK_AB R36, R37, R36 ;  /* 0x000000242524723e */ /* 0x000fc400000010ff */
[----:B------:R-:W-:Y:S01]  /*13570*/  SEL R18, R13, 0xffffffe0, !P1 ;  /* 0xffffffe00d127807 */ /* 0x000fe20004800000 */
[----:B------:R-:W-:Y:S01]  /*13580*/  IMAD.SHL.U32 R17, R17, 0x2, RZ ;  /* 0x0000000211117824 */ /* 0x000fe200078e00ff */
[----:B------:R-:W-:Y:S02]  /*13590*/  F2FP.BF16.PACK_AB R38, R39, R38 ;  /* 0x000000262726723e */ /* 0x000fe400000010ff */
[----:B------:R-:W-:Y:S01]  /*135a0*/  F2FP.BF16.PACK_AB R40, R41, R40 ;  /* 0x000000282928723e */ /* 0x000fe200000010ff */
[C---:B------:R-:W-:Y:S01]  /*135b0*/  IMAD.IADD R13, R17.reuse, 0x1, R18 ;  /* 0x00000001110d7824 */ /* 0x040fe200078e0212 */
[C---:B------:R-:W-:Y:S01]  /*135c0*/  IADD3 R9, R17.reuse, 0x80, RZ ;  /* 0x0000008011097810 */ /* 0x040fe20007ffe0ff */
[----:B------:R-:W-:Y:S01]  /*135d0*/  STS [R17+0x80], R128 ;  /* 0x0000808011007388 */ /* 0x000fe20000000800 */
[----:B------:R-:W-:Y:S02]  /*135e0*/  IADD3 R7, R17, 0x70, RZ ;  /* 0x0000007011077810 */ /* 0x000fe40007ffe0ff */
[----:B------:R-:W-:Y:S01]  /*135f0*/  @P0 IADD3 R7, R9, 0x10, RZ ;  /* 0x0000001009070810 */ /* 0x000fe20007ffe0ff */
[----:B------:R-:W-:Y:S01]  /*13600*/  IMAD.MOV.U32 R9, RZ, RZ, 0x40 ;  /* 0x00000040ff097424 */ /* 0x000fe200078e00ff */
[----:B------:R-:W-:Y:S01]  /*13610*/  STS [R17+0x480], R130 ;  /* 0x0004808211007388 */ /* 0x000fe20000000800 */
[----:B------:R-:W-:-:S02]  /*13620*/  F2FP.BF16.PACK_AB R42, R43, R42 ;  /* 0x0000002a2b2a723e */ /* 0x000fc400000010ff */
[----:B------:R-:W-:Y:S01]  /*13630*/  F2FP.BF16.PACK_AB R44, R45, R44 ;  /* 0x0000002c2d2c723e */ /* 0x000fe200000010ff */
[----:B------:R-:W-:Y:S01]  /*13640*/  STS [R7], R124 ;  /* 0x0000007c07007388 */ /* 0x000fe20000000800 */
[----:B------:R-:W-:Y:S01]  /*13650*/  SEL R20, R9, 0xffffffc0, !P2 ;  /* 0xffffffc009147807 */ /* 0x000fe20005000000 */
[--C-:B------:R-:W-:Y:S01]  /*13660*/  IMAD.IADD R9, R18, 0x1, R7.reuse ;  /* 0x0000000112097824 */ /* 0x100fe200078e0207 */
[----:B------:R-:W-:Y:S01]  /*13670*/  F2FP.BF16.PACK_AB R46, R47, R46 ;  /* 0x0000002e2f2e723e */ /* 0x000fe200000010ff */
[----:B------:R-:W-:Y:S01]  /*13680*/  STS [R7+0x400], R126 ;  /* 0x0004007e07007388 */ /* 0x000fe20000000800 */
[----:B------:R-:W-:Y:S01]  /*13690*/  F2FP.BF16.PACK_AB R48, R49, R48 ;  /* 0x000000303130723e */ /* 0x000fe200000010ff */
[--C-:B------:R-:W-:Y:S01]  /*136a0*/  IMAD.IADD R15, R17, 0x1, R20.reuse ;  /* 0x00000001110f7824 */ /* 0x100fe200078e0214 */
[----:B------:R-:W-:Y:S01]  /*136b0*/  F2FP.BF16.PACK_AB R50, R51, R50 ;  /* 0x000000323332723e */ /* 0x000fe200000010ff */
[C---:B------:R-:W-:Y:S01]  /*136c0*/  IMAD.IADD R19, R20.reuse, 0x1, R7 ;  /* 0x0000000114137824 */ /* 0x040fe200078e0207 */
[----:B------:R-:W-:Y:S01]  /*136d0*/  STS [R13+0x80], R120 ;  /* 0x000080780d007388 */ /* 0x000fe20000000800 */
[----:B------:R-:W-:Y:S01]  /*136e0*/  IMAD.IADD R21, R20, 0x1, R13 ;  /* 0x0000000114157824 */ /* 0x000fe200078e020d */
[----:B------:R-:W-:Y:S01]  /*136f0*/  F2FP.BF16.PACK_AB R52, R53, R52 ;  /* 0x000000343534723e */ /* 0x000fe200000010ff */
[----:B------:R-:W-:Y:S01]  /*13700*/  IMAD.IADD R23, R9, 0x1, R20 ;  /* 0x0000000109177824 */ /* 0x000fe200078e0214 */
[----:B------:R-:W-:Y:S01]  /*13710*/  STS [R13+0x480], R122 ;  /* 0x0004807a0d007388 */ /* 0x000fe20000000800 */
[----:B------:R-:W-:Y:S01]  /*13720*/  F2FP.BF16.PACK_AB R54, R55, R54 ;  /* 0x000000363736723e */ /* 0x000fe200000010ff */
[----:B------:R-:W-:Y:S01]  /*13730*/  IMAD.MOV.U32 R18, RZ, RZ, 0x4 ;  /* 0x00000004ff127424 */ /* 0x000fe200078e00ff */
[----:B------:R-:W-:Y:S01]  /*13740*/  F2FP.BF16.PACK_AB R56, R57, R56 ;  /* 0x000000383938723e */ /* 0x000fe200000010ff */
[----:B------:R-:W-:Y:S01]  /*13750*/  STS [R9], R116 ;  /* 0x0000007409007388 */ /* 0x000fe20000000800 */
[----:B------:R-:W-:Y:S01]  /*13760*/  F2FP.BF16.PACK_AB R58, R59, R58 ;  /* 0x0000003a3b3a723e */ /* 0x000fe200000010ff */
[----:B------:R-:W-:Y:S01]  /*13770*/  IMAD.WIDE R24, R209, R18, c[0x0][0x500] ;  /* 0x00014000d1187625 */ /* 0x000fe200078e0212 */
[----:B------:R-:W-:Y:S01]  /*13780*/  F2FP.BF16.PACK_AB R60, R61, R60 ;  /* 0x0000003c3d3c723e */ /* 0x000fe200000010ff */
[----:B------:R-:W-:Y:S01]  /*13790*/  STS [R9+0x400], R118 ;  /* 0x0004007609007388 */ /* 0x000fe20000000800 */
[----:B------:R-:W-:-:S02]  /*137a0*/  F2FP.BF16.PACK_AB R62, R63, R62 ;  /* 0x0000003e3f3e723e */ /* 0x000fc400000010ff */
[----:B------:R-:W-:Y:S01]  /*137b0*/  F2FP.BF16.PACK_AB R64, R65, R64 ;  /* 0x000000404140723e */ /* 0x000fe200000010ff */
[----:B------:R-:W-:Y:S01]  /*137c0*/  STS [R15+0x80], R112 ;  /* 0x000080700f007388 */ /* 0x000fe20000000800 */
[----:B------:R-:W-:Y:S02]  /*137d0*/  F2FP.BF16.PACK_AB R66, R67, R66 ;  /* 0x000000424342723e */ /* 0x000fe400000010ff */
[----:B------:R-:W-:Y:S01]  /*137e0*/  F2FP.BF16.PACK_AB R68, R69, R68 ;  /* 0x000000444544723e */ /* 0x000fe200000010ff */
[----:B------:R-:W-:Y:S01]  /*137f0*/  STS [R15+0x480], R114 ;  /* 0x000480720f007388 */ /* 0x000fe20000000800 */
[----:B------:R-:W-:Y:S02]  /*13800*/  F2FP.BF16.PACK_AB R70, R71, R70 ;  /* 0x000000464746723e */ /* 0x000fe400000010ff */
[----:B------:R-:W-:Y:S01]  /*13810*/  F2FP.BF16.PACK_AB R72, R73, R72 ;  /* 0x000000484948723e */ /* 0x000fe200000010ff */
[----:B------:R-:W-:Y:S01]  /*13820*/  STS [R19], R108 ;  /* 0x0000006c13007388 */ /* 0x000fe20000000800 */
        /* <DEDUP_REMOVED lines=15> */
[----:B------:R-:W-:Y:S02]  /*13920*/  ISETP.NE.U32.AND P1, PT, RZ, c[0x0][0x508], PT ;  /* 0x00014200ff007a0c */ /* 0x000fe40003f25070 */
[----:B------:R-:W-:Y:S01]  /*13930*/  ISETP.NE.U32.AND P0, PT, RZ, c[0x0][0x500], PT ;  /* 0x00014000ff007a0c */ /* 0x000fe20003f05070 */
[----:B------:R-:W-:Y:S01]  /*13940*/  STS [R17+0x4080], R36 ;  /* 0x0040802411007388 */ /* 0x000fe20000000800 */
[----:B------:R-:W-:-:S02]  /*13950*/  ISETP.NE.AND.EX P1, PT, RZ, c[0x0][0x50c], PT, P1 ;  /* 0x00014300ff007a0c */ /* 0x000fc40003f25310 */
[----:B------:R-:W-:Y:S01]  /*13960*/  ISETP.NE.AND.EX P0, PT, RZ, c[0x0][0x504], PT, P0 ;  /* 0x00014100ff007a0c */ /* 0x000fe20003f05300 */
        /* <DEDUP_REMOVED lines=25> */
[----:B------:R2:W-:Y:S04]  /*13b00*/  STS [R19+0x8000], R8 ;  /* 0x0080000813007388 */ /* 0x0005e80000000800 */
[----:B------:R2:W-:Y:S04]  /*13b10*/  STS [R19+0x8400], R90 ;  /* 0x0084005a13007388 */ /* 0x0005e80000000800 */
[----:B------:R2:W-:Y:S04]  /*13b20*/  STS [R21+0x8080], R92 ;  /* 0x0080805c15007388 */ /* 0x0005e80000000800 */
[----:B------:R2:W-:Y:S04]  /*13b30*/  STS [R21+0x8480], R94 ;  /* 0x0084805e15007388 */ /* 0x0005e80000000800 */
[----:B------:R2:W-:Y:S04]  /*13b40*/  STS [R23+0x8000], R96 ;  /* 0x0080006017007388 */ /* 0x0005e80000000800 */
[----:B------:R2:W-:Y:S04]  /*13b50*/  STS [R23+0x8400], R98 ;  /* 0x0084006217007388 */ /* 0x0005e80000000800 */
[----:B------:R-:W-:Y:S01]  /*13b60*/  BAR.SYNC.DEFER_BLOCKING 0x1, 0x100 ;  /* 0x0044000000007b1d */ /* 0x000fe20000010000 */
[----:B-1----:R-:W-:-:S02]  /*13b70*/  IMAD.MOV.U32 R4, RZ, RZ, c[0x0][0x388] ;  /* 0x0000e200ff047624 */ /* 0x002fc400078e00ff */
[----:B------:R-:W-:-:S03]  /*13b80*/  @P1 IMAD.WIDE R26, R209, R18, c[0x0][0x508] ;  /* 0x00014200d11a1625 */ /* 0x000fc600078e0212 */
[----:B------:R-:W3:Y:S04]  /*13b90*/  @P0 LDG.E R9, [R24.64] ;  /* 0x0000000418090981 */ /* 0x000ee8000c1e1900 */
[----:B------:R2:W5:Y:S01]  /*13ba0*/  @P1 LDG.E R4, [R26.64] ;  /* 0x000000041a041981 */ /* 0x000562000c1e1900 */
[----:B------:R-:W-:Y:S02]  /*13bb0*/  CS2R R6, SRZ ;  /* 0x0000000000067805 */ /* 0x000fe4000001ff00 */
[--C-:B---3--:R-:W-:Y:S01]  /*13bc0*/  @P0 SHF.R.S32.HI R7, RZ, 0x1f, R9.reuse ;  /* 0x0000001fff070819 */ /* 0x108fe20000011409 */
[----:B------:R-:W-:Y:S01]  /*13bd0*/  @P0 IMAD.MOV.U32 R6, RZ, RZ, R9 ;  /* 0x000000ffff060224 */ /* 0x000fe200078e0009 */
[----:B------:R-:W-:Y:S05]  /*13be0*/  @P1 BRA `(.L_x_144) ;  /* 0x0000004000001947 */ /* 0x000fea0003800000 */
[----:B--2---:R-:W-:Y:S05]  /*13bf0*/  @!P0 BRA `(.L_x_144) ;  /* 0x0000003000008947 */ /* 0x004fea0003800000 */
[----:B-----5:R-:W2:Y:S04]  /*13c00*/  LDG.E R4, [R24.64] ;  /* 0x0000000418047981 */ /* 0x020ea8000c1e1900 */
[----:B------:R-:W2:Y:S02]  /*13c10*/  LDG.E R9, [R24.64+0x4] ;  /* 0x0000040418097981 */ /* 0x000ea4000c1e1900 */
[----:B--2---:R-:W-:-:S02]  /*13c20*/  IADD3 R4, -R4, R9, RZ ;  /* 0x0000000904047210 */ /* 0x004fc40007ffe1ff */
.L_x_144:
[----:B--2---:R-:W-:Y:S01]  /*13c30*/  LOP3.LUT R8, R14, 0xffffffe0, RZ, 0xc0, !PT ;  /* 0xffffffe00e087812 */ /* 0x004fe200078ec0ff */
[----:B------:R-:W1:Y:S01]  /*13c40*/  S2R R54, SR_CTAID.X ;  /* 0x0000000000367919 */ /* 0x000e620000002500 */
[----:B------:R-:W-:Y:S01]  /*13c50*/  SHF.R.S32.HI R14, RZ, 0x1f, R5 ;  /* 0x0000001fff0e7819 */ /* 0x000fe20000011405 */
[----:B------:R-:W-:Y:S01]  /*13c60*/  IMAD.MOV.U32 R11, RZ, RZ, c[0x0][0x4e8] ;  /* 0x00013a00ff0b7624 */ /* 0x000fe200078e00ff */
[----:B------:R-:W-:Y:S01]  /*13c70*/  LEA.HI R13, R16, R16, RZ, 0x1 ;  /* 0x00000010100d7211 */ /* 0x000fe200078f08ff */
[----:B------:R-:W-:Y:S01]  /*13c80*/  IMAD.IADD R9, R3, 0x1, -R8 ;  /* 0x0000000103097824 */ /* 0x000fe200078e0a08 */
[----:B------:R-:W-:Y:S01]  /*13c90*/  LEA.HI R14, R14, R5, RZ, 0x3 ;  /* 0x000000050e0e7211 */ /* 0x000fe200078f18ff */
[----:B------:R-:W-:Y:S01]  /*13ca0*/  IMAD.MOV.U32 R19, RZ, RZ, R7 ;  /* 0x000000ffff137224 */ /* 0x000fe200078e0007 */
[----:B------:R-:W-:Y:S01]  /*13cb0*/  LOP3.LUT R13, R13, 0x1ffffffe, RZ, 0xc0, !PT ;  /* 0x1ffffffe0d0d7812 */ /* 0x000fe200078ec0ff */
[----:B------:R-:W-:Y:S01]  /*13cc0*/  IMAD R15, R7, c[0x0][0x3a0], RZ ;  /* 0x0000e800070f7a24 */ /* 0x000fe200078e02ff */
[----:B------:R-:W-:Y:S01]  /*13cd0*/  SHF.R.S32.HI R8, RZ, 0x1f, R9 ;  /* 0x0000001fff087819 */ /* 0x000fe20000011409 */
[----:B------:R-:W-:Y:S01]  /*13ce0*/  BSSY B0, `(.L_x_145) ;  /* 0x000007e000007945 */ /* 0x000fe20003800000 */
[----:B------:R-:W-:Y:S01]  /*13cf0*/  LOP3.LUT R14, R14, 0xffffff8, RZ, 0xc0, !PT ;  /* 0x0ffffff80e0e7812 */ /* 0x000fe200078ec0ff */
[----:B------:R-:W-:Y:S01]  /*13d00*/  IMAD.IADD R16, R16, 0x1, -R13 ;  /* 0x0000000110107824 */ /* 0x000fe200078e0a0d */
[----:B------:R-:W-:Y:S01]  /*13d10*/  LEA.HI R8, R8, R9, RZ, 0x2 ;  /* 0x0000000908087211 */ /* 0x000fe200078f10ff */
[----:B------:R-:W-:Y:S01]  /*13d20*/  IMAD R7, R6, c[0x0][0x3a4], R15 ;  /* 0x0000e90006077a24 */ /* 0x000fe200078e020f */
[----:B------:R-:W-:Y:S01]  /*13d30*/  IADD3 R5, -R14, R5, RZ ;  /* 0x000000050e057210 */ /* 0x000fe20007ffe1ff */
[----:B------:R-:W-:Y:S01]  /*13d40*/  IMAD.WIDE.U32 R14, R6, c[0x0][0x3a0], RZ ;  /* 0x0000e800060e7a25 */ /* 0x000fe200078e00ff */
[----:B------:R-:W-:-:S02]  /*13d50*/  SHF.R.S32.HI R8, RZ, 0x2, R8 ;  /* 0x00000002ff087819 */ /* 0x000fc40000011408 */
[----:B------:R-:W-:Y:S02]  /*13d60*/  ISETP.NE.AND P1, PT, R11, 0x1, PT ;  /* 0x000000010b00780c */ /* 0x000fe40003f25270 */
[----:B------:R-:W-:Y:S01]  /*13d70*/  MOV R18, R6 ;  /* 0x0000000600127202 */ /* 0x000fe20000000f00 */
[----:B------:R-:W-:Y:S01]  /*13d80*/  IMAD R5, R5, 0x10, R8 ;  /* 0x0000001005057824 */ /* 0x000fe200078e0208 */
[----:B------:R-:W-:Y:S01]  /*13d90*/  LOP3.LUT P2, RZ, R9, 0x3, RZ, 0xc0, !PT ;  /* 0x0000000309ff7812 */ /* 0x000fe2000784c0ff */
[----:B------:R-:W-:Y:S01]  /*13da0*/  IMAD R8, R2, c[0x0][0x490], RZ ;  /* 0x0001240002087a24 */ /* 0x000fe200078e02ff */
[----:B------:R-:W-:Y:S01]  /*13db0*/  LEA.HI R9, R12, R3, RZ, 0x3 ;  /* 0x000000030c097211 */ /* 0x000fe200078f18ff */
[----:B------:R-:W-:Y:S01]  /*13dc0*/  IMAD R13, R16, 0x8, R5 ;  /* 0x00000008100d7824 */ /* 0x000fe200078e0205 */
[----:B------:R-:W-:Y:S01]  /*13dd0*/  IADD3 R15, R15, R7, RZ ;  /* 0x000000070f0f7210 */ /* 0x000fe20007ffe0ff */
[----:B------:R-:W-:Y:S01]  /*13de0*/  IMAD R11, R207, c[0x0][0x494], R8 ;  /* 0x00012500cf0b7a24 */ /* 0x000fe200078e0208 */
[----:B------:R-:W-:Y:S01]  /*13df0*/  LOP3.LUT R6, R9, 0xfffffff8, RZ, 0xc0, !PT ;  /* 0xfffffff809067812 */ /* 0x000fe200078ec0ff */
[----:B------:R-:W-:Y:S01]  /*13e00*/  IMAD.WIDE.U32 R18, R207, c[0x0][0x490], R18 ;  /* 0x00012400cf127a25 */ /* 0x000fe200078e0012 */
[----:B-1----:R-:W-:-:S02]  /*13e10*/  LEA R8, R54, R13, 0x7 ;  /* 0x0000000d36087211 */ /* 0x002fc400078e38ff */
[----:B------:R-:W-:Y:S01]  /*13e20*/  LEA.HI R12, R12, R3, RZ, 0x6 ;  /* 0x000000030c0c7211 */ /* 0x000fe200078f30ff */
[----:B------:R-:W-:Y:S01]  /*13e30*/  IMAD.IADD R19, R19, 0x1, R11 ;  /* 0x0000000113137824 */ /* 0x000fe200078e020b */
[----:B------:R-:W-:Y:S01]  /*13e40*/  SHF.R.S32.HI R9, RZ, 0x3, R9 ;  /* 0x00000003ff097819 */ /* 0x000fe20000011409 */
[----:B------:R-:W-:-:S04]  /*13e50*/  @P1 IMAD.HI.U32 R11, R8, c[0x0][0x4ec], RZ ;  /* 0x00013b00080b1a27 */ /* 0x000fc800078e00ff */
[----:B------:R-:W-:Y:S01]  /*13e60*/  IMAD.IADD R6, R3, 0x1, -R6 ;  /* 0x0000000103067824 */ /* 0x000fe200078e0a06 */
[----:B------:R-:W-:Y:S01]  /*13e70*/  SHF.R.S32.HI R3, RZ, 0x1f, R209 ;  /* 0x0000001fff037819 */ /* 0x000fe200000114d1 */
[----:B------:R-:W-:Y:S01]  /*13e80*/  IMAD.MOV.U32 R7, RZ, RZ, R8 ;  /* 0x000000ffff077224 */ /* 0x000fe200078e0008 */
[----:B------:R-:W-:Y:S01]  /*13e90*/  @P1 SHF.R.U32.HI R7, RZ, c[0x0][0x4f0], R11 ;  /* 0x00013c00ff071a19 */ /* 0x000fe2000001160b */
[----:B------:R-:W-:Y:S01]  /*13ea0*/  IMAD R2, R2, c[0x0][0x3e8], RZ ;  /* 0x0000fa0002027a24 */ /* 0x000fe200078e02ff */
[----:B------:R-:W-:Y:S01]  /*13eb0*/  SEL R209, R209, RZ, !P0 ;  /* 0x000000ffd1d17207 */ /* 0x000fe20004000000 */
[----:B------:R-:W-:Y:S01]  /*13ec0*/  IMAD.WIDE.U32 R14, R207, c[0x0][0x3e8], R14 ;  /* 0x0000fa00cf0e7a25 */ /* 0x000fe200078e000e */
[----:B------:R-:W-:Y:S02]  /*13ed0*/  SEL R3, R3, RZ, !P0 ;  /* 0x000000ff03037207 */ /* 0x000fe40004000000 */
[----:B------:R-:W-:Y:S01]  /*13ee0*/  LEA R13, R6, R9, 0x5 ;  /* 0x00000009060d7211 */ /* 0x000fe200078e28ff */
[----:B------:R-:W-:-:S02]  /*13ef0*/  IMAD.MOV R11, RZ, RZ, -R7 ;  /* 0x000000ffff0b7224 */ /* 0x000fc400078e0a07 */
[----:B------:R-:W-:-:S04]  /*13f00*/  IMAD.WIDE.U32 R18, R209, c[0x0][0x498], R18 ;  /* 0x00012600d1127a25 */ /* 0x000fc800078e0012 */
[----:B------:R-:W-:Y:S01]  /*13f10*/  IMAD R11, R11, c[0x0][0x4e8], R8 ;  /* 0x00013a000b0b7a24 */ /* 0x000fe200078e0208 */
[----:B------:R-:W-:Y:S01]  /*13f20*/  IADD3 R20, P0, R7, R18, RZ ;  /* 0x0000001207147210 */ /* 0x000fe20007f1e0ff */
[----:B------:R-:W-:Y:S02]  /*13f30*/  IMAD R16, R3, c[0x0][0x498], RZ ;  /* 0x0001260003107a24 */ /* 0x000fe400078e02ff */
[----:B------:R-:W-:Y:S01]  /*13f40*/  IMAD R8, R54, 0x80, R13 ;  /* 0x0000008036087824 */ /* 0x000fe200078e020d */
[----:B------:R-:W-:Y:S01]  /*13f50*/  SHF.R.S32.HI R18, RZ, 0x1f, R11 ;  /* 0x0000001fff127819 */ /* 0x000fe2000001140b */
[----:B------:R-:W-:Y:S01]  /*13f60*/  IMAD R13, R209, c[0x0][0x49c], R16 ;  /* 0x00012700d10d7a24 */ /* 0x000fe200078e0210 */
[----:B------:R-:W-:Y:S01]  /*13f70*/  SHF.R.S32.HI R16, RZ, 0x1f, R7 ;  /* 0x0000001fff107819 */ /* 0x000fe20000011407 */
[----:B------:R-:W-:Y:S02]  /*13f80*/  IMAD R17, R207, c[0x0][0x3ec], R2 ;  /* 0x0000fb00cf117a24 */ /* 0x000fe400078e0202 */
[----:B------:R-:W-:Y:S01]  /*13f90*/  IMAD.SHL.U32 R2, R9, 0x40, RZ ;  /* 0x0000004009027824 */ /* 0x000fe200078e00ff */
[----:B------:R-:W-:Y:S01]  /*13fa0*/  IADD3.X R21, R16, R19, R13, P0, !PT ;  /* 0x0000001310157210 */ /* 0x000fe200007fe40d */
[----:B------:R-:W-:Y:S01]  /*13fb0*/  IMAD R18, R18, c[0x0][0x488], RZ ;  /* 0x0001220012127a24 */ /* 0x000fe200078e02ff */
[----:B------:R-:W-:Y:S01]  /*13fc0*/  IADD3 R15, R15, R17, RZ ;  /* 0x000000110f0f7210 */ /* 0x000fe20007ffe0ff */
[----:B------:R-:W-:Y:S01]  /*13fd0*/  @P1 IMAD.HI.U32 R17, R8, c[0x0][0x4ec], RZ ;  /* 0x00013b0008111a27 */ /* 0x000fe200078e00ff */
[----:B------:R-:W-:-:S03]  /*13fe0*/  LOP3.LUT R13, R2, 0x1c0, RZ, 0xc0, !PT ;  /* 0x000001c0020d7812 */ /* 0x000fc600078ec0ff */
[----:B------:R-:W-:Y:S02]  /*13ff0*/  IMAD.SHL.U32 R2, R6, 0x8, RZ ;  /* 0x0000000806027824 */ /* 0x000fe400078e00ff */
[----:B------:R-:W-:-:S03]  /*14000*/  IMAD.WIDE.U32 R20, R11, c[0x0][0x488], R20 ;  /* 0x000122000b147a25 */ /* 0x000fc600078e0014 */
[----:B------:R-:W-:Y:S01]  /*14010*/  LOP3.LUT R16, R13, 0x38, R2, 0xf8, !PT ;  /* 0x000000380d107812 */ /* 0x000fe200078ef802 */
[----:B------:R-:W-:Y:S01]  /*14020*/  IMAD R18, R11, c[0x0][0x48c], R18 ;  /* 0x000123000b127a24 */ /* 0x000fe200078e0212 */
[C---:B------:R-:W-:Y:S01]  /*14030*/  LEA R11, P0, R20.reuse, c[0x0][0x450], 0x2 ;  /* 0x00011400140b7a11 */ /* 0x040fe200078010ff */
[----:B------:R-:W-:Y:S01]  /*14040*/  IMAD R6, R3, c[0x0][0x3f0], RZ ;  /* 0x0000fc0003067a24 */ /* 0x000fe200078e02ff */
[----:B------:R-:W-:Y:S01]  /*14050*/  SHF.R.U32.HI R3, RZ, 0x3, R13 ;  /* 0x00000003ff037819 */ /* 0x000fe2000001160d */
[----:B------:R-:W-:Y:S01]  /*14060*/  IMAD.MOV.U32 R7, RZ, RZ, R8 ;  /* 0x000000ffff077224 */ /* 0x000fe200078e0008 */
[----:B------:R-:W-:Y:S01]  /*14070*/  IADD3 R13, R21, R18, RZ ;  /* 0x00000012150d7210 */ /* 0x000fe20007ffe0ff */
[C---:B------:R-:W-:Y:S01]  /*14080*/  IMAD R6, R209.reuse, c[0x0][0x3f4], R6 ;  /* 0x0000fd00d1067a24 */ /* 0x040fe200078e0206 */
[----:B------:R-:W-:Y:S01]  /*14090*/  @P1 SHF.R.U32.HI R7, RZ, c[0x0][0x4f0], R17 ;  /* 0x00013c00ff071a19 */ /* 0x000fe20000011611 */
[----:B------:R-:W-:Y:S01]  /*140a0*/  IMAD.WIDE.U32 R14, R209, c[0x0][0x3f0], R14 ;  /* 0x0000fc00d10e7a25 */ /* 0x000fe200078e000e */
[----:B------:R-:W-:Y:S01]  /*140b0*/  LEA.HI.X R13, R20, c[0x0][0x454], R13, 0x2, P0 ;  /* 0x00011500140d7a11 */ /* 0x000fe200000f140d */
[----:B------:R-:W-:Y:S01]  /*140c0*/  SHFL.IDX PT, R32, R11, RZ, 0x1c1f ;  /* 0x001c1fff0b207589 */ /* 0x000fe200000e0000 */
[----:B------:R-:W-:Y:S01]  /*140d0*/  LOP3.LUT R16, R16, R3, RZ, 0x3c, !PT ;  /* 0x0000000310107212 */ /* 0x000fe200078e3cff */
[--C-:B------:R-:W-:Y:S01]  /*140e0*/  IMAD.MOV R3, RZ, RZ, -R7.reuse ;  /* 0x000000ffff037224 */ /* 0x100fe200078e0a07 */
[----:B------:R-:W-:Y:S01]  /*140f0*/  IADD3 R15, R15, R6, RZ ;  /* 0x000000060f0f7210 */ /* 0x000fe20007ffe0ff */
[----:B------:R-:W1:Y:S01]  /*14100*/  SHFL.IDX PT, R33, R13, RZ, 0x1c1f ;  /* 0x001c1fff0d217589 */ /* 0x000e6200000e0000 */
[----:B------:R-:W-:Y:S01]  /*14110*/  SHF.R.S32.HI R17, RZ, 0x1f, R7 ;  /* 0x0000001fff117819 */ /* 0x000fe20000011407 */
[C---:B------:R-:W-:Y:S01]  /*14120*/  IMAD R6, R54.reuse, 0x80, R5 ;  /* 0x0000008036067824 */ /* 0x040fe200078e0205 */
[----:B------:R-:W-:Y:S01]  /*14130*/  LEA R54, R54, R9, 0x7 ;  /* 0x0000000936367211 */ /* 0x000fe200078e38ff */
[----:B------:R-:W-:Y:S01]  /*14140*/  SHFL.IDX PT, R34, R11, 0x1, 0x1c1f ;  /* 0x003c1f000b227f89 */ /* 0x000fe200000e0000 */
[----:B------:R-:W-:-:S02]  /*14150*/  IMAD R56, R3, c[0x0][0x4e8], R8 ;  /* 0x00013a0003387a24 */ /* 0x000fc400078e0208 */
[----:B-----5:R-:W-:Y:S01]  /*14160*/  IMAD R3, R4, c[0x0][0x4e8], RZ ;  /* 0x00013a0004037a24 */ /* 0x020fe200078e02ff */
[----:B------:R-:W2:Y:S01]  /*14170*/  SHFL.IDX PT, R35, R13, 0x1, 0x1c1f ;  /* 0x003c1f000d237f89 */ /* 0x000ea200000e0000 */
[----:B------:R-:W-:Y:S01]  /*14180*/  IMAD R8, R17, c[0x0][0x3e0], RZ ;  /* 0x0000f80011087a24 */ /* 0x000fe200078e02ff */
[C---:B------:R-:W-:Y:S01]  /*14190*/  IADD3 R4, R6.reuse, 0x8, RZ ;  /* 0x0000000806047810 */ /* 0x040fe20007ffe0ff */
[C---:B------:R-:W-:Y:S01]  /*141a0*/  IMAD.WIDE.U32 R14, R7.reuse, c[0x0][0x3e0], R14 ;  /* 0x0000f800070e7a25 */ /* 0x040fe200078e000e */
[-C--:B------:R-:W-:Y:S02]  /*141b0*/  ISETP.GE.OR P1, PT, R6, R3.reuse, P2 ;  /* 0x000000030600720c */ /* 0x080fe40001726670 */
[----:B------:R-:W-:Y:S01]  /*141c0*/  ISETP.GE.OR P0, PT, R4, R3, P2 ;  /* 0x000000030400720c */ /* 0x000fe20001706670 */
[----:B------:R-:W-:Y:S01]  /*141d0*/  IMAD R8, R7, c[0x0][0x3e4], R8 ;  /* 0x0000f90007087a24 */ /* 0x000fe200078e0208 */
[----:B------:R-:W-:Y:S02]  /*141e0*/  SHF.L.U32 R7, R12, 0x3, RZ ;  /* 0x000000030c077819 */ /* 0x000fe400000006ff */
[----:B------:R-:W-:Y:S01]  /*141f0*/  SHF.R.S32.HI R5, RZ, 0x1f, R56 ;  /* 0x0000001fff057819 */ /* 0x000fe20000011438 */
[----:B------:R-:W-:Y:S01]  /*14200*/  IMAD.IADD R15, R15, 0x1, R8 ;  /* 0x000000010f0f7824 */ /* 0x000fe200078e0208 */
[----:B------:R-:W-:-:S03]  /*14210*/  LOP3.LUT R7, R16, 0x7ffffe00, R7, 0xf8, !PT ;  /* 0x7ffffe0010077812 */ /* 0x000fc600078ef807 */
[----:B------:R-:W-:Y:S01]  /*14220*/  IMAD R5, R5, c[0x0][0x3d8], RZ ;  /* 0x0000f60005057a24 */ /* 0x000fe200078e02ff */
[----:B------:R-:W-:Y:S01]  /*14230*/  SHF.L.U32 R58, R7, 0x1, RZ ;  /* 0x00000001073a7819 */ /* 0x000fe200000006ff */
[----:B-1----:R1:W-:Y:S02]  /*14240*/  @!P1 ST.E [R32.64], R0 ;  /* 0x0000000020009985 */ /* 0x0023e4000c101904 */
[C---:B------:R-:W-:Y:S02]  /*14250*/  IMAD R8, R56.reuse, c[0x0][0x3dc], R5 ;  /* 0x0000f70038087a24 */ /* 0x040fe400078e0205 */
[----:B------:R-:W-:Y:S01]  /*14260*/  IMAD.WIDE.U32 R56, R56, c[0x0][0x3d8], R14 ;  /* 0x0000f60038387a25 */ /* 0x000fe200078e000e */
[----:B--2---:R1:W-:Y:S03]  /*14270*/  @!P0 ST.E [R34.64], R10 ;  /* 0x0000000a22008985 */ /* 0x0043e6000c101904 */
[----:B------:R-:W-:Y:S01]  /*14280*/  IMAD.IADD R8, R57, 0x1, R8 ;  /* 0x0000000139087824 */ /* 0x000fe200078e0208 */
[C---:B------:R-:W-:Y:S01]  /*14290*/  LEA R57, P0, R56.reuse, c[0x0][0x380], 0x1 ;  /* 0x0000e00038397a11 */ /* 0x040fe200078008ff */
[----:B------:R1:W2:Y:S03]  /*142a0*/  LDS.128 R44, [R58+0x1080] ;  /* 0x001080003a2c7984 */ /* 0x0002a60000000c00 */
[----:B------:R-:W-:Y:S01]  /*142b0*/  LEA.HI.X R56, R56, c[0x0][0x384], R8, 0x1, P0 ;  /* 0x0000e10038387a11 */ /* 0x000fe200000f0c08 */
[----:B------:R1:W3:Y:S01]  /*142c0*/  LDS.128 R40, [R58+0x2080] ;  /* 0x002080003a287984 */ /* 0x0002e20000000c00 */
[----:B------:R-:W-:-:S03]  /*142d0*/  ISETP.GE.AND P0, PT, R54, R3, PT ;  /* 0x000000033600720c */ /* 0x000fc60003f06270 */
        /* <DEDUP_REMOVED lines=10> */
[----:B--2---:R-:W2:Y:S01]  /*14380*/  LDS.128 R48, [R58+0x80] ;  /* 0x000080003a307984 */ /* 0x004ea20000000c00 */
[----:B------:R-:W-:-:S02]  /*14390*/  IADD3 R55, R2, 0x40, RZ ;  /* 0x0000004002377810 */ /* 0x000fc40007ffe0ff */
[C---:B------:R-:W-:Y:S01]  /*143a0*/  IADD3 R53, R2.reuse, 0x80, RZ ;  /* 0x0000008002357810 */ /* 0x040fe20007ffe0ff */
[----:B-1----:R-:W1:Y:S01]  /*143b0*/  LDS.128 R32, [R58+0x4080] ;  /* 0x004080003a207984 */ /* 0x002e620000000c00 */
        /* <DEDUP_REMOVED lines=13> */
[----:B--2---:R2:W-:Y:S04]  /*14490*/  @!P2 ST.E.128 [R58.64], R48 ;  /* 0x000000303a00a985 */ /* 0x0045e8000c101d04 */
[----:B-1----:R2:W-:Y:S04]  /*144a0*/  @!P1 ST.E.128 [R52.64], R32 ;  /* 0x0000002034009985 */ /* 0x0025e8000c101d04 */
[----:B----4-:R2:W-:Y:S02]  /*144b0*/  @!P0 ST.E.128 [R60.64], R8 ;  /* 0x000000083c008985 */ /* 0x0105e4000c101d04 */
.L_x_146:
[----:B--2---:R-:W-:Y:S05]  /*144c0*/  BSYNC B0 ;  /* 0x0000000000007941 */ /* 0x004fea0003800000 */
.L_x_145:
[----:B-1----:R-:W-:Y:S01]  /*144d0*/  IADD3 R0, R54, 0x20, RZ ;  /* 0x0000002036007810 */ /* 0x002fe20007ffe0ff */
[----:B------:R1:W2:Y:S01]  /*144e0*/  SHFL.IDX PT, R33, R56, 0x1, 0x181f ;  /* 0x00381f0038217f89 */ /* 0x0002a200000e0000 */
[----:B------:R-:W-:Y:S02]  /*144f0*/  BSSY B0, `(.L_x_147) ;  /* 0x0000015000007945 */ /* 0x000fe40003800000 */
[----:B------:R-:W-:Y:S01]  /*14500*/  ISETP.GE.AND P0, PT, R0, R3, PT ;  /* 0x000000030000720c */ /* 0x000fe20003f06270 */
[----:B------:R1:W4:-:S12]  /*14510*/  SHFL.IDX PT, R32, R57, 0x1, 0x181f ;  /* 0x00381f0039207f89 */ /* 0x00031800000e0000 */
[----:B------:R-:W-:Y:S05]  /*14520*/  @P0 BRA `(.L_x_148) ;  /* 0x0000011000000947 */ /* 0x000fea0003800000 */
[C---:B------:R-:W-:Y:S02]  /*14530*/  IADD3 R11, R2.reuse, 0x40, RZ ;  /* 0x00000040020b7810 */ /* 0x040fe40007ffe0ff */
[C---:B------:R-:W-:Y:S02]  /*14540*/  IADD3 R9, R2.reuse, 0x80, RZ ;  /* 0x0000008002097810 */ /* 0x040fe40007ffe0ff */
        /* <DEDUP_REMOVED lines=15> */
.L_x_148:
[----:B------:R-:W-:Y:S05]  /*14640*/  BSYNC B0 ;  /* 0x0000000000007941 */ /* 0x000fea0003800000 */
.L_x_147:
[----:B------:R-:W-:Y:S01]  /*14650*/  IADD3 R0, R54, 0x40, RZ ;  /* 0x0000004036007810 */ /* 0x000fe20007ffe0ff */
[----:B--2---:R2:W1:Y:S01]  /*14660*/  SHFL.IDX PT, R17, R56, 0x2, 0x181f ;  /* 0x00581f0038117f89 */ /* 0x00446200000e0000 */
        /* <DEDUP_REMOVED lines=21> */
.L_x_150:
[----:B------:R-:W-:Y:S05]  /*147c0*/  BSYNC B0 ;  /* 0x0000000000007941 */ /* 0x000fea0003800000 */
.L_x_149:
[----:B------:R-:W-:Y:S01]  /*147d0*/  IADD3 R54, R54, 0x60, RZ ;  /* 0x0000006036367810 */ /* 0x000fe20007ffe0ff */
[----:B-1----:R1:W2:Y:S03]  /*147e0*/  SHFL.IDX PT, R9, R56, 0x3, 0x181f ;  /* 0x00781f0038097f89 */ /* 0x0022a600000e0000 */
[----:B------:R-:W-:Y:S01]  /*147f0*/  ISETP.GE.AND P0, PT, R54, R3, PT ;  /* 0x000000033600720c */ /* 0x000fe20003f06270 */
[----:B------:R1:W4:-:S12]  /*14800*/  SHFL.IDX PT, R8, R57, 0x3, 0x181f ;  /* 0x00781f0039087f89 */ /* 0x00031800000e0000 */
[----:B------:R-:W-:Y:S05]  /*14810*/  @P0 EXIT ;  /* 0x000000000000094d */ /* 0x000fea0003800000 */
[C---:B------:R-:W-:Y:S02]  /*14820*/  IADD3 R3, R2.reuse, 0x40, RZ ;  /* 0x0000004002037810 */ /* 0x040fe40007ffe0ff */
[----:B------:R-:W-:Y:S02]  /*14830*/  ISETP.GE.AND P1, PT, R2, c[0x0][0x3c8], PT ;  /* 0x0000f20002007a0c */ /* 0x000fe40003f26270 */
[----:B------:R-:W-:-:S11]  /*14840*/  ISETP.GE.AND P0, PT, R3, c[0x0][0x3c8], PT ;  /* 0x0000f20003007a0c */ /* 0x000fd60003f06270 */
[----:B--2-4-:R-:W-:Y:S02]  /*14850*/  @!P1 IMAD.WIDE R10, R2, 0x2, R8 ;  /* 0x00000002020a9825 */ /* 0x014fe400078e0208 */
[----:B------:R-:W-:-:S03]  /*14860*/  @!P0 SHF.R.S32.HI R0, RZ, 0x1f, R3 ;  /* 0x0000001fff008819 */ /* 0x000fc60000011403 */
[----:B------:R2:W-:Y:S01]  /*14870*/  @!P1 ST.E.128 [R10.64], R36 ;  /* 0x000000240a009985 */ /* 0x0005e2000c101d04 */
[----:B------:R-:W-:Y:S02]  /*14880*/  @!P0 LEA.HI R0, R0, R3, RZ, 0x3 ;  /* 0x0000000300008211 */ /* 0x000fe400078f18ff */
[----:B------:R-:W-:Y:S02]  /*14890*/  IADD3 R3, R2, 0x80, RZ ;  /* 0x0000008002037810 */ /* 0x000fe40007ffe0ff */
[----:B------:R-:W-:-:S05]  /*148a0*/  @!P0 LOP3.LUT R0, R0, 0xfffffff8, RZ, 0xc0, !PT ;  /* 0xfffffff800008812 */ /* 0x000fca00078ec0ff */
[----:B------:R-:W-:-:S05]  /*148b0*/  @!P0 IMAD.WIDE R12, R0, 0x2, R8 ;  /* 0x00000002000c8825 */ /* 0x000fca00078e0208 */
[----:B------:R2:W-:Y:S01]  /*148c0*/  @!P0 ST.E.128 [R12.64], R20 ;  /* 0x000000140c008985 */ /* 0x0005e2000c101d04 */
[----:B------:R-:W-:-:S13]  /*148d0*/  ISETP.GE.AND P0, PT, R3, c[0x0][0x3c8], PT ;  /* 0x0000f20003007a0c */ /* 0x000fda0003f06270 */
[----:B------:R-:W-:Y:S05]  /*148e0*/  @P0 EXIT ;  /* 0x000000000000094d */ /* 0x000fea0003800000 */
[----:B------:R-:W-:-:S04]  /*148f0*/  SHF.R.S32.HI R0, RZ, 0x1f, R3 ;  /* 0x0000001fff007819 */ /* 0x000fc80000011403 */
[----:B------:R-:W-:-:S04]  /*14900*/  LEA.HI R3, R0, R3, RZ, 0x3 ;  /* 0x0000000300037211 */ /* 0x000fc800078f18ff */
[----:B------:R-:W-:-:S05]  /*14910*/  LOP3.LUT R3, R3, 0xfffffff8, RZ, 0xc0, !PT ;  /* 0xfffffff803037812 */ /* 0x000fca00078ec0ff */
[----:B------:R-:W-:-:S05]  /*14920*/  IMAD.WIDE R8, R3, 0x2, R8 ;  /* 0x0000000203087825 */ /* 0x000fca00078e0208 */
[----:B------:R-:W-:Y:S01]  /*14930*/  ST.E.128 [R8.64], R4 ;  /* 0x0000000408007985 */ /* 0x000fe2000c101d04 */
[----:B------:R-:W-:Y:S05]  /*14940*/  EXIT ;  /* 0x000000000000794d */ /* 0x000fea0003800000 */
.L_x_143:
[----:B------:R-:W-:Y:S01]  /*14950*/  ISETP.NE.U32.AND P1, PT, RZ, c[0x0][0x508], PT ;  /* 0x00014200ff007a0c */ /* 0x000fe20003f25070 */
[----:B------:R-:W-:Y:S01]  /*14960*/  IMAD.MOV.U32 R0, RZ, RZ, 0x4 ;  /* 0x00000004ff007424 */ /* 0x000fe200078e00ff */
[----:B------:R-:W-:Y:S02]  /*14970*/  ISETP.NE.U32.AND P0, PT, RZ, c[0x0][0x500], PT ;  /* 0x00014000ff007a0c */ /* 0x000fe40003f05070 */
[----:B------:R-:W-:Y:S01]  /*14980*/  ISETP.NE.AND.EX P1, PT, RZ, c[0x0][0x50c], PT, P1 ;  /* 0x00014300ff007a0c */ /* 0x000fe20003f25310 */
[----:B------:R-:W-:Y:S01]  /*14990*/  IMAD.WIDE R6, R209, R0, c[0x0][0x500] ;  /* 0x00014000d1067625 */ /* 0x000fe200078e0200 */
[----:B------:R-:W-:-:S03]  /*149a0*/  ISETP.NE.AND.EX P0, PT, RZ, c[0x0][0x504], PT, P0 ;  /* 0x00014100ff007a0c */ /* 0x000fc60003f05300 */
[----:B------:R-:W-:-:S08]  /*149b0*/  IMAD.MOV.U32 R3, RZ, RZ, c[0x0][0x388] ;  /* 0x0000e200ff037624 */ /* 0x000fd000078e00ff */
[----:B------:R-:W-:Y:S02]  /*149c0*/  @P1 IMAD.WIDE R8, R209, R0, c[0x0][0x508] ;  /* 0x00014200d1081625 */ /* 0x000fe400078e0200 */
[----:B------:R-:W2:Y:S04]  /*149d0*/  @P0 LDG.E R5, [R6.64] ;  /* 0x0000000406050981 */ /* 0x000ea8000c1e1900 */
[----:B------:R1:W5:Y:S01]  /*149e0*/  @P1 LDG.E R3, [R8.64] ;  /* 0x0000000408031981 */ /* 0x000362000c1e1900 */
[----:B------:R-:W-:Y:S02]  /*149f0*/  CS2R R10, SRZ ;  /* 0x00000000000a7805 */ /* 0x000fe4000001ff00 */
[--C-:B--2---:R-:W-:Y:S01]  /*14a00*/  @P0 SHF.R.S32.HI R11, RZ, 0x1f, R5.reuse ;  /* 0x0000001fff0b0819 */ /* 0x104fe20000011405 */
[----:B------:R-:W-:Y:S01]  /*14a10*/  @P0 IMAD.MOV.U32 R10, RZ, RZ, R5 ;  /* 0x000000ffff0a0224 */ /* 0x000fe200078e0005 */
[----:B------:R-:W-:Y:S05]  /*14a20*/  @P1 BRA `(.L_x_151) ;  /* 0x0000004000001947 */ /* 0x000fea0003800000 */
[----:B-1----:R-:W-:Y:S05]  /*14a30*/  @!P0 BRA `(.L_x_151) ;  /* 0x0000003000008947 */ /* 0x002fea0003800000 */
[----:B-----5:R-:W2:Y:S04]  /*14a40*/  LDG.E R3, [R6.64] ;  /* 0x0000000406037981 */ /* 0x020ea8000c1e1900 */
[----:B------:R-:W2:Y:S02]  /*14a50*/  LDG.E R0, [R6.64+0x4] ;  /* 0x0000040406007981 */ /* 0x000ea4000c1e1900 */
[----:B--2---:R-:W-:-:S02]  /*14a60*/  IADD3 R3, -R3, R0, RZ ;  /* 0x0000000003037210 */ /* 0x004fc40007ffe1ff */
.L_x_151:
[----:B-1----:R-:W1:Y:S01]  /*14a70*/  S2R R0, SR_TID.X ;  /* 0x0000000000007919 */ /* 0x002e620000002100 */
[----:B------:R-:W-:Y:S01]  /*14a80*/  SHF.R.S32.HI R5, RZ, 0x1f, R209 ;  /* 0x0000001fff057819 */ /* 0x000fe200000114d1 */
[----:B------:R-:W-:Y:S01]  /*14a90*/  BSSY B0, `(.L_x_152) ;  /* 0x0000026000007945 */ /* 0x000fe20003800000 */
[----:B------:R-:W-:-:S02]  /*14aa0*/  SEL R209, R209, RZ, !P0 ;  /* 0x000000ffd1d17207 */ /* 0x000fc40004000000 */
[----:B------:R-:W-:Y:S02]  /*14ab0*/  SEL R5, R5, RZ, !P0 ;  /* 0x000000ff05057207 */ /* 0x000fe40004000000 */
[----:B-1----:R-:W-:-:S13]  /*14ac0*/  ISETP.GE.AND P1, PT, R0, 0x80, PT ;  /* 0x000000800000780c */ /* 0x002fda0003f26270 */
[----:B------:R-:W-:Y:S05]  /*14ad0*/  @P1 BRA `(.L_x_153) ;  /* 0x0000021000001947 */ /* 0x000fea0003800000 */
[----:B------:R-:W1:Y:S01]  /*14ae0*/  S2R R9, SR_CTAID.X ;  /* 0x0000000000097919 */ /* 0x000e620000002500 */
[----:B-----5:R-:W-:Y:S01]  /*14af0*/  IMAD R7, R3, c[0x0][0x4e8], RZ ;  /* 0x00013a0003077a24 */ /* 0x020fe200078e02ff */
[----:B-1----:R-:W-:-:S04]  /*14b00*/  LEA R8, R9, R0, 0x7 ;  /* 0x0000000009087211 */ /* 0x002fc800078e38ff */
[----:B------:R-:W-:-:S13]  /*14b10*/  ISETP.GE.AND P0, PT, R8, R7, PT ;  /* 0x000000070800720c */ /* 0x000fda0003f06270 */
[----:B------:R-:W-:Y:S05]  /*14b20*/  @P0 BRA `(.L_x_153) ;  /* 0x000001c000000947 */ /* 0x000fea0003800000 */
[----:B------:R-:W-:Y:S01]  /*14b30*/  MOV R4, c[0x0][0x4e8] ;  /* 0x00013a0000047a02 */ /* 0x000fe20000000f00 */
[----:B------:R-:W-:Y:S01]  /*14b40*/  IMAD.MOV.U32 R13, RZ, RZ, R11 ;  /* 0x000000ffff0d7224 */ /* 0x000fe200078e000b */
[----:B------:R-:W-:Y:S02]  /*14b50*/  MOV R12, R10 ;  /* 0x0000000a000c7202 */ /* 0x000fe40000000f00 */
[----:B------:R-:W-:Y:S01]  /*14b60*/  ISETP.NE.AND P0, PT, R4, 0x1, PT ;  /* 0x000000010400780c */ /* 0x000fe20003f05270 */
[----:B------:R-:W-:Y:S01]  /*14b70*/  IMAD R4, R2, c[0x0][0x490], RZ ;  /* 0x0001240002047a24 */ /* 0x000fe200078e02ff */
[----:B------:R-:W-:Y:S01]  /*14b80*/  MOV R7, R8 ;  /* 0x0000000800077202 */ /* 0x000fe20000000f00 */
[----:B------:R-:W-:-:S04]  /*14b90*/  IMAD.WIDE.U32 R12, R207, c[0x0][0x490], R12 ;  /* 0x00012400cf0c7a25 */ /* 0x000fc800078e000c */
[----:B------:R-:W-:-:S05]  /*14ba0*/  IMAD R4, R207, c[0x0][0x494], R4 ;  /* 0x00012500cf047a24 */ /* 0x000fca00078e0204 */
[----:B------:R-:W-:Y:S01]  /*14bb0*/  IADD3 R13, R4, R13, RZ ;  /* 0x0000000d040d7210 */ /* 0x000fe20007ffe0ff */
[----:B------:R-:W-:-:S04]  /*14bc0*/  @P0 IMAD.HI.U32 R6, R8, c[0x0][0x4ec], RZ ;  /* 0x00013b0008060a27 */ /* 0x000fc800078e00ff */
[----:B------:R-:W-:Y:S01]  /*14bd0*/  IMAD R4, R5, c[0x0][0x498], RZ ;  /* 0x0001260005047a24 */ /* 0x000fe200078e02ff */
[----:B------:R-:W-:Y:S01]  /*14be0*/  @P0 SHF.R.U32.HI R7, RZ, c[0x0][0x4f0], R6 ;  /* 0x00013c00ff070a19 */ /* 0x000fe20000011606 */
[----:B------:R-:W-:-:S04]  /*14bf0*/  IMAD.WIDE.U32 R12, R209, c[0x0][0x498], R12 ;  /* 0x00012600d10c7a25 */ /* 0x000fc800078e000c */
[--C-:B------:R-:W-:Y:S01]  /*14c00*/  IMAD.MOV R9, RZ, RZ, -R7.reuse ;  /* 0x000000ffff097224 */ /* 0x100fe200078e0a07 */
[----:B------:R-:W-:Y:S01]  /*14c10*/  IADD3 R12, P0, R7, R12, RZ ;  /* 0x0000000c070c7210 */ /* 0x000fe20007f1e0ff */
[----:B------:R-:W-:Y:S01]  /*14c20*/  IMAD R15, R209, c[0x0][0x49c], R4 ;  /* 0x00012700d10f7a24 */ /* 0x000fe200078e0204 */
[----:B------:R-:W-:Y:S01]  /*14c30*/  SHF.R.S32.HI R4, RZ, 0x1f, R7 ;  /* 0x0000001fff047819 */ /* 0x000fe20000011407 */
[----:B------:R-:W-:-:S03]  /*14c40*/  IMAD R9, R9, c[0x0][0x4e8], R8 ;  /* 0x00013a0009097a24 */ /* 0x000fc600078e0208 */
[----:B------:R-:W-:Y:S02]  /*14c50*/  IADD3.X R13, R4, R13, R15, P0, !PT ;  /* 0x0000000d040d7210 */ /* 0x000fe400007fe40f */
[----:B------:R-:W-:Y:S02]  /*14c60*/  SHF.R.S32.HI R6, RZ, 0x1f, R9 ;  /* 0x0000001fff067819 */ /* 0x000fe40000011409 */
[----:B------:R-:W-:Y:S01]  /*14c70*/  MOV R4, 0xff800000 ;  /* 0xff80000000047802 */ /* 0x000fe20000000f00 */
[----:B------:R-:W-:-:S04]  /*14c80*/  IMAD.WIDE.U32 R12, R9, c[0x0][0x488], R12 ;  /* 0x00012200090c7a25 */ /* 0x000fc800078e000c */
[----:B------:R-:W-:-:S04]  /*14c90*/  IMAD R6, R6, c[0x0][0x488], RZ ;  /* 0x0001220006067a24 */ /* 0x000fc800078e02ff */
[----:B------:R-:W-:Y:S01]  /*14ca0*/  IMAD R7, R9, c[0x0][0x48c], R6 ;  /* 0x0001230009077a24 */ /* 0x000fe200078e0206 */
[----:B------:R-:W-:-:S04]  /*14cb0*/  LEA R6, P0, R12, c[0x0][0x450], 0x2 ;  /* 0x000114000c067a11 */ /* 0x000fc800078010ff */
[----:B------:R-:W-:-:S04]  /*14cc0*/  IADD3 R7, R13, R7, RZ ;  /* 0x000000070d077210 */ /* 0x000fc80007ffe0ff */
[----:B------:R-:W-:-:S05]  /*14cd0*/  LEA.HI.X R7, R12, c[0x0][0x454], R7, 0x2, P0 ;  /* 0x000115000c077a11 */ /* 0x000fca00000f1407 */
[----:B------:R1:W-:Y:S02]  /*14ce0*/  STG.E [R6.64], R4 ;  /* 0x0000000406007986 */ /* 0x0003e4000c101904 */
.L_x_153:
[----:B------:R-:W-:Y:S05]  /*14cf0*/  BSYNC B0 ;  /* 0x0000000000007941 */ /* 0x000fea0003800000 */
.L_x_152:
[----:B-1----:R-:W1:Y:S01]  /*14d00*/  S2R R6, SR_CTAID.X ;  /* 0x0000000000067919 */ /* 0x002e620000002500 */
[----:B------:R-:W-:Y:S01]  /*14d10*/  SHF.R.S32.HI R9, RZ, 0x1f, R0 ;  /* 0x0000001fff097819 */ /* 0x000fe20000011400 */
[----:B------:R-:W-:Y:S01]  /*14d20*/  IMAD R7, R11, c[0x0][0x3a0], RZ ;  /* 0x0000e8000b077a24 */ /* 0x000fe200078e02ff */
[----:B------:R-:W-:Y:S01]  /*14d30*/  MOV R8, c[0x0][0x4e8] ;  /* 0x00013a0000087a02 */ /* 0x000fe20000000f00 */
[----:B------:R-:W-:Y:S01]  /*14d40*/  IMAD R2, R2, c[0x0][0x3e8], RZ ;  /* 0x0000fa0002027a24 */ /* 0x000fe200078e02ff */
[----:B------:R-:W-:Y:S01]  /*14d50*/  LEA.HI R4, R9, R0, RZ, 0x3 ;  /* 0x0000000009047211 */ /* 0x000fe200078f18ff */
[----:B------:R-:W-:Y:S01]  /*14d60*/  IMAD R7, R10, c[0x0][0x3a4], R7 ;  /* 0x0000e9000a077a24 */ /* 0x000fe200078e0207 */
[----:B------:R-:W-:Y:S01]  /*14d70*/  ISETP.NE.AND P0, PT, R8, 0x1, PT ;  /* 0x000000010800780c */ /* 0x000fe20003f05270 */
[----:B------:R-:W-:Y:S01]  /*14d80*/  IMAD.WIDE.U32 R10, R10, c[0x0][0x3a0], RZ ;  /* 0x0000e8000a0a7a25 */ /* 0x000fe200078e00ff */
[----:B------:R-:W-:Y:S01]  /*14d90*/  LOP3.LUT R9, R4, 0xfffffff8, RZ, 0xc0, !PT ;  /* 0xfffffff804097812 */ /* 0x000fe200078ec0ff */
[----:B------:R-:W-:Y:S01]  /*14da0*/  BSSY B0, `(.L_x_154) ;  /* 0x0000036000007945 */ /* 0x000fe20003800000 */
[----:B------:R-:W-:Y:S01]  /*14db0*/  SHF.R.S32.HI R4, RZ, 0x3, R4 ;  /* 0x00000003ff047819 */ /* 0x000fe20000011404 */
[----:B------:R-:W-:Y:S01]  /*14dc0*/  IMAD R2, R207, c[0x0][0x3ec], R2 ;  /* 0x0000fb00cf027a24 */ /* 0x000fe200078e0202 */
[----:B------:R-:W-:Y:S01]  /*14dd0*/  IADD3 R11, R11, R7, RZ ;  /* 0x000000070b0b7210 */ /* 0x000fe20007ffe0ff */
[----:B------:R-:W-:-:S02]  /*14de0*/  IMAD.IADD R9, R0, 0x1, -R9 ;  /* 0x0000000100097824 */ /* 0x000fc400078e0a09 */
[----:B-----5:R-:W-:Y:S02]  /*14df0*/  IMAD R3, R3, c[0x0][0x4e8], RZ ;  /* 0x00013a0003037a24 */ /* 0x020fe400078e02ff */
[----:B------:R-:W-:Y:S01]  /*14e00*/  IMAD.WIDE.U32 R10, R207, c[0x0][0x3e8], R10 ;  /* 0x0000fa00cf0a7a25 */ /* 0x000fe200078e000a */
[CC--:B------:R-:W-:Y:S02]  /*14e10*/  LEA R7, R9.reuse, R4.reuse, 0x5 ;  /* 0x0000000409077211 */ /* 0x0c0fe400078e28ff */
[----:B------:R-:W-:Y:S02]  /*14e20*/  SHF.L.U32 R9, R9, 0x3, RZ ;  /* 0x0000000309097819 */ /* 0x000fe400000006ff */
[----:B------:R-:W-:Y:S01]  /*14e30*/  IADD3 R11, R2, R11, RZ ;  /* 0x0000000b020b7210 */ /* 0x000fe20007ffe0ff */
[C---:B-1----:R-:W-:Y:S01]  /*14e40*/  IMAD R7, R6.reuse, 0x80, R7 ;  /* 0x0000008006077824 */ /* 0x042fe200078e0207 */
[----:B------:R-:W-:Y:S01]  /*14e50*/  LEA R4, R6, R4, 0x7 ;  /* 0x0000000406047211 */ /* 0x000fe200078e38ff */
[----:B------:R-:W-:Y:S01]  /*14e60*/  IMAD R2, R5, c[0x0][0x3f0], RZ ;  /* 0x0000fc0005027a24 */ /* 0x000fe200078e02ff */
[----:B------:R-:W-:Y:S01]  /*14e70*/  IADD3 R6, R9, 0x40, RZ ;  /* 0x0000004009067810 */ /* 0x000fe20007ffe0ff */
[----:B------:R-:W-:Y:S01]  /*14e80*/  @P0 IMAD.HI.U32 R0, R7, c[0x0][0x4ec], RZ ;  /* 0x00013b0007000a27 */ /* 0x000fe200078e00ff */
[----:B------:R-:W-:-:S03]  /*14e90*/  MOV R5, R7 ;  /* 0x0000000700057202 */ /* 0x000fc60000000f00 */
[C---:B------:R-:W-:Y:S01]  /*14ea0*/  IMAD R2, R209.reuse, c[0x0][0x3f4], R2 ;  /* 0x0000fd00d1027a24 */ /* 0x040fe200078e0202 */
[----:B------:R-:W-:Y:S01]  /*14eb0*/  @P0 SHF.R.U32.HI R5, RZ, c[0x0][0x4f0], R0 ;  /* 0x00013c00ff050a19 */ /* 0x000fe20000011600 */
[----:B------:R-:W-:-:S03]  /*14ec0*/  IMAD.WIDE.U32 R10, R209, c[0x0][0x3f0], R10 ;  /* 0x0000fc00d10a7a25 */ /* 0x000fc600078e000a */
[--C-:B------:R-:W-:Y:S01]  /*14ed0*/  SHF.R.S32.HI R8, RZ, 0x1f, R5.reuse ;  /* 0x0000001fff087819 */ /* 0x100fe20000011405 */
[----:B------:R-:W-:Y:S01]  /*14ee0*/  IMAD.MOV R0, RZ, RZ, -R5 ;  /* 0x000000ffff007224 */ /* 0x000fe200078e0a05 */
[----:B------:R-:W-:-:S03]  /*14ef0*/  IADD3 R11, R11, R2, RZ ;  /* 0x000000020b0b7210 */ /* 0x000fc60007ffe0ff */
[----:B------:R-:W-:Y:S02]  /*14f00*/  IMAD R8, R8, c[0x0][0x3e0], RZ ;  /* 0x0000f80008087a24 */ /* 0x000fe400078e02ff */
[----:B------:R-:W-:Y:S02]  /*14f10*/  IMAD R0, R0, c[0x0][0x4e8], R7 ;  /* 0x00013a0000007a24 */ /* 0x000fe400078e0207 */
[----:B------:R-:W-:-:S03]  /*14f20*/  IMAD.WIDE.U32 R10, R5, c[0x0][0x3e0], R10 ;  /* 0x0000f800050a7a25 */ /* 0x000fc600078e000a */
[----:B------:R-:W-:Y:S01]  /*14f30*/  SHF.R.S32.HI R2, RZ, 0x1f, R0 ;  /* 0x0000001fff027819 */ /* 0x000fe20000011400 */
[----:B------:R-:W-:-:S05]  /*14f40*/  IMAD R5, R5, c[0x0][0x3e4], R8 ;  /* 0x0000f90005057a24 */ /* 0x000fca00078e0208 */
[----:B------:R-:W-:Y:S01]  /*14f50*/  IADD3 R11, R11, R5, RZ ;  /* 0x000000050b0b7210 */ /* 0x000fe20007ffe0ff */
[----:B------:R-:W-:-:S04]  /*14f60*/  IMAD R5, R2, c[0x0][0x3d8], RZ ;  /* 0x0000f60002057a24 */ /* 0x000fc800078e02ff */
[C---:B------:R-:W-:Y:S02]  /*14f70*/  IMAD R5, R0.reuse, c[0x0][0x3dc], R5 ;  /* 0x0000f70000057a24 */ /* 0x040fe400078e0205 */
[----:B------:R-:W-:-:S04]  /*14f80*/  IMAD.WIDE.U32 R10, R0, c[0x0][0x3d8], R10 ;  /* 0x0000f600000a7a25 */ /* 0x000fc800078e000a */
[----:B------:R-:W-:Y:S01]  /*14f90*/  IMAD.IADD R5, R11, 0x1, R5 ;  /* 0x000000010b057824 */ /* 0x000fe200078e0205 */
[----:B------:R-:W-:-:S04]  /*14fa0*/  LEA R2, P0, R10, c[0x0][0x380], 0x1 ;  /* 0x0000e0000a027a11 */ /* 0x000fc800078008ff */
[----:B------:R-:W-:Y:S02]  /*14fb0*/  LEA.HI.X R0, R10, c[0x0][0x384], R5, 0x1, P0 ;  /* 0x0000e1000a007a11 */ /* 0x000fe400000f0c05 */
[----:B------:R-:W-:Y:S01]  /*14fc0*/  ISETP.GE.AND P0, PT, R4, R3, PT ;  /* 0x000000030400720c */ /* 0x000fe20003f06270 */
[----:B------:R1:W2:Y:S01]  /*14fd0*/  SHFL.IDX PT, R10, R2, RZ, 0x181f ;  /* 0x00181fff020a7589 */ /* 0x0002a200000e0000 */
[----:B------:R-:W-:-:S03]  /*14fe0*/  IADD3 R5, R9, 0x80, RZ ;  /* 0x0000008009057810 */ /* 0x000fc60007ffe0ff */
[----:B------:R1:W3:Y:S08]  /*14ff0*/  SHFL.IDX PT, R11, R0, RZ, 0x181f ;  /* 0x00181fff000b7589 */ /* 0x0002f000000e0000 */
        /* <DEDUP_REMOVED lines=16> */
.L_x_155:
[----:B------:R-:W-:Y:S05]  /*15100*/  BSYNC B0 ;  /* 0x0000000000007941 */ /* 0x000fea0003800000 */
.L_x_154:
[----:B------:R-:W-:Y:S01]  /*15110*/  IADD3 R8, R4, 0x20, RZ ;  /* 0x0000002004087810 */ /* 0x000fe20007ffe0ff */
[----:B--23--:R2:W3:Y:S01]  /*15120*/  SHFL.IDX PT, R11, R0, 0x1, 0x181f ;  /* 0x00381f00000b7f89 */ /* 0x00c4e200000e0000 */
        /* <DEDUP_REMOVED lines=14> */
[----:B------:R3:W-:Y:S01]  /*15210*/  @!P2 ST.E.128 [R12.64], RZ ;  /* 0x000000ff0c00a985 */ /* 0x0007e2000c101d04 */
[----:B------:R-:W-:-:S04]  /*15220*/  @!P1 IMAD.WIDE R14, R8, 0x2, R10 ;  /* 0x00000002080e9825 */ /* 0x000fc800078e020a */
[----:B------:R-:W-:Y:S01]  /*15230*/  @!P0 IMAD.WIDE R10, R7, 0x2, R10 ;  /* 0x00000002070a8825 */ /* 0x000fe200078e020a */
[----:B------:R3:W-:Y:S04]  /*15240*/  @!P1 ST.E.128 [R14.64], RZ ;  /* 0x000000ff0e009985 */ /* 0x0007e8000c101d04 */
[----:B------:R3:W-:Y:S02]  /*15250*/  @!P0 ST.E.128 [R10.64], RZ ;  /* 0x000000ff0a008985 */ /* 0x0007e4000c101d04 */
.L_x_157:
[----:B------:R-:W-:Y:S05]  /*15260*/  BSYNC B0 ;  /* 0x0000000000007941 */ /* 0x000fea0003800000 */
.L_x_156:
[----:B------:R-:W-:Y:S01]  /*15270*/  IADD3 R8, R4, 0x40, RZ ;  /* 0x0000004004087810 */ /* 0x000fe20007ffe0ff */
[----:B---3--:R3:W1:Y:S01]  /*15280*/  SHFL.IDX PT, R11, R0, 0x2, 0x181f ;  /* 0x00581f00000b7f89 */ /* 0x00866200000e0000 */
        /* <DEDUP_REMOVED lines=14> */
[----:B------:R1:W-:Y:S01]  /*15370*/  @!P2 ST.E.128 [R12.64], RZ ;  /* 0x000000ff0c00a985 */ /* 0x0003e2000c101d04 */
[----:B------:R-:W-:-:S04]  /*15380*/  @!P1 IMAD.WIDE R14, R8, 0x2, R10 ;  /* 0x00000002080e9825 */ /* 0x000fc800078e020a */
[----:B------:R-:W-:Y:S01]  /*15390*/  @!P0 IMAD.WIDE R10, R7, 0x2, R10 ;  /* 0x00000002070a8825 */ /* 0x000fe200078e020a */
[----:B------:R1:W-:Y:S04]  /*153a0*/  @!P1 ST.E.128 [R14.64], RZ ;  /* 0x000000ff0e009985 */ /* 0x0003e8000c101d04 */
[----:B------:R1:W-:Y:S02]  /*153b0*/  @!P0 ST.E.128 [R10.64], RZ ;  /* 0x000000ff0a008985 */ /* 0x0003e4000c101d04 */
.L_x_159:
[----:B------:R-:W-:Y:S05]  /*153c0*/  BSYNC B0 ;  /* 0x0000000000007941 */ /* 0x000fea0003800000 */
.L_x_158:
        /* <DEDUP_REMOVED lines=12> */
[----:B-1-3--:R-:W-:-:S05]  /*15490*/  @!P0 IMAD.WIDE R2, R3, 0x2, R10 ;  /* 0x0000000203028825 */ /* 0x00afca00078e020a */
        /* <DEDUP_REMOVED lines=9> */
.L_x_160:
        /* <DEDUP_REMOVED lines=13> */
.L_x_1699:


//--------------------- .text._ZN7cutlass13device_kernelIN5flash19enable_sm80_to_sm89INS1_16FlashAttnFwdSm80INS1_25CollectiveMainloopFwdSm80ILi8ELi1ELb0EN4cute5tupleIJNS5_1CILi128EEENS7_ILi64EEENS7_ILi192EEEEEELi192ENS_10bfloat16_tEfNS_4arch4Sm80ELb0ELb1ELb1ELb0ELb1ELb0ELb1ELb0EEENS1_21CollectiveEpilogueFwdINS6_IJS8_SA_S9_EEENS6_IJNS7_ILi1EEESI_SI_EEESC_SE_Li256ELb0ELb1ELb0ELb0EEENS1_19SingleTileSchedulerILb0ELb0ELb1ELi128EEEEEEEEEvNT_6ParamsE --------------------------
	.section	.text._ZN7cutlass13device_kernelIN5flash19enable_sm80_to_sm89INS1_16FlashAttnFwdSm80INS1_25CollectiveMainloopFwdSm80ILi8ELi1ELb0EN4cute5tupleIJNS5_1CILi128EEENS7_ILi64EEENS7_ILi192EEEEEELi192ENS_10bfloat16_tEfNS_4arch4Sm80ELb0ELb1ELb1ELb0ELb1ELb0ELb1ELb0EEENS1_21CollectiveEpilogueFwdINS6_IJS8_SA_S9_EEENS6_IJNS7_ILi1EEESI_SI_EEESC_SE_Li256ELb0ELb1ELb0ELb0EEENS1_19SingleTileSchedulerILb0ELb0ELb1ELi128EEEEEEEEEvNT_6ParamsE,"ax",@progbits
	.sectioninfo	@"SHI_REGISTERS=255"
	.align	128
.text._ZN7cutlass13device_kernelIN5flash19enable_sm80_to_sm89INS1_16FlashAttnFwdSm80INS1_25CollectiveMainloopFwdSm80ILi8ELi1ELb0EN4cute5tupleIJNS5_1CILi128EEENS7_ILi64EEENS7_ILi192EEEEEELi192ENS_10bfloat16_tEfNS_4arch4Sm80ELb0ELb1ELb1ELb0ELb1ELb0ELb1ELb0EEENS1_21CollectiveEpilogueFwdINS6_IJS8_SA_S9_EEENS6_IJNS7_ILi1EEESI_SI_EEESC_SE_Li256ELb0ELb1ELb0ELb0EEENS1_19SingleTileSchedulerILb0ELb0ELb1ELi128EEEEEEEEEvNT_6ParamsE:
        .type           _ZN7cutlass13device_kernelIN5flash19enable_sm80_to_sm89INS1_16FlashAttnFwdSm80INS1_25CollectiveMainloopFwdSm80ILi8ELi1ELb0EN4cute5tupleIJNS5_1CILi128EEENS7_ILi64EEENS7_ILi192EEEEEELi192ENS_10bfloat16_tEfNS_4arch4Sm80ELb0ELb1ELb1ELb0ELb1ELb0ELb1ELb0EEENS1_21CollectiveEpilogueFwdINS6_IJS8_SA_S9_EEENS6_IJNS7_ILi1EEESI_SI_EEESC_SE_Li256ELb0ELb1ELb0ELb0EEENS1_19SingleTileSchedulerILb0ELb0ELb1ELi128EEEEEEEEEvNT_6ParamsE,@function
        .size           _ZN7cutlass13device_kernelIN5flash19enable_sm80_to_sm89INS1_16FlashAttnFwdSm80INS1_25CollectiveMainloopFwdSm80ILi8ELi1ELb0EN4cute5tupleIJNS5_1CILi128EEENS7_ILi64EEENS7_ILi192EEEEEELi192ENS_10bfloat16_tEfNS_4arch4Sm80ELb0ELb1ELb1ELb0ELb1ELb0ELb1ELb0EEENS1_21CollectiveEpilogueFwdINS6_IJS8_SA_S9_EEENS6_IJNS7_ILi1EEESI_SI_EEESC_SE_Li256ELb0ELb1ELb0ELb0EEENS1_19SingleTileSchedulerILb0ELb0ELb1ELi128EEEEEEEEEvNT_6ParamsE,(.L_x_1700 - _ZN7cutlass13device_kernelIN5flash19enable_sm80_to_sm89INS1_16FlashAttnFwdSm80INS1_25CollectiveMainloopFwdSm80ILi8ELi1ELb0EN4cute5tupleIJNS5_1CILi128EEENS7_ILi64EEENS7_ILi192EEEEEELi192ENS_10bfloat16_tEfNS_4arch4Sm80ELb0ELb1ELb1ELb0ELb1ELb0ELb1ELb0EEENS1_21CollectiveEpilogueFwdINS6_IJS8_SA_S9_EEENS6_IJNS7_ILi1EEESI_SI_EEESC_SE_Li256ELb0ELb1ELb0ELb0EEENS1_19SingleTileSchedulerILb0ELb0ELb1ELi128EEEEEEEEEvNT_6ParamsE)
        .other          _ZN7cutlass13device_kernelIN5flash19enable_sm80_to_sm89INS1_16FlashAttnFwdSm80INS1_25CollectiveMainloopFwdSm80ILi8ELi1ELb0EN4cute5tupleIJNS5_1CILi128EEENS7_ILi64EEENS7_ILi192EEEEEELi192ENS_10bfloat16_tEfNS_4arch4Sm80ELb0ELb1ELb1ELb0ELb1ELb0ELb1ELb0EEENS1_21CollectiveEpilogueFwdINS6_IJS8_SA_S9_EEENS6_IJNS7_ILi1EEESI_SI_EEESC_SE_Li256ELb0ELb1ELb0ELb0EEENS1_19SingleTileSchedulerILb0ELb0ELb1ELi128EEEEEEEEEvNT_6ParamsE,@"STO_CUDA_ENTRY STV_DEFAULT"
_ZN7cutlass13device_kernelIN5flash19enable_sm80_to_sm89INS1_16FlashAttnFwdSm80INS1_25CollectiveMainloopFwdSm80ILi8ELi1ELb0EN4cute5tupleIJNS5_1CILi128EEENS7_ILi64EEENS7_ILi192EEEEEELi192ENS_10bfloat16_tEfNS_4arch4Sm80ELb0ELb1ELb1ELb0ELb1ELb0ELb1ELb0EEENS1_21CollectiveEpilogueFwdINS6_IJS8_SA_S9_EEENS6_IJNS7_ILi1EEESI_SI_EEESC_SE_Li256ELb0ELb1ELb0ELb0EEENS1_19SingleTileSchedulerILb0ELb0ELb1ELi128EEEEEEEEEvNT_6ParamsE:
        /* <DEDUP_REMOVED lines=8> */
[----:B------:R-:W-:-:S04]  /*0080*/  ULDC.64 UR22, c[0x0][0x118] ;  /* 0x0000460000167ab9 */ /* 0x000fc80000000a00 */
[----:B------:R-:W-:-:S05]  /*0090*/  PLOP3.LUT P0, PT, PT, PT, UP0, 0x80, 0x0 ;  /* 0x000000000000781c */ /* 0x000fca0003f0f008 */
[----:B------:R-:W-:Y:S02]  /*00a0*/  @UP0 UMOV UR4, 0x4 ;  /* 0x0000000400040882 */ /* 0x000fe40000000000 */
[----:B------:R-:W-:-:S06]  /*00b0*/  @UP0 UIMAD.WIDE UR4, UR6, UR4, UR8 ;  /* 0x00000004060402a5 */ /* 0x000fcc000f8e0208 */
[----:B------:R-:W-:Y:S02]  /*00c0*/  IMAD.U32 R2, RZ, RZ, UR4 ;  /* 0x00000004ff027e24 */ /* 0x000fe4000f8e00ff */
[----:B------:R-:W-:Y:S01]  /*00d0*/  IMAD.U32 R3, RZ, RZ, UR5 ;  /* 0x00000005ff037e24 */ /* 0x000fe2000f8e00ff */
[----:B------:R-:W1:Y:S01]  /*00e0*/  S2UR UR25, SR_CTAID.X ;  /* 0x00000000001979c3 */ /* 0x000e620000002500 */
[----:B------:R-:W-:Y:S02]  /*00f0*/  ULDC UR9, c[0x0][0x2c4] ;  /* 0x0000b10000097ab9 */ /* 0x000fe40000000800 */
[----:B------:R-:W-:Y:S01]  /*0100*/  ULDC.64 UR4, c[0x0][0x2c8] ;  /* 0x0000b20000047ab9 */ /* 0x000fe20000000a00 */
[----:B------:R-:W2:Y:S01]  /*0110*/  @P0 LDG.E R2, [R2.64] ;  /* 0x0000001602020981 */ /* 0x000ea2000c1e1900 */
[----:B------:R-:W-:Y:S02]  /*0120*/  UISETP.NE.AND UP2, UPT, UR9, 0x1, UPT ;  /* 0x000000010900788c */ /* 0x000fe4000bf45270 */
[----:B------:R-:W-:Y:S01]  /*0130*/  ULDC UR20, c[0x0][0x2ac] ;  /* 0x0000ab0000147ab9 */ /* 0x000fe20000000800 */
[----:B------:R-:W3:Y:S01]  /*0140*/  S2UR UR11, SR_CTAID.Y ;  /* 0x00000000000b79c3 */ /* 0x000ee20000002600 */
[----:B------:R-:W4:Y:S01]  /*0150*/  S2R R82, SR_TID.X ;  /* 0x0000000000527919 */ /* 0x000f220000002100 */
[----:B------:R-:W-:-:S02]  /*0160*/  ULDC UR10, c[0x0][0x1d0] ;  /* 0x00007400000a7ab9 */ /* 0x000fc40000000800 */
[----:B------:R-:W-:Y:S02]  /*0170*/  UIMAD UR10, UR20, UR10, URZ ;  /* 0x0000000a140a72a4 */ /* 0x000fe4000f8e023f */
[----:B------:R-:W-:Y:S02]  /*0180*/  ULDC UR8, c[0x0][0x168] ;  /* 0x00005a0000087ab9 */ /* 0x000fe40000000800 */
[----:B-1----:R-:W-:-:S04]  /*0190*/  USHF.L.U32 UR25, UR25, 0x7, URZ ;  /* 0x0000000719197899 */ /* 0x002fc8000800063f */
[----:B------:R-:W-:Y:S02]  /*01a0*/  @UP2 UIADD3 UR12, UR25, 0x7f, URZ ;  /* 0x0000007f190c2890 */ /* 0x000fe4000fffe03f */
[----:B------:R-:W-:Y:S02]  /*01b0*/  UIADD3 UR7, UR25, 0x7f, URZ ;  /* 0x0000007f19077890 */ /* 0x000fe4000fffe03f */
[----:B------:R-:W-:-:S04]  /*01c0*/  UIMAD.WIDE.U32 UR12, UR12, UR4, URZ ;  /* 0x000000040c0c72a5 */ /* 0x000fc8000f8e003f */
[----:B------:R-:W-:-:S03]  /*01d0*/  @UP2 USHF.R.U32.HI UR7, URZ, UR5, UR13 ;  /* 0x000000053f072299 */ /* 0x000fc6000801160d */
[----:B------:R-:W-:Y:S02]  /*01e0*/  UMOV UR12, 0x1 ;  /* 0x00000001000c7882 */ /* 0x000fe40000000000 */
[----:B------:R-:W-:Y:S02]  /*01f0*/  ULDC.64 UR4, c[0x0][0x328] ;  /* 0x0000ca0000047ab9 */ /* 0x000fe40000000a00 */
[----:B------:R-:W-:Y:S02]  /*0200*/  UISETP.LE.AND UP1, UPT, UR12, UR5, UPT ;  /* 0x000000050c00728c */ /* 0x000fe4000bf23270 */
[----:B------:R-:W-:Y:S02]  /*0210*/  UMOV UR13, URZ ;  /* 0x0000003f000d7c82 */ /* 0x000fe40008000000 */
[----:B------:R-:W-:-:S04]  /*0220*/  UIADD3 UR8, UR10, -UR8, UR12 ;  /* 0x800000080a087290 */ /* 0x000fc8000fffe00c */
[----:B------:R-:W-:Y:S02]  /*0230*/  UIADD3 UR5, UR8, UR7, URZ ;  /* 0x0000000708057290 */ /* 0x000fe4000fffe03f */
[----:B---3--:R-:W-:Y:S02]  /*0240*/  USHF.R.S32.HI UR8, URZ, 0x1f, UR11 ;  /* 0x0000001f3f087899 */ /* 0x008fe4000801140b */
[----:B------:R-:W-:Y:S01]  /*0250*/  UIADD3 UR7, UR5, UR4, URZ ;  /* 0x0000000405077290 */ /* 0x000fe2000fffe03f */
[----:B--2---:R1:W2:Y:S01]  /*0260*/  @P0 R2UR UR13, R2 ;  /* 0x00000000020d03c2 */ /* 0x0042a200000e0000 */
[----:B------:R-:W-:-:S13]  /*0270*/  PLOP3.LUT P0, PT, PT, PT, UP1, 0x40, 0x0 ;  /* 0x000000000000781c */ /* 0x000fda0003f0e818 */
[----:B------:R-:W-:Y:S05]  /*0280*/  @P0 BRA `(.L_x_161) ;  /* 0x0000016000000947 */ /* 0x000fea0003800000 */
[----:B----4-:R-:W-:Y:S01]  /*0290*/  ISETP.LT.AND P0, PT, RZ, UR5, PT ;  /* 0x00000005ff007c0c */ /* 0x010fe2000bf01270 */
[----:B------:R-:W-:-:S12]  /*02a0*/  UIADD3 UR14, UR5, -0x1, URZ ;  /* 0xffffffff050e7890 */ /* 0x000fd8000fffe03f */
[----:B------:R-:W-:Y:S05]  /*02b0*/  @P0 BRA `(.L_x_162) ;  /* 0x0000009000000947 */ /* 0x000fea0003800000 */
[----:B------:R-:W-:Y:S02]  /*02c0*/  ULDC UR4, c[0x0][0x32c] ;  /* 0x0000cb0000047ab9 */ /* 0x000fe40000000800 */
[----:B------:R-:W-:Y:S02]  /*02d0*/  UISETP.NE.AND UP0, UPT, UR12, UR4, UPT ;  /* 0x000000040c00728c */ /* 0x000fe4000bf05270 */
[----:B------:R-:W-:-:S03]  /*02e0*/  UIADD3 UR14, -UR5, URZ, URZ ;  /* 0x0000003f050e7290 */ /* 0x000fc6000fffe13f */
[----:B------:R-:W-:Y:S02]  /*02f0*/  ULDC.64 UR4, c[0x0][0x330] ;  /* 0x0000cc0000047ab9 */ /* 0x000fe40000000a00 */
[----:B------:R-:W-:-:S07]  /*0300*/  UIMAD.WIDE.U32 UR16, UR14, UR4, URZ ;  /* 0x000000040e1072a5 */ /* 0x000fce000f8e003f */
[----:B------:R-:W-:Y:S02]  /*0310*/  @UP0 UMOV UR15, UR17 ;  /* 0x00000011000f0c82 */ /* 0x000fe40008000000 */
[----:B------:R-:W-:-:S04]  /*0320*/  @UP0 USHF.R.U32.HI UR14, URZ, UR5, UR15 ;  /* 0x000000053f0e0299 */ /* 0x000fc8000801160f */
[----:B------:R-:W-:Y:S01]  /*0330*/  ULOP3.LUT UR14, URZ, UR14, URZ, 0x33, !UPT ;  /* 0x0000000e3f0e7292 */ /* 0x000fe2000f8e333f */
[----:B------:R-:W-:Y:S05]  /*0340*/  BRA `(.L_x_163) ;  /* 0x0000006000007947 */ /* 0x000fea0003800000 */
.L_x_162:
[----:B------:R-:W-:Y:S02]  /*0350*/  ULDC UR4, c[0x0][0x32c] ;  /* 0x0000cb0000047ab9 */ /* 0x000fe40000000800 */
[----:B------:R-:W-:-:S03]  /*0360*/  UISETP.NE.AND UP0, UPT, UR12, UR4, UPT ;  /* 0x000000040c00728c */ /* 0x000fc6000bf05270 */
[----:B------:R-:W-:Y:S02]  /*0370*/  ULDC.64 UR4, c[0x0][0x330] ;  /* 0x0000cc0000047ab9 */ /* 0x000fe40000000a00 */
[----:B------:R-:W-:-:S07]  /*0380*/  UIMAD.WIDE.U32 UR16, UR14, UR4, URZ ;  /* 0x000000040e1072a5 */ /* 0x000fce000f8e003f */
[----:B------:R-:W-:Y:S02]  /*0390*/  @UP0 UMOV UR15, UR17 ;  /* 0x00000011000f0c82 */ /* 0x000fe40008000000 */
[----:B------:R-:W-:Y:S02]  /*03a0*/  @UP0 USHF.R.U32.HI UR14, URZ, UR5, UR15 ;  /* 0x000000053f0e0299 */ /* 0x000fe4000801160f */
.L_x_163:
[----:B------:R-:W-:Y:S02]  /*03b0*/  ULDC UR4, c[0x0][0x32c] ;  /* 0x0000cb0000047ab9 */ /* 0x000fe40000000800 */
[----:B------:R-:W-:-:S04]  /*03c0*/  UIMAD UR4, UR14, UR4, UR4 ;  /* 0x000000040e0472a4 */ /* 0x000fc8000f8e0204 */
[----:B------:R-:W-:-:S04]  /*03d0*/  UISETP.LT.AND UP0, UPT, UR7, UR4, UPT ;  /* 0x000000040700728c */ /* 0x000fc8000bf01270 */
[----:B------:R-:W-:Y:S02]  /*03e0*/  USEL UR7, UR7, UR4, UP0 ;  /* 0x0000000407077287 */ /* 0x000fe40008000000 */
.L_x_161:
[----:B----4-:R-:W-:Y:S01]  /*03f0*/  UIADD3 UR12, UR10, 0x3f, URZ ;  /* 0x0000003f0a0c7890 */ /* 0x010fe2000fffe03f */
[----:B------:R-:W-:Y:S01]  /*0400*/  PLOP3.LUT P0, PT, PT, PT, UP1, 0x40, 0x0 ;  /* 0x000000000000781c */ /* 0x000fe20003f0e818 */
[----:B------:R-:W-:Y:S02]  /*0410*/  UIADD3 UR14, UR7, 0x3f, URZ ;  /* 0x0000003f070e7890 */ /* 0x000fe4000fffe03f */
[----:B------:R-:W-:Y:S02]  /*0420*/  ULDC.64 UR4, c[0x0][0x2c8] ;  /* 0x0000b20000047ab9 */ /* 0x000fe40000000a00 */
[----:B------:R-:W-:Y:S02]  /*0430*/  UIMAD.WIDE.U32 UR16, UR25, UR4, URZ ;  /* 0x00000004191072a5 */ /* 0x000fe4000f8e003f */
[----:B------:R-:W-:Y:S02]  /*0440*/  USHF.R.S32.HI UR15, URZ, 0x1f, UR12 ;  /* 0x0000001f3f0f7899 */ /* 0x000fe4000801140c */
[----:B------:R-:W-:-:S02]  /*0450*/  USHF.R.S32.HI UR7, URZ, 0x1f, UR14 ;  /* 0x0000001f3f077899 */ /* 0x000fc4000801140e */
[----:B------:R-:W-:Y:S02]  /*0460*/  UMOV UR4, UR25 ;  /* 0x0000001900047c82 */ /* 0x000fe40008000000 */
[----:B------:R-:W-:Y:S02]  /*0470*/  @UP2 USHF.R.U32.HI UR4, URZ, UR5, UR17 ;  /* 0x000000053f042299 */ /* 0x000fe40008011611 */
[----:B------:R-:W-:Y:S02]  /*0480*/  ULEA.HI UR5, UR15, UR12, URZ, 0x6 ;  /* 0x0000000c0f057291 */ /* 0x000fe4000f8f303f */
[----:B------:R-:W-:Y:S02]  /*0490*/  ULEA.HI UR21, UR7, UR14, URZ, 0x6 ;  /* 0x0000000e07157291 */ /* 0x000fe4000f8f303f */
[----:B------:R-:W-:Y:S02]  /*04a0*/  ULDC UR24, c[0x0][0x168] ;  /* 0x00005a0000187ab9 */ /* 0x000fe40000000800 */
[----:B------:R-:W-:-:S02]  /*04b0*/  USHF.R.S32.HI UR5, URZ, 0x6, UR5 ;  /* 0x000000063f057899 */ /* 0x000fc40008011405 */
[----:B------:R-:W-:Y:S02]  /*04c0*/  USHF.R.S32.HI UR21, URZ, 0x6, UR21 ;  /* 0x000000063f157899 */ /* 0x000fe40008011415 */
[----:B------:R-:W-:Y:S02]  /*04d0*/  UIADD3 UR24, UR10, -UR24, URZ ;  /* 0x800000180a187290 */ /* 0x000fe4000fffe03f */
[----:B------:R-:W-:Y:S02]  /*04e0*/  UISETP.LT.AND UP0, UPT, UR5, UR21, UPT ;  /* 0x000000150500728c */ /* 0x000fe4000bf01270 */
[----:B------:R-:W-:Y:S02]  /*04f0*/  UIADD3 UR4, UR24, UR4, URZ ;  /* 0x0000000418047290 */ /* 0x000fe4000fffe03f */
[----:B------:R-:W-:Y:S02]  /*0500*/  ULDC UR7, c[0x0][0x324] ;  /* 0x0000c90000077ab9 */ /* 0x000fe40000000800 */
[----:B------:R-:W-:-:S02]  /*0510*/  USEL UR21, UR5, UR21, UP0 ;  /* 0x0000001505157287 */ /* 0x000fc40008000000 */
[----:B------:R-:W-:Y:S01]  /*0520*/  UIADD3 UR7, UR4, -UR7, URZ ;  /* 0x8000000704077290 */ /* 0x000fe2000fffe03f */
[----:B------:R-:W-:Y:S05]  /*0530*/  @P0 BRA `(.L_x_164) ;  /* 0x0000015000000947 */ /* 0x000fea0003800000 */
[----:B------:R-:W-:Y:S02]  /*0540*/  UMOV UR12, UR4 ;  /* 0x00000004000c7c82 */ /* 0x000fe40008000000 */
[----:B------:R-:W-:-:S06]  /*0550*/  UISETP.GT.AND UP0, UPT, UR12, -0x1, UPT ;  /* 0xffffffff0c00788c */ /* 0x000fcc000bf04270 */
[----:B------:R-:W-:-:S13]  /*0560*/  PLOP3.LUT P0, PT, PT, PT, UP0, 0x80, 0x0 ;  /* 0x000000000000781c */ /* 0x000fda0003f0f008 */
[----:B------:R-:W-:Y:S05]  /*0570*/  @P0 BRA `(.L_x_165) ;  /* 0x0000008000000947 */ /* 0x000fea0003800000 */
[----:B------:R-:W-:Y:S02]  /*0580*/  ULDC UR4, c[0x0][0x32c] ;  /* 0x0000cb0000047ab9 */ /* 0x000fe40000000800 */
[----:B------:R-:W-:Y:S02]  /*0590*/  UISETP.NE.AND UP0, UPT, UR4, 0x1, UPT ;  /* 0x000000010400788c */ /* 0x000fe4000bf05270 */
[----:B------:R-:W-:Y:S02]  /*05a0*/  ULOP3.LUT UR12, URZ, UR12, URZ, 0x33, !UPT ;  /* 0x0000000c3f0c7292 */ /* 0x000fe4000f8e333f */
[----:B------:R-:W-:Y:S02]  /*05b0*/  ULDC.64 UR4, c[0x0][0x330] ;  /* 0x0000cc0000047ab9 */ /* 0x000fe40000000a00 */
[----:B------:R-:W-:-:S05]  /*05c0*/  UIMAD.WIDE.U32 UR14, UR12, UR4, URZ ;  /* 0x000000040c0e72a5 */ /* 0x000fca000f8e003f */
[----:B------:R-:W-:-:S04]  /*05d0*/  @UP0 USHF.R.U32.HI UR12, URZ, UR5, UR15 ;  /* 0x000000053f0c0299 */ /* 0x000fc8000801160f */
[----:B------:R-:W-:Y:S01]  /*05e0*/  ULOP3.LUT UR12, URZ, UR12, URZ, 0x33, !UPT ;  /* 0x0000000c3f0c7292 */ /* 0x000fe2000f8e333f */
[----:B------:R-:W-:Y:S05]  /*05f0*/  BRA `(.L_x_166) ;  /* 0x0000005000007947 */ /* 0x000fea0003800000 */
.L_x_165:
[----:B------:R-:W-:Y:S02]  /*0600*/  ULDC UR4, c[0x0][0x32c] ;  /* 0x0000cb0000047ab9 */ /* 0x000fe40000000800 */
[----:B------:R-:W-:-:S03]  /*0610*/  UISETP.NE.AND UP0, UPT, UR4, 0x1, UPT ;  /* 0x000000010400788c */ /* 0x000fc6000bf05270 */
[----:B------:R-:W-:Y:S02]  /*0620*/  ULDC.64 UR4, c[0x0][0x330] ;  /* 0x0000cc0000047ab9 */ /* 0x000fe40000000a00 */
[----:B------:R-:W-:-:S06]  /*0630*/  UIMAD.WIDE.U32 UR14, UR12, UR4, URZ ;  /* 0x000000040c0e72a5 */ /* 0x000fcc000f8e003f */
[----:B------:R-:W-:Y:S02]  /*0640*/  @UP0 USHF.R.U32.HI UR12, URZ, UR5, UR15 ;  /* 0x000000053f0c0299 */ /* 0x000fe4000801160f */
.L_x_166:
[----:B------:R-:W-:Y:S02]  /*0650*/  ULDC UR4, c[0x0][0x32c] ;  /* 0x0000cb0000047ab9 */ /* 0x000fe40000000800 */
[----:B------:R-:W-:-:S04]  /*0660*/  UIMAD UR4, UR12, UR4, URZ ;  /* 0x000000040c0472a4 */ /* 0x000fc8000f8e023f */
[----:B------:R-:W-:-:S04]  /*0670*/  UISETP.LT.AND UP0, UPT, UR7, UR4, UPT ;  /* 0x000000040700728c */ /* 0x000fc8000bf01270 */
[----:B------:R-:W-:-:S04]  /*0680*/  USEL UR7, UR7, UR4, !UP0 ;  /* 0x0000000407077287 */ /* 0x000fc8000c000000 */
.L_x_164:
[----:B------:R-:W-:Y:S01]  /*0690*/  USHF.R.S32.HI UR4, URZ, 0x1f, UR7 ;  /* 0x0000001f3f047899 */ /* 0x000fe20008011407 */
[----:B------:R-:W-:Y:S01]  /*06a0*/  PLOP3.LUT P2, PT, PT, PT, PT, 0x80, 0x0 ;  /* 0x000000000000781c */ /* 0x000fe20003f4f070 */
[----:B------:R-:W-:Y:S01]  /*06b0*/  CS2R R98, SRZ ;  /* 0x0000000000627805 */ /* 0x000fe2000001ff00 */
[----:B------:R-:W-:Y:S01]  /*06c0*/  IMAD.MOV.U32 R5, RZ, RZ, RZ ;  /* 0x000000ffff057224 */ /* 0x000fe200078e00ff */
[----:B------:R-:W-:Y:S01]  /*06d0*/  ULEA.HI UR7, UR4, UR7, URZ, 0x6 ;  /* 0x0000000704077291 */ /* 0x000fe2000f8f303f */
[----:B------:R-:W-:Y:S01]  /*06e0*/  IMAD.MOV.U32 R96, RZ, RZ, RZ ;  /* 0x000000ffff607224 */ /* 0x000fe200078e00ff */
[----:B------:R-:W-:Y:S01]  /*06f0*/  CS2R R94, SRZ ;  /* 0x00000000005e7805 */ /* 0x000fe2000001ff00 */
[----:B------:R-:W-:Y:S01]  /*0700*/  CS2R R92, SRZ ;  /* 0x00000000005c7805 */ /* 0x000fe2000001ff00 */
[----:B------:R-:W-:Y:S01]  /*0710*/  USHF.R.S32.HI UR7, URZ, 0x6, UR7 ;  /* 0x000000063f077899 */ /* 0x000fe20008011407 */
[----:B------:R-:W-:Y:S01]  /*0720*/  CS2R R90, SRZ ;  /* 0x00000000005a7805 */ /* 0x000fe2000001ff00 */
[----:B------:R-:W-:Y:S01]  /*0730*/  CS2R R88, SRZ ;  /* 0x0000000000587805 */ /* 0x000fe2000001ff00 */
[----:B------:R-:W-:Y:S01]  /*0740*/  CS2R R86, SRZ ;  /* 0x0000000000567805 */ /* 0x000fe2000001ff00 */
[----:B------:R-:W-:Y:S01]  /*0750*/  UISETP.LT.AND UP0, UPT, URZ, UR7, UPT ;  /* 0x000000073f00728c */ /* 0x000fe2000bf01270 */
[----:B------:R-:W-:Y:S01]  /*0760*/  CS2R R84, SRZ ;  /* 0x0000000000547805 */ /* 0x000fe2000001ff00 */
[----:B------:R-:W-:Y:S01]  /*0770*/  MOV R83, RZ ;  /* 0x000000ff00537202 */ /* 0x000fe20000000f00 */
[----:B------:R-:W-:Y:S01]  /*0780*/  CS2R R6, SRZ ;  /* 0x0000000000067805 */ /* 0x000fe2000001ff00 */
[----:B------:R-:W-:Y:S01]  /*0790*/  USEL UR7, URZ, UR7, !UP0 ;  /* 0x000000073f077287 */ /* 0x000fe2000c000000 */
[----:B------:R-:W-:Y:S01]  /*07a0*/  CS2R R80, SRZ ;  /* 0x0000000000507805 */ /* 0x000fe2000001ff00 */
[----:B------:R-:W-:Y:S01]  /*07b0*/  CS2R R78, SRZ ;  /* 0x00000000004e7805 */ /* 0x000fe2000001ff00 */
[----:B------:R-:W-:Y:S01]  /*07c0*/  CS2R R76, SRZ ;  /* 0x00000000004c7805 */ /* 0x000fe2000001ff00 */
[----:B------:R-:W-:Y:S01]  /*07d0*/  UISETP.GT.AND UP0, UPT, UR21, UR7, UPT ;  /* 0x000000071500728c */ /* 0x000fe2000bf04270 */
[----:B------:R-:W-:Y:S01]  /*07e0*/  CS2R R74, SRZ ;  /* 0x00000000004a7805 */ /* 0x000fe2000001ff00 */
[----:B------:R-:W-:Y:S01]  /*07f0*/  CS2R R72, SRZ ;  /* 0x0000000000487805 */ /* 0x000fe2000001ff00 */
[----:B------:R-:W-:Y:S01]  /*0800*/  CS2R R70, SRZ ;  /* 0x0000000000467805 */ /* 0x000fe2000001ff00 */
[----:B------:R-:W-:Y:S01]  /*0810*/  CS2R R68, SRZ ;  /* 0x0000000000447805 */ /* 0x000fe2000001ff00 */
[----:B------:R-:W-:Y:S01]  /*0820*/  CS2R R66, SRZ ;  /* 0x0000000000427805 */ /* 0x000fe2000001ff00 */
[----:B------:R-:W-:Y:S01]  /*0830*/  PLOP3.LUT P0, PT, PT, PT, UP0, 0x80, 0x0 ;  /* 0x000000000000781c */ /* 0x000fe20003f0f008 */
        /* <DEDUP_REMOVED lines=33> */
[----:B------:R-:W-:Y:S02]  /*0a50*/  ULDC.64 UR4, c[0x0][0x340] ;  /* 0x0000d00000047ab9 */ /* 0x000fe40000000a00 */
[----:B------:R-:W-:-:S02]  /*0a60*/  UISETP.NE.U32.AND UP0, UPT, URZ, UR4, UPT ;  /* 0x000000043f00728c */ /* 0x000fc4000bf05070 */
[----:B------:R-:W-:Y:S02]  /*0a70*/  ULDC.64 UR14, c[0x0][0x340] ;  /* 0x0000d000000e7ab9 */ /* 0x000fe40000000a00 */
[----:B------:R-:W-:-:S06]  /*0a80*/  UISETP.NE.AND.EX UP0, UPT, URZ, UR5, UPT, UP0 ;  /* 0x000000053f00728c */ /* 0x000fcc000bf05300 */
[----:B------:R-:W-:-:S05]  /*0a90*/  PLOP3.LUT P0, PT, PT, PT, UP0, 0x80, 0x0 ;  /* 0x000000000000781c */ /* 0x000fca0003f0f008 */
[----:B------:R-:W-:Y:S02]  /*0aa0*/  @UP0 UMOV UR4, 0x4 ;  /* 0x0000000400040882 */ /* 0x000fe40000000000 */
[----:B------:R-:W-:-:S06]  /*0ab0*/  @UP0 UIMAD.WIDE UR4, UR6, UR4, UR14 ;  /* 0x00000004060402a5 */ /* 0x000fcc000f8e020e */
[----:B------:R-:W-:Y:S02]  /*0ac0*/  IMAD.U32 R14, RZ, RZ, UR4 ;  /* 0x00000004ff0e7e24 */ /* 0x000fe4000f8e00ff */
[----:B------:R-:W-:Y:S01]  /*0ad0*/  IMAD.U32 R15, RZ, RZ, UR5 ;  /* 0x00000005ff0f7e24 */ /* 0x000fe2000f8e00ff */
[----:B------:R-:W-:Y:S01]  /*0ae0*/  SHF.R.S32.HI R85, RZ, 0x1f, R82 ;  /* 0x0000001fff557819 */ /* 0x000fe20000011452 */
[----:B------:R-:W-:-:S03]  /*0af0*/  ULDC.64 UR4, c[0x0][0x1b8] ;  /* 0x00006e0000047ab9 */ /* 0x000fc60000000a00 */
[----:B------:R-:W-:Y:S01]  /*0b00*/  LEA.HI R0, R85, R82, RZ, 0x3 ;  /* 0x0000005255007211 */ /* 0x000fe200078f18ff */
[----:B------:R-:W3:Y:S01]  /*0b10*/  @P0 LDG.E R14, [R14.64] ;  /* 0x000000160e0e0981 */ /* 0x000ee2000c1e1900 */
[----:B------:R-:W-:Y:S01]  /*0b20*/  PLOP3.LUT P2, PT, PT, PT, UP2, 0x80, 0x0 ;  /* 0x000000000000781c */ /* 0x000fe20003f4f028 */
[----:B------:R-:W-:Y:S01]  /*0b30*/  UIMAD UR12, UR8, UR4, URZ ;  /* 0x00000004080c72a4 */ /* 0x000fe2000f8e023f */
[----:B------:R-:W-:Y:S01]  /*0b40*/  LOP3.LUT R5, R0, 0xfffffff8, RZ, 0xc0, !PT ;  /* 0xfffffff800057812 */ /* 0x000fe200078ec0ff */
[----:B------:R-:W-:Y:S01]  /*0b50*/  UIMAD.WIDE.U32 UR16, UR11, UR4, URZ ;  /* 0x000000040b1072a5 */ /* 0x000fe2000f8e003f */
[----:B------:R-:W-:Y:S01]  /*0b60*/  SHF.R.S32.HI R0, RZ, 0x3, R0 ;  /* 0x00000003ff007819 */ /* 0x000fe20000011400 */
[----:B------:R-:W-:Y:S01]  /*0b70*/  UIMAD UR12, UR11, UR5, UR12 ;  /* 0x000000050b0c72a4 */ /* 0x000fe2000f8e020c */
[----:B------:R-:W-:Y:S01]  /*0b80*/  PLOP3.LUT P1, PT, PT, PT, UP2, 0x80, 0x0 ;  /* 0x000000000000781c */ /* 0x000fe20003f2f028 */
[----:B------:R-:W-:Y:S01]  /*0b90*/  IMAD.IADD R5, R82, 0x1, -R5 ;  /* 0x0000000152057824 */ /* 0x000fe200078e0a05 */
[----:B------:R-:W-:Y:S01]  /*0ba0*/  USHF.R.S32.HI UR14, URZ, 0x1f, UR6 ;  /* 0x0000001f3f0e7899 */ /* 0x000fe20008011406 */
[----:B------:R-:W-:Y:S01]  /*0bb0*/  IMAD.SHL.U32 R209, R0, 0x40, RZ ;  /* 0x0000004000d17824 */ /* 0x000fe200078e00ff */
[----:B------:R-:W-:Y:S01]  /*0bc0*/  ULDC.64 UR4, c[0x0][0x1c0] ;  /* 0x0000700000047ab9 */ /* 0x000fe20000000a00 */
[C---:B------:R-:W-:Y:S01]  /*0bd0*/  IMAD R210, R5.reuse, 0x20, R0 ;  /* 0x0000002005d27824 */ /* 0x040fe200078e0200 */
[----:B------:R-:W-:Y:S01]  /*0be0*/  UIADD3 UR17, UR17, UR12, URZ ;  /* 0x0000000c11117290 */ /* 0x000fe2000fffe03f */
[----:B------:R-:W-:Y:S01]  /*0bf0*/  IMAD.SHL.U32 R218, R5, 0x8, RZ ;  /* 0x0000000805da7824 */ /* 0x000fe200078e00ff */
[----:B------:R-:W-:Y:S01]  /*0c00*/  UIMAD UR14, UR14, UR4, URZ ;  /* 0x000000040e0e72a4 */ /* 0x000fe2000f8e023f */
[----:B------:R-:W-:Y:S01]  /*0c10*/  LOP3.LUT R209, R209, 0x1c0, RZ, 0xc0, !PT ;  /* 0x000001c0d1d17812 */ /* 0x000fe200078ec0ff */
[----:B------:R-:W-:Y:S01]  /*0c20*/  UIMAD.WIDE.U32 UR16, UR6, UR4, UR16 ;  /* 0x00000004061072a5 */ /* 0x000fe2000f8e0010 */
[----:B-1----:R-:W-:Y:S01]  /*0c30*/  IADD3 R2, R210, UR25, RZ ;  /* 0x00000019d2027c10 */ /* 0x002fe2000fffe0ff */
[----:B------:R-:W-:Y:S01]  /*0c40*/  UIMAD UR5, UR6, UR5, UR14 ;  /* 0x00000005060572a4 */ /* 0x000fe2000f8e020e */
[----:B------:R-:W-:Y:S01]  /*0c50*/  SHF.R.U32.HI R10, RZ, 0x3, R209 ;  /* 0x00000003ff0a7819 */ /* 0x000fe200000116d1 */
[----:B------:R-:W-:Y:S01]  /*0c60*/  ULDC UR4, c[0x0][0x168] ;  /* 0x00005a0000047ab9 */ /* 0x000fe20000000800 */
[----:B------:R-:W-:Y:S01]  /*0c70*/  LOP3.LUT R209, R209, 0x38, R218, 0xf8, !PT ;  /* 0x00000038d1d17812 */ /* 0x000fe200078ef8da */
[----:B------:R-:W-:Y:S01]  /*0c80*/  @P2 IMAD.HI.U32 R3, R2, c[0x0][0x2c8], RZ ;  /* 0x0000b20002032a27 */ /* 0x000fe200078e00ff */
[----:B------:R-:W-:Y:S01]  /*0c90*/  UIADD3 UR5, UR17, UR5, URZ ;  /* 0x0000000511057290 */ /* 0x000fe2000fffe03f */
[----:B------:R-:W-:Y:S01]  /*0ca0*/  ISETP.GE.AND P4, PT, R218, c[0x0][0x198], PT ;  /* 0x00006600da007a0c */ /* 0x000fe20003f86270 */
[----:B------:R-:W-:Y:S01]  /*0cb0*/  UIMAD UR4, UR9, UR4, URZ ;  /* 0x00000004090472a4 */ /* 0x000fe2000f8e023f */
[----:B------:R-:W-:Y:S01]  /*0cc0*/  IMAD.MOV.U32 R7, RZ, RZ, R2 ;  /* 0x000000ffff077224 */ /* 0x000fe200078e0002 */
[----:B------:R-:W-:Y:S01]  /*0cd0*/  @P1 SHF.R.U32.HI R7, RZ, c[0x0][0x2cc], R3 ;  /* 0x0000b300ff071a19 */ /* 0x000fe20000011603 */
[----:B------:R-:W-:Y:S01]  /*0ce0*/  IMAD.U32 R9, RZ, RZ, UR17 ;  /* 0x00000011ff097e24 */ /* 0x000fe2000f8e00ff */
[----:B------:R-:W-:Y:S01]  /*0cf0*/  LOP3.LUT R209, R209, R10, RZ, 0x3c, !PT ;  /* 0x0000000ad1d17212 */ /* 0x000fe200078e3cff */
[----:B------:R-:W-:Y:S01]  /*0d00*/  IMAD.U32 R8, RZ, RZ, UR16 ;  /* 0x00000010ff087e24 */ /* 0x000fe2000f8e00ff */
[--C-:B------:R-:W-:Y:S01]  /*0d10*/  SHF.R.S32.HI R4, RZ, 0x1f, R7.reuse ;  /* 0x0000001fff047819 */ /* 0x100fe20000011407 */
[----:B------:R-:W-:Y:S01]  /*0d20*/  IMAD.MOV R3, RZ, RZ, -R7 ;  /* 0x000000ffff037224 */ /* 0x000fe200078e0a07 */
[----:B------:R-:W-:Y:S01]  /*0d30*/  UIADD3 UR26, UR21, -0x1, URZ ;  /* 0xffffffff151a7890 */ /* 0x000fe2000fffe03f */
[----:B------:R-:W-:-:S02]  /*0d40*/  IMAD.U32 R9, RZ, RZ, UR5 ;  /* 0x00000005ff097e24 */ /* 0x000fc4000f8e00ff */
[----:B------:R-:W-:Y:S01]  /*0d50*/  IMAD R3, R3, c[0x0][0x2c4], R2 ;  /* 0x0000b10003037a24 */ /* 0x000fe200078e0202 */
[----:B------:R-:W-:Y:S01]  /*0d60*/  USHF.L.U32 UR12, UR26, 0x6, URZ ;  /* 0x000000061a0c7899 */ /* 0x000fe2000800063f */
[----:B------:R-:W-:Y:S02]  /*0d70*/  IMAD R4, R4, c[0x0][0x1b0], RZ ;  /* 0x00006c0004047a24 */ /* 0x000fe400078e02ff */
[C---:B------:R-:W-:Y:S01]  /*0d80*/  IMAD.WIDE.U32 R8, R7.reuse, c[0x0][0x1b0], R8 ;  /* 0x00006c0007087a25 */ /* 0x040fe200078e0008 */
[----:B------:R-:W-:Y:S02]  /*0d90*/  SHF.R.S32.HI R2, RZ, 0x1f, R3 ;  /* 0x0000001fff027819 */ /* 0x000fe40000011403 */
[----:B------:R-:W-:Y:S01]  /*0da0*/  IADD3 R208, R210, UR12, RZ ;  /* 0x0000000cd2d07c10 */ /* 0x000fe2000fffe0ff */
[----:B------:R-:W-:Y:S02]  /*0db0*/  IMAD R7, R7, c[0x0][0x1b4], R4 ;  /* 0x00006d0007077a24 */ /* 0x000fe400078e0204 */
[----:B------:R-:W-:-:S02]  /*0dc0*/  IMAD R2, R2, c[0x0][0x1a8], RZ ;  /* 0x00006a0002027a24 */ /* 0x000fc400078e02ff */
[----:B------:R-:W-:Y:S02]  /*0dd0*/  IMAD.IADD R9, R9, 0x1, R7 ;  /* 0x0000000109097824 */ /* 0x000fe400078e0207 */
[C---:B------:R-:W-:Y:S02]  /*0de0*/  IMAD R2, R3.reuse, c[0x0][0x1ac], R2 ;  /* 0x00006b0003027a24 */ /* 0x040fe400078e0202 */
[----:B------:R-:W-:Y:S01]  /*0df0*/  IMAD.WIDE.U32 R6, R3, c[0x0][0x1a8], R8 ;  /* 0x00006a0003067a25 */ /* 0x000fe200078e0008 */
[----:B------:R-:W-:-:S03]  /*0e00*/  LEA.HI R8, R85, R82, RZ, 0x6 ;  /* 0x0000005255087211 */ /* 0x000fc600078f30ff */
[----:B------:R-:W-:Y:S01]  /*0e10*/  IMAD.IADD R3, R7, 0x1, R2 ;  /* 0x0000000107037824 */ /* 0x000fe200078e0202 */
[----:B------:R-:W-:Y:S01]  /*0e20*/  LEA R7, P1, R6, c[0x0][0x160], 0x1 ;  /* 0x0000580006077a11 */ /* 0x000fe200078208ff */
[----:B------:R-:W-:Y:S01]  /*0e30*/  IMAD.SHL.U32 R8, R8, 0x8, RZ ;  /* 0x0000000808087824 */ /* 0x000fe200078e00ff */
[----:B------:R-:W-:Y:S01]  /*0e40*/  IADD3 R2, R0, UR25, RZ ;  /* 0x0000001900027c10 */ /* 0x000fe2000fffe0ff */
[----:B------:R-:W-:Y:S01]  /*0e50*/  IMAD.MOV.U32 R207, RZ, RZ, RZ ;  /* 0x000000ffffcf7224 */ /* 0x000fe200078e00ff */
[----:B------:R-:W-:Y:S01]  /*0e60*/  LEA.HI.X R6, R6, c[0x0][0x164], R3, 0x1, P1 ;  /* 0x0000590006067a11 */ /* 0x000fe200008f0c03 */
[----:B------:R-:W-:Y:S01]  /*0e70*/  SHFL.IDX PT, R12, R7, RZ, 0x181f ;  /* 0x00181fff070c7589 */ /* 0x000fe200000e0000 */
[----:B------:R-:W-:Y:S01]  /*0e80*/  LOP3.LUT R209, R209, 0xfffffe00, R8, 0xf8, !PT ;  /* 0xfffffe00d1d17812 */ /* 0x000fe200078ef808 */
[----:B------:R-:W-:Y:S01]  /*0e90*/  IMAD.MOV.U32 R3, RZ, RZ, c[0x0][0x2b8] ;  /* 0x0000ae00ff037624 */ /* 0x000fe200078e00ff */
[C---:B------:R-:W-:Y:S01]  /*0ea0*/  IADD3 R4, R2.reuse, 0x20, RZ ;  /* 0x0000002002047810 */ /* 0x040fe20007ffe0ff */
[----:B------:R-:W1:Y:S01]  /*0eb0*/  SHFL.IDX PT, R13, R6, RZ, 0x181f ;  /* 0x00181fff060d7589 */ /* 0x000e6200000e0000 */
[----:B------:R-:W-:Y:S01]  /*0ec0*/  ISETP.GE.AND P1, PT, R2, UR4, PT ;  /* 0x0000000402007c0c */ /* 0x000fe2000bf26270 */
[----:B------:R-:W-:Y:S01]  /*0ed0*/  IMAD.SHL.U32 R209, R209, 0x2, RZ ;  /* 0x00000002d1d17824 */ /* 0x000fe200078e00ff */
[----:B------:R-:W-:Y:S01]  /*0ee0*/  ISETP.NE.AND P3, PT, R3, 0x1, PT ;  /* 0x000000010300780c */ /* 0x000fe20003f65270 */
[----:B------:R-:W-:Y:S01]  /*0ef0*/  SHFL.IDX PT, R8, R7, 0x1, 0x181f ;  /* 0x00381f0007087f89 */ /* 0x000fe200000e0000 */
[----:B------:R-:W-:-:S02]  /*0f00*/  ISETP.GE.AND P6, PT, R4, UR4, PT ;  /* 0x0000000404007c0c */ /* 0x000fc4000bfc6270 */
[C---:B------:R-:W-:Y:S01]  /*0f10*/  IADD3 R3, R218.reuse, 0x40, RZ ;  /* 0x00000040da037810 */ /* 0x040fe20007ffe0ff */
[----:B------:R-:W4:Y:S01]  /*0f20*/  SHFL.IDX PT, R9, R6, 0x1, 0x181f ;  /* 0x00381f0006097f89 */ /* 0x000f2200000e0000 */
[----:B------:R-:W-:Y:S02]  /*0f30*/  IADD3 R4, R218, 0x80, RZ ;  /* 0x00000080da047810 */ /* 0x000fe40007ffe0ff */
[----:B------:R-:W-:Y:S02]  /*0f40*/  SHF.R.S32.HI R10, RZ, 0x1f, R3 ;  /* 0x0000001fff0a7819 */ /* 0x000fe40000011403 */
[----:B------:R-:W-:Y:S02]  /*0f50*/  SHF.R.S32.HI R11, RZ, 0x1f, R4 ;  /* 0x0000001fff0b7819 */ /* 0x000fe40000011404 */
[----:B------:R-:W-:Y:S02]  /*0f60*/  LEA.HI R217, R10, R3, RZ, 0x3 ;  /* 0x000000030ad97211 */ /* 0x000fe400078f18ff */
[----:B------:R-:W-:-:S02]  /*0f70*/  LEA.HI R216, R11, R4, RZ, 0x3 ;  /* 0x000000040bd87211 */ /* 0x000fc400078f18ff */
[----:B------:R-:W-:Y:S01]  /*0f80*/  IADD3 R10, R2, 0x40, RZ ;  /* 0x00000040020a7810 */ /* 0x000fe20007ffe0ff */
[----:B------:R-:W-:Y:S01]  /*0f90*/  SHFL.IDX PT, R11, R6, 0x2, 0x181f ;  /* 0x00581f00060b7f89 */ /* 0x000fe200000e0000 */
[----:B------:R-:W-:Y:S02]  /*0fa0*/  LOP3.LUT R217, R217, 0xfffffff8, RZ, 0xc0, !PT ;  /* 0xfffffff8d9d97812 */ /* 0x000fe400078ec0ff */
[----:B------:R-:W-:Y:S01]  /*0fb0*/  LOP3.LUT R216, R216, 0xfffffff8, RZ, 0xc0, !PT ;  /* 0xfffffff8d8d87812 */ /* 0x000fe200078ec0ff */
[--C-:B-1----:R-:W-:Y:S01]  /*0fc0*/  @!P1 IMAD.WIDE R16, R218, 0x2, R12.reuse ;  /* 0x00000002da109825 */ /* 0x102fe200078e020c */
[----:B------:R-:W-:Y:S02]  /*0fd0*/  ISETP.GE.AND P5, PT, R3, c[0x0][0x198], PT ;  /* 0x0000660003007a0c */ /* 0x000fe40003fa6270 */
[----:B------:R-:W-:Y:S01]  /*0fe0*/  ISETP.GE.AND P2, PT, R4, c[0x0][0x198], PT ;  /* 0x0000660004007a0c */ /* 0x000fe20003f46270 */
[----:B------:R-:W-:Y:S01]  /*0ff0*/  @!P1 IMAD.WIDE R22, R216, 0x2, R12 ;  /* 0x00000002d8169825 */ /* 0x000fe200078e020c */
[----:B------:R1:W-:Y:S01]  /*1000*/  @!P1 LDGSTS.E.BYPASS.LTC128B.128 [R209+0xc100], [R16.64], !P4 ;  /* 0x0c10000010d19fae */ /* 0x0003e2000e101d56 */
[----:B------:R-:W-:-:S02]  /*1010*/  IADD3 R2, R2, 0x60, RZ ;  /* 0x0000006002027810 */ /* 0x000fc40007ffe0ff */
[----:B----4-:R-:W-:-:S04]  /*1020*/  @!P6 IMAD.WIDE R20, R218, 0x2, R8 ;  /* 0x00000002da14e825 */ /* 0x010fc800078e0208 */
[----:B------:R-:W-:Y:S01]  /*1030*/  @!P6 IMAD.WIDE R18, R216, 0x2, R8 ;  /* 0x00000002d812e825 */ /* 0x000fe200078e0208 */
[----:B---3--:R3:W4:Y:S01]  /*1040*/  @P0 R2UR UR9, R14 ;  /* 0x000000000e0903c2 */ /* 0x00872200000e0000 */
[----:B------:R-:W-:Y:S01]  /*1050*/  ISETP.GE.AND P0, PT, R10, UR4, PT ;  /* 0x000000040a007c0c */ /* 0x000fe2000bf06270 */
[----:B----4-:R-:W-:Y:S01]  /*1060*/  @!UP0 UMOV UR9, UR6 ;  /* 0x0000000600098c82 */ /* 0x010fe20008000000 */
[----:B------:R-:W1:Y:S01]  /*1070*/  SHFL.IDX PT, R10, R7, 0x2, 0x181f ;  /* 0x00581f00070a7f89 */ /* 0x000e6200000e0000 */
[----:B------:R-:W-:Y:S01]  /*1080*/  USHF.R.S32.HI UR6, URZ, 0x1f, UR9 ;  /* 0x0000001f3f067899 */ /* 0x000fe20008011409 */
[----:B---3--:R-:W-:-:S04]  /*1090*/  @!P1 IMAD.WIDE R14, R217, 0x2, R12 ;  /* 0x00000002d90e9825 */ /* 0x008fc800078e020c */
[C---:B------:R-:W-:Y:S01]  /*10a0*/  @!P6 IMAD.WIDE R12, R217.reuse, 0x2, R8 ;  /* 0x00000002d90ce825 */ /* 0x040fe200078e0208 */
[----:B------:R3:W-:Y:S04]  /*10b0*/  @!P1 LDGSTS.E.BYPASS.LTC128B.128 [R209+0x10100], [R14.64], !P5 ;  /* 0x101000000ed19fae */ /* 0x0007e8000e901d56 */
[----:B-1----:R-:W-:Y:S01]  /*10c0*/  @!P0 IMAD.WIDE R16, R217, 0x2, R10 ;  /* 0x00000002d9108825 */ /* 0x002fe200078e020a */
[----:B------:R-:W-:Y:S04]  /*10d0*/  SHFL.IDX PT, R8, R7, 0x3, 0x181f ;  /* 0x00781f0007087f89 */ /* 0x000fe800000e0000 */
[----:B------:R-:W3:Y:S04]  /*10e0*/  SHFL.IDX PT, R9, R6, 0x3, 0x181f ;  /* 0x00781f0006097f89 */ /* 0x000ee800000e0000 */
[----:B------:R1:W-:Y:S01]  /*10f0*/  @!P1 LDGSTS.E.BYPASS.LTC128B.128 [R209+0x14100], [R22.64], !P2 ;  /* 0x1410000016d19fae */ /* 0x0003e2000d101d56 */
[----:B------:R-:W-:Y:S01]  /*1100*/  ISETP.GE.AND P1, PT, R2, UR4, PT ;  /* 0x0000000402007c0c */ /* 0x000fe2000bf26270 */
[----:B------:R-:W-:-:S02]  /*1110*/  ULDC.64 UR4, c[0x0][0x2b0] ;  /* 0x0000ac0000047ab9 */ /* 0x000fc40000000a00 */
[----:B------:R4:W-:Y:S01]  /*1120*/  @!P6 LDGSTS.E.BYPASS.LTC128B.128 [R209+0xd100], [R20.64], !P4 ;  /* 0x0d10000014d1efae */ /* 0x0009e2000e101d56 */
[----:B------:R-:W-:Y:S02]  /*1130*/  UIMAD UR6, UR6, UR4, URZ ;  /* 0x00000004060672a4 */ /* 0x000fe4000f8e023f */
[----:B------:R-:W-:Y:S01]  /*1140*/  UIMAD.WIDE.U32 UR14, UR9, UR4, URZ ;  /* 0x00000004090e72a5 */ /* 0x000fe2000f8e003f */
[----:B------:R5:W-:Y:S01]  /*1150*/  @!P6 LDGSTS.E.BYPASS.LTC128B.128 [R209+0x11100], [R12.64], !P5 ;  /* 0x111000000cd1efae */ /* 0x000be2000e901d56 */
[----:B------:R-:W-:-:S03]  /*1160*/  UIMAD UR6, UR9, UR5, UR6 ;  /* 0x00000005090672a4 */ /* 0x000fc6000f8e0206 */
[----:B------:R2:W-:Y:S01]  /*1170*/  @!P6 LDGSTS.E.BYPASS.LTC128B.128 [R209+0x15100], [R18.64], !P2 ;  /* 0x1510000012d1efae */ /* 0x0005e2000d101d56 */
[C---:B------:R-:W-:Y:S01]  /*1180*/  ISETP.GE.AND P6, PT, R208.reuse, UR10, PT ;  /* 0x0000000ad0007c0c */ /* 0x040fe2000bfc6270 */
[----:B------:R-:W-:Y:S01]  /*1190*/  UIADD3 UR6, UR15, UR6, URZ ;  /* 0x000000060f067290 */ /* 0x000fe2000fffe03f */
[----:B--2---:R-:W-:Y:S01]  /*11a0*/  IADD3 R208, R208, UR13, RZ ;  /* 0x0000000dd0d07c10 */ /* 0x004fe2000fffe0ff */
[----:B------:R-:W-:Y:S01]  /*11b0*/  ULDC.64 UR4, c[0x0][0x210] ;  /* 0x0000840000047ab9 */ /* 0x000fe20000000a00 */
[----:B------:R-:W-:-:S03]  /*11c0*/  ISETP.GT.OR P6, PT, R210, 0x3f, P6 ;  /* 0x0000003fd200780c */ /* 0x000fc600037c4670 */
[----:B------:R-:W-:Y:S02]  /*11d0*/  IMAD.MOV.U32 R2, RZ, RZ, R208 ;  /* 0x000000ffff027224 */ /* 0x000fe400078e00d0 */
[----:B---3--:R-:W-:-:S04]  /*11e0*/  @!P1 IMAD.WIDE R14, R218, 0x2, R8 ;  /* 0x00000002da0e9825 */ /* 0x008fc800078e0208 */
[----:B----4-:R-:W-:-:S04]  /*11f0*/  @!P0 IMAD.WIDE R20, R216, 0x2, R10 ;  /* 0x00000002d8148825 */ /* 0x010fc800078e020a */
[----:B-----5:R-:W-:-:S04]  /*1200*/  @P3 IMAD.HI.U32 R12, R208, c[0x0][0x2bc], RZ ;  /* 0x0000af00d00c3a27 */ /* 0x020fc800078e00ff */
[----:B------:R-:W-:Y:S01]  /*1210*/  @!P0 IMAD.WIDE R18, R218, 0x2, R10 ;  /* 0x00000002da128825 */ /* 0x000fe200078e020a */
[----:B------:R-:W-:-:S03]  /*1220*/  @P3 SHF.R.U32.HI R2, RZ, c[0x0][0x2c0], R12 ;  /* 0x0000b000ff023a19 */ /* 0x000fc6000001160c */
[--C-:B------:R-:W-:Y:S01]  /*1230*/  @!P1 IMAD.WIDE R12, R217, 0x2, R8.reuse ;  /* 0x00000002d90c9825 */ /* 0x100fe200078e0208 */
[----:B------:R2:W-:Y:S03]  /*1240*/  @!P0 LDGSTS.E.BYPASS.LTC128B.128 [R209+0xe100], [R18.64], !P4 ;  /* 0x0e10000012d18fae */ /* 0x0005e6000e101d56 */
[----:B------:R-:W-:Y:S01]  /*1250*/  @!P1 IMAD.WIDE R8, R216, 0x2, R8 ;  /* 0x00000002d8089825 */ /* 0x000fe200078e0208 */
[----:B------:R3:W-:Y:S04]  /*1260*/  @!P0 LDGSTS.E.BYPASS.LTC128B.128 [R209+0x12100], [R16.64], !P5 ;  /* 0x1210000010d18fae */ /* 0x0007e8000e901d56 */
[----:B------:R4:W-:Y:S01]  /*1270*/  @!P0 LDGSTS.E.BYPASS.LTC128B.128 [R209+0x16100], [R20.64], !P2 ;  /* 0x1610000014d18fae */ /* 0x0009e2000d101d56 */
[----:B------:R-:W-:-:S03]  /*1280*/  @!P6 IADD3 R7, P0, R2, UR14, RZ ;  /* 0x0000000e0207ec10 */ /* 0x000fc6000ff1e0ff */
[----:B------:R5:W-:Y:S01]  /*1290*/  @!P1 LDGSTS.E.BYPASS.LTC128B.128 [R209+0xf100], [R14.64], !P4 ;  /* 0x0f1000000ed19fae */ /* 0x000be2000e101d56 */
[----:B------:R-:W-:Y:S02]  /*12a0*/  @!P6 LEA.HI.X.SX32 R6, R2, UR6, 0x1, P0 ;  /* 0x000000060206ec11 */ /* 0x000fe400080f0eff */
[C---:B------:R-:W-:Y:S01]  /*12b0*/  @!P6 LEA R10, P0, R7.reuse, c[0x0][0x2a0], 0x2 ;  /* 0x0000a800070aea11 */ /* 0x040fe200078010ff */
[----:B------:R1:W-:Y:S03]  /*12c0*/  @!P1 LDGSTS.E.BYPASS.LTC128B.128 [R209+0x13100], [R12.64], !P5 ;  /* 0x131000000cd19fae */ /* 0x0003e6000e901d56 */
[----:B------:R-:W-:Y:S01]  /*12d0*/  @!P6 LEA.HI.X R11, R7, c[0x0][0x2a4], R6, 0x2, P0 ;  /* 0x0000a900070bea11 */ /* 0x000fe200000f1406 */
[----:B------:R1:W-:Y:S04]  /*12e0*/  @!P1 LDGSTS.E.BYPASS.LTC128B.128 [R209+0x17100], [R8.64], !P2 ;  /* 0x1710000008d19fae */ /* 0x0003e8000d101d56 */
[----:B------:R-:W0:Y:S04]  /*12f0*/  LDGDEPBAR ;  /* 0x00000000000079af */ /* 0x000e280000000000 */
[----:B------:R-:W-:Y:S06]  /*1300*/  BAR.SYNC.DEFER_BLOCKING 0x0 ;  /* 0x0000000000007b1d */ /* 0x000fec0000010000 */
[----:B------:R-:W2:Y:S01]  /*1310*/  @!P6 LDG.E R207, [R10.64] ;  /* 0x000000160acfe981 */ /* 0x000ea2000c1e1900 */
[----:B------:R-:W-:Y:S01]  /*1320*/  IMAD.MOV R7, RZ, RZ, -R2 ;  /* 0x000000ffff077224 */ /* 0x000fe200078e0a02 */
[----:B------:R-:W-:Y:S01]  /*1330*/  UIMAD UR9, UR8, UR4, URZ ;  /* 0x00000004080972a4 */ /* 0x000fe2000f8e023f */
[-C--:B------:R-:W-:Y:S01]  /*1340*/  LEA.HI R2, R85, R82.reuse, RZ, 0x4 ;  /* 0x0000005255027211 */ /* 0x080fe200078f20ff */
[----:B------:R-:W-:Y:S01]  /*1350*/  UIMAD.WIDE.U32 UR16, UR11, UR4, URZ ;  /* 0x000000040b1072a5 */ /* 0x000fe2000f8e003f */
[----:B------:R-:W-:Y:S01]  /*1360*/  IMAD R208, R7, c[0x0][0x2b8], R208 ;  /* 0x0000ae0007d07a24 */ /* 0x000fe200078e02d0 */
[----:B------:R-:W-:Y:S01]  /*1370*/  UIMAD UR9, UR11, UR5, UR9 ;  /* 0x000000050b0972a4 */ /* 0x000fe2000f8e0209 */
[----:B------:R-:W-:Y:S01]  /*1380*/  IMAD.SHL.U32 R6, R5, 0x40, RZ ;  /* 0x0000004005067824 */ /* 0x000fe200078e00ff */
[----:B------:R-:W-:Y:S01]  /*1390*/  ISETP.GE.AND P6, PT, R218, c[0x0][0x1d4], PT ;  /* 0x00007500da007a0c */ /* 0x000fe20003fc6270 */
[----:B-----5:R-:W-:Y:S01]  /*13a0*/  IMAD.WIDE.U32 R14, R208, c[0x0][0x208], RZ ;  /* 0x00008200d00e7a25 */ /* 0x020fe200078e00ff */
[----:B------:R-:W-:Y:S01]  /*13b0*/  SHF.R.S32.HI R7, RZ, 0x1f, R208 ;  /* 0x0000001fff077819 */ /* 0x000fe200000114d0 */
[----:B------:R-:W-:Y:S01]  /*13c0*/  ULDC.64 UR4, c[0x0][0x1e8] ;  /* 0x00007a0000047ab9 */ /* 0x000fe20000000a00 */
[----:B------:R-:W-:Y:S01]  /*13d0*/  LOP3.LUT R6, R6, 0x1c0, RZ, 0xc0, !PT ;  /* 0x000001c006067812 */ /* 0x000fe200078ec0ff */
[----:B-1----:R-:W-:Y:S01]  /*13e0*/  IMAD.MOV.U32 R12, RZ, RZ, R14 ;  /* 0x000000ffff0c7224 */ /* 0x002fe200078e000e */
[----:B------:R-:W-:Y:S01]  /*13f0*/  UIADD3 UR9, UR17, UR9, URZ ;  /* 0x0000000911097290 */ /* 0x000fe2000fffe03f */
[C---:B---3--:R-:W-:Y:S01]  /*1400*/  IMAD R17, R7.reuse, c[0x0][0x208], RZ ;  /* 0x0000820007117a24 */ /* 0x048fe200078e02ff */
[----:B------:R-:W-:Y:S01]  /*1410*/  UIMAD.WIDE.U32 UR18, UR11, UR4, URZ ;  /* 0x000000040b1272a5 */ /* 0x000fe2000f8e003f */
[----:B------:R-:W-:Y:S01]  /*1420*/  IMAD R7, R7, c[0x0][0x1e0], RZ ;  /* 0x0000780007077a24 */ /* 0x000fe200078e02ff */
[----:B------:R-:W-:Y:S01]  /*1430*/  UIMAD UR4, UR8, UR4, URZ ;  /* 0x00000004080472a4 */ /* 0x000fe2000f8e023f */
[C---:B------:R-:W-:Y:S01]  /*1440*/  IMAD R13, R208.reuse, c[0x0][0x20c], R17 ;  /* 0x00008300d00d7a24 */ /* 0x040fe200078e0211 */
[----:B------:R-:W-:Y:S01]  /*1450*/  ISETP.GE.AND P5, PT, R3, c[0x0][0x1d4], PT ;  /* 0x0000750003007a0c */ /* 0x000fe20003fa6270 */
[----:B------:R-:W-:Y:S01]  /*1460*/  IMAD.WIDE.U32 R8, R208, c[0x0][0x1e0], RZ ;  /* 0x00007800d0087a25 */ /* 0x000fe200078e00ff */
[----:B------:R-:W-:Y:S01]  /*1470*/  UIMAD UR4, UR11, UR5, UR4 ;  /* 0x000000050b0472a4 */ /* 0x000fe2000f8e0204 */
[----:B------:R-:W-:Y:S01]  /*1480*/  ISETP.GE.AND P4, PT, R4, c[0x0][0x1d4], PT ;  /* 0x0000750004007a0c */ /* 0x000fe20003f86270 */
[----:B------:R-:W-:Y:S01]  /*1490*/  UISETP.GT.AND UP0, UPT, UR26, UR7, UPT ;  /* 0x000000071a00728c */ /* 0x000fe2000bf04270 */
[----:B------:R-:W-:Y:S01]  /*14a0*/  IMAD.IADD R13, R15, 0x1, R13 ;  /* 0x000000010f0d7824 */ /* 0x000fe200078e020d */
[----:B------:R-:W-:Y:S01]  /*14b0*/  UIADD3 UR8, UR19, UR4, URZ ;  /* 0x0000000413087290 */ /* 0x000fe2000fffe03f */
[----:B------:R-:W-:Y:S01]  /*14c0*/  IMAD R7, R208, c[0x0][0x1e4], R7 ;  /* 0x00007900d0077a24 */ /* 0x000fe200078e0207 */
[----:B------:R-:W-:Y:S01]  /*14d0*/  LEA.HI R83, R85, R82, RZ, 0x5 ;  /* 0x0000005255537211 */ /* 0x000fe200078f28ff */
[----:B------:R-:W-:Y:S01]  /*14e0*/  IMAD.SHL.U32 R205, R0, 0x8, RZ ;  /* 0x0000000800cd7824 */ /* 0x000fe200078e00ff */
[----:B------:R-:W-:Y:S01]  /*14f0*/  SHF.R.S32.HI R133, RZ, 0x1f, R218 ;  /* 0x0000001fff857819 */ /* 0x000fe200000114da */
[----:B------:R-:W-:Y:S01]  /*1500*/  IMAD.IADD R9, R9, 0x1, R7 ;  /* 0x0000000109097824 */ /* 0x000fe200078e0207 */
[----:B------:R-:W-:Y:S01]  /*1510*/  SHF.R.S32.HI R80, RZ, 0x5, R83 ;  /* 0x00000005ff507819 */ /* 0x000fe20000011453 */
[----:B------:R-:W-:Y:S01]  /*1520*/  IMAD.WIDE R16, R218, 0x2, RZ ;  /* 0x00000002da107825 */ /* 0x000fe200078e02ff */
[----:B------:R-:W-:-:S02]  /*1530*/  LOP3.LUT R205, R6, 0x8, R205, 0xf8, !PT ;  /* 0x0000000806cd7812 */ /* 0x000fc400078ef8cd */
[----:B------:R-:W-:Y:S01]  /*1540*/  SHF.R.U32.HI R6, RZ, 0x3, R6 ;  /* 0x00000003ff067819 */ /* 0x000fe20000011606 */
[----:B------:R-:W-:Y:S01]  /*1550*/  IMAD.U32 R81, RZ, RZ, UR12 ;  /* 0x0000000cff517e24 */ /* 0x000fe2000f8e00ff */
[----:B------:R-:W-:Y:S02]  /*1560*/  SEL R221, RZ, 0x10, P4 ;  /* 0x00000010ffdd7807 */ /* 0x000fe40002000000 */
[----:B------:R-:W-:Y:S02]  /*1570*/  LOP3.LUT R205, R205, R6, RZ, 0x3c, !PT ;  /* 0x00000006cdcd7212 */ /* 0x000fe400078e3cff */
[----:B------:R-:W-:Y:S02]  /*1580*/  IADD3 R0, -R0, UR10, -R81 ;  /* 0x0000000a00007c10 */ /* 0x000fe4000fffe951 */
[----:B------:R-:W-:Y:S02]  /*1590*/  SHF.R.S32.HI R220, RZ, 0x1f, R217 ;  /* 0x0000001fffdc7819 */ /* 0x000fe400000114d9 */
[----:B------:R-:W-:-:S02]  /*15a0*/  ISETP.GE.AND P2, PT, R0, 0x1, PT ;  /* 0x000000010000780c */ /* 0x000fc40003f46270 */
[----:B------:R-:W-:Y:S02]  /*15b0*/  SHF.R.S32.HI R219, RZ, 0x1f, R216 ;  /* 0x0000001fffdb7819 */ /* 0x000fe400000114d8 */
[----:B------:R-:W-:Y:S02]  /*15c0*/  IADD3 R213, R209, 0x100, RZ ;  /* 0x00000100d1d57810 */ /* 0x000fe40007ffe0ff */
[----:B--2---:R-:W-:Y:S01]  /*15d0*/  SHF.R.S32.HI R18, RZ, 0x1f, R207 ;  /* 0x0000001fff127819 */ /* 0x004fe200000114cf */
[----:B------:R-:W-:Y:S01]  /*15e0*/  IMAD.WIDE.U32 R10, R207, c[0x0][0x218], R12 ;  /* 0x00008600cf0a7a25 */ /* 0x000fe200078e000c */
[----:B------:R-:W-:-:S03]  /*15f0*/  SHF.R.S32.HI R13, RZ, 0x4, R2 ;  /* 0x00000004ff0d7819 */ /* 0x000fc60000011402 */
[----:B------:R-:W-:Y:S01]  /*1600*/  IMAD R12, R18, c[0x0][0x218], RZ ;  /* 0x00008600120c7a24 */ /* 0x000fe200078e02ff */
[----:B------:R-:W-:Y:S01]  /*1610*/  IADD3 R7, P0, R10, UR16, RZ ;  /* 0x000000100a077c10 */ /* 0x000fe2000ff1e0ff */
[----:B------:R-:W-:Y:S01]  /*1620*/  IMAD.WIDE.U32 R8, R207, c[0x0][0x1f0], R8 ;  /* 0x00007c00cf087a25 */ /* 0x000fe200078e0008 */
[----:B------:R-:W-:-:S03]  /*1630*/  LEA.HI R10, R2, R13, RZ, 0x1 ;  /* 0x0000000d020a7211 */ /* 0x000fc600078f08ff */
[----:B------:R-:W-:Y:S01]  /*1640*/  IMAD R12, R207, c[0x0][0x21c], R12 ;  /* 0x00008700cf0c7a24 */ /* 0x000fe200078e020c */
[----:B------:R-:W-:Y:S01]  /*1650*/  LOP3.LUT R10, R10, 0xfffffffe, RZ, 0xc0, !PT ;  /* 0xfffffffe0a0a7812 */ /* 0x000fe200078ec0ff */
[----:B------:R-:W-:-:S03]  /*1660*/  IMAD R18, R18, c[0x0][0x1f0], RZ ;  /* 0x00007c0012127a24 */ /* 0x000fc600078e02ff */
[----:B------:R-:W-:Y:S01]  /*1670*/  IADD3.X R12, R11, UR9, R12, P0, !PT ;  /* 0x000000090b0c7c10 */ /* 0x000fe200087fe40c */
[----:B------:R-:W-:Y:S01]  /*1680*/  IMAD R18, R207, c[0x0][0x1f4], R18 ;  /* 0x00007d00cf127a24 */ /* 0x000fe200078e0212 */
[----:B------:R-:W-:Y:S01]  /*1690*/  LEA R14, P0, R7, c[0x0][0x1f8], 0x1 ;  /* 0x00007e00070e7a11 */ /* 0x000fe200078008ff */
[----:B------:R-:W-:Y:S01]  /*16a0*/  IMAD.IADD R10, R13, 0x1, -R10 ;  /* 0x000000010d0a7824 */ /* 0x000fe200078e0a0a */
[----:B------:R-:W-:Y:S02]  /*16b0*/  IADD3 R11, P1, R8, UR18, RZ ;  /* 0x00000012080b7c10 */ /* 0x000fe4000ff3e0ff */
[----:B------:R-:W-:Y:S01]  /*16c0*/  LEA.HI.X R12, R7, c[0x0][0x1fc], R12, 0x1, P0 ;  /* 0x00007f00070c7a11 */ /* 0x000fe200000f0c0c */
[----:B------:R-:W1:Y:S01]  /*16d0*/  SHFL.IDX PT, R24, R14, RZ, 0x181f ;  /* 0x00181fff0e187589 */ /* 0x000e6200000e0000 */
[----:B------:R-:W-:Y:S01]  /*16e0*/  IADD3.X R18, R9, UR8, R18, P1, !PT ;  /* 0x0000000809127c10 */ /* 0x000fe20008ffe412 */
[----:B------:R-:W-:Y:S01]  /*16f0*/  IMAD.SHL.U32 R84, R10, 0x8, RZ ;  /* 0x000000080a547824 */ /* 0x000fe200078e00ff */
[----:B------:R-:W-:Y:S01]  /*1700*/  LOP3.LUT R7, R2, 0xfffffff0, RZ, 0xc0, !PT ;  /* 0xfffffff002077812 */ /* 0x000fe200078ec0ff */
[----:B------:R-:W2:Y:S01]  /*1710*/  SHFL.IDX PT, R76, R14, 0x1, 0x181f ;  /* 0x00381f000e4c7f89 */ /* 0x000ea200000e0000 */
[----:B------:R-:W-:Y:S01]  /*1720*/  LEA R19, P0, R11, c[0x0][0x1c8], 0x1 ;  /* 0x000072000b137a11 */ /* 0x000fe200078008ff */
[----:B------:R-:W-:-:S02]  /*1730*/  IMAD R205, R10, 0x200, R205 ;  /* 0x000002000acd7824 */ /* 0x000fc400078e02cd */
[----:B------:R-:W3:Y:S01]  /*1740*/  SHFL.IDX PT, R9, R12, RZ, 0x181f ;  /* 0x00181fff0c097589 */ /* 0x000ee200000e0000 */
[----:B------:R-:W-:Y:S01]  /*1750*/  IMAD.IADD R7, R82, 0x1, -R7 ;  /* 0x0000000152077824 */ /* 0x000fe200078e0a07 */
[----:B------:R-:W-:Y:S01]  /*1760*/  LEA.HI.X R18, R11, c[0x0][0x1cc], R18, 0x1, P0 ;  /* 0x000073000b127a11 */ /* 0x000fe200000f0c12 */
[----:B------:R-:W-:Y:S01]  /*1770*/  IMAD.SHL.U32 R205, R205, 0x2, RZ ;  /* 0x00000002cdcd7824 */ /* 0x000fe200078e00ff */
[----:B------:R-:W5:Y:S02]  /*1780*/  SHFL.IDX PT, R8, R12, 0x1, 0x181f ;  /* 0x00381f000c087f89 */ /* 0x000f6400000e0000 */
[----:B------:R-:W-:Y:S02]  /*1790*/  SHF.R.S32.HI R2, RZ, 0x1f, R7 ;  /* 0x0000001fff027819 */ /* 0x000fe40000011407 */
[----:B------:R-:W-:Y:S01]  /*17a0*/  SHFL.IDX PT, R14, R19, RZ, 0x181f ;  /* 0x00181fff130e7589 */ /* 0x000fe200000e0000 */
[----:B------:R-:W-:Y:S02]  /*17b0*/  IADD3 R204, R205, 0x6120, RZ ;  /* 0x00006120cdcc7810 */ /* 0x000fe40007ffe0ff */
[----:B------:R-:W-:Y:S01]  /*17c0*/  LEA.HI R87, R2, R7, RZ, 0x3 ;  /* 0x0000000702577211 */ /* 0x000fe200078f18ff */
[----:B------:R-:W4:Y:S03]  /*17d0*/  SHFL.IDX PT, R15, R18, RZ, 0x181f ;  /* 0x00181fff120f7589 */ /* 0x000f2600000e0000 */
[C---:B------:R-:W-:Y:S01]  /*17e0*/  LOP3.LUT R2, R87.reuse, 0xfffffff8, RZ, 0xc0, !PT ;  /* 0xfffffff857027812 */ /* 0x040fe200078ec0ff */
[----:B------:R-:W-:Y:S01]  /*17f0*/  SHFL.IDX PT, R12, R19, 0x1, 0x181f ;  /* 0x00381f00130c7f89 */ /* 0x000fe200000e0000 */
[----:B-1----:R-:W-:Y:S01]  /*1800*/  IADD3 R6, P1, R24, R16, RZ ;  /* 0x0000001018067210 */ /* 0x002fe20007f3e0ff */
[----:B------:R-:W-:-:S02]  /*1810*/  IMAD.SHL.U32 R87, R87, 0x40, RZ ;  /* 0x0000004057577824 */ /* 0x000fc400078e00ff */
[----:B------:R1:W1:Y:S01]  /*1820*/  SHFL.IDX PT, R13, R18, 0x1, 0x181f ;  /* 0x00381f00120d7f89 */ /* 0x00026200000e0000 */
[----:B--2---:R-:W-:Y:S01]  /*1830*/  IADD3 R26, P0, R16, R76, RZ ;  /* 0x0000004c101a7210 */ /* 0x004fe20007f1e0ff */
[----:B------:R-:W-:Y:S01]  /*1840*/  IMAD.IADD R2, R7, 0x1, -R2 ;  /* 0x0000000107027824 */ /* 0x000fe200078e0a02 */
[----:B------:R-:W-:Y:S01]  /*1850*/  LOP3.LUT R87, R87, 0xfffffe00, RZ, 0xc0, !PT ;  /* 0xfffffe0057577812 */ /* 0x000fe200078ec0ff */
[----:B---3--:R-:W-:Y:S01]  /*1860*/  IMAD.X R7, R9, 0x1, R17, P1 ;  /* 0x0000000109077824 */ /* 0x008fe200008e0611 */
[----:B------:R-:W-:Y:S01]  /*1870*/  ISETP.GT.AND P1, PT, R0, 0x20, PT ;  /* 0x000000200000780c */ /* 0x000fe20003f24270 */
[----:B------:R-:W-:Y:S02]  /*1880*/  IMAD.SHL.U32 R11, R2, 0x40, RZ ;  /* 0x00000040020b7824 */ /* 0x000fe400078e00ff */
[----:B-----5:R-:W-:Y:S02]  /*1890*/  IMAD.X R27, R17, 0x1, R8, P0 ;  /* 0x00000001111b7824 */ /* 0x020fe400000e0608 */
[----:B------:R-:W-:Y:S01]  /*18a0*/  IMAD.WIDE R16, R217, 0x2, RZ ;  /* 0x00000002d9107825 */ /* 0x000fe200078e02ff */
[----:B------:R-:W-:-:S04]  /*18b0*/  LOP3.LUT R11, R11, 0x1c0, RZ, 0xc0, !PT ;  /* 0x000001c00b0b7812 */ /* 0x000fc800078ec0ff */
[----:B------:R-:W-:Y:S01]  /*18c0*/  IADD3 R28, P0, R24, R16, RZ ;  /* 0x00000010181c7210 */ /* 0x000fe20007f1e0ff */
[----:B----4-:R-:W-:Y:S01]  /*18d0*/  @P2 IMAD.WIDE R20, R217, 0x2, R14 ;  /* 0x00000002d9142825 */ /* 0x010fe200078e020e */
[----:B------:R-:W-:Y:S02]  /*18e0*/  LOP3.LUT R84, R11, 0x8, R84, 0xf8, !PT ;  /* 0x000000080b547812 */ /* 0x000fe400078ef854 */
[----:B------:R-:W-:Y:S01]  /*18f0*/  SHF.R.U32.HI R11, RZ, 0x3, R11 ;  /* 0x00000003ff0b7819 */ /* 0x000fe2000001160b */
[----:B------:R-:W-:Y:S01]  /*1900*/  IMAD.X R29, R9, 0x1, R17, P0 ;  /* 0x00000001091d7824 */ /* 0x000fe200000e0611 */
[----:B------:R-:W-:Y:S01]  /*1910*/  IADD3 R78, P0, R16, R76, RZ ;  /* 0x0000004c104e7210 */ /* 0x000fe20007f1e0ff */
[----:B------:R-:W-:Y:S01]  /*1920*/  @P2 IMAD.WIDE R22, R216, 0x2, R14 ;  /* 0x00000002d8162825 */ /* 0x000fe200078e020e */
[----:B------:R-:W-:-:S03]  /*1930*/  LOP3.LUT R84, R84, R11, RZ, 0x3c, !PT ;  /* 0x0000000b54547212 */ /* 0x000fc600078e3cff */
[----:B-1----:R-:W-:-:S04]  /*1940*/  @P2 IMAD.WIDE R18, R218, 0x2, R14 ;  /* 0x00000002da122825 */ /* 0x002fc800078e020e */
[----:B------:R-:W-:Y:S01]  /*1950*/  IMAD.X R79, R17, 0x1, R8, P0 ;  /* 0x00000001114f7824 */ /* 0x000fe200000e0608 */
[----:B------:R1:W-:Y:S01]  /*1960*/  @P2 LDGSTS.E.BYPASS.LTC128B.128 [R209+0x6100], [R18.64], !P6 ;  /* 0x0610000012d12fae */ /* 0x0003e2000f101d56 */
[--C-:B------:R-:W-:Y:S01]  /*1970*/  @P1 IMAD.WIDE R16, R218, 0x2, R12.reuse ;  /* 0x00000002da101825 */ /* 0x100fe200078e020c */
[----:B------:R-:W-:Y:S02]  /*1980*/  LOP3.LUT P0, RZ, R5, 0x2, RZ, 0xc0, !PT ;  /* 0x0000000205ff7812 */ /* 0x000fe4000780c0ff */
[----:B------:R2:W-:Y:S01]  /*1990*/  @P2 LDGSTS.E.BYPASS.LTC128B.128 [R209+0x8100], [R20.64], !P5 ;  /* 0x0810000014d12fae */ /* 0x0005e2000e901d56 */
[----:B------:R-:W-:-:S03]  /*19a0*/  @P1 IMAD.WIDE R14, R217, 0x2, R12 ;  /* 0x00000002d90e1825 */ /* 0x000fc600078e020c */
[----:B------:R2:W-:Y:S01]  /*19b0*/  @P2 LDGSTS.E.BYPASS.LTC128B.128 [R209+0xa100], [R22.64], !P4 ;  /* 0x0a10000016d12fae */ /* 0x0005e2000e101d56 */
[----:B------:R-:W-:-:S03]  /*19c0*/  @P1 IMAD.WIDE R12, R216, 0x2, R12 ;  /* 0x00000002d80c1825 */ /* 0x000fc600078e020c */
[----:B------:R1:W-:Y:S01]  /*19d0*/  @P1 LDGSTS.E.BYPASS.LTC128B.128 [R209+0x7100], [R16.64], !P6 ;  /* 0x0710000010d11fae */ /* 0x0003e2000f101d56 */
[----:B------:R-:W-:-:S03]  /*19e0*/  IMAD.WIDE R10, R216, 0x2, RZ ;  /* 0x00000002d80a7825 */ /* 0x000fc600078e02ff */
[----:B------:R3:W-:Y:S02]  /*19f0*/  @P1 LDGSTS.E.BYPASS.LTC128B.128 [R209+0x9100], [R14.64], !P5 ;  /* 0x091000000ed11fae */ /* 0x0007e4000e901d56 */
[----:B------:R-:W-:Y:S02]  /*1a00*/  IADD3 R24, P2, R24, R10, RZ ;  /* 0x0000000a18187210 */ /* 0x000fe40007f5e0ff */
[----:B------:R3:W-:Y:S01]  /*1a10*/  @P1 LDGSTS.E.BYPASS.LTC128B.128 [R209+0xb100], [R12.64], !P4 ;  /* 0x0b1000000cd11fae */ /* 0x0007e2000e101d56 */
[----:B------:R-:W-:Y:S02]  /*1a20*/  IADD3 R76, P1, R10, R76, RZ ;  /* 0x0000004c0a4c7210 */ /* 0x000fe40007f3e0ff */
[----:B------:R-:W-:Y:S01]  /*1a30*/  IMAD.X R25, R9, 0x1, R11, P2 ;  /* 0x0000000109197824 */ /* 0x000fe200010e060b */
[----:B------:R-:W0:Y:S01]  /*1a40*/  LDGDEPBAR ;  /* 0x00000000000079af */ /* 0x000e220000000000 */
[----:B------:R-:W-:Y:S02]  /*1a50*/  IMAD R9, R80, 0x400, R87 ;  /* 0x0000040050097824 */ /* 0x000fe400078e0257 */
[----:B------:R-:W-:Y:S01]  /*1a60*/  IMAD.X R77, R11, 0x1, R8, P1 ;  /* 0x000000010b4d7824 */ /* 0x000fe200008e0608 */
[----:B------:R-:W-:Y:S01]  /*1a70*/  IADD3 R8, R205, 0x6100, RZ ;  /* 0x00006100cd087810 */ /* 0x000fe20007ffe0ff */
[----:B------:R-:W-:Y:S01]  /*1a80*/  IMAD.IADD R206, R84, 0x1, R9 ;  /* 0x0000000154ce7824 */ /* 0x000fe200078e0209 */
[----:B------:R-:W-:Y:S01]  /*1a90*/  R2P PR, R2, 0x6 ;  /* 0x0000000602007804 */ /* 0x000fe20000000000 */
[----:B------:R-:W-:Y:S01]  /*1aa0*/  IMAD.MOV.U32 R2, RZ, RZ, 0x10 ;  /* 0x00000010ff027424 */ /* 0x000fe200078e00ff */
[----:B------:R-:W-:Y:S01]  /*1ab0*/  @P0 IADD3 R204, R8, -0x20, RZ ;  /* 0xffffffe008cc0810 */ /* 0x000fe20007ffe0ff */
[----:B------:R-:W-:Y:S01]  /*1ac0*/  IMAD.SHL.U32 R206, R206, 0x2, RZ ;  /* 0x00000002cece7824 */ /* 0x000fe200078e00ff */
[----:B------:R-:W-:-:S02]  /*1ad0*/  ISETP.GE.AND P0, PT, R218, c[0x0][0x1d4], PT ;  /* 0x00007500da007a0c */ /* 0x000fc40003f06270 */
[----:B------:R-:W-:Y:S02]  /*1ae0*/  SEL R2, R2, 0xfffffff0, !P1 ;  /* 0xfffffff002027807 */ /* 0x000fe40004800000 */
[C---:B------:R-:W-:Y:S02]  /*1af0*/  ISETP.LT.OR P1, PT, R0.reuse, 0x1, P0 ;  /* 0x000000010000780c */ /* 0x040fe40000721670 */
[----:B------:R-:W-:Y:S01]  /*1b00*/  ISETP.LT.OR P0, PT, R0, 0x21, P0 ;  /* 0x000000210000780c */ /* 0x000fe20000701670 */
[----:B------:R-:W-:Y:S01]  /*1b10*/  IMAD R202, R2, 0x2, R206 ;  /* 0x0000000202ca7824 */ /* 0x000fe200078e02ce */
[C---:B------:R-:W-:Y:S02]  /*1b20*/  IADD3 R195, R204.reuse, 0x800, RZ ;  /* 0x00000800ccc37810 */ /* 0x040fe40007ffe0ff */
[C---:B------:R-:W-:Y:S02]  /*1b30*/  IADD3 R194, R204.reuse, 0x1000, RZ ;  /* 0x00001000ccc27810 */ /* 0x040fe40007ffe0ff */
[----:B------:R-:W-:Y:S01]  /*1b40*/  IADD3 R193, R204, 0x1800, RZ ;  /* 0x00001800ccc17810 */ /* 0x000fe20007ffe0ff */
[----:B------:R-:W-:-:S04]  /*1b50*/  DEPBAR.LE SB0, 0x1 ;  /* 0x000080400000791a */ /* 0x000fc80000000000 */
[----:B------:R-:W-:-:S04]  /*1b60*/  DEPBAR.LE SB0, 0x0 ;  /* 0x000080000000791a */ /* 0x000fc80000000000 */
[----:B------:R-:W-:Y:S01]  /*1b70*/  BAR.SYNC.DEFER_BLOCKING 0x0 ;  /* 0x0000000000007b1d */ /* 0x000fe20000010000 */
[C---:B------:R-:W-:Y:S02]  /*1b80*/  IADD3 R191, R204.reuse, 0x2000, RZ ;  /* 0x00002000ccbf7810 */ /* 0x040fe40007ffe0ff */
[C---:B------:R-:W-:Y:S02]  /*1b90*/  IADD3 R190, R204.reuse, 0x2800, RZ ;  /* 0x00002800ccbe7810 */ /* 0x040fe40007ffe0ff */
[C---:B------:R-:W-:Y:S02]  /*1ba0*/  IADD3 R189, R204.reuse, 0x3000, RZ ;  /* 0x00003000ccbd7810 */ /* 0x040fe40007ffe0ff */
[C---:B------:R-:W-:Y:S02]  /*1bb0*/  IADD3 R188, R204.reuse, 0x3800, RZ ;  /* 0x00003800ccbc7810 */ /* 0x040fe40007ffe0ff */
[C---:B------:R-:W-:Y:S02]  /*1bc0*/  IADD3 R187, R204.reuse, 0x4000, RZ ;  /* 0x00004000ccbb7810 */ /* 0x040fe40007ffe0ff */
[----:B------:R-:W-:-:S02]  /*1bd0*/  IADD3 R186, R204, 0x4800, RZ ;  /* 0x00004800ccba7810 */ /* 0x000fc40007ffe0ff */
[C---:B------:R-:W-:Y:S02]  /*1be0*/  IADD3 R185, R204.reuse, 0x5000, RZ ;  /* 0x00005000ccb97810 */ /* 0x040fe40007ffe0ff */
[----:B------:R-:W-:Y:S01]  /*1bf0*/  IADD3 R184, R204, 0x5800, RZ ;  /* 0x00005800ccb87810 */ /* 0x000fe20007ffe0ff */
[----:B------:R-:W-:Y:S04]  /*1c00*/  LDSM.16.M88.4 R40, [R206+0xc100] ;  /* 0x00c10000ce28783b */ /* 0x000fe80000000200 */
[----:B------:R-:W-:Y:S04]  /*1c10*/  LDSM.16.M88.4 R52, [R202+0xc100] ;  /* 0x00c10000ca34783b */ /* 0x000fe80000000200 */
[----:B-1----:R-:W2:Y:S04]  /*1c20*/  LDSM.16.M88.4 R16, [R205+0x6100] ;  /* 0x00610000cd10783b */ /* 0x002ea80000000200 */
[----:B------:R-:W3:Y:S04]  /*1c30*/  LDSM.16.M88.4 R8, [R205+0x6900] ;  /* 0x00690000cd08783b */ /* 0x000ee80000000200 */
[----:B------:R-:W-:Y:S04]  /*1c40*/  LDSM.16.M88.4 R72, [R205+0x7100] ;  /* 0x00710000cd48783b */ /* 0x000fe80000000200 */
[----:B------:R-:W1:Y:S04]  /*1c50*/  LDSM.16.M88.4 R68, [R205+0x7900] ;  /* 0x00790000cd44783b */ /* 0x000e680000000200 */
[----:B------:R-:W4:Y:S04]  /*1c60*/  LDSM.16.M88.4 R64, [R204] ;  /* 0x00000000cc40783b */ /* 0x000f280000000200 */
[----:B------:R-:W5:Y:S04]  /*1c70*/  LDSM.16.M88.4 R60, [R204+0x800] ;  /* 0x00080000cc3c783b */ /* 0x000f680000000200 */
[----:B------:R-:W1:Y:S04]  /*1c80*/  LDSM.16.M88.4 R56, [R204+0x1000] ;  /* 0x00100000cc38783b */ /* 0x000e680000000200 */
[----:B------:R-:W1:Y:S04]  /*1c90*/  LDSM.16.M88.4 R48, [R204+0x1800] ;  /* 0x00180000cc30783b */ /* 0x000e680000000200 */
[----:B------:R-:W-:Y:S01]  /*1ca0*/  @!PT LDS RZ, [RZ] ;  /* 0x00000000fffff984 */ /* 0x000fe20000000800 */
[----:B------:R-:W-:Y:S01]  /*1cb0*/  @!PT LDS RZ, [RZ] ;  /* 0x00000000fffff984 */ /* 0x000fe20000000800 */
[----:B------:R-:W-:Y:S01]  /*1cc0*/  @!PT LDS RZ, [RZ] ;  /* 0x00000000fffff984 */ /* 0x000fe20000000800 */
[----:B------:R4:W-:Y:S01]  /*1cd0*/  LDGSTS.E.BYPASS.LTC128B.128 [R209+0x100], [R6.64], !P1 ;  /* 0x0010000006d17fae */ /* 0x0009e2000c901d56 */
[----:B------:R-:W-:-:S04]  /*1ce0*/  ISETP.GE.AND P1, PT, R3, c[0x0][0x1d4], PT ;  /* 0x0000750003007a0c */ /* 0x000fc80003f26270 */
[----:B------:R-:W-:Y:S01]  /*1cf0*/  ISETP.LT.OR P1, PT, R0, 0x1, P1 ;  /* 0x000000010000780c */ /* 0x000fe20000f21670 */
[C---:B--2---:R-:W-:Y:S08]  /*1d00*/  HMMA.16816.F32.BF16 R20, R40.reuse, R16, RZ ;  /* 0x000000102814723c */ /* 0x044ff000000418ff */
[----:B------:R-:W-:Y:S04]  /*1d10*/  HMMA.16816.F32.BF16 R16, R40, R18, RZ ;  /* 0x000000122810723c */ /* 0x000fe800000418ff */
[----:B------:R2:W-:Y:S01]  /*1d20*/  LDGSTS.E.BYPASS.LTC128B.128 [R209+0x2100], [R28.64], !P1 ;  /* 0x021000001cd17fae */ /* 0x0005e2000c901d56 */
[----:B------:R-:W-:-:S04]  /*1d30*/  ISETP.GE.AND P1, PT, R4, c[0x0][0x1d4], PT ;  /* 0x0000750004007a0c */ /* 0x000fc80003f26270 */
[----:B------:R-:W-:Y:S01]  /*1d40*/  ISETP.LT.OR P1, PT, R0, 0x1, P1 ;  /* 0x000000010000780c */ /* 0x000fe20000f21670 */
[----:B---3--:R-:W-:Y:S01]  /*1d50*/  HMMA.16816.F32.BF16 R12, R40, R8, RZ ;  /* 0x00000008280c723c */ /* 0x008fe200000418ff */
[----:B----4-:R-:W-:-:S07]  /*1d60*/  IMAD.MOV.U32 R6, RZ, RZ, 0x20 ;  /* 0x00000020ff067424 */ /* 0x010fce00078e00ff */
[C---:B------:R-:W-:Y:S04]  /*1d70*/  HMMA.16816.F32.BF16 R8, R40.reuse, R10, RZ ;  /* 0x0000000a2808723c */ /* 0x040fe800000418ff */
[----:B------:R3:W-:Y:S01]  /*1d80*/  LDGSTS.E.BYPASS.LTC128B.128 [R209+0x4100], [R24.64], !P1 ;  /* 0x0410000018d17fae */ /* 0x0007e2000c901d56 */
[----:B------:R-:W-:Y:S02]  /*1d90*/  ISETP.GE.AND P1, PT, R3, c[0x0][0x1d4], PT ;  /* 0x0000750003007a0c */ /* 0x000fe40003f26270 */
[----:B------:R-:W-:Y:S01]  /*1da0*/  SEL R3, R6, 0xffffffe0, !P2 ;  /* 0xffffffe006037807 */ /* 0x000fe20005000000 */
[----:B------:R4:W-:Y:S01]  /*1db0*/  LDGSTS.E.BYPASS.LTC128B.128 [R209+0x1100], [R26.64], !P0 ;  /* 0x011000001ad17fae */ /* 0x0009e2000c101d56 */
[----:B------:R-:W-:Y:S01]  /*1dc0*/  ISETP.GE.AND P2, PT, R4, c[0x0][0x1d4], PT ;  /* 0x0000750004007a0c */ /* 0x000fe20003f46270 */
[----:B-1----:R-:W-:Y:S01]  /*1dd0*/  HMMA.16816.F32.BF16 R44, R40, R68, RZ ;  /* 0x00000044282c723c */ /* 0x002fe200000418ff */
[C---:B------:R-:W-:Y:S01]  /*1de0*/  ISETP.LT.OR P1, PT, R0.reuse, 0x21, P1 ;  /* 0x000000210000780c */ /* 0x040fe20000f21670 */
[----:B------:R-:W-:Y:S01]  /*1df0*/  IMAD R201, R3, 0x2, R206 ;  /* 0x0000000203c97824 */ /* 0x000fe200078e02ce */
[----:B------:R-:W-:Y:S01]  /*1e00*/  LOP3.LUT P0, RZ, R5, 0x4, RZ, 0xc0, !PT ;  /* 0x0000000405ff7812 */ /* 0x000fe2000780c0ff */
[----:B------:R-:W-:Y:S01]  /*1e10*/  IMAD R199, R3, 0x2, R202 ;  /* 0x0000000203c77824 */ /* 0x000fe200078e02ca */
[----:B------:R-:W-:-:S03]  /*1e20*/  ISETP.LT.OR P2, PT, R0, 0x21, P2 ;  /* 0x000000210000780c */ /* 0x000fc60001741670 */
[C---:B------:R-:W-:Y:S06]  /*1e30*/  HMMA.16816.F32.BF16 R4, R40.reuse, R72, RZ ;  /* 0x000000482804723c */ /* 0x040fec00000418ff */
[----:B------:R1:W-:Y:S01]  /*1e40*/  LDGSTS.E.BYPASS.LTC128B.128 [R209+0x3100], [R78.64], !P1 ;  /* 0x031000004ed17fae */ /* 0x0003e2000c901d56 */
[----:B------:R-:W-:Y:S01]  /*1e50*/  ISETP.GT.AND P1, PT, R210, 0x3f, PT ;  /* 0x0000003fd200780c */ /* 0x000fe20003f24270 */
[----:B------:R-:W-:Y:S02]  /*1e60*/  HMMA.16816.F32.BF16 R72, R40, R74, RZ ;  /* 0x0000004a2848723c */ /* 0x000fe400000418ff */
[----:B------:R1:W-:Y:S01]  /*1e70*/  LDGSTS.E.BYPASS.LTC128B.128 [R209+0x5100], [R76.64], !P2 ;  /* 0x051000004cd17fae */ /* 0x0003e2000d101d56 */
[----:B---3--:R-:W-:-:S03]  /*1e80*/  IMAD.MOV.U32 R24, RZ, RZ, 0x40 ;  /* 0x00000040ff187424 */ /* 0x008fc600078e00ff */
[----:B------:R-:W-:Y:S02]  /*1e90*/  LDSM.16.M88.4 R36, [R201+0xc100] ;  /* 0x00c10000c924783b */ /* 0x000fe40000000200 */
[----:B------:R-:W-:Y:S01]  /*1ea0*/  HMMA.16816.F32.BF16 R40, R40, R70, RZ ;  /* 0x000000462828723c */ /* 0x000fe200000418ff */
[----:B------:R-:W-:Y:S01]  /*1eb0*/  SEL R0, R24, 0xffffffc0, !P0 ;  /* 0xffffffc018007807 */ /* 0x000fe20004000000 */
[----:B------:R-:W-:Y:S01]  /*1ec0*/  LDSM.16.M88.4 R68, [R199+0xc100] ;  /* 0x00c10000c744783b */ /* 0x000fe20000000200 */
[----:B------:R-:W-:-:S03]  /*1ed0*/  PLOP3.LUT P0, PT, PT, PT, UP0, 0x40, 0x0 ;  /* 0x000000000000781c */ /* 0x000fc60003f0e808 */
[----:B------:R-:W-:Y:S02]  /*1ee0*/  IMAD.IADD R200, R205, 0x1, R0 ;  /* 0x00000001cdc87824 */ /* 0x000fe400078e0200 */
[C---:B------:R-:W-:Y:S01]  /*1ef0*/  HMMA.16816.F32.BF16 R20, R52.reuse, R64, R20 ;  /* 0x000000403414723c */ /* 0x040fe20000041814 */
[----:B------:R-:W-:Y:S01]  /*1f00*/  IMAD.IADD R192, R0, 0x1, R204 ;  /* 0x0000000100c07824 */ /* 0x000fe200078e02cc */
[----:B------:R-:W0:Y:S04]  /*1f10*/  LDGDEPBAR ;  /* 0x00000000000079af */ /* 0x000e280000000000 */
[----:B------:R-:W3:Y:S02]  /*1f20*/  LDSM.16.M88.4 R32, [R200+0x6100] ;  /* 0x00610000c820783b */ /* 0x000ee40000000200 */
[C---:B------:R-:W-:Y:S02]  /*1f30*/  HMMA.16816.F32.BF16 R16, R52.reuse, R66, R16 ;  /* 0x000000423410723c */ /* 0x040fe40000041810 */
[----:B--2---:R-:W2:Y:S04]  /*1f40*/  LDSM.16.M88.4 R28, [R200+0x6900] ;  /* 0x00690000c81c783b */ /* 0x004ea80000000200 */
[----:B----4-:R-:W4:Y:S02]  /*1f50*/  LDSM.16.M88.4 R24, [R200+0x7100] ;  /* 0x00710000c818783b */ /* 0x010f240000000200 */
[C---:B-----5:R-:W-:Y:S02]  /*1f60*/  HMMA.16816.F32.BF16 R12, R52.reuse, R60, R12 ;  /* 0x0000003c340c723c */ /* 0x060fe4000004180c */
[----:B-1----:R-:W1:Y:S04]  /*1f70*/  LDSM.16.M88.4 R76, [R200+0x7900] ;  /* 0x00790000c84c783b */ /* 0x002e680000000200 */
[----:B------:R-:W5:Y:S02]  /*1f80*/  LDSM.16.M88.4 R64, [R192] ;  /* 0x00000000c040783b */ /* 0x000f640000000200 */
[C---:B------:R-:W-:Y:S02]  /*1f90*/  HMMA.16816.F32.BF16 R8, R52.reuse, R62, R8 ;  /* 0x0000003e3408723c */ /* 0x040fe40000041808 */
[----:B------:R-:W1:Y:S06]  /*1fa0*/  LDSM.16.M88.4 R60, [R192+0x800] ;  /* 0x00080000c03c783b */ /* 0x000e6c0000000200 */
[C---:B------:R-:W-:Y:S08]  /*1fb0*/  HMMA.16816.F32.BF16 R4, R52.reuse, R56, R4 ;  /* 0x000000383404723c */ /* 0x040ff00000041804 */
[C---:B------:R-:W-:Y:S01]  /*1fc0*/  HMMA.16816.F32.BF16 R72, R52.reuse, R58, R72 ;  /* 0x0000003a3448723c */ /* 0x040fe20000041848 */
[----:B------:R-:W1:Y:S07]  /*1fd0*/  LDSM.16.M88.4 R56, [R192+0x1000] ;  /* 0x00100000c038783b */ /* 0x000e6e0000000200 */
[C---:B------:R-:W-:Y:S08]  /*1fe0*/  HMMA.16816.F32.BF16 R44, R52.reuse, R48, R44 ;  /* 0x00000030342c723c */ /* 0x040ff0000004182c */
[----:B------:R-:W-:Y:S01]  /*1ff0*/  HMMA.16816.F32.BF16 R40, R52, R50, R40 ;  /* 0x000000323428723c */ /* 0x000fe20000041828 */
[----:B------:R-:W1:Y:S07]  /*2000*/  LDSM.16.M88.4 R52, [R192+0x1800] ;  /* 0x00180000c034783b */ /* 0x000e6e0000000200 */
[C---:B---3--:R-:W-:Y:S08]  /*2010*/  HMMA.16816.F32.BF16 R20, R36.reuse, R32, R20 ;  /* 0x000000202414723c */ /* 0x048ff00000041814 */
[C---:B------:R-:W-:Y:S01]  /*2020*/  HMMA.16816.F32.BF16 R16, R36.reuse, R34, R16 ;  /* 0x000000222410723c */ /* 0x040fe20000041810 */
[----:B------:R-:W-:Y:S07]  /*2030*/  LDSM.16.M88.4 R32, [R206+0x10100] ;  /* 0x01010000ce20783b */ /* 0x000fee0000000200 */
[C---:B--2---:R-:W-:Y:S08]  /*2040*/  HMMA.16816.F32.BF16 R12, R36.reuse, R28, R12 ;  /* 0x0000001c240c723c */ /* 0x044ff0000004180c */
[C---:B------:R-:W-:Y:S01]  /*2050*/  HMMA.16816.F32.BF16 R8, R36.reuse, R30, R8 ;  /* 0x0000001e2408723c */ /* 0x040fe20000041808 */
[----:B------:R-:W2:Y:S07]  /*2060*/  LDSM.16.M88.4 R28, [R205+0x8100] ;  /* 0x00810000cd1c783b */ /* 0x000eae0000000200 */
[C---:B----4-:R-:W-:Y:S01]  /*2070*/  HMMA.16816.F32.BF16 R48, R36.reuse, R24, R4 ;  /* 0x000000182430723c */ /* 0x050fe20000041804 */
[----:B------:R-:W3:Y:S07]  /*2080*/  LDSM.16.M88.4 R4, [R205+0x8900] ;  /* 0x00890000cd04783b */ /* 0x000eee0000000200 */
[C---:B-1----:R-:W-:Y:S08]  /*2090*/  HMMA.16816.F32.BF16 R44, R36.reuse, R76, R44 ;  /* 0x0000004c242c723c */ /* 0x042ff0000004182c */
[C---:B------:R-:W-:Y:S01]  /*20a0*/  HMMA.16816.F32.BF16 R40, R36.reuse, R78, R40 ;  /* 0x0000004e2428723c */ /* 0x040fe20000041828 */
[----:B------:R-:W1:Y:S07]  /*20b0*/  LDSM.16.M88.4 R76, [R205+0x9900] ;  /* 0x00990000cd4c783b */ /* 0x000e6e0000000200 */
[----:B------:R-:W-:Y:S01]  /*20c0*/  HMMA.16816.F32.BF16 R72, R36, R26, R72 ;  /* 0x0000001a2448723c */ /* 0x000fe20000041848 */
[----:B------:R-:W4:Y:S04]  /*20d0*/  LDSM.16.M88.4 R24, [R205+0x9100] ;  /* 0x00910000cd18783b */ /* 0x000f280000000200 */
[----:B------:R-:W-:Y:S03]  /*20e0*/  LDSM.16.M88.4 R36, [R204+0x2800] ;  /* 0x00280000cc24783b */ /* 0x000fe60000000200 */
[C---:B-----5:R-:W-:Y:S08]  /*20f0*/  HMMA.16816.F32.BF16 R20, R68.reuse, R64, R20 ;  /* 0x000000404414723c */ /* 0x060ff00000041814 */
[C---:B------:R-:W-:Y:S08]  /*2100*/  HMMA.16816.F32.BF16 R16, R68.reuse, R66, R16 ;  /* 0x000000424410723c */ /* 0x040ff00000041810 */
[C---:B------:R-:W-:Y:S08]  /*2110*/  HMMA.16816.F32.BF16 R12, R68.reuse, R60, R12 ;  /* 0x0000003c440c723c */ /* 0x040ff0000004180c */
[C---:B------:R-:W-:Y:S01]  /*2120*/  HMMA.16816.F32.BF16 R8, R68.reuse, R62, R8 ;  /* 0x0000003e4408723c */ /* 0x040fe20000041808 */
[----:B------:R-:W-:Y:S07]  /*2130*/  LDSM.16.M88.4 R60, [R202+0x10100] ;  /* 0x01010000ca3c783b */ /* 0x000fee0000000200 */
[C---:B------:R-:W-:Y:S01]  /*2140*/  HMMA.16816.F32.BF16 R64, R68.reuse, R56, R48 ;  /* 0x000000384440723c */ /* 0x040fe20000041830 */
[----:B------:R-:W5:Y:S07]  /*2150*/  LDSM.16.M88.4 R48, [R204+0x2000] ;  /* 0x00200000cc30783b */ /* 0x000f6e0000000200 */
[C---:B------:R-:W-:Y:S08]  /*2160*/  HMMA.16816.F32.BF16 R44, R68.reuse, R52, R44 ;  /* 0x00000034442c723c */ /* 0x040ff0000004182c */
[C---:B------:R-:W-:Y:S01]  /*2170*/  HMMA.16816.F32.BF16 R40, R68.reuse, R54, R40 ;  /* 0x000000364428723c */ /* 0x040fe20000041828 */
[----:B------:R-:W-:Y:S07]  /*2180*/  LDSM.16.M88.4 R52, [R201+0x10100] ;  /* 0x01010000c934783b */ /* 0x000fee0000000200 */
[----:B------:R-:W-:Y:S01]  /*2190*/  HMMA.16816.F32.BF16 R72, R68, R58, R72 ;  /* 0x0000003a4448723c */ /* 0x000fe20000041848 */
[----:B------:R-:W4:Y:S04]  /*21a0*/  LDSM.16.M88.4 R68, [R204+0x3800] ;  /* 0x00380000cc44783b */ /* 0x000f280000000200 */
[----:B------:R-:W4:Y:S03]  /*21b0*/  LDSM.16.M88.4 R56, [R204+0x3000] ;  /* 0x00300000cc38783b */ /* 0x000f260000000200 */
[C---:B--2---:R-:W-:Y:S08]  /*21c0*/  HMMA.16816.F32.BF16 R20, R32.reuse, R28, R20 ;  /* 0x0000001c2014723c */ /* 0x044ff00000041814 */
[C---:B------:R-:W-:Y:S01]  /*21d0*/  HMMA.16816.F32.BF16 R16, R32.reuse, R30, R16 ;  /* 0x0000001e2010723c */ /* 0x040fe20000041810 */
[----:B------:R-:W2:Y:S07]  /*21e0*/  LDSM.16.M88.4 R28, [R200+0x8100] ;  /* 0x00810000c81c783b */ /* 0x000eae0000000200 */
[C---:B---3--:R-:W-:Y:S08]  /*21f0*/  HMMA.16816.F32.BF16 R12, R32.reuse, R4, R12 ;  /* 0x00000004200c723c */ /* 0x048ff0000004180c */
[C---:B------:R-:W-:Y:S01]  /*2200*/  HMMA.16816.F32.BF16 R8, R32.reuse, R6, R8 ;  /* 0x000000062008723c */ /* 0x040fe20000041808 */
[----:B------:R-:W3:Y:S07]  /*2210*/  LDSM.16.M88.4 R4, [R200+0x8900] ;  /* 0x00890000c804783b */ /* 0x000eee0000000200 */
[C---:B-1----:R-:W-:Y:S08]  /*2220*/  HMMA.16816.F32.BF16 R44, R32.reuse, R76, R44 ;  /* 0x0000004c202c723c */ /* 0x042ff0000004182c */
[C---:B------:R-:W-:Y:S01]  /*2230*/  HMMA.16816.F32.BF16 R40, R32.reuse, R78, R40 ;  /* 0x0000004e2028723c */ /* 0x040fe20000041828 */
[----:B------:R-:W1:Y:S07]  /*2240*/  LDSM.16.M88.4 R76, [R200+0x9900] ;  /* 0x00990000c84c783b */ /* 0x000e6e0000000200 */
[C---:B----4-:R-:W-:Y:S08]  /*2250*/  HMMA.16816.F32.BF16 R64, R32.reuse, R24, R64 ;  /* 0x000000182040723c */ /* 0x050ff00000041840 */
[----:B------:R-:W-:Y:S01]  /*2260*/  HMMA.16816.F32.BF16 R72, R32, R26, R72 ;  /* 0x0000001a2048723c */ /* 0x000fe20000041848 */
[----:B------:R-:W4:Y:S04]  /*2270*/  LDSM.16.M88.4 R24, [R200+0x9100] ;  /* 0x00910000c818783b */ /* 0x000f280000000200 */
[----:B------:R-:W-:Y:S03]  /*2280*/  LDSM.16.M88.4 R32, [R192+0x2800] ;  /* 0x00280000c020783b */ /* 0x000fe60000000200 */
[C---:B-----5:R-:W-:Y:S08]  /*2290*/  HMMA.16816.F32.BF16 R20, R60.reuse, R48, R20 ;  /* 0x000000303c14723c */ /* 0x060ff00000041814 */
[C---:B------:R-:W-:Y:S01]  /*22a0*/  HMMA.16816.F32.BF16 R16, R60.reuse, R50, R16 ;  /* 0x000000323c10723c */ /* 0x040fe20000041810 */
[----:B------:R-:W-:Y:S07]  /*22b0*/  LDSM.16.M88.4 R48, [R199+0x10100] ;  /* 0x01010000c730783b */ /* 0x000fee0000000200 */
[C---:B------:R-:W-:Y:S08]  /*22c0*/  HMMA.16816.F32.BF16 R12, R60.reuse, R36, R12 ;  /* 0x000000243c0c723c */ /* 0x040ff0000004180c */
[C---:B------:R-:W-:Y:S01]  /*22d0*/  HMMA.16816.F32.BF16 R8, R60.reuse, R38, R8 ;  /* 0x000000263c08723c */ /* 0x040fe20000041808 */
[----:B------:R-:W5:Y:S07]  /*22e0*/  LDSM.16.M88.4 R36, [R192+0x2000] ;  /* 0x00200000c024783b */ /* 0x000f6e0000000200 */
[C---:B------:R-:W-:Y:S08]  /*22f0*/  HMMA.16816.F32.BF16 R44, R60.reuse, R68, R44 ;  /* 0x000000443c2c723c */ /* 0x040ff0000004182c */
[C---:B------:R-:W-:Y:S01]  /*2300*/  HMMA.16816.F32.BF16 R40, R60.reuse, R70, R40 ;  /* 0x000000463c28723c */ /* 0x040fe20000041828 */
[----:B------:R-:W1:Y:S07]  /*2310*/  LDSM.16.M88.4 R68, [R192+0x3800] ;  /* 0x00380000c044783b */ /* 0x000e6e0000000200 */
[C---:B------:R-:W-:Y:S08]  /*2320*/  HMMA.16816.F32.BF16 R64, R60.reuse, R56, R64 ;  /* 0x000000383c40723c */ /* 0x040ff00000041840 */
[----:B------:R-:W-:Y:S01]  /*2330*/  HMMA.16816.F32.BF16 R72, R60, R58, R72 ;  /* 0x0000003a3c48723c */ /* 0x000fe20000041848 */
[----:B------:R-:W4:Y:S04]  /*2340*/  LDSM.16.M88.4 R56, [R192+0x3000] ;  /* 0x00300000c038783b */ /* 0x000f280000000200 */
[----:B------:R-:W-:Y:S03]  /*2350*/  LDSM.16.M88.4 R60, [R206+0x14100] ;  /* 0x01410000ce3c783b */ /* 0x000fe60000000200 */
        /* <DEDUP_REMOVED lines=15> */
[----:B------:R-:W5:Y:S07]  /*2450*/  LDSM.16.M88.4 R36, [R204+0x4000] ;  /* 0x00400000cc24783b */ /* 0x000f6e0000000200 */
[C---:B------:R-:W-:Y:S08]  /*2460*/  HMMA.16816.F32.BF16 R12, R48.reuse, R32, R12 ;  /* 0x00000020300c723c */ /* 0x040ff0000004180c */
[C---:B------:R-:W-:Y:S01]  /*2470*/  HMMA.16816.F32.BF16 R8, R48.reuse, R34, R8 ;  /* 0x000000223008723c */ /* 0x040fe20000041808 */
[----:B------:R-:W1:Y:S07]  /*2480*/  LDSM.16.M88.4 R32, [R204+0x4800] ;  /* 0x00480000cc20783b */ /* 0x000e6e0000000200 */
[C---:B------:R-:W-:Y:S08]  /*2490*/  HMMA.16816.F32.BF16 R44, R48.reuse, R68, R44 ;  /* 0x00000044302c723c */ /* 0x040ff0000004182c */
[C---:B------:R-:W-:Y:S08]  /*24a0*/  HMMA.16816.F32.BF16 R40, R48.reuse, R70, R40 ;  /* 0x000000463028723c */ /* 0x040ff00000041828 */
[C---:B------:R-:W-:Y:S08]  /*24b0*/  HMMA.16816.F32.BF16 R64, R48.reuse, R56, R64 ;  /* 0x000000383040723c */ /* 0x040ff00000041840 */
[----:B------:R-:W-:Y:S01]  /*24c0*/  HMMA.16816.F32.BF16 R72, R48, R58, R72 ;  /* 0x0000003a3048723c */ /* 0x000fe20000041848 */
[----:B------:R-:W4:Y:S04]  /*24d0*/  LDSM.16.M88.4 R48, [R204+0x5800] ;  /* 0x00580000cc30783b */ /* 0x000f280000000200 */
[----:B------:R-:W4:Y:S03]  /*24e0*/  LDSM.16.M88.4 R56, [R204+0x5000] ;  /* 0x00500000cc38783b */ /* 0x000f260000000200 */
[C---:B--2---:R-:W-:Y:S08]  /*24f0*/  HMMA.16816.F32.BF16 R20, R60.reuse, R28, R20 ;  /* 0x0000001c3c14723c */ /* 0x044ff00000041814 */
[C---:B------:R-:W-:Y:S01]  /*2500*/  HMMA.16816.F32.BF16 R16, R60.reuse, R30, R16 ;  /* 0x0000001e3c10723c */ /* 0x040fe20000041810 */
[----:B------:R-:W-:Y:S07]  /*2510*/  LDSM.16.M88.4 R28, [R201+0x14100] ;  /* 0x01410000c91c783b */ /* 0x000fee0000000200 */
[C---:B---3--:R-:W-:Y:S08]  /*2520*/  HMMA.16816.F32.BF16 R12, R60.reuse, R4, R12 ;  /* 0x000000043c0c723c */ /* 0x048ff0000004180c */
[C---:B------:R-:W-:Y:S01]  /*2530*/  HMMA.16816.F32.BF16 R8, R60.reuse, R6, R8 ;  /* 0x000000063c08723c */ /* 0x040fe20000041808 */
[----:B------:R-:W2:Y:S07]  /*2540*/  LDSM.16.M88.4 R4, [R200+0xa100] ;  /* 0x00a10000c804783b */ /* 0x000eae0000000200 */
[C---:B-1----:R-:W-:Y:S08]  /*2550*/  HMMA.16816.F32.BF16 R44, R60.reuse, R76, R44 ;  /* 0x0000004c3c2c723c */ /* 0x042ff0000004182c */
[C---:B------:R-:W-:Y:S08]  /*2560*/  HMMA.16816.F32.BF16 R40, R60.reuse, R78, R40 ;  /* 0x0000004e3c28723c */ /* 0x040ff00000041828 */
[C---:B----4-:R-:W-:Y:S08]  /*2570*/  HMMA.16816.F32.BF16 R64, R60.reuse, R24, R64 ;  /* 0x000000183c40723c */ /* 0x050ff00000041840 */
[----:B------:R-:W-:Y:S01]  /*2580*/  HMMA.16816.F32.BF16 R72, R60, R26, R72 ;  /* 0x0000001a3c48723c */ /* 0x000fe20000041848 */
[----:B------:R-:W1:Y:S07]  /*2590*/  LDSM.16.M88.4 R24, [R200+0xa900] ;  /* 0x00a90000c818783b */ /* 0x000e6e0000000200 */
[C---:B-----5:R-:W-:Y:S08]  /*25a0*/  HMMA.16816.F32.BF16 R20, R52.reuse, R36, R20 ;  /* 0x000000243414723c */ /* 0x060ff00000041814 */
[C---:B------:R-:W-:Y:S08]  /*25b0*/  HMMA.16816.F32.BF16 R12, R52.reuse, R32, R12 ;  /* 0x00000020340c723c */ /* 0x040ff0000004180c */
[C---:B------:R-:W-:Y:S01]  /*25c0*/  HMMA.16816.F32.BF16 R16, R52.reuse, R38, R16 ;  /* 0x000000263410723c */ /* 0x040fe20000041810 */
[----:B------:R-:W-:Y:S07]  /*25d0*/  LDSM.16.M88.4 R36, [R200+0xb900] ;  /* 0x00b90000c824783b */ /* 0x000fee0000000200 */
[C---:B------:R-:W-:Y:S01]  /*25e0*/  HMMA.16816.F32.BF16 R8, R52.reuse, R34, R8 ;  /* 0x000000223408723c */ /* 0x040fe20000041808 */
[----:B------:R-:W3:Y:S07]  /*25f0*/  LDSM.16.M88.4 R32, [R200+0xb100] ;  /* 0x00b10000c820783b */ /* 0x000eee0000000200 */
[C---:B------:R-:W-:Y:S08]  /*2600*/  HMMA.16816.F32.BF16 R44, R52.reuse, R48, R44 ;  /* 0x00000030342c723c */ /* 0x040ff0000004182c */
[C---:B------:R-:W-:Y:S08]  /*2610*/  HMMA.16816.F32.BF16 R40, R52.reuse, R50, R40 ;  /* 0x000000323428723c */ /* 0x040ff00000041828 */
[C---:B------:R-:W-:Y:S08]  /*2620*/  HMMA.16816.F32.BF16 R64, R52.reuse, R56, R64 ;  /* 0x000000383440723c */ /* 0x040ff00000041840 */
[----:B------:R-:W-:Y:S01]  /*2630*/  HMMA.16816.F32.BF16 R72, R52, R58, R72 ;  /* 0x0000003a3448723c */ /* 0x000fe20000041848 */
[----:B------:R-:W-:Y:S04]  /*2640*/  LDSM.16.M88.4 R56, [R192+0x4000] ;  /* 0x00400000c038783b */ /* 0x000fe80000000200 */
[----:B------:R-:W-:Y:S03]  /*2650*/  LDSM.16.M88.4 R52, [R192+0x4800] ;  /* 0x00480000c034783b */ /* 0x000fe60000000200 */
[C---:B--2---:R-:W-:Y:S01]  /*2660*/  HMMA.16816.F32.BF16 R48, R28.reuse, R4, R20 ;  /* 0x000000041c30723c */ /* 0x044fe20000041814 */
[----:B------:R-:W2:Y:S07]  /*2670*/  LDSM.16.M88.4 R20, [R199+0x14100] ;  /* 0x01410000c714783b */ /* 0x000eae0000000200 */
[C---:B-1----:R-:W-:Y:S08]  /*2680*/  HMMA.16816.F32.BF16 R12, R28.reuse, R24, R12 ;  /* 0x000000181c0c723c */ /* 0x042ff0000004180c */
[C---:B------:R-:W-:Y:S01]  /*2690*/  HMMA.16816.F32.BF16 R16, R28.reuse, R6, R16 ;  /* 0x000000061c10723c */ /* 0x040fe20000041810 */
[----:B------:R-:W1:Y:S07]  /*26a0*/  LDSM.16.M88.4 R4, [R192+0x5000] ;  /* 0x00500000c004783b */ /* 0x000e6e0000000200 */
[----:B------:R-:W-:Y:S01]  /*26b0*/  HMMA.16816.F32.BF16 R24, R28, R26, R8 ;  /* 0x0000001a1c18723c */ /* 0x000fe20000041808 */
[----:B------:R-:W4:Y:S01]  /*26c0*/  LDSM.16.M88.4 R8, [R192+0x5800] ;  /* 0x00580000c008783b */ /* 0x000f220000000200 */
[----:B------:R-:W-:-:S06]  /*26d0*/  DEPBAR.LE SB0, 0x0 ;  /* 0x000080000000791a */ /* 0x000fcc0000000000 */
[C---:B---3--:R-:W-:Y:S08]  /*26e0*/  HMMA.16816.F32.BF16 R64, R28.reuse, R32, R64 ;  /* 0x000000201c40723c */ /* 0x048ff00000041840 */
[C---:B------:R-:W-:Y:S08]  /*26f0*/  HMMA.16816.F32.BF16 R72, R28.reuse, R34, R72 ;  /* 0x000000221c48723c */ /* 0x040ff00000041848 */
[C---:B------:R-:W-:Y:S08]  /*2700*/  HMMA.16816.F32.BF16 R44, R28.reuse, R36, R44 ;  /* 0x000000241c2c723c */ /* 0x040ff0000004182c */
[----:B------:R-:W-:Y:S08]  /*2710*/  HMMA.16816.F32.BF16 R40, R28, R38, R40 ;  /* 0x000000261c28723c */ /* 0x000ff00000041828 */
[C---:B--2---:R-:W-:Y:S08]  /*2720*/  HMMA.16816.F32.BF16 R48, R20.reuse, R56, R48 ;  /* 0x000000381430723c */ /* 0x044ff00000041830 */
[C---:B------:R-:W-:Y:S08]  /*2730*/  HMMA.16816.F32.BF16 R16, R20.reuse, R58, R16 ;  /* 0x0000003a1410723c */ /* 0x040ff00000041810 */
[C---:B------:R-:W-:Y:S08]  /*2740*/  HMMA.16816.F32.BF16 R12, R20.reuse, R52, R12 ;  /* 0x00000034140c723c */ /* 0x040ff0000004180c */
[----:B------:R-:W-:Y:S01]  /*2750*/  HMMA.16816.F32.BF16 R24, R20, R54, R24 ;  /* 0x000000361418723c */ /* 0x000fe20000041818 */
[----:B------:R-:W-:-:S06]  /*2760*/  FMUL.FTZ R0, R50, c[0x0][0x320] ;  /* 0x0000c80032007a20 */ /* 0x000fcc0000410000 */
[----:B------:R-:W2:Y:S01]  /*2770*/  MUFU.TANH R0, R0 ;  /* 0x0000000000007308 */ /* 0x000ea20000002400 */
[C---:B-1----:R-:W-:Y:S07]  /*2780*/  HMMA.16816.F32.BF16 R64, R20.reuse, R4, R64 ;  /* 0x000000041440723c */ /* 0x042fee0000041840 */
[----:B------:R-:W-:Y:S01]  /*2790*/  LOP3.LUT R4, R84, R87, RZ, 0xfc, !PT ;  /* 0x0000005754047212 */ /* 0x000fe200078efcff */
[C---:B------:R-:W-:Y:S07]  /*27a0*/  HMMA.16816.F32.BF16 R72, R20.reuse, R6, R72 ;  /* 0x000000061448723c */ /* 0x040fee0000041848 */
[----:B------:R-:W-:Y:S01]  /*27b0*/  FMUL.FTZ R7, R48, c[0x0][0x320] ;  /* 0x0000c80030077a20 */ /* 0x000fe20000410000 */
[C---:B----4-:R-:W-:Y:S05]  /*27c0*/  HMMA.16816.F32.BF16 R44, R20.reuse, R8, R44 ;  /* 0x00000008142c723c */ /* 0x050fea000004182c */
[----:B------:R-:W1:Y:S03]  /*27d0*/  MUFU.TANH R7, R7 ;  /* 0x0000000700077308 */ /* 0x000e660000002400 */
[----:B------:R-:W-:Y:S07]  /*27e0*/  HMMA.16816.F32.BF16 R40, R20, R10, R40 ;  /* 0x0000000a1428723c */ /* 0x000fee0000041828 */
[----:B------:R-:W-:-:S06]  /*27f0*/  FMUL.FTZ R20, R49, c[0x0][0x320] ;  /* 0x0000c80031147a20 */ /* 0x000fcc0000410000 */
[----:B------:R-:W3:Y:S01]  /*2800*/  MUFU.TANH R20, R20 ;  /* 0x0000001400147308 */ /* 0x000ee20000002400 */
[----:B------:R-:W-:Y:S06]  /*2810*/  BAR.SYNC.DEFER_BLOCKING 0x0 ;  /* 0x0000000000007b1d */ /* 0x000fec0000010000 */
[----:B------:R-:W-:Y:S05]  /*2820*/  @P0 BRA `(.L_x_168) ;  /* 0x0000041000000947 */ /* 0x000fea0003800000 */
[----:B-12---:R-:W-:Y:S01]  /*2830*/  IADD3 R208, R210, UR13, R81 ;  /* 0x0000000dd2d07c10 */ /* 0x006fe2000fffe051 */
[----:B------:R-:W-:-:S03]  /*2840*/  IMAD.MOV.U32 R207, RZ, RZ, RZ ;  /* 0x000000ffffcf7224 */ /* 0x000fc600078e00ff */
[----:B------:R-:W-:-:S05]  /*2850*/  IADD3 R208, R208, -0x40, RZ ;  /* 0xffffffc0d0d07810 */ /* 0x000fca0007ffe0ff */
        /* <DEDUP_REMOVED lines=10> */
[----:B------:R-:W-:Y:S01]  /*2900*/  SEL R23, RZ, 0x10, P5 ;  /* 0x00000010ff177807 */ /* 0x000fe20002800000 */
[----:B------:R-:W-:Y:S01]  /*2910*/  IMAD R208, R5, c[0x0][0x2b8], R208 ;  /* 0x0000ae0005d07a24 */ /* 0x000fe200078e02d0 */
[----:B------:R-:W-:Y:S02]  /*2920*/  IADD3 R34, -R28, 0x10, RZ ;  /* 0x000000101c227810 */ /* 0x000fe40007ffe1ff */
[----:B------:R-:W-:Y:S01]  /*2930*/  IADD3 R32, -R23, 0x10, RZ ;  /* 0x0000001017207810 */ /* 0x000fe20007ffe1ff */
[----:B------:R-:W-:Y:S01]  /*2940*/  IMAD.WIDE.U32 R10, R208, c[0x0][0x1e0], RZ ;  /* 0x00007800d00a7a25 */ /* 0x000fe200078e00ff */
[----:B------:R-:W-:-:S02]  /*2950*/  SHF.R.S32.HI R5, RZ, 0x1f, R208 ;  /* 0x0000001fff057819 */ /* 0x000fc400000114d0 */
[----:B------:R-:W-:Y:S02]  /*2960*/  LOP3.LUT R34, R34, 0xf, RZ, 0xc0, !PT ;  /* 0x0000000f22227812 */ /* 0x000fe400078ec0ff */
[----:B------:R-:W-:Y:S01]  /*2970*/  LOP3.LUT R32, R32, 0xf, RZ, 0xc0, !PT ;  /* 0x0000000f20207812 */ /* 0x000fe200078ec0ff */
[----:B------:R-:W-:-:S04]  /*2980*/  IMAD R5, R5, c[0x0][0x1e0], RZ ;  /* 0x0000780005057a24 */ /* 0x000fc800078e02ff */
[----:B------:R-:W-:-:S04]  /*2990*/  IMAD R5, R208, c[0x0][0x1e4], R5 ;  /* 0x00007900d0057a24 */ /* 0x000fc800078e0205 */
[----:B------:R-:W-:Y:S01]  /*29a0*/  IMAD.IADD R11, R11, 0x1, R5 ;  /* 0x000000010b0b7824 */ /* 0x000fe200078e0205 */
[----:B--2---:R-:W-:-:S03]  /*29b0*/  SHF.R.S32.HI R6, RZ, 0x1f, R207 ;  /* 0x0000001fff067819 */ /* 0x004fc600000114cf */
[----:B------:R-:W-:Y:S01]  /*29c0*/  IMAD.WIDE.U32 R8, R207, c[0x0][0x1f0], R10 ;  /* 0x00007c00cf087a25 */ /* 0x000fe200078e000a */
[----:B------:R-:W-:-:S03]  /*29d0*/  IADD3 R11, -R221, 0x10, RZ ;  /* 0x00000010dd0b7810 */ /* 0x000fc60007ffe1ff */
[----:B------:R-:W-:Y:S01]  /*29e0*/  IMAD R6, R6, c[0x0][0x1f0], RZ ;  /* 0x00007c0006067a24 */ /* 0x000fe200078e02ff */
[----:B------:R-:W-:Y:S02]  /*29f0*/  IADD3 R31, P0, R8, UR18, RZ ;  /* 0x00000012081f7c10 */ /* 0x000fe4000ff1e0ff */
[----:B------:R-:W-:Y:S01]  /*2a00*/  LOP3.LUT R11, R11, 0xf, RZ, 0xc0, !PT ;  /* 0x0000000f0b0b7812 */ /* 0x000fe200078ec0ff */
[----:B------:R-:W-:Y:S02]  /*2a10*/  IMAD R5, R207, c[0x0][0x1f4], R6 ;  /* 0x00007d00cf057a24 */ /* 0x000fe400078e0206 */
[----:B------:R-:W-:-:S03]  /*2a20*/  IMAD.SHL.U32 R6, R218, 0x2, RZ ;  /* 0x00000002da067824 */ /* 0x000fc600078e00ff */
[----:B------:R-:W-:Y:S01]  /*2a30*/  IADD3.X R8, R9, UR8, R5, P0, !PT ;  /* 0x0000000809087c10 */ /* 0x000fe200087fe405 */
[----:B------:R-:W-:Y:S01]  /*2a40*/  IMAD.SHL.U32 R9, R217, 0x2, RZ ;  /* 0x00000002d9097824 */ /* 0x000fe200078e00ff */
[C---:B------:R-:W-:Y:S02]  /*2a50*/  LEA R10, P0, R31.reuse, c[0x0][0x1c8], 0x1 ;  /* 0x000072001f0a7a11 */ /* 0x040fe400078008ff */
[----:B------:R-:W-:Y:S02]  /*2a60*/  SHF.L.U64.HI R5, R218, 0x1, R133 ;  /* 0x00000001da057819 */ /* 0x000fe40000010285 */
[----:B------:R-:W-:Y:S01]  /*2a70*/  LEA.HI.X R31, R31, c[0x0][0x1cc], R8, 0x1, P0 ;  /* 0x000073001f1f7a11 */ /* 0x000fe200000f0c08 */
[----:B------:R-:W1:Y:S01]  /*2a80*/  SHFL.IDX PT, R21, R10, 0x1, 0x181f ;  /* 0x00381f000a157f89 */ /* 0x000e6200000e0000 */
[----:B------:R-:W-:-:S03]  /*2a90*/  SHF.L.U64.HI R8, R217, 0x1, R220 ;  /* 0x00000001d9087819 */ /* 0x000fc600000102dc */
[----:B------:R-:W2:Y:S04]  /*2aa0*/  SHFL.IDX PT, R22, R31, 0x1, 0x181f ;  /* 0x00381f001f167f89 */ /* 0x000ea800000e0000 */
[----:B------:R4:W5:Y:S04]  /*2ab0*/  SHFL.IDX PT, R29, R10, RZ, 0x181f ;  /* 0x00181fff0a1d7589 */ /* 0x00096800000e0000 */
[----:B------:R-:W3:Y:S01]  /*2ac0*/  SHFL.IDX PT, R30, R31, RZ, 0x181f ;  /* 0x00181fff1f1e7589 */ /* 0x000ee200000e0000 */
[----:B-1----:R-:W-:-:S04]  /*2ad0*/  IADD3 R34, P2, P0, R34, R21, R6 ;  /* 0x0000001522227210 */ /* 0x002fc8000785e006 */
[----:B--2---:R-:W-:Y:S02]  /*2ae0*/  IADD3.X R35, RZ, R22, R5, P2, P0 ;  /* 0x00000016ff237210 */ /* 0x004fe400017e0405 */
[----:B------:R-:W-:Y:S01]  /*2af0*/  IADD3 R32, P2, P0, R32, R21, R9 ;  /* 0x0000001520207210 */ /* 0x000fe2000785e009 */
[----:B----4-:R-:W-:-:S03]  /*2b00*/  IMAD.SHL.U32 R10, R216, 0x2, RZ ;  /* 0x00000002d80a7824 */ /* 0x010fc600078e00ff */
[----:B------:R-:W-:Y:S02]  /*2b10*/  IADD3.X R33, RZ, R22, R8, P2, P0 ;  /* 0x00000016ff217210 */ /* 0x000fe400017e0408 */
[----:B------:R-:W-:Y:S02]  /*2b20*/  IADD3 R36, P2, P0, R11, R21, R10 ;  /* 0x000000150b247210 */ /* 0x000fe4000785e00a */
[----:B------:R-:W-:-:S04]  /*2b30*/  SHF.L.U64.HI R11, R216, 0x1, R219 ;  /* 0x00000001d80b7819 */ /* 0x000fc800000102db */
[----:B------:R-:W-:Y:S02]  /*2b40*/  IADD3.X R37, RZ, R22, R11, P2, P0 ;  /* 0x00000016ff257210 */ /* 0x000fe400017e040b */
[C---:B-----5:R-:W-:Y:S02]  /*2b50*/  IADD3 R38, P2, R29.reuse, R6, RZ ;  /* 0x000000061d267210 */ /* 0x060fe40007f5e0ff */
[----:B------:R-:W-:-:S03]  /*2b60*/  IADD3 R48, P0, R29, R9, RZ ;  /* 0x000000091d307210 */ /* 0x000fc60007f1e0ff */
[----:B---3--:R-:W-:Y:S01]  /*2b70*/  IMAD.X R39, R30, 0x1, R5, P2 ;  /* 0x000000011e277824 */ /* 0x008fe200010e0605 */
[----:B------:R-:W-:Y:S01]  /*2b80*/  ISETP.NE.U32.AND P2, PT, R28, RZ, PT ;  /* 0x000000ff1c00720c */ /* 0x000fe20003f45070 */
[C---:B------:R-:W-:Y:S01]  /*2b90*/  IMAD.X R49, R30.reuse, 0x1, R8, P0 ;  /* 0x000000011e317824 */ /* 0x040fe200000e0608 */
[----:B------:R-:W-:Y:S02]  /*2ba0*/  IADD3 R10, P0, R29, R10, RZ ;  /* 0x0000000a1d0a7210 */ /* 0x000fe40007f1e0ff */
[----:B------:R1:W-:Y:S03]  /*2bb0*/  LDGSTS.E.BYPASS.LTC128B.128 [R209+0x6100], [R38.64], !P6 ;  /* 0x0610000026d17fae */ /* 0x0003e6000f101d56 */
[----:B------:R-:W-:Y:S01]  /*2bc0*/  IMAD.X R11, R30, 0x1, R11, P0 ;  /* 0x000000011e0b7824 */ /* 0x000fe200000e060b */
[----:B------:R1:W-:Y:S01]  /*2bd0*/  LDGSTS.E.BYPASS.LTC128B.128 [R209+0x8100], [R48.64], !P5 ;  /* 0x0810000030d17fae */ /* 0x0003e2000e901d56 */
[----:B------:R-:W-:-:S03]  /*2be0*/  ISETP.NE.U32.AND P0, PT, R23, RZ, PT ;  /* 0x000000ff1700720c */ /* 0x000fc60003f05070 */
[----:B------:R1:W-:Y:S04]  /*2bf0*/  LDGSTS.E.BYPASS.LTC128B.128 [R209+0xa100], [R10.64], !P4 ;  /* 0x0a1000000ad17fae */ /* 0x0003e8000e101d56 */
[----:B------:R1:W-:Y:S01]  /*2c00*/  LDGSTS.E.BYPASS.LTC128B.128.ZFILL [R209+0x7100], [R34.64], P2 ;  /* 0x0710000022d17fae */ /* 0x0003e20009141d56 */
[----:B------:R-:W-:-:S05]  /*2c10*/  ISETP.NE.U32.AND P2, PT, R221, RZ, PT ;  /* 0x000000ffdd00720c */ /* 0x000fca0003f45070 */
[----:B------:R1:W-:Y:S08]  /*2c20*/  LDGSTS.E.BYPASS.LTC128B.128.ZFILL [R209+0x9100], [R32.64], P0 ;  /* 0x0910000020d17fae */ /* 0x0003f00008141d56 */
[----:B------:R1:W-:Y:S02]  /*2c30*/  LDGSTS.E.BYPASS.LTC128B.128.ZFILL [R209+0xb100], [R36.64], P2 ;  /* 0x0b10000024d17fae */ /* 0x0003e40009141d56 */
.L_x_168:
[----:B-12---:R-:W-:Y:S01]  /*2c40*/  FMUL.FTZ R10, R13, c[0x0][0x320] ;  /* 0x0000c8000d0a7a20 */ /* 0x006fe20000410000 */
[----:B------:R-:W-:Y:S01]  /*2c50*/  SHF.R.S32.HI R11, RZ, 0x1f, R80 ;  /* 0x0000001fff0b7819 */ /* 0x000fe20000011450 */
[----:B------:R-:W-:Y:S01]  /*2c60*/  FMUL.FTZ R5, R17, c[0x0][0x320] ;  /* 0x0000c80011057a20 */ /* 0x000fe20000410000 */
[----:B------:R-:W-:Y:S01]  /*2c70*/  LOP3.LUT R9, R83, 0xffffffe0, RZ, 0xc0, !PT ;  /* 0xffffffe053097812 */ /* 0x000fe200078ec0ff */
[----:B------:R-:W-:Y:S01]  /*2c80*/  FMUL.FTZ R8, R24, c[0x0][0x320] ;  /* 0x0000c80018087a20 */ /* 0x000fe20000410000 */
[----:B------:R-:W-:Y:S01]  /*2c90*/  LEA.HI R13, R85, R82, RZ, 0x2 ;  /* 0x00000052550d7211 */ /* 0x000fe200078f10ff */
[----:B------:R-:W-:Y:S01]  /*2ca0*/  UIADD3 UR4, UR10, 0x1, -UR12 ;  /* 0x000000010a047890 */ /* 0x000fe2000fffe80c */
[----:B------:R-:W-:Y:S01]  /*2cb0*/  LEA.HI R11, R11, R80, RZ, 0x3 ;  /* 0x000000500b0b7211 */ /* 0x000fe200078f18ff */
[----:B------:R-:W-:Y:S01]  /*2cc0*/  IMAD.IADD R9, R82, 0x1, -R9 ;  /* 0x0000000152097824 */ /* 0x000fe200078e0a09 */
[----:B------:R-:W-:Y:S01]  /*2cd0*/  LOP3.LUT R13, R13, 0xfffffffc, RZ, 0xc0, !PT ;  /* 0xfffffffc0d0d7812 */ /* 0x000fe200078ec0ff */
[----:B------:R-:W-:Y:S01]  /*2ce0*/  FMUL.FTZ R16, R16, c[0x0][0x320] ;  /* 0x0000c80010107a20 */ /* 0x000fe20000410000 */
[----:B------:R-:W-:Y:S01]  /*2cf0*/  LOP3.LUT R11, R11, 0xffffff8, RZ, 0xc0, !PT ;  /* 0x0ffffff80b0b7812 */ /* 0x000fe200078ec0ff */
[----:B------:R-:W-:Y:S01]  /*2d00*/  FMUL.FTZ R12, R12, c[0x0][0x320] ;  /* 0x0000c8000c0c7a20 */ /* 0x000fe20000410000 */
[----:B------:R-:W-:Y:S01]  /*2d10*/  SHF.R.S32.HI R22, RZ, 0x1f, R9 ;  /* 0x0000001fff167819 */ /* 0x000fe20000011409 */
[----:B------:R-:W-:Y:S01]  /*2d20*/  IMAD.IADD R82, R82, 0x1, -R13 ;  /* 0x0000000152527824 */ /* 0x000fe200078e0a0d */
[----:B------:R-:W-:Y:S01]  /*2d30*/  PLOP3.LUT P2, PT, PT, PT, UP2, 0x80, 0x0 ;  /* 0x000000000000781c */ /* 0x000fe20003f4f028 */
[----:B------:R-:W-:Y:S01]  /*2d40*/  IMAD.IADD R80, R80, 0x1, -R11 ;  /* 0x0000000150507824 */ /* 0x000fe200078e0a0b */
[----:B------:R-:W-:Y:S01]  /*2d50*/  LEA.HI R11, R22, R9, RZ, 0x2 ;  /* 0x00000009160b7211 */ /* 0x000fe200078f10ff */
[----:B------:R-:W-:Y:S01]  /*2d60*/  FMUL.FTZ R6, R25, c[0x0][0x320] ;  /* 0x0000c80019067a20 */ /* 0x000fe20000410000 */
[----:B------:R-:W-:Y:S01]  /*2d70*/  LEA.HI R13, R82, R82, RZ, 0x1 ;  /* 0x00000052520d7211 */ /* 0x000fe200078f08ff */
[----:B------:R-:W-:Y:S01]  /*2d80*/  FMUL.FTZ R64, R64, c[0x0][0x320] ;  /* 0x0000c80040407a20 */ /* 0x000fe20000410000 */
[----:B------:R-:W-:Y:S01]  /*2d90*/  LEA.HI.SX32 R17, R11, UR25, 0x1e ;  /* 0x000000190b117c11 */ /* 0x000fe2000f8ff2ff */
[----:B------:R-:W-:Y:S01]  /*2da0*/  FMUL.FTZ R72, R72, c[0x0][0x320] ;  /* 0x0000c80048487a20 */ /* 0x000fe20000410000 */
[----:B------:R-:W-:Y:S01]  /*2db0*/  LOP3.LUT R13, R13, 0x1ffffffe, RZ, 0xc0, !PT ;  /* 0x1ffffffe0d0d7812 */ /* 0x000fe200078ec0ff */
[----:B------:R-:W-:Y:S01]  /*2dc0*/  FMUL.FTZ R73, R73, c[0x0][0x320] ;  /* 0x0000c80049497a20 */ /* 0x000fe20000410000 */
[----:B------:R-:W-:Y:S01]  /*2dd0*/  LEA R17, R80, R17, 0x4 ;  /* 0x0000001150117211 */ /* 0x000fe200078e20ff */
[----:B------:R-:W-:Y:S01]  /*2de0*/  FMUL.FTZ R44, R44, c[0x0][0x320] ;  /* 0x0000c8002c2c7a20 */ /* 0x000fe20000410000 */
[----:B------:R-:W-:Y:S01]  /*2df0*/  PLOP3.LUT P0, PT, PT, PT, UP2, 0x80, 0x0 ;  /* 0x000000000000781c */ /* 0x000fe20003f0f028 */
[----:B------:R-:W-:Y:S01]  /*2e00*/  IMAD.IADD R82, R82, 0x1, -R13 ;  /* 0x0000000152527824 */ /* 0x000fe200078e0a0d */
[----:B------:R-:W-:Y:S01]  /*2e10*/  LOP3.LUT R212, R11, 0x7ffffffc, RZ, 0xc0, !PT ;  /* 0x7ffffffc0bd47812 */ /* 0x000fe200078ec0ff */
[----:B------:R-:W-:Y:S01]  /*2e20*/  IMAD.U32 R11, RZ, RZ, UR4 ;  /* 0x00000004ff0b7e24 */ /* 0x000fe2000f8e00ff */
[----:B------:R-:W-:Y:S01]  /*2e30*/  ULDC UR4, c[0x0][0x1d0] ;  /* 0x0000740000047ab9 */ /* 0x000fe20000000800 */
[----:B------:R-:W-:Y:S01]  /*2e40*/  IMAD R211, R82, 0x8, R17 ;  /* 0x0000000852d37824 */ /* 0x000fe200078e0211 */
[----:B------:R-:W1:Y:S01]  /*2e50*/  MUFU.TANH R16, R16 ;  /* 0x0000001000107308 */ /* 0x000e620000002400 */
[----:B------:R-:W-:Y:S01]  /*2e60*/  IMAD.IADD R212, R9, 0x1, -R212 ;  /* 0x0000000109d47824 */ /* 0x000fe200078e0ad4 */
[----:B------:R-:W-:Y:S01]  /*2e70*/  ULDC UR5, c[0x0][0x324] ;  /* 0x0000c90000057ab9 */ /* 0x000fe20000000800 */
[----:B------:R-:W-:Y:S01]  /*2e80*/  @P2 IMAD.HI.U32 R13, R211, c[0x0][0x2c8], RZ ;  /* 0x0000b200d30d2a27 */ /* 0x000fe200078e00ff */
[----:B------:R-:W-:Y:S01]  /*2e90*/  MOV R21, R211 ;  /* 0x000000d300157202 */ /* 0x000fe20000000f00 */
[----:B------:R-:W-:Y:S01]  /*2ea0*/  UIMAD UR4, UR20, UR4, -UR12 ;  /* 0x00000004140472a4 */ /* 0x000fe2000f8e0a0c */
[----:B------:R-:W-:Y:S01]  /*2eb0*/  SHF.L.U32 R212, R212, 0x1, RZ ;  /* 0x00000001d4d47819 */ /* 0x000fe200000006ff */
[----:B------:R-:W-:Y:S01]  /*2ec0*/  FMUL.FTZ R45, R45, c[0x0][0x320] ;  /* 0x0000c8002d2d7a20 */ /* 0x000fe20000410000 */
[----:B------:R-:W-:Y:S01]  /*2ed0*/  @P0 SHF.R.U32.HI R21, RZ, c[0x0][0x2cc], R13 ;  /* 0x0000b300ff150a19 */ /* 0x000fe2000001160d */
[----:B------:R-:W-:Y:S01]  /*2ee0*/  FMUL.FTZ R40, R40, c[0x0][0x320] ;  /* 0x0000c80028287a20 */ /* 0x000fe20000410000 */
[----:B------:R-:W-:Y:S01]  /*2ef0*/  PLOP3.LUT P0, PT, PT, PT, UP1, 0x40, 0x0 ;  /* 0x000000000000781c */ /* 0x000fe20003f0e818 */
[----:B------:R-:W-:Y:S01]  /*2f00*/  FMUL.FTZ R41, R41, c[0x0][0x320] ;  /* 0x0000c80029297a20 */ /* 0x000fe20000410000 */
[----:B------:R-:W-:Y:S01]  /*2f10*/  IADD3 R11, R11, -c[0x0][0x168], -R212 ;  /* 0x80005a000b0b7a10 */ /* 0x000fe20007ffe8d4 */
[----:B------:R-:W2:Y:S01]  /*2f20*/  SHFL.IDX PT, R24, R21, RZ, 0x1c1f ;  /* 0x001c1fff15187589 */ /* 0x000ea200000e0000 */
[----:B------:R-:W-:Y:S01]  /*2f30*/  FMUL.FTZ R65, R65, c[0x0][0x320] ;  /* 0x0000c80041417a20 */ /* 0x000fe20000410000 */
[----:B------:R-:W4:Y:S01]  /*2f40*/  MUFU.TANH R5, R5 ;  /* 0x0000000500057308 */ /* 0x000f220000002400 */
[----:B------:R-:W-:Y:S01]  /*2f50*/  ULOP3.LUT UR12, URZ, UR5, URZ, 0x33, !UPT ;  /* 0x000000053f0c7292 */ /* 0x000fe2000f8e333f */
[----:B------:R-:W-:Y:S01]  /*2f60*/  IADD3 R13, R11, c[0x0][0x328], RZ ;  /* 0x0000ca000b0d7a10 */ /* 0x000fe20007ffe0ff */
[----:B------:R-:W0:Y:S01]  /*2f70*/  LDGDEPBAR ;  /* 0x00000000000079af */ /* 0x000e220000000000 */
[----:B------:R-:W-:-:S03]  /*2f80*/  IADD3 R9, -R212, UR4, RZ ;  /* 0x00000004d4097c10 */ /* 0x000fc6000fffe1ff */
[----:B------:R-:W-:Y:S01]  /*2f90*/  IADD3 R11, R11, UR12, RZ ;  /* 0x0000000c0b0b7c10 */ /* 0x000fe2000fffe0ff */
[----:B------:R-:W3:Y:S08]  /*2fa0*/  MUFU.TANH R12, R12 ;  /* 0x0000000c000c7308 */ /* 0x000ef00000002400 */
[----:B------:R-:W1:Y:S01]  /*2fb0*/  MUFU.TANH R10, R10 ;  /* 0x0000000a000a7308 */ /* 0x000e620000002400 */
[----:B--2---:R-:W-:Y:S01]  /*2fc0*/  IMAD.IADD R28, R13, 0x1, R24 ;  /* 0x000000010d1c7824 */ /* 0x004fe200078e0218 */
[----:B------:R-:W-:-:S06]  /*2fd0*/  IADD3 R22, R11, R24, RZ ;  /* 0x000000180b167210 */ /* 0x000fcc0007ffe0ff */
[----:B------:R-:W2:Y:S01]  /*2fe0*/  MUFU.TANH R8, R8 ;  /* 0x0000000800087308 */ /* 0x000ea20000002400 */
[----:B------:R-:W-:-:S07]  /*2ff0*/  IMNMX R23, R28, R9, PT ;  /* 0x000000091c177217 */ /* 0x000fce0003800200 */
        /* <DEDUP_REMOVED lines=9> */
[----:B------:R-:W-:Y:S05]  /*3090*/  @P0 BRA `(.L_x_169) ;  /* 0x0000016000000947 */ /* 0x000fea0003800000 */
[----:B--234-:R-:W-:Y:S01]  /*30a0*/  IMAD.U32 R17, RZ, RZ, UR10 ;  /* 0x0000000aff117e24 */ /* 0x01cfe2000f8e00ff */
[----:B------:R-:W-:Y:S04]  /*30b0*/  BSSY B0, `(.L_x_170) ;  /* 0x000000f000007945 */ /* 0x000fe80003800000 */
[----:B------:R-:W-:-:S04]  /*30c0*/  IADD3 R24, R17, -c[0x0][0x168], R24 ;  /* 0x80005a0011187a10 */ /* 0x000fc80007ffe018 */
[----:B------:R-:W-:-:S13]  /*30d0*/  ISETP.GT.AND P0, PT, R24, -0x1, PT ;  /* 0xffffffff1800780c */ /* 0x000fda0003f04270 */
[----:B------:R-:W-:Y:S05]  /*30e0*/  @P0 BRA `(.L_x_171) ;  /* 0x0000007000000947 */ /* 0x000fea0003800000 */
[----:B------:R-:W-:Y:S01]  /*30f0*/  IMAD.MOV.U32 R17, RZ, RZ, c[0x0][0x32c] ;  /* 0x0000cb00ff117624 */ /* 0x000fe200078e00ff */
[----:B------:R-:W-:-:S04]  /*3100*/  LOP3.LUT R24, RZ, R24, RZ, 0x33, !PT ;  /* 0x00000018ff187212 */ /* 0x000fc800078e33ff */
[----:B------:R-:W-:-:S13]  /*3110*/  ISETP.NE.AND P0, PT, R17, 0x1, PT ;  /* 0x000000011100780c */ /* 0x000fda0003f05270 */
[----:B------:R-:W-:-:S05]  /*3120*/  @P0 IMAD.HI.U32 R17, R24, c[0x0][0x330], RZ ;  /* 0x0000cc0018110a27 */ /* 0x000fca00078e00ff */
[----:B------:R-:W-:-:S04]  /*3130*/  @P0 SHF.R.U32.HI R24, RZ, c[0x0][0x334], R17 ;  /* 0x0000cd00ff180a19 */ /* 0x000fc80000011611 */
[----:B------:R-:W-:Y:S01]  /*3140*/  LOP3.LUT R24, RZ, R24, RZ, 0x33, !PT ;  /* 0x00000018ff187212 */ /* 0x000fe200078e33ff */
[----:B------:R-:W-:Y:S05]  /*3150*/  BRA `(.L_x_172) ;  /* 0x0000004000007947 */ /* 0x000fea0003800000 */
.L_x_171:
[----:B------:R-:W-:-:S04]  /*3160*/  MOV R17, c[0x0][0x32c] ;  /* 0x0000cb0000117a02 */ /* 0x000fc80000000f00 */
[----:B------:R-:W-:-:S13]  /*3170*/  ISETP.NE.AND P0, PT, R17, 0x1, PT ;  /* 0x000000011100780c */ /* 0x000fda0003f05270 */
[----:B------:R-:W-:-:S05]  /*3180*/  @P0 IMAD.HI.U32 R17, R24, c[0x0][0x330], RZ ;  /* 0x0000cc0018110a27 */ /* 0x000fca00078e00ff */
[----:B------:R-:W-:Y:S02]  /*3190*/  @P0 SHF.R.U32.HI R24, RZ, c[0x0][0x334], R17 ;  /* 0x0000cd00ff180a19 */ /* 0x000fe40000011611 */
.L_x_172:
[----:B------:R-:W-:Y:S05]  /*31a0*/  BSYNC B0 ;  /* 0x0000000000007941 */ /* 0x000fea0003800000 */
.L_x_170:
[----:B------:R-:W-:-:S04]  /*31b0*/  IMAD R17, R24, c[0x0][0x32c], -R81 ;  /* 0x0000cb0018117a24 */ /* 0x000fc800078e0a51 */
[----:B------:R-:W-:-:S05]  /*31c0*/  IMAD.IADD R17, R17, 0x1, -R212 ;  /* 0x0000000111117824 */ /* 0x000fca00078e0ad4 */
[----:B------:R-:W-:Y:S02]  /*31d0*/  IADD3 R24, R17, c[0x0][0x32c], RZ ;  /* 0x0000cb0011187a10 */ /* 0x000fe40007ffe0ff */
[----:B------:R-:W-:Y:S02]  /*31e0*/  IMNMX R22, R22, R17, !PT ;  /* 0x0000001116167217 */ /* 0x000fe40007800200 */
[----:B------:R-:W-:Y:S02]  /*31f0*/  IMNMX R23, R23, R24, PT ;  /* 0x0000001817177217 */ /* 0x000fe40003800200 */
.L_x_169:
[----:B--234-:R-:W-:Y:S01]  /*3200*/  ISETP.LT.AND P2, PT, RZ, UR21, PT ;  /* 0x00000015ff007c0c */ /* 0x01cfe2000bf41270 */
[----:B------:R-:W-:Y:S01]  /*3210*/  FMUL.FTZ R24, R14, c[0x0][0x320] ;  /* 0x0000c8000e187a20 */ /* 0x000fe20000410000 */
[----:B------:R-:W2:Y:S01]  /*3220*/  SHFL.IDX PT, R28, R21, 0x1, 0x1c1f ;  /* 0x003c1f00151c7f89 */ /* 0x000ea200000e0000 */
[----:B------:R-:W-:Y:S01]  /*3230*/  FMUL.FTZ R26, R26, c[0x0][0x320] ;  /* 0x0000c8001a1a7a20 */ /* 0x000fe20000410000 */
[----:B------:R-:W-:Y:S01]  /*3240*/  ISETP.GT.AND P0, PT, R22, RZ, P2 ;  /* 0x000000ff1600720c */ /* 0x000fe20001704270 */
[----:B------:R-:W-:Y:S02]  /*3250*/  FMUL.FTZ R27, R27, c[0x0][0x320] ;  /* 0x0000c8001b1b7a20 */ /* 0x000fe40000410000 */
[----:B------:R-:W-:Y:S01]  /*3260*/  FMUL.FTZ R67, R67, c[0x0][0x320] ;  /* 0x0000c80043437a20 */ /* 0x000fe20000410000 */
[----:B------:R-:W-:Y:S01]  /*3270*/  ISETP.LT.OR P0, PT, R23, 0x1, P0 ;  /* 0x000000011700780c */ /* 0x000fe20000701670 */
[----:B------:R-:W-:Y:S01]  /*3280*/  FMUL.FTZ R15, R15, c[0x0][0x320] ;  /* 0x0000c8000f0f7a20 */ /* 0x000fe20000410000 */
[----:B------:R-:W3:Y:S01]  /*3290*/  MUFU.TANH R24, R24 ;  /* 0x0000001800187308 */ /* 0x000ee20000002400 */
[----:B------:R-:W-:Y:S01]  /*32a0*/  FMUL.FTZ R74, R74, c[0x0][0x320] ;  /* 0x0000c8004a4a7a20 */ /* 0x000fe20000410000 */
[----:B------:R-:W-:Y:S01]  /*32b0*/  FSEL R17, R7, -INF , !P0 ;  /* 0xff80000007117808 */ /* 0x000fe20004000000 */
[----:B------:R-:W-:Y:S01]  /*32c0*/  FMUL.FTZ R7, R18, c[0x0][0x320] ;  /* 0x0000c80012077a20 */ /* 0x000fe20000410000 */
[----:B------:R-:W-:Y:S01]  /*32d0*/  ISETP.GT.AND P0, PT, R22, 0x1, P2 ;  /* 0x000000011600780c */ /* 0x000fe20001704270 */
[----:B------:R-:W-:-:S02]  /*32e0*/  FMUL.FTZ R75, R75, c[0x0][0x320] ;  /* 0x0000c8004b4b7a20 */ /* 0x000fc40000410000 */
[----:B------:R-:W-:Y:S01]  /*32f0*/  FMUL.FTZ R46, R46, c[0x0][0x320] ;  /* 0x0000c8002e2e7a20 */ /* 0x000fe20000410000 */
[----:B------:R-:W-:Y:S01]  /*3300*/  ISETP.LT.OR P0, PT, R23, 0x2, P0 ;  /* 0x000000021700780c */ /* 0x000fe20000701670 */
[----:B------:R-:W-:Y:S01]  /*3310*/  FMUL.FTZ R47, R47, c[0x0][0x320] ;  /* 0x0000c8002f2f7a20 */ /* 0x000fe20000410000 */
[----:B------:R4:W1:Y:S01]  /*3320*/  MUFU.TANH R163, R67 ;  /* 0x0000004300a37308 */ /* 0x0008620000002400 */
[----:B------:R-:W-:Y:S01]  /*3330*/  FMUL.FTZ R42, R42, c[0x0][0x320] ;  /* 0x0000c8002a2a7a20 */ /* 0x000fe20000410000 */
[----:B------:R-:W-:Y:S01]  /*3340*/  FSEL R20, R20, -INF , !P0 ;  /* 0xff80000014147808 */ /* 0x000fe20004000000 */
[----:B------:R-:W-:Y:S01]  /*3350*/  FMUL.FTZ R43, R43, c[0x0][0x320] ;  /* 0x0000c8002b2b7a20 */ /* 0x000fe20000410000 */
[----:B------:R-:W-:Y:S01]  /*3360*/  ISETP.GT.AND P0, PT, R22, 0x8, P2 ;  /* 0x000000081600780c */ /* 0x000fe20001704270 */
[----:B------:R-:W-:Y:S02]  /*3370*/  FMUL.FTZ R66, R66, c[0x0][0x320] ;  /* 0x0000c80042427a20 */ /* 0x000fe40000410000 */
[----:B--2---:R-:W-:Y:S01]  /*3380*/  IMAD.IADD R18, R13, 0x1, R28 ;  /* 0x000000010d127824 */ /* 0x004fe200078e021c */
[----:B------:R-:W-:Y:S01]  /*3390*/  ISETP.LT.OR P0, PT, R23, 0x9, P0 ;  /* 0x000000091700780c */ /* 0x000fe20000701670 */
[----:B------:R4:W2:Y:S03]  /*33a0*/  MUFU.TANH R25, R15 ;  /* 0x0000000f00197308 */ /* 0x0008a60000002400 */
[----:B-1----:R-:W-:-:S02]  /*33b0*/  FSEL R16, R16, -INF , !P0 ;  /* 0xff80000010107808 */ /* 0x002fc40004000000 */
[----:B------:R-:W-:Y:S02]  /*33c0*/  ISETP.GT.AND P0, PT, R22, 0x9, P2 ;  /* 0x000000091600780c */ /* 0x000fe40001704270 */
[----:B------:R-:W-:Y:S01]  /*33d0*/  IMNMX R21, R18, R9, PT ;  /* 0x0000000912157217 */ /* 0x000fe20003800200 */
[----:B------:R4:W1:Y:S01]  /*33e0*/  MUFU.TANH R171, R74 ;  /* 0x0000004a00ab7308 */ /* 0x0008620000002400 */
[----:B------:R-:W-:-:S04]  /*33f0*/  ISETP.LT.OR P0, PT, R23, 0xa, P0 ;  /* 0x0000000a1700780c */ /* 0x000fc80000701670 */
[----:B------:R-:W-:Y:S01]  /*3400*/  FSEL R14, R5, -INF , !P0 ;  /* 0xff800000050e7808 */ /* 0x000fe20004000000 */
[----:B------:R-:W-:Y:S01]  /*3410*/  FMUL.FTZ R5, R19, c[0x0][0x320] ;  /* 0x0000c80013057a20 */ /* 0x000fe20000410000 */
[----:B------:R-:W-:Y:S01]  /*3420*/  ISETP.GT.AND P0, PT, R22, 0x10, P2 ;  /* 0x000000101600780c */ /* 0x000fe20001704270 */
[----:B------:R-:W-:Y:S01]  /*3430*/  FMUL.FTZ R19, R51, c[0x0][0x320] ;  /* 0x0000c80033137a20 */ /* 0x000fe20000410000 */
[----:B------:R4:W1:Y:S02]  /*3440*/  MUFU.TANH R165, R75 ;  /* 0x0000004b00a57308 */ /* 0x0008640000002400 */
[----:B------:R-:W-:-:S04]  /*3450*/  ISETP.LT.OR P0, PT, R23, 0x11, P0 ;  /* 0x000000111700780c */ /* 0x000fc80000701670 */
[----:B------:R-:W-:Y:S02]  /*3460*/  FSEL R12, R12, -INF , !P0 ;  /* 0xff8000000c0c7808 */ /* 0x000fe40004000000 */
[----:B------:R-:W-:Y:S01]  /*3470*/  ISETP.GT.AND P0, PT, R22, 0x11, P2 ;  /* 0x000000111600780c */ /* 0x000fe20001704270 */
[----:B------:R-:W1:Y:S03]  /*3480*/  MUFU.TANH R5, R5 ;  /* 0x0000000500057308 */ /* 0x000e660000002400 */
[----:B------:R-:W-:-:S04]  /*3490*/  ISETP.LT.OR P0, PT, R23, 0x12, P0 ;  /* 0x000000121700780c */ /* 0x000fc80000701670 */
[----:B------:R-:W-:Y:S01]  /*34a0*/  FSEL R10, R10, -INF , !P0 ;  /* 0xff8000000a0a7808 */ /* 0x000fe20004000000 */
[----:B------:R-:W1:Y:S01]  /*34b0*/  MUFU.TANH R19, R19 ;  /* 0x0000001300137308 */ /* 0x000e620000002400 */
[----:B------:R-:W-:-:S04]  /*34c0*/  ISETP.GT.AND P0, PT, R22, 0x18, P2 ;  /* 0x000000181600780c */ /* 0x000fc80001704270 */
[----:B------:R-:W-:-:S03]  /*34d0*/  ISETP.LT.OR P0, PT, R23, 0x19, P0 ;  /* 0x000000191700780c */ /* 0x000fc60000701670 */
[----:B------:R4:W1:Y:S01]  /*34e0*/  MUFU.TANH R167, R46 ;  /* 0x0000002e00a77308 */ /* 0x0008620000002400 */
[----:B------:R-:W-:Y:S02]  /*34f0*/  FSEL R8, R8, -INF , !P0 ;  /* 0xff80000008087808 */ /* 0x000fe40004000000 */
[----:B------:R-:W-:-:S04]  /*3500*/  ISETP.GT.AND P0, PT, R22, 0x19, P2 ;  /* 0x000000191600780c */ /* 0x000fc80001704270 */
[----:B------:R-:W-:Y:S01]  /*3510*/  ISETP.LT.OR P0, PT, R23, 0x1a, P0 ;  /* 0x0000001a1700780c */ /* 0x000fe20000701670 */
[----:B------:R4:W1:Y:S03]  /*3520*/  MUFU.TANH R143, R47 ;  /* 0x0000002f008f7308 */ /* 0x0008660000002400 */
[----:B------:R-:W-:Y:S02]  /*3530*/  FSEL R6, R6, -INF , !P0 ;  /* 0xff80000006067808 */ /* 0x000fe40004000000 */
[----:B------:R-:W-:-:S03]  /*3540*/  ISETP.GT.AND P0, PT, R22, 0x20, P2 ;  /* 0x000000201600780c */ /* 0x000fc60001704270 */
[----:B------:R-:W1:Y:S01]  /*3550*/  MUFU.TANH R26, R26 ;  /* 0x0000001a001a7308 */ /* 0x000e620000002400 */
[----:B------:R-:W-:-:S04]  /*3560*/  ISETP.LT.OR P0, PT, R23, 0x21, P0 ;  /* 0x000000211700780c */ /* 0x000fc80000701670 */
[----:B------:R-:W-:Y:S02]  /*3570*/  FSEL R156, R156, -INF , !P0 ;  /* 0xff8000009c9c7808 */ /* 0x000fe40004000000 */
[----:B------:R-:W-:Y:S01]  /*3580*/  ISETP.GT.AND P0, PT, R22, 0x21, P2 ;  /* 0x000000211600780c */ /* 0x000fe20001704270 */
[----:B------:R-:W1:Y:S03]  /*3590*/  MUFU.TANH R27, R27 ;  /* 0x0000001b001b7308 */ /* 0x000e660000002400 */
[----:B------:R-:W-:-:S04]  /*35a0*/  ISETP.LT.OR P0, PT, R23, 0x22, P0 ;  /* 0x000000221700780c */ /* 0x000fc80000701670 */
[----:B------:R-:W-:Y:S01]  /*35b0*/  FSEL R164, R164, -INF , !P0 ;  /* 0xff800000a4a47808 */ /* 0x000fe20004000000 */
[----:B------:R4:W1:Y:S01]  /*35c0*/  MUFU.TANH R141, R42 ;  /* 0x0000002a008d7308 */ /* 0x0008620000002400 */
[----:B------:R-:W-:-:S04]  /*35d0*/  ISETP.GT.AND P0, PT, R22, 0x28, P2 ;  /* 0x000000281600780c */ /* 0x000fc80001704270 */
[----:B------:R-:W-:-:S03]  /*35e0*/  ISETP.LT.OR P0, PT, R23, 0x29, P0 ;  /* 0x000000291700780c */ /* 0x000fc60000701670 */
[----:B------:R4:W1:Y:S01]  /*35f0*/  MUFU.TANH R161, R43 ;  /* 0x0000002b00a17308 */ /* 0x0008620000002400 */
[----:B------:R-:W-:Y:S02]  /*3600*/  FSEL R162, R162, -INF , !P0 ;  /* 0xff800000a2a27808 */ /* 0x000fe40004000000 */
[----:B------:R-:W-:-:S04]  /*3610*/  ISETP.GT.AND P0, PT, R22, 0x29, P2 ;  /* 0x000000291600780c */ /* 0x000fc80001704270 */
[----:B------:R-:W-:Y:S01]  /*3620*/  ISETP.LT.OR P0, PT, R23, 0x2a, P0 ;  /* 0x0000002a1700780c */ /* 0x000fe20000701670 */
[----:B------:R-:W1:Y:S03]  /*3630*/  MUFU.TANH R7, R7 ;  /* 0x0000000700077308 */ /* 0x000e660000002400 */
[----:B------:R-:W-:Y:S02]  /*3640*/  FSEL R158, R158, -INF , !P0 ;  /* 0xff8000009e9e7808 */ /* 0x000fe40004000000 */
[----:B------:R-:W-:-:S03]  /*3650*/  ISETP.GT.AND P0, PT, R22, 0x30, P2 ;  /* 0x000000301600780c */ /* 0x000fc60001704270 */
[----:B------:R4:W1:Y:S01]  /*3660*/  MUFU.TANH R173, R66 ;  /* 0x0000004200ad7308 */ /* 0x0008620000002400 */
[----:B------:R-:W-:-:S04]  /*3670*/  ISETP.LT.OR P0, PT, R23, 0x31, P0 ;  /* 0x000000311700780c */ /* 0x000fc80000701670 */
[----:B------:R-:W-:Y:S02]  /*3680*/  FSEL R168, R168, -INF , !P0 ;  /* 0xff800000a8a87808 */ /* 0x000fe40004000000 */
[----:B------:R-:W-:-:S04]  /*3690*/  ISETP.GT.AND P0, PT, R22, 0x31, P2 ;  /* 0x000000311600780c */ /* 0x000fc80001704270 */
[----:B------:R-:W-:-:S04]  /*36a0*/  ISETP.LT.OR P0, PT, R23, 0x32, P0 ;  /* 0x000000321700780c */ /* 0x000fc80000701670 */
[----:B------:R-:W-:Y:S02]  /*36b0*/  FSEL R166, R166, -INF , !P0 ;  /* 0xff800000a6a67808 */ /* 0x000fe40004000000 */
[----:B------:R-:W-:-:S04]  /*36c0*/  ISETP.GT.AND P0, PT, R22, 0x38, P2 ;  /* 0x000000381600780c */ /* 0x000fc80001704270 */
[----:B------:R-:W-:-:S04]  /*36d0*/  ISETP.LT.OR P0, PT, R23, 0x39, P0 ;  /* 0x000000391700780c */ /* 0x000fc80000701670 */
[----:B------:R-:W-:Y:S02]  /*36e0*/  FSEL R142, R142, -INF , !P0 ;  /* 0xff8000008e8e7808 */ /* 0x000fe40004000000 */
[----:B------:R-:W-:Y:S01]  /*36f0*/  ISETP.GT.AND P0, PT, R22, 0x39, P2 ;  /* 0x000000391600780c */ /* 0x000fe20001704270 */
[----:B------:R-:W-:-:S03]  /*3700*/  IMAD.IADD R22, R11, 0x1, R28 ;  /* 0x000000010b167824 */ /* 0x000fc600078e021c */
[----:B------:R-:W-:-:S04]  /*3710*/  ISETP.LT.OR P0, PT, R23, 0x3a, P0 ;  /* 0x0000003a1700780c */ /* 0x000fc80000701670 */
[----:B------:R-:W-:Y:S02]  /*3720*/  FSEL R140, R140, -INF , !P0 ;  /* 0xff8000008c8c7808 */ /* 0x000fe40004000000 */
[----:B------:R-:W-:-:S13]  /*3730*/  PLOP3.LUT P0, PT, PT, PT, UP1, 0x40, 0x0 ;  /* 0x000000000000781c */ /* 0x000fda0003f0e818 */
[----:B------:R-:W-:Y:S05]  /*3740*/  @P0 BRA `(.L_x_173) ;  /* 0x0000016000000947 */ /* 0x000fea0003800000 */
[----:B-1234-:R-:W-:Y:S01]  /*3750*/  IMAD.U32 R9, RZ, RZ, UR10 ;  /* 0x0000000aff097e24 */ /* 0x01efe2000f8e00ff */
        /* <DEDUP_REMOVED lines=11> */
.L_x_175:
[----:B------:R-:W-:-:S04]  /*3810*/  MOV R9, c[0x0][0x32c] ;  /* 0x0000cb0000097a02 */ /* 0x000fc80000000f00 */
[----:B------:R-:W-:-:S13]  /*3820*/  ISETP.NE.AND P0, PT, R9, 0x1, PT ;  /* 0x000000010900780c */ /* 0x000fda0003f05270 */
[----:B------:R-:W-:-:S05]  /*3830*/  @P0 IMAD.HI.U32 R9, R28, c[0x0][0x330], RZ ;  /* 0x0000cc001c090a27 */ /* 0x000fca00078e00ff */
[----:B------:R-:W-:Y:S02]  /*3840*/  @P0 SHF.R.U32.HI R28, RZ, c[0x0][0x334], R9 ;  /* 0x0000cd00ff1c0a19 */ /* 0x000fe40000011609 */
.L_x_176:
[----:B------:R-:W-:Y:S05]  /*3850*/  BSYNC B0 ;  /* 0x0000000000007941 */ /* 0x000fea0003800000 */
.L_x_174:
[----:B------:R-:W-:-:S04]  /*3860*/  IMAD R9, R28, c[0x0][0x32c], -R81 ;  /* 0x0000cb001c097a24 */ /* 0x000fc800078e0a51 */
[----:B------:R-:W-:-:S05]  /*3870*/  IMAD.IADD R9, R9, 0x1, -R212 ;  /* 0x0000000109097824 */ /* 0x000fca00078e0ad4 */
[----:B------:R-:W-:Y:S02]  /*3880*/  IADD3 R18, R9, c[0x0][0x32c], RZ ;  /* 0x0000cb0009127a10 */ /* 0x000fe40007ffe0ff */
[----:B------:R-:W-:Y:S02]  /*3890*/  IMNMX R22, R22, R9, !PT ;  /* 0x0000000916167217 */ /* 0x000fe40007800200 */
[----:B------:R-:W-:Y:S02]  /*38a0*/  IMNMX R21, R21, R18, PT ;  /* 0x0000001215157217 */ /* 0x000fe40003800200 */
.L_x_173:
[----:B-1234-:R-:W-:Y:S01]  /*38b0*/  ISETP.GT.AND P0, PT, R22, 0x1, P2 ;  /* 0x000000011600780c */ /* 0x01efe20001704270 */
[----:B------:R-:W-:Y:S01]  /*38c0*/  IMAD.SHL.U32 R203, R4, 0x2, RZ ;  /* 0x0000000204cb7824 */ /* 0x000fe200078e00ff */
[----:B------:R-:W-:Y:S01]  /*38d0*/  FMNMX.FTZ R23, R17, R20, !PT ;  /* 0x0000001411177209 */ /* 0x000fe20007810000 */
[----:B------:R-:W-:Y:S01]  /*38e0*/  ULDC.64 UR4, c[0x0][0x2c8] ;  /* 0x0000b20000047ab9 */ /* 0x000fe20000000a00 */
[----:B------:R-:W-:Y:S01]  /*38f0*/  ISETP.LT.OR P0, PT, R21, 0x2, P0 ;  /* 0x000000021500780c */ /* 0x000fe20000701670 */
[--C-:B------:R-:W-:Y:S01]  /*3900*/  IMAD R197, R3, 0x2, R203.reuse ;  /* 0x0000000203c57824 */ /* 0x100fe200078e02cb */
[----:B------:R-:W-:Y:S01]  /*3910*/  FMNMX.FTZ R23, R16, R23, !PT ;  /* 0x0000001710177209 */ /* 0x000fe20007810000 */
[----:B------:R-:W-:Y:S01]  /*3920*/  LDSM.16.MT88.4 R40, [R203+0x2100] ;  /* 0x00210000cb28783b */ /* 0x000fe20000004200 */
[----:B------:R-:W-:Y:S01]  /*3930*/  FSEL R19, R19, -INF , !P0 ;  /* 0xff80000013137808 */ /* 0x000fe20004000000 */
[----:B------:R-:W-:Y:S01]  /*3940*/  IMAD R198, R2, 0x2, R203 ;  /* 0x0000000202c67824 */ /* 0x000fe200078e02cb */
[----:B------:R-:W-:Y:S01]  /*3950*/  ISETP.GT.AND P0, PT, R22, 0x8, P2 ;  /* 0x000000081600780c */ /* 0x000fe20001704270 */
[----:B------:R-:W-:Y:S01]  /*3960*/  LDSM.16.MT88.4 R56, [R197+0x2100] ;  /* 0x00210000c538783b */ /* 0x000fe20000004200 */
[----:B------:R-:W-:Y:S01]  /*3970*/  FMNMX.FTZ R23, R14, R23, !PT ;  /* 0x000000170e177209 */ /* 0x000fe20007810000 */
[----:B------:R-:W-:Y:S01]  /*3980*/  IMAD R196, R3, 0x2, R198 ;  /* 0x0000000203c47824 */ /* 0x000fe200078e02c6 */
[----:B------:R-:W-:Y:S01]  /*3990*/  ISETP.LT.OR P0, PT, R21, 0x9, P0 ;  /* 0x000000091500780c */ /* 0x000fe20000701670 */
[----:B------:R-:W-:Y:S01]  /*39a0*/  LDSM.16.MT88.4 R124, [R203+0x100] ;  /* 0x00010000cb7c783b */ /* 0x000fe20000004200 */
[----:B------:R-:W-:Y:S01]  /*39b0*/  FMNMX.FTZ R23, R12, R23, !PT ;  /* 0x000000170c177209 */ /* 0x000fe20007810000 */
[----:B------:R-:W-:Y:S01]  /*39c0*/  UIMAD.WIDE.U32 UR26, UR25, UR4, URZ ;  /* 0x00000004191a72a5 */ /* 0x000fe2000f8e003f */
[----:B------:R-:W-:Y:S01]  /*39d0*/  FSEL R7, R7, -INF , !P0 ;  /* 0xff80000007077808 */ /* 0x000fe20004000000 */
[----:B------:R-:W-:Y:S01]  /*39e0*/  LDSM.16.MT88.4 R116, [R198+0x100] ;  /* 0x00010000c674783b */ /* 0x000fe20000004200 */
[----:B------:R-:W-:Y:S01]  /*39f0*/  ISETP.GT.AND P0, PT, R22, 0x9, P2 ;  /* 0x000000091600780c */ /* 0x000fe20001704270 */
[----:B------:R-:W-:Y:S01]  /*3a00*/  @UP2 USHF.R.U32.HI UR25, URZ, UR5, UR27 ;  /* 0x000000053f192299 */ /* 0x000fe2000801161b */
[----:B------:R-:W-:Y:S01]  /*3a10*/  FMNMX.FTZ R23, R10, R23, !PT ;  /* 0x000000170a177209 */ /* 0x000fe20007810000 */
[----:B------:R-:W-:Y:S01]  /*3a20*/  LDSM.16.MT88.4 R108, [R197+0x100] ;  /* 0x00010000c56c783b */ /* 0x000fe20000004200 */
[----:B------:R-:W-:Y:S01]  /*3a30*/  ISETP.LT.OR P0, PT, R21, 0xa, P0 ;  /* 0x0000000a1500780c */ /* 0x000fe20000701670 */
[----:B------:R-:W-:Y:S01]  /*3a40*/  UIADD3 UR4, UR24, UR25, URZ ;  /* 0x0000001918047290 */ /* 0x000fe2000fffe03f */
[----:B------:R-:W-:Y:S01]  /*3a50*/  FMNMX.FTZ R23, R8, R23, !PT ;  /* 0x0000001708177209 */ /* 0x000fe20007810000 */
[----:B------:R-:W-:Y:S01]  /*3a60*/  LDSM.16.MT88.4 R100, [R196+0x100] ;  /* 0x00010000c464783b */ /* 0x000fe20000004200 */
[----:B------:R-:W-:Y:S01]  /*3a70*/  FSEL R5, R5, -INF , !P0 ;  /* 0xff80000005057808 */ /* 0x000fe20004000000 */
[----:B------:R-:W-:Y:S01]  /*3a80*/  ULDC UR25, c[0x0][0x328] ;  /* 0x0000ca0000197ab9 */ /* 0x000fe20000000800 */
[----:B------:R-:W-:Y:S01]  /*3a90*/  ISETP.GT.AND P0, PT, R22, 0x10, P2 ;  /* 0x000000101600780c */ /* 0x000fe20001704270 */
[----:B------:R-:W-:Y:S01]  /*3aa0*/  LDSM.16.MT88.4 R48, [R198+0x2100] ;  /* 0x00210000c630783b */ /* 0x000fe20000004200 */
[----:B------:R-:W-:Y:S01]  /*3ab0*/  FMNMX.FTZ R23, R6, R23, !PT ;  /* 0x0000001706177209 */ /* 0x000fe20007810000 */
[----:B------:R-:W-:Y:S01]  /*3ac0*/  UIADD3 UR21, UR21, -0x2, URZ ;  /* 0xfffffffe15157890 */ /* 0x000fe2000fffe03f */
[----:B------:R-:W-:Y:S01]  /*3ad0*/  ISETP.LT.OR P0, PT, R21, 0x11, P0 ;  /* 0x000000111500780c */ /* 0x000fe20000701670 */
[----:B------:R-:W-:Y:S01]  /*3ae0*/  LDSM.16.MT88.4 R64, [R196+0x2100] ;  /* 0x00210000c440783b */ /* 0x000fe20000004200 */
[----:B------:R-:W-:Y:S01]  /*3af0*/  FMNMX.FTZ R23, R156, R23, !PT ;  /* 0x000000179c177209 */ /* 0x000fe20007810000 */
[----:B------:R-:W-:Y:S01]  /*3b00*/  UIADD3 UR25, UR4, UR25, URZ ;  /* 0x0000001904197290 */ /* 0x000fe2000fffe03f */
[----:B------:R-:W-:Y:S01]  /*3b10*/  FSEL R15, R24, -INF , !P0 ;  /* 0xff800000180f7808 */ /* 0x000fe20004000000 */
[----:B------:R-:W-:Y:S01]  /*3b20*/  LDSM.16.MT88.4 R72, [R203+0x4100] ;  /* 0x00410000cb48783b */ /* 0x000fe20000004200 */
[----:B------:R-:W-:-:S02]  /*3b30*/  ISETP.GT.AND P0, PT, R22, 0x11, P2 ;  /* 0x000000111600780c */ /* 0x000fc40001704270 */
[----:B------:R-:W-:Y:S01]  /*3b40*/  FMNMX.FTZ R23, R164, R23, !PT ;  /* 0x00000017a4177209 */ /* 0x000fe20007810000 */
[----:B------:R-:W-:Y:S01]  /*3b50*/  LDSM.16.MT88.4 R80, [R198+0x4100] ;  /* 0x00410000c650783b */ /* 0x000fe20000004200 */
[----:B------:R-:W-:Y:S02]  /*3b60*/  ISETP.LT.OR P0, PT, R21, 0x12, P0 ;  /* 0x000000121500780c */ /* 0x000fe40000701670 */
[----:B------:R-:W-:Y:S01]  /*3b70*/  FMNMX.FTZ R23, R162, R23, !PT ;  /* 0x00000017a2177209 */ /* 0x000fe20007810000 */
[----:B------:R-:W-:Y:S01]  /*3b80*/  LDSM.16.MT88.4 R88, [R197+0x4100] ;  /* 0x00410000c558783b */ /* 0x000fe20000004200 */
[----:B------:R-:W-:Y:S02]  /*3b90*/  FSEL R13, R25, -INF , !P0 ;  /* 0xff800000190d7808 */ /* 0x000fe40004000000 */
[----:B------:R-:W-:Y:S01]  /*3ba0*/  ISETP.GT.AND P0, PT, R22, 0x18, P2 ;  /* 0x000000181600780c */ /* 0x000fe20001704270 */
[----:B------:R-:W-:Y:S01]  /*3bb0*/  LDSM.16.MT88.4 R136, [R198+0x900] ;  /* 0x00090000c688783b */ /* 0x000fe20000004200 */
[----:B------:R-:W-:-:S02]  /*3bc0*/  FMNMX.FTZ R23, R158, R23, !PT ;  /* 0x000000179e177209 */ /* 0x000fc40007810000 */
[C---:B------:R-:W-:Y:S01]  /*3bd0*/  ISETP.LT.OR P0, PT, R21.reuse, 0x19, P0 ;  /* 0x000000191500780c */ /* 0x040fe20000701670 */
[----:B------:R-:W-:Y:S01]  /*3be0*/  LDSM.16.MT88.4 R32, [R197+0x900] ;  /* 0x00090000c520783b */ /* 0x000fe20000004200 */
[----:B------:R-:W-:Y:S02]  /*3bf0*/  FMNMX.FTZ R23, R168, R23, !PT ;  /* 0x00000017a8177209 */ /* 0x000fe40007810000 */
[----:B------:R-:W-:Y:S01]  /*3c00*/  FSEL R11, R26, -INF , !P0 ;  /* 0xff8000001a0b7808 */ /* 0x000fe20004000000 */
[----:B------:R-:W-:Y:S01]  /*3c10*/  LDSM.16.MT88.4 R28, [R196+0x900] ;  /* 0x00090000c41c783b */ /* 0x000fe20000004200 */
[----:B------:R-:W-:Y:S02]  /*3c20*/  ISETP.GT.AND P0, PT, R22, 0x19, P2 ;  /* 0x000000191600780c */ /* 0x000fe40001704270 */
[----:B------:R-:W-:Y:S02]  /*3c30*/  FMNMX.FTZ R23, R166, R23, !PT ;  /* 0x00000017a6177209 */ /* 0x000fe40007810000 */
[----:B------:R-:W-:-:S02]  /*3c40*/  ISETP.LT.OR P0, PT, R21, 0x1a, P0 ;  /* 0x0000001a1500780c */ /* 0x000fc40000701670 */
[----:B------:R-:W-:Y:S02]  /*3c50*/  FMNMX.FTZ R23, R142, R23, !PT ;  /* 0x000000178e177209 */ /* 0x000fe40007810000 */
[----:B------:R-:W-:Y:S02]  /*3c60*/  FSEL R9, R27, -INF , !P0 ;  /* 0xff8000001b097808 */ /* 0x000fe40004000000 */
[----:B------:R-:W-:Y:S02]  /*3c70*/  ISETP.GT.AND P0, PT, R22, 0x20, P2 ;  /* 0x000000201600780c */ /* 0x000fe40001704270 */
[----:B------:R-:W-:Y:S02]  /*3c80*/  FMNMX.FTZ R23, R140, R23, !PT ;  /* 0x000000178c177209 */ /* 0x000fe40007810000 */
[----:B------:R-:W-:-:S04]  /*3c90*/  ISETP.LT.OR P0, PT, R21, 0x21, P0 ;  /* 0x000000211500780c */ /* 0x000fc80000701670 */
[----:B------:R-:W-:Y:S02]  /*3ca0*/  FSEL R173, R173, -INF , !P0 ;  /* 0xff800000adad7808 */ /* 0x000fe40004000000 */
[----:B------:R-:W-:-:S04]  /*3cb0*/  ISETP.GT.AND P0, PT, R22, 0x21, P2 ;  /* 0x000000211600780c */ /* 0x000fc80001704270 */
[----:B------:R-:W-:-:S04]  /*3cc0*/  ISETP.LT.OR P0, PT, R21, 0x22, P0 ;  /* 0x000000221500780c */ /* 0x000fc80000701670 */
[----:B------:R-:W-:Y:S02]  /*3cd0*/  FSEL R163, R163, -INF , !P0 ;  /* 0xff800000a3a37808 */ /* 0x000fe40004000000 */
[----:B------:R-:W-:-:S04]  /*3ce0*/  ISETP.GT.AND P0, PT, R22, RZ, P2 ;  /* 0x000000ff1600720c */ /* 0x000fc80001704270 */
[----:B------:R-:W-:-:S04]  /*3cf0*/  ISETP.LT.OR P0, PT, R21, 0x1, P0 ;  /* 0x000000011500780c */ /* 0x000fc80000701670 */
[----:B------:R-:W-:Y:S02]  /*3d00*/  FSEL R18, R0, -INF , !P0 ;  /* 0xff80000000127808 */ /* 0x000fe40004000000 */
[----:B------:R-:W-:Y:S01]  /*3d10*/  ISETP.GT.AND P0, PT, R22, 0x28, P2 ;  /* 0x000000281600780c */ /* 0x000fe20001704270 */
[----:B------:R-:W1:Y:S01]  /*3d20*/  SHFL.BFLY PT, R0, R23, 0x2, 0x1f ;  /* 0x0c401f0017007f89 */ /* 0x000e6200000e0000 */
[----:B------:R-:W-:Y:S02]  /*3d30*/  FMNMX.FTZ R24, R18, R19, !PT ;  /* 0x0000001312187209 */ /* 0x000fe40007810000 */
[----:B------:R-:W-:Y:S02]  /*3d40*/  ISETP.LT.OR P0, PT, R21, 0x29, P0 ;  /* 0x000000291500780c */ /* 0x000fe40000701670 */
[----:B------:R-:W-:Y:S02]  /*3d50*/  FMNMX.FTZ R24, R7, R24, !PT ;  /* 0x0000001807187209 */ /* 0x000fe40007810000 */
[----:B------:R-:W-:-:S02]  /*3d60*/  FSEL R171, R171, -INF , !P0 ;  /* 0xff800000abab7808 */ /* 0x000fc40004000000 */
[----:B------:R-:W-:Y:S02]  /*3d70*/  FMNMX.FTZ R24, R5, R24, !PT ;  /* 0x0000001805187209 */ /* 0x000fe40007810000 */
[----:B------:R-:W-:Y:S02]  /*3d80*/  ISETP.GT.AND P0, PT, R22, 0x29, P2 ;  /* 0x000000291600780c */ /* 0x000fe40001704270 */
        /* <DEDUP_REMOVED lines=10> */
[C---:B------:R-:W-:Y:S02]  /*3e30*/  ISETP.GT.AND P0, PT, R22.reuse, 0x31, P2 ;  /* 0x000000311600780c */ /* 0x040fe40001704270 */
[----:B------:R-:W-:Y:S02]  /*3e40*/  FMNMX.FTZ R24, R163, R24, !PT ;  /* 0x00000018a3187209 */ /* 0x000fe40007810000 */
[----:B------:R-:W-:Y:S02]  /*3e50*/  ISETP.LT.OR P0, PT, R21, 0x32, P0 ;  /* 0x000000321500780c */ /* 0x000fe40000701670 */
[----:B------:R-:W-:Y:S02]  /*3e60*/  FMNMX.FTZ R24, R171, R24, !PT ;  /* 0x00000018ab187209 */ /* 0x000fe40007810000 */
[----:B------:R-:W-:Y:S02]  /*3e70*/  FSEL R143, R143, -INF , !P0 ;  /* 0xff8000008f8f7808 */ /* 0x000fe40004000000 */
[----:B------:R-:W-:-:S02]  /*3e80*/  ISETP.GT.AND P0, PT, R22, 0x38, P2 ;  /* 0x000000381600780c */ /* 0x000fc40001704270 */
[----:B------:R-:W-:Y:S02]  /*3e90*/  FMNMX.FTZ R24, R165, R24, !PT ;  /* 0x00000018a5187209 */ /* 0x000fe40007810000 */
[----:B------:R-:W-:Y:S02]  /*3ea0*/  ISETP.GT.AND P2, PT, R22, 0x39, P2 ;  /* 0x000000391600780c */ /* 0x000fe40001744270 */
[----:B------:R-:W-:Y:S02]  /*3eb0*/  ISETP.LT.OR P0, PT, R21, 0x39, P0 ;  /* 0x000000391500780c */ /* 0x000fe40000701670 */
[----:B------:R-:W-:Y:S02]  /*3ec0*/  FMNMX.FTZ R22, R167, R24, !PT ;  /* 0x00000018a7167209 */ /* 0x000fe40007810000 */
[----:B------:R-:W-:Y:S01]  /*3ed0*/  ISETP.LT.OR P2, PT, R21, 0x3a, P2 ;  /* 0x0000003a1500780c */ /* 0x000fe20001741670 */
[----:B------:R-:W-:Y:S01]  /*3ee0*/  LDSM.16.MT88.4 R24, [R198+0x2900] ;  /* 0x00290000c618783b */ /* 0x000fe20000004200 */
[----:B------:R-:W-:-:S02]  /*3ef0*/  FSEL R141, R141, -INF , !P0 ;  /* 0xff8000008d8d7808 */ /* 0x000fc40004000000 */
[----:B------:R-:W-:Y:S02]  /*3f00*/  FMNMX.FTZ R22, R143, R22, !PT ;  /* 0x000000168f167209 */ /* 0x000fe40007810000 */
[----:B------:R-:W-:Y:S02]  /*3f10*/  FSEL R161, R161, -INF , !P2 ;  /* 0xff800000a1a17808 */ /* 0x000fe40005000000 */
[----:B------:R-:W-:Y:S02]  /*3f20*/  FMNMX.FTZ R22, R141, R22, !PT ;  /* 0x000000168d167209 */ /* 0x000fe40007810000 */
[----:B-1----:R-:W-:Y:S02]  /*3f30*/  FMNMX.FTZ R23, R23, R0, !PT ;  /* 0x0000000017177209 */ /* 0x002fe40007810000 */
[----:B------:R-:W-:-:S03]  /*3f40*/  FMNMX.FTZ R22, R161, R22, !PT ;  /* 0x00000016a1167209 */ /* 0x000fc60007810000 */
[----:B------:R-:W1:Y:S04]  /*3f50*/  SHFL.BFLY PT, R0, R23, 0x1, 0x1f ;  /* 0x0c201f0017007f89 */ /* 0x000e6800000e0000 */
[----:B------:R-:W2:Y:S01]  /*3f60*/  SHFL.BFLY PT, R21, R22, 0x2, 0x1f ;  /* 0x0c401f0016157f89 */ /* 0x000ea200000e0000 */
[----:B-1----:R-:W-:Y:S02]  /*3f70*/  FMNMX.FTZ R0, R23, R0, !PT ;  /* 0x0000000017007209 */ /* 0x002fe40007810000 */
[----:B--2---:R-:W-:-:S03]  /*3f80*/  FMNMX.FTZ R21, R22, R21, !PT ;  /* 0x0000001516157209 */ /* 0x004fc60007810000 */
[C---:B------:R-:W-:Y:S01]  /*3f90*/  FMUL.FTZ R169, R0.reuse, c[0x0][0x2d0] ;  /* 0x0000b40000a97a20 */ /* 0x040fe20000410000 */
[----:B------:R-:W-:Y:S01]  /*3fa0*/  FSETP.NEU.FTZ.AND P0, PT, R0, -INF , PT ;  /* 0xff8000000000780b */ /* 0x000fe20003f1d000 */
[----:B------:R-:W1:Y:S03]  /*3fb0*/  SHFL.BFLY PT, R132, R21, 0x1, 0x1f ;  /* 0x0c201f0015847f89 */ /* 0x000e6600000e0000 */
[----:B------:R-:W-:-:S05]  /*3fc0*/  FSEL R169, R169, RZ, P0 ;  /* 0x000000ffa9a97208 */ /* 0x000fca0000000000 */
[--C-:B------:R-:W-:Y:S02]  /*3fd0*/  FFMA.FTZ R155, R17, c[0x0][0x2d0], -R169.reuse ;  /* 0x0000b400119b7a23 */ /* 0x100fe400000108a9 */
[--C-:B------:R-:W-:Y:S02]  /*3fe0*/  FFMA.FTZ R154, R20, c[0x0][0x2d0], -R169.reuse ;  /* 0x0000b400149a7a23 */ /* 0x100fe400000108a9 */
[--C-:B------:R-:W-:Y:S02]  /*3ff0*/  FFMA.FTZ R153, R16, c[0x0][0x2d0], -R169.reuse ;  /* 0x0000b40010997a23 */ /* 0x100fe400000108a9 */
[--C-:B------:R-:W-:Y:S01]  /*4000*/  FFMA.FTZ R148, R14, c[0x0][0x2d0], -R169.reuse ;  /* 0x0000b4000e947a23 */ /* 0x100fe200000108a9 */
[----:B------:R-:W-:Y:S01]  /*4010*/  MUFU.EX2 R155, R155 ;  /* 0x0000009b009b7308 */ /* 0x000fe20000000800 */
[--C-:B------:R-:W-:Y:S02]  /*4020*/  FFMA.FTZ R135, R6, c[0x0][0x2d0], -R169.reuse ;  /* 0x0000b40006877a23 */ /* 0x100fe400000108a9 */
[----:B------:R-:W-:-:S02]  /*4030*/  FFMA.FTZ R147, R10, c[0x0][0x2d0], -R169 ;  /* 0x0000b4000a937a23 */ /* 0x000fc400000108a9 */
[--C-:B------:R-:W-:Y:S02]  /*4040*/  FFMA.FTZ R146, R8, c[0x0][0x2d0], -R169.reuse ;  /* 0x0000b40008927a23 */ /* 0x100fe400000108a9 */
[--C-:B------:R-:W-:Y:S01]  /*4050*/  FFMA.FTZ R152, R12, c[0x0][0x2d0], -R169.reuse ;  /* 0x0000b4000c987a23 */ /* 0x100fe200000108a9 */
[----:B------:R-:W2:Y:S01]  /*4060*/  MUFU.EX2 R154, R154 ;  /* 0x0000009a009a7308 */ /* 0x000ea20000000800 */
[--C-:B------:R-:W-:Y:S01]  /*4070*/  FFMA.FTZ R159, R164, c[0x0][0x2d0], -R169.reuse ;  /* 0x0000b400a49f7a23 */ /* 0x100fe200000108a9 */
[----:B-1----:R-:W-:Y:S01]  /*4080*/  FMNMX.FTZ R132, R21, R132, !PT ;  /* 0x0000008415847209 */ /* 0x002fe20007810000 */
[--C-:B------:R-:W-:Y:S01]  /*4090*/  FFMA.FTZ R157, R162, c[0x0][0x2d0], -R169.reuse ;  /* 0x0000b400a29d7a23 */ /* 0x100fe200000108a9 */
[----:B------:R-:W-:Y:S01]  /*40a0*/  LDSM.16.MT88.4 R20, [R203+0x900] ;  /* 0x00090000cb14783b */ /* 0x000fe20000004200 */
[--C-:B------:R-:W-:Y:S01]  /*40b0*/  FFMA.FTZ R156, R156, c[0x0][0x2d0], -R169.reuse ;  /* 0x0000b4009c9c7a23 */ /* 0x100fe200000108a9 */
[C---:B------:R-:W-:Y:S01]  /*40c0*/  FSETP.NEU.FTZ.AND P0, PT, R132.reuse, -INF , PT ;  /* 0xff8000008400780b */ /* 0x040fe20003f1d000 */
[----:B------:R-:W-:Y:S01]  /*40d0*/  FMUL.FTZ R160, R132, c[0x0][0x2d0] ;  /* 0x0000b40084a07a20 */ /* 0x000fe20000410000 */
[----:B------:R-:W-:Y:S01]  /*40e0*/  MUFU.EX2 R153, R153 ;  /* 0x0000009900997308 */ /* 0x000fe20000000800 */
[----:B------:R-:W-:-:S02]  /*40f0*/  FFMA.FTZ R158, R158, c[0x0][0x2d0], -R169 ;  /* 0x0000b4009e9e7a23 */ /* 0x000fc400000108a9 */
[----:B------:R-:W-:Y:S01]  /*4100*/  FFMA.FTZ R168, R168, c[0x0][0x2d0], -R169 ;  /* 0x0000b400a8a87a23 */ /* 0x000fe200000108a9 */
[----:B------:R-:W-:Y:S02]  /*4110*/  FSEL R160, R160, RZ, P0 ;  /* 0x000000ffa0a07208 */ /* 0x000fe40000000000 */
[----:B------:R-:W-:Y:S02]  /*4120*/  PLOP3.LUT P0, PT, PT, PT, UP1, 0x40, 0x0 ;  /* 0x000000000000781c */ /* 0x000fe40003f0e818 */
[----:B------:R-:W1:Y:S01]  /*4130*/  MUFU.EX2 R148, R148 ;  /* 0x0000009400947308 */ /* 0x000e620000000800 */
[--C-:B------:R-:W-:Y:S01]  /*4140*/  FFMA.FTZ R149, R18, c[0x0][0x2d0], -R160.reuse ;  /* 0x0000b40012957a23 */ /* 0x100fe200000108a0 */
[----:B--2---:R-:W-:Y:S01]  /*4150*/  F2FP.BF16.PACK_AB R96, R154, R155 ;  /* 0x0000009b9a60723e */ /* 0x004fe200000010ff */
[--C-:B------:R-:W-:Y:S02]  /*4160*/  FFMA.FTZ R150, R19, c[0x0][0x2d0], -R160.reuse ;  /* 0x0000b40013967a23 */ /* 0x100fe400000108a0 */
[--C-:B------:R-:W-:Y:S01]  /*4170*/  FFMA.FTZ R151, R7, c[0x0][0x2d0], -R160.reuse ;  /* 0x0000b40007977a23 */ /* 0x100fe200000108a0 */
[----:B------:R-:W-:Y:S01]  /*4180*/  LDSM.16.MT88.4 R16, [R197+0x2900] ;  /* 0x00290000c510783b */ /* 0x000fe20000004200 */
[--C-:B------:R-:W-:Y:S01]  /*4190*/  FFMA.FTZ R144, R5, c[0x0][0x2d0], -R160.reuse ;  /* 0x0000b40005907a23 */ /* 0x100fe200000108a0 */
[----:B------:R-:W-:Y:S01]  /*41a0*/  MUFU.EX2 R149, R149 ;  /* 0x0000009500957308 */ /* 0x000fe20000000800 */
[--C-:B------:R-:W-:Y:S01]  /*41b0*/  FFMA.FTZ R3, R11, c[0x0][0x2d0], -R160.reuse ;  /* 0x0000b4000b037a23 */ /* 0x100fe200000108a0 */
[----:B------:R-:W2:Y:S01]  /*41c0*/  LDSM.16.MT88.4 R4, [R196+0x4100] ;  /* 0x00410000c404783b */ /* 0x000ea20000004200 */
[----:B------:R-:W-:-:S02]  /*41d0*/  FFMA.FTZ R2, R9, c[0x0][0x2d0], -R160 ;  /* 0x0000b40009027a23 */ /* 0x000fc400000108a0 */
[--C-:B------:R-:W-:Y:S01]  /*41e0*/  FFMA.FTZ R145, R15, c[0x0][0x2d0], -R160.reuse ;  /* 0x0000b4000f917a23 */ /* 0x100fe200000108a0 */
[----:B------:R-:W3:Y:S01]  /*41f0*/  LDSM.16.MT88.4 R8, [R203+0x2900] ;  /* 0x00290000cb08783b */ /* 0x000ee20000004200 */
[--C-:B------:R-:W-:Y:S01]  /*4200*/  FFMA.FTZ R134, R13, c[0x0][0x2d0], -R160.reuse ;  /* 0x0000b4000d867a23 */ /* 0x100fe200000108a0 */
[----:B------:R-:W4:Y:S01]  /*4210*/  MUFU.EX2 R150, R150 ;  /* 0x0000009600967308 */ /* 0x000f220000000800 */
[----:B-1----:R-:W-:Y:S01]  /*4220*/  F2FP.BF16.PACK_AB R98, R148, R153 ;  /* 0x000000999462723e */ /* 0x002fe200000010ff */
[----:B------:R-:W1:Y:S01]  /*4230*/  LDSM.16.MT88.4 R12, [R196+0x2900] ;  /* 0x00290000c40c783b */ /* 0x000e620000004200 */
[--C-:B------:R-:W-:Y:S02]  /*4240*/  FFMA.FTZ R162, R173, c[0x0][0x2d0], -R160.reuse ;  /* 0x0000b400ada27a23 */ /* 0x100fe400000108a0 */
[--C-:B------:R-:W-:Y:S02]  /*4250*/  FFMA.FTZ R163, R163, c[0x0][0x2d0], -R160.reuse ;  /* 0x0000b400a3a37a23 */ /* 0x100fe400000108a0 */
[--C-:B------:R-:W-:Y:S01]  /*4260*/  FFMA.FTZ R164, R171, c[0x0][0x2d0], -R160.reuse ;  /* 0x0000b400aba47a23 */ /* 0x100fe200000108a0 */
[----:B------:R-:W-:Y:S01]  /*4270*/  MUFU.EX2 R151, R151 ;  /* 0x0000009700977308 */ /* 0x000fe20000000800 */
[----:B------:R-:W-:-:S02]  /*4280*/  FFMA.FTZ R165, R165, c[0x0][0x2d0], -R160 ;  /* 0x0000b400a5a57a23 */ /* 0x000fc400000108a0 */
[--C-:B------:R-:W-:Y:S02]  /*4290*/  FFMA.FTZ R171, R166, c[0x0][0x2d0], -R169.reuse ;  /* 0x0000b400a6ab7a23 */ /* 0x100fe400000108a9 */
[--C-:B------:R-:W-:Y:S02]  /*42a0*/  FFMA.FTZ R166, R142, c[0x0][0x2d0], -R169.reuse ;  /* 0x0000b4008ea67a23 */ /* 0x100fe400000108a9 */
[----:B------:R-:W-:Y:S01]  /*42b0*/  FFMA.FTZ R169, R140, c[0x0][0x2d0], -R169 ;  /* 0x0000b4008ca97a23 */ /* 0x000fe200000108a9 */
[----:B------:R-:W5:Y:S01]  /*42c0*/  MUFU.EX2 R144, R144 ;  /* 0x0000009000907308 */ /* 0x000f620000000800 */
[----:B----4-:R-:W-:Y:S01]  /*42d0*/  F2FP.BF16.PACK_AB R97, R150, R149 ;  /* 0x000000959661723e */ /* 0x010fe200000010ff */
[--C-:B------:R-:W-:Y:S02]  /*42e0*/  FFMA.FTZ R167, R167, c[0x0][0x2d0], -R160.reuse ;  /* 0x0000b400a7a77a23 */ /* 0x100fe400000108a0 */
[--C-:B------:R-:W-:Y:S02]  /*42f0*/  FFMA.FTZ R170, R143, c[0x0][0x2d0], -R160.reuse ;  /* 0x0000b4008faa7a23 */ /* 0x100fe400000108a0 */
[----:B------:R-:W-:-:S02]  /*4300*/  FFMA.FTZ R172, R141, c[0x0][0x2d0], -R160 ;  /* 0x0000b4008dac7a23 */ /* 0x000fc400000108a0 */
[----:B------:R-:W-:Y:S01]  /*4310*/  MUFU.EX2 R152, R152 ;  /* 0x0000009800987308 */ /* 0x000fe20000000800 */
[----:B------:R-:W-:Y:S01]  /*4320*/  FFMA.FTZ R215, R161, c[0x0][0x2d0], -R160 ;  /* 0x0000b400a1d77a23 */ /* 0x000fe200000108a0 */
[----:B------:R-:W-:Y:S01]  /*4330*/  LDSM.16.MT88.4 R140, [R198+0x1900] ;  /* 0x00190000c68c783b */ /* 0x000fe20000004200 */
[----:B------:R-:W-:Y:S02]  /*4340*/  FADD.FTZ R154, R155, R154 ;  /* 0x0000009a9b9a7221 */ /* 0x000fe40000010000 */
[----:B------:R-:W-:Y:S02]  /*4350*/  FADD.FTZ R150, R149, R150 ;  /* 0x0000009695967221 */ /* 0x000fe40000010000 */
[----:B------:R-:W-:Y:S01]  /*4360*/  FADD.FTZ R153, R153, R154 ;  /* 0x0000009a99997221 */ /* 0x000fe20000010000 */
[----:B-----5:R-:W-:Y:S01]  /*4370*/  F2FP.BF16.PACK_AB R99, R144, R151 ;  /* 0x000000979063723e */ /* 0x020fe200000010ff */
[----:B------:R-:W4:Y:S01]  /*4380*/  MUFU.EX2 R147, R147 ;  /* 0x0000009300937308 */ /* 0x000f220000000800 */
[----:B------:R-:W-:-:S02]  /*4390*/  FADD.FTZ R151, R151, R150 ;  /* 0x0000009697977221 */ /* 0x000fc40000010000 */
        /* <DEDUP_REMOVED lines=46> */
[C---:B--2---:R-:W-:Y:S07]  /*4680*/  HMMA.16816.F32.BF16 R92, R96.reuse, R4, RZ ;  /* 0x00000004605c723c */ /* 0x044fee00000418ff */
[----:B----4-:R-:W-:Y:S01]  /*4690*/  F2FP.BF16.PACK_AB R4, R147, R152 ;  /* 0x000000989304723e */ /* 0x010fe200000010ff */
[----:B------:R-:W-:Y:S01]  /*46a0*/  HMMA.16816.F32.BF16 R96, R96, R6, RZ ;  /* 0x000000066060723c */ /* 0x000fe200000418ff */
[----:B-----5:R-:W-:Y:S01]  /*46b0*/  F2FP.BF16.PACK_AB R5, R134, R145 ;  /* 0x000000918605723e */ /* 0x020fe200000010ff */
[----:B------:R-:W-:-:S02]  /*46c0*/  FADD.FTZ R152, R152, R153 ;  /* 0x0000009998987221 */ /* 0x000fc40000010000 */
[----:B------:R-:W-:Y:S02]  /*46d0*/  FADD.FTZ R145, R145, R144 ;  /* 0x0000009091917221 */ /* 0x000fe40000010000 */
[----:B------:R-:W-:Y:S01]  /*46e0*/  FADD.FTZ R147, R147, R152 ;  /* 0x0000009893937221 */ /* 0x000fe20000010000 */
[----:B------:R-:W-:Y:S01]  /*46f0*/  F2FP.BF16.PACK_AB R6, R135, R146 ;  /* 0x000000928706723e */ /* 0x000fe200000010ff */
[----:B------:R-:W-:Y:S01]  /*4700*/  FADD.FTZ R134, R134, R145 ;  /* 0x0000009186867221 */ /* 0x000fe20000010000 */
[----:B-1----:R-:W-:Y:S01]  /*4710*/  F2FP.BF16.PACK_AB R7, R2, R3 ;  /* 0x000000030207723e */ /* 0x002fe200000010ff */
        /* <DEDUP_REMOVED lines=13> */
[C---:B------:R-:W-:Y:S08]  /*47f0*/  HMMA.16816.F32.BF16 R60, R4.reuse, R12, R60 ;  /* 0x0000000c043c723c */ /* 0x040ff0000004183c */
        /* <DEDUP_REMOVED lines=77> */
[C---:B------:R-:W-:Y:S01]  /*4cd0*/  F2FP.BF16.PACK_AB R5, R170.reuse, R167 ;  /* 0x000000a7aa05723e */ /* 0x040fe200000010ff */
        /* <DEDUP_REMOVED lines=35> */
[----:B------:R-:W-:Y:S07]  /*4f10*/  @P0 BRA `(.L_x_177) ;  /* 0x0000015000000947 */ /* 0x000fee0003800000 */
[----:B------:R-:W-:Y:S01]  /*4f20*/  ISETP.LT.AND P0, PT, RZ, UR4, PT ;  /* 0x00000004ff007c0c */ /* 0x000fe2000bf01270 */
[----:B------:R-:W-:-:S02]  /*4f30*/  UIADD3 UR26, UR4, -0x1, URZ ;  /* 0xffffffff041a7890 */ /* 0x000fc4000fffe03f */
[----:B------:R-:W-:-:S10]  /*4f40*/  ULDC UR24, c[0x0][0x32c] ;  /* 0x0000cb0000187ab9 */ /* 0x000fd40000000800 */
[----:B------:R-:W-:Y:S05]  /*4f50*/  @P0 BRA `(.L_x_178) ;  /* 0x0000008000000947 */ /* 0x000fea0003800000 */
[----:B------:R-:W-:Y:S02]  /*4f60*/  UISETP.NE.AND UP0, UPT, UR24, 0x1, UPT ;  /* 0x000000011800788c */ /* 0x000fe4000bf05270 */
[----:B------:R-:W-:-:S03]  /*4f70*/  UIADD3 UR26, -UR4, URZ, URZ ;  /* 0x0000003f041a7290 */ /* 0x000fc6000fffe13f */
[----:B------:R-:W-:Y:S02]  /*4f80*/  ULDC.64 UR4, c[0x0][0x330] ;  /* 0x0000cc0000047ab9 */ /* 0x000fe40000000a00 */
[----:B------:R-:W-:-:S07]  /*4f90*/  UIMAD.WIDE.U32 UR28, UR26, UR4, URZ ;  /* 0x000000041a1c72a5 */ /* 0x000fce000f8e003f */
[----:B------:R-:W-:Y:S02]  /*4fa0*/  @UP0 UMOV UR27, UR29 ;  /* 0x0000001d001b0c82 */ /* 0x000fe40008000000 */
[----:B------:R-:W-:-:S04]  /*4fb0*/  @UP0 USHF.R.U32.HI UR26, URZ, UR5, UR27 ;  /* 0x000000053f1a0299 */ /* 0x000fc8000801161b */
[----:B------:R-:W-:Y:S01]  /*4fc0*/  ULOP3.LUT UR26, URZ, UR26, URZ, 0x33, !UPT ;  /* 0x0000001a3f1a7292 */ /* 0x000fe2000f8e333f */
[----:B------:R-:W-:Y:S05]  /*4fd0*/  BRA `(.L_x_179) ;  /* 0x0000005000007947 */ /* 0x000fea0003800000 */
.L_x_178:
[----:B------:R-:W-:Y:S02]  /*4fe0*/  UISETP.NE.AND UP0, UPT, UR24, 0x1, UPT ;  /* 0x000000011800788c */ /* 0x000fe4000bf05270 */
[----:B------:R-:W-:Y:S02]  /*4ff0*/  ULDC.64 UR4, c[0x0][0x330] ;  /* 0x0000cc0000047ab9 */ /* 0x000fe40000000a00 */
[----:B------:R-:W-:-:S07]  /*5000*/  UIMAD.WIDE.U32 UR28, UR26, UR4, URZ ;  /* 0x000000041a1c72a5 */ /* 0x000fce000f8e003f */
[----:B------:R-:W-:Y:S02]  /*5010*/  @UP0 UMOV UR27, UR29 ;  /* 0x0000001d001b0c82 */ /* 0x000fe40008000000 */
[----:B------:R-:W-:Y:S02]  /*5020*/  @UP0 USHF.R.U32.HI UR26, URZ, UR5, UR27 ;  /* 0x000000053f1a0299 */ /* 0x000fe4000801161b */
.L_x_179:
[----:B------:R-:W-:Y:S02]  /*5030*/  ULDC UR4, c[0x0][0x32c] ;  /* 0x0000cb0000047ab9 */ /* 0x000fe40000000800 */
[----:B------:R-:W-:-:S04]  /*5040*/  UIMAD UR4, UR26, UR24, UR4 ;  /* 0x000000181a0472a4 */ /* 0x000fc8000f8e0204 */
[----:B------:R-:W-:-:S04]  /*5050*/  UISETP.LT.AND UP0, UPT, UR25, UR4, UPT ;  /* 0x000000041900728c */ /* 0x000fc8000bf01270 */
[----:B------:R-:W-:-:S04]  /*5060*/  USEL UR25, UR25, UR4, UP0 ;  /* 0x0000000419197287 */ /* 0x000fc80008000000 */
.L_x_177:
[----:B------:R-:W-:-:S04]  /*5070*/  USHF.R.S32.HI UR4, URZ, 0x1f, UR25 ;  /* 0x0000001f3f047899 */ /* 0x000fc80008011419 */
[----:B------:R-:W-:-:S04]  /*5080*/  ULEA.HI UR4, UR4, UR25, URZ, 0x6 ;  /* 0x0000001904047291 */ /* 0x000fc8000f8f303f */
[----:B------:R-:W-:-:S04]  /*5090*/  USHF.R.S32.HI UR4, URZ, 0x6, UR4 ;  /* 0x000000063f047899 */ /* 0x000fc80008011404 */
[----:B------:R-:W-:-:S04]  /*50a0*/  UISETP.LT.AND UP0, UPT, UR7, UR4, UPT ;  /* 0x000000040700728c */ /* 0x000fc8000bf01270 */
[----:B------:R-:W-:-:S04]  /*50b0*/  USEL UR4, UR7, UR4, !UP0 ;  /* 0x0000000407047287 */ /* 0x000fc8000c000000 */
[----:B------:R-:W-:-:S06]  /*50c0*/  UISETP.GE.AND UP0, UPT, UR21, UR4, UPT ;  /* 0x000000041500728c */ /* 0x000fcc000bf06270 */
[----:B------:R-:W-:-:S13]  /*50d0*/  PLOP3.LUT P0, PT, PT, PT, UP0, 0x40, 0x0 ;  /* 0x000000000000781c */ /* 0x000fda0003f0e808 */
[----:B------:R-:W-:Y:S05]  /*50e0*/  @P0 BRA `(.L_x_180) ;  /* 0x00003bb000000947 */ /* 0x000fea0003800000 */
[C---:B------:R-:W-:Y:S01]  /*50f0*/  SHF.L.U64.HI R224, R218.reuse, 0x1, R133 ;  /* 0x00000001dae07819 */ /* 0x040fe20000010285 */
[----:B------:R-:W-:Y:S01]  /*5100*/  IMAD.MOV.U32 R2, RZ, RZ, R132 ;  /* 0x000000ffff027224 */ /* 0x000fe200078e0084 */
[----:B------:R-:W-:Y:S01]  /*5110*/  SHF.L.U32 R223, R218, 0x1, RZ ;  /* 0x00000001dadf7819 */ /* 0x000fe200000006ff */
[----:B------:R-:W-:Y:S01]  /*5120*/  IMAD.MOV.U32 R3, RZ, RZ, R0 ;  /* 0x000000ffff037224 */ /* 0x000fe200078e0000 */
[C---:B------:R-:W-:Y:S01]  /*5130*/  SHF.L.U64.HI R222, R217.reuse, 0x1, R220 ;  /* 0x00000001d9de7819 */ /* 0x040fe200000102dc */
[----:B------:R-:W-:Y:S01]  /*5140*/  IMAD.SHL.U32 R183, R217, 0x2, RZ ;  /* 0x00000002d9b77824 */ /* 0x000fe200078e00ff */
[----:B------:R-:W-:Y:S02]  /*5150*/  SEL R182, RZ, 0x10, P5 ;  /* 0x00000010ffb67807 */ /* 0x000fe40002800000 */
[C---:B------:R-:W-:Y:S02]  /*5160*/  SHF.L.U64.HI R181, R216.reuse, 0x1, R219 ;  /* 0x00000001d8b57819 */ /* 0x040fe400000102db */
[----:B------:R-:W-:-:S02]  /*5170*/  SHF.L.U32 R180, R216, 0x1, RZ ;  /* 0x00000001d8b47819 */ /* 0x000fc400000006ff */
.L_x_191:
[----:B------:R-:W-:Y:S04]  /*5180*/  DEPBAR.LE SB0, 0x0 ;  /* 0x000080000000791a */ /* 0x000fe80000000000 */
[----:B------:R-:W-:Y:S01]  /*5190*/  BAR.SYNC.DEFER_BLOCKING 0x0 ;  /* 0x0000000000007b1d */ /* 0x000fe20000010000 */
[----:B------:R-:W-:Y:S06]  /*51a0*/  UISETP.GT.AND UP0, UPT, UR7, UR21, UPT ;  /* 0x000000150700728c */ /* 0x000fec000bf04270 */
[----:B------:R-:W-:Y:S01]  /*51b0*/  PLOP3.LUT P0, PT, PT, PT, UP0, 0x80, 0x0 ;  /* 0x000000000000781c */ /* 0x000fe20003f0f008 */
[----:B------:R1:W2:Y:S04]  /*51c0*/  LDSM.16.M88.4 R132, [R206+0xc100] ;  /* 0x00c10000ce84783b */ /* 0x0002a80000000200 */
[----:B------:R1:W3:Y:S04]  /*51d0*/  LDSM.16.M88.4 R136, [R205+0x6100] ;  /* 0x00610000cd88783b */ /* 0x0002e80000000200 */
[----:B------:R1:W4:Y:S04]  /*51e0*/  LDSM.16.M88.4 R140, [R205+0x6900] ;  /* 0x00690000cd8c783b */ /* 0x0003280000000200 */
[----:B------:R1:W1:Y:S04]  /*51f0*/  LDSM.16.M88.4 R144, [R205+0x7100] ;  /* 0x00710000cd90783b */ /* 0x0002680000000200 */
[----:B------:R1:W1:Y:S04]  /*5200*/  LDSM.16.M88.4 R148, [R205+0x7900] ;  /* 0x00790000cd94783b */ /* 0x0002680000000200 */
[----:B------:R1:W1:Y:S04]  /*5210*/  LDSM.16.M88.4 R152, [R202+0xc100] ;  /* 0x00c10000ca98783b */ /* 0x0002680000000200 */
[----:B------:R1:W1:Y:S04]  /*5220*/  LDSM.16.M88.4 R156, [R204] ;  /* 0x00000000cc9c783b */ /* 0x0002680000000200 */
[----:B------:R1:W1:Y:S04]  /*5230*/  LDSM.16.M88.4 R160, [R195] ;  /* 0x00000000c3a0783b */ /* 0x0002680000000200 */
[----:B------:R1:W1:Y:S04]  /*5240*/  LDSM.16.M88.4 R164, [R194] ;  /* 0x00000000c2a4783b */ /* 0x0002680000000200 */
[----:B------:R1:W1:Y:S01]  /*5250*/  LDSM.16.M88.4 R168, [R193] ;  /* 0x00000000c1a8783b */ /* 0x0002620000000200 */
[----:B------:R-:W-:-:S05]  /*5260*/  @P0 BRA `(.L_x_181) ;  /* 0x0000029000000947 */ /* 0x000fca0003800000 */
[----:B------:R-:W-:Y:S01]  /*5270*/  SHF.R.S32.HI R5, RZ, 0x1f, R208 ;  /* 0x0000001fff057819 */ /* 0x000fe200000114d0 */
[----:B------:R-:W-:Y:S01]  /*5280*/  IMAD.WIDE.U32 R8, R208, c[0x0][0x208], RZ ;  /* 0x00008200d0087a25 */ /* 0x000fe200078e00ff */
[----:B------:R-:W-:Y:S02]  /*5290*/  SHF.R.S32.HI R4, RZ, 0x1f, R207 ;  /* 0x0000001fff047819 */ /* 0x000fe400000114cf */
[----:B------:R-:W-:Y:S01]  /*52a0*/  IADD3 R10, -R182, 0x10, RZ ;  /* 0x00000010b60a7810 */ /* 0x000fe20007ffe1ff */
[----:B------:R-:W-:Y:S02]  /*52b0*/  IMAD R5, R5, c[0x0][0x208], RZ ;  /* 0x0000820005057a24 */ /* 0x000fe400078e02ff */
[----:B------:R-:W-:Y:S01]  /*52c0*/  IMAD R4, R4, c[0x0][0x218], RZ ;  /* 0x0000860004047a24 */ /* 0x000fe200078e02ff */
[----:B------:R-:W-:Y:S01]  /*52d0*/  LOP3.LUT R10, R10, 0xf, RZ, 0xc0, !PT ;  /* 0x0000000f0a0a7812 */ /* 0x000fe200078ec0ff */
[----:B------:R-:W-:Y:S02]  /*52e0*/  IMAD R5, R208, c[0x0][0x20c], R5 ;  /* 0x00008300d0057a24 */ /* 0x000fe400078e0205 */
[----:B------:R-:W-:Y:S02]  /*52f0*/  IMAD R4, R207, c[0x0][0x21c], R4 ;  /* 0x00008700cf047a24 */ /* 0x000fe400078e0204 */
[----:B------:R-:W-:Y:S04]  /*5300*/  IMAD.IADD R9, R9, 0x1, R5 ;  /* 0x0000000109097824 */ /* 0x000fe800078e0205 */
[----:B------:R-:W-:Y:S05]  /*5310*/  IMAD.WIDE.U32 R8, R207, c[0x0][0x218], R8 ;  /* 0x00008600cf087a25 */ /* 0x000fea00078e0008 */
[----:B------:R-:W-:Y:S04]  /*5320*/  IADD3 R0, P0, R8, UR16, RZ ;  /* 0x0000001008007c10 */ /* 0x000fe8000ff1e0ff */
[----:B------:R-:W-:Y:S02]  /*5330*/  IADD3.X R9, R9, UR9, R4, P0, !PT ;  /* 0x0000000909097c10 */ /* 0x000fe400087fe404 */
[C---:B------:R-:W-:Y:S04]  /*5340*/  LEA R12, P0, R0.reuse, c[0x0][0x1f8], 0x1 ;  /* 0x00007e00000c7a11 */ /* 0x040fe800078008ff */
[----:B------:R-:W-:Y:S01]  /*5350*/  LEA.HI.X R6, R0, c[0x0][0x1fc], R9, 0x1, P0 ;  /* 0x00007f0000067a11 */ /* 0x000fe200000f0c09 */
[----:B------:R-:W-:Y:S01]  /*5360*/  SHFL.IDX PT, R4, R12, RZ, 0x181f ;  /* 0x00181fff0c047589 */ /* 0x000fe200000e0000 */
[----:B------:R-:W-:Y:S03]  /*5370*/  IADD3 R9, -R221, 0x10, RZ ;  /* 0x00000010dd097810 */ /* 0x000fe60007ffe1ff */
[----:B------:R-:W5:Y:S01]  /*5380*/  SHFL.IDX PT, R0, R12, 0x1, 0x181f ;  /* 0x00381f000c007f89 */ /* 0x000f6200000e0000 */
[----:B------:R-:W-:Y:S03]  /*5390*/  LOP3.LUT R9, R9, 0xf, RZ, 0xc0, !PT ;  /* 0x0000000f09097812 */ /* 0x000fe600078ec0ff */
[----:B------:R-:W4:Y:S04]  /*53a0*/  SHFL.IDX PT, R5, R6, 0x1, 0x181f ;  /* 0x00381f0006057f89 */ /* 0x000f2800000e0000 */
[----:B------:R-:W3:Y:S01]  /*53b0*/  SHFL.IDX PT, R7, R6, RZ, 0x181f ;  /* 0x00181fff06077589 */ /* 0x000ee200000e0000 */
[-C--:B-----5:R-:W-:Y:S04]  /*53c0*/  IADD3 R10, P2, P0, R10, R0.reuse, R183 ;  /* 0x000000000a0a7210 */ /* 0x0a0fe8000785e0b7 */
[-C--:B----4-:R-:W-:Y:S02]  /*53d0*/  IADD3.X R11, RZ, R5.reuse, R222, P2, P0 ;  /* 0x00000005ff0b7210 */ /* 0x090fe400017e04de */
[----:B------:R-:W-:Y:S04]  /*53e0*/  IADD3 R8, P2, P0, R9, R0, R180 ;  /* 0x0000000009087210 */ /* 0x000fe8000785e0b4 */
[--C-:B------:R-:W-:Y:S02]  /*53f0*/  IADD3.X R9, RZ, R5, R181.reuse, P2, P0 ;  /* 0x00000005ff097210 */ /* 0x100fe400017e04b5 */
[C---:B------:R-:W-:Y:S02]  /*5400*/  IADD3 R14, P2, R4.reuse, R223, RZ ;  /* 0x000000df040e7210 */ /* 0x040fe40007f5e0ff */
[C---:B------:R-:W-:Y:S03]  /*5410*/  IADD3 R12, P0, R4.reuse, R183, RZ ;  /* 0x000000b7040c7210 */ /* 0x040fe60007f1e0ff */
[C---:B---3--:R-:W-:Y:S01]  /*5420*/  IMAD.X R15, R7.reuse, 0x1, R224, P2 ;  /* 0x00000001070f7824 */ /* 0x048fe200010e06e0 */
[----:B------:R-:W-:Y:S01]  /*5430*/  IADD3 R6, P2, R4, R180, RZ ;  /* 0x000000b404067210 */ /* 0x000fe20007f5e0ff */
[C---:B------:R-:W-:Y:S01]  /*5440*/  IMAD.X R13, R7.reuse, 0x1, R222, P0 ;  /* 0x00000001070d7824 */ /* 0x040fe200000e06de */
[----:B------:R-:W-:Y:S02]  /*5450*/  IADD3 R4, P0, R0, R223, RZ ;  /* 0x000000df00047210 */ /* 0x000fe40007f1e0ff */
[----:B------:R3:W-:Y:S01]  /*5460*/  LDGSTS.E.BYPASS.LTC128B.128 [R213], [R14.64], !P6 ;  /* 0x000000000ed57fae */ /* 0x0007e2000f101d56 */
[----:B------:R-:W-:Y:S01]  /*5470*/  IMAD.X R7, R7, 0x1, R181, P2 ;  /* 0x0000000107077824 */ /* 0x000fe200010e06b5 */
[----:B------:R-:W-:Y:S01]  /*5480*/  ISETP.NE.U32.AND P2, PT, R182, RZ, PT ;  /* 0x000000ffb600720c */ /* 0x000fe20003f45070 */
[----:B------:R-:W-:Y:S01]  /*5490*/  IMAD.X R5, R5, 0x1, R224, P0 ;  /* 0x0000000105057824 */ /* 0x000fe200000e06e0 */
[----:B------:R3:W-:Y:S01]  /*54a0*/  LDGSTS.E.BYPASS.LTC128B.128 [R213+0x2000], [R12.64], !P5 ;  /* 0x020000000cd57fae */ /* 0x0007e2000e901d56 */
[----:B------:R-:W-:Y:S03]  /*54b0*/  ISETP.NE.U32.AND P0, PT, R221, RZ, PT ;  /* 0x000000ffdd00720c */ /* 0x000fe60003f05070 */
[----:B------:R3:W-:Y:S04]  /*54c0*/  LDGSTS.E.BYPASS.LTC128B.128 [R213+0x4000], [R6.64], !P4 ;  /* 0x0400000006d57fae */ /* 0x0007e8000e101d56 */
[----:B------:R3:W-:Y:S04]  /*54d0*/  LDGSTS.E.BYPASS.LTC128B.128 [R213+0x1000], [R4.64], !P6 ;  /* 0x0100000004d57fae */ /* 0x0007e8000f101d56 */
[----:B------:R3:W-:Y:S04]  /*54e0*/  LDGSTS.E.BYPASS.LTC128B.128.ZFILL [R213+0x3000], [R10.64], P2 ;  /* 0x030000000ad57fae */ /* 0x0007e80009141d56 */
[----:B------:R3:W-:Y:S02]  /*54f0*/  LDGSTS.E.BYPASS.LTC128B.128.ZFILL [R213+0x5000], [R8.64], P0 ;  /* 0x0500000008d57fae */ /* 0x0007e40008141d56 */
.L_x_181:
[C---:B--23--:R-:W-:Y:S01]  /*5500*/  HMMA.16816.F32.BF16 R4, R132.reuse, R136, RZ ;  /* 0x000000888404723c */ /* 0x04cfe200000418ff */
[----:B------:R-:W-:Y:S01]  /*5510*/  LDSM.16.M88.4 R172, [R201+0xc100] ;  /* 0x00c10000c9ac783b */ /* 0x000fe20000000200 */
[----:B------:R-:W-:Y:S06]  /*5520*/  UISETP.GT.AND UP0, UPT, UR21, UR7, UPT ;  /* 0x000000071500728c */ /* 0x000fec000bf04270 */
[C---:B------:R-:W-:Y:S01]  /*5530*/  HMMA.16816.F32.BF16 R8, R132.reuse, R138, RZ ;  /* 0x0000008a8408723c */ /* 0x040fe200000418ff */
[----:B------:R-:W0:Y:S01]  /*5540*/  LDGDEPBAR ;  /* 0x00000000000079af */ /* 0x000e220000000000 */
[----:B------:R-:W-:Y:S06]  /*5550*/  PLOP3.LUT P0, PT, PT, PT, UP0, 0x40, 0x0 ;  /* 0x000000000000781c */ /* 0x000fec0003f0e808 */
[C---:B----4-:R-:W-:Y:S01]  /*5560*/  HMMA.16816.F32.BF16 R12, R132.reuse, R140, RZ ;  /* 0x0000008c840c723c */ /* 0x050fe200000418ff */
[----:B------:R-:W2:Y:S07]  /*5570*/  LDSM.16.M88.4 R176, [R200+0x6100] ;  /* 0x00610000c8b0783b */ /* 0x000eae0000000200 */
[C---:B------:R-:W-:Y:S01]  /*5580*/  HMMA.16816.F32.BF16 R16, R132.reuse, R142, RZ ;  /* 0x0000008e8410723c */ /* 0x040fe200000418ff */
[----:B------:R-:W-:Y:S07]  /*5590*/  LDSM.16.M88.4 R136, [R200+0x7100] ;  /* 0x00710000c888783b */ /* 0x000fee0000000200 */
[C---:B-1----:R-:W-:Y:S01]  /*55a0*/  HMMA.16816.F32.BF16 R20, R132.reuse, R144, RZ ;  /* 0x000000908414723c */ /* 0x042fe200000418ff */
[----:B------:R-:W-:Y:S07]  /*55b0*/  LDSM.16.M88.4 R140, [R200+0x7900] ;  /* 0x00790000c88c783b */ /* 0x000fee0000000200 */
[C---:B------:R-:W-:Y:S01]  /*55c0*/  HMMA.16816.F32.BF16 R24, R132.reuse, R146, RZ ;  /* 0x000000928418723c */ /* 0x040fe200000418ff */
[----:B------:R-:W-:Y:S07]  /*55d0*/  LDSM.16.M88.4 R144, [R199+0xc100] ;  /* 0x00c10000c790783b */ /* 0x000fee0000000200 */
[C---:B------:R-:W-:Y:S08]  /*55e0*/  HMMA.16816.F32.BF16 R28, R132.reuse, R148, RZ ;  /* 0x00000094841c723c */ /* 0x040ff000000418ff */
[----:B------:R-:W-:Y:S01]  /*55f0*/  HMMA.16816.F32.BF16 R32, R132, R150, RZ ;  /* 0x000000968420723c */ /* 0x000fe200000418ff */
[----:B------:R-:W1:Y:S07]  /*5600*/  LDSM.16.M88.4 R132, [R200+0x6900] ;  /* 0x00690000c884783b */ /* 0x000e6e0000000200 */
[C---:B------:R-:W-:Y:S01]  /*5610*/  HMMA.16816.F32.BF16 R4, R152.reuse, R156, R4 ;  /* 0x0000009c9804723c */ /* 0x040fe20000041804 */
[----:B------:R-:W3:Y:S07]  /*5620*/  LDSM.16.M88.4 R148, [R192] ;  /* 0x00000000c094783b */ /* 0x000eee0000000200 */
[C---:B------:R-:W-:Y:S01]  /*5630*/  HMMA.16816.F32.BF16 R8, R152.reuse, R158, R8 ;  /* 0x0000009e9808723c */ /* 0x040fe20000041808 */
[----:B------:R-:W-:Y:S07]  /*5640*/  LDSM.16.M88.4 R156, [R192+0x1000] ;  /* 0x00100000c09c783b */ /* 0x000fee0000000200 */
[C---:B------:R-:W-:Y:S08]  /*5650*/  HMMA.16816.F32.BF16 R12, R152.reuse, R160, R12 ;  /* 0x000000a0980c723c */ /* 0x040ff0000004180c */
[C---:B------:R-:W-:Y:S01]  /*5660*/  HMMA.16816.F32.BF16 R16, R152.reuse, R162, R16 ;  /* 0x000000a29810723c */ /* 0x040fe20000041810 */
[----:B------:R-:W-:Y:S07]  /*5670*/  LDSM.16.M88.4 R160, [R192+0x1800] ;  /* 0x00180000c0a0783b */ /* 0x000fee0000000200 */
[C---:B------:R-:W-:Y:S08]  /*5680*/  HMMA.16816.F32.BF16 R20, R152.reuse, R164, R20 ;  /* 0x000000a49814723c */ /* 0x040ff00000041814 */
[C---:B------:R-:W-:Y:S01]  /*5690*/  HMMA.16816.F32.BF16 R24, R152.reuse, R166, R24 ;  /* 0x000000a69818723c */ /* 0x040fe20000041818 */
[----:B------:R-:W-:Y:S07]  /*56a0*/  LDSM.16.M88.4 R164, [R206+0x10100] ;  /* 0x01010000cea4783b */ /* 0x000fee0000000200 */
[C---:B------:R-:W-:Y:S08]  /*56b0*/  HMMA.16816.F32.BF16 R28, R152.reuse, R168, R28 ;  /* 0x000000a8981c723c */ /* 0x040ff0000004181c */
[----:B------:R-:W-:Y:S01]  /*56c0*/  HMMA.16816.F32.BF16 R32, R152, R170, R32 ;  /* 0x000000aa9820723c */ /* 0x000fe20000041820 */
[----:B------:R-:W4:Y:S07]  /*56d0*/  LDSM.16.M88.4 R152, [R192+0x800] ;  /* 0x00080000c098783b */ /* 0x000f2e0000000200 */
[C---:B--2---:R-:W-:Y:S01]  /*56e0*/  HMMA.16816.F32.BF16 R4, R172.reuse, R176, R4 ;  /* 0x000000b0ac04723c */ /* 0x044fe20000041804 */
[----:B------:R-:W2:Y:S07]  /*56f0*/  LDSM.16.M88.4 R168, [R205+0x8100] ;  /* 0x00810000cda8783b */ /* 0x000eae0000000200 */
[C---:B------:R-:W-:Y:S01]  /*5700*/  HMMA.16816.F32.BF16 R8, R172.reuse, R178, R8 ;  /* 0x000000b2ac08723c */ /* 0x040fe20000041808 */
[----:B------:R-:W-:Y:S07]  /*5710*/  LDSM.16.M88.4 R176, [R191] ;  /* 0x00000000bfb0783b */ /* 0x000fee0000000200 */
[C---:B-1----:R-:W-:Y:S08]  /*5720*/  HMMA.16816.F32.BF16 R12, R172.reuse, R132, R12 ;  /* 0x00000084ac0c723c */ /* 0x042ff0000004180c */
[C---:B------:R-:W-:Y:S01]  /*5730*/  HMMA.16816.F32.BF16 R16, R172.reuse, R134, R16 ;  /* 0x00000086ac10723c */ /* 0x040fe20000041810 */
[----:B------:R-:W1:Y:S07]  /*5740*/  LDSM.16.M88.4 R132, [R205+0x8900] ;  /* 0x00890000cd84783b */ /* 0x000e6e0000000200 */
[C---:B------:R-:W-:Y:S08]  /*5750*/  HMMA.16816.F32.BF16 R20, R172.reuse, R136, R20 ;  /* 0x00000088ac14723c */ /* 0x040ff00000041814 */
[C---:B------:R-:W-:Y:S01]  /*5760*/  HMMA.16816.F32.BF16 R24, R172.reuse, R138, R24 ;  /* 0x0000008aac18723c */ /* 0x040fe20000041818 */
[----:B------:R-:W5:Y:S07]  /*5770*/  LDSM.16.M88.4 R136, [R205+0x9100] ;  /* 0x00910000cd88783b */ /* 0x000f6e0000000200 */
[C---:B------:R-:W-:Y:S08]  /*5780*/  HMMA.16816.F32.BF16 R28, R172.reuse, R140, R28 ;  /* 0x0000008cac1c723c */ /* 0x040ff0000004181c */
[----:B------:R-:W-:Y:S01]  /*5790*/  HMMA.16816.F32.BF16 R32, R172, R142, R32 ;  /* 0x0000008eac20723c */ /* 0x000fe20000041820 */
[----:B------:R-:W1:Y:S07]  /*57a0*/  LDSM.16.M88.4 R140, [R205+0x9900] ;  /* 0x00990000cd8c783b */ /* 0x000e6e0000000200 */
[C---:B---3--:R-:W-:Y:S01]  /*57b0*/  HMMA.16816.F32.BF16 R4, R144.reuse, R148, R4 ;  /* 0x000000949004723c */ /* 0x048fe20000041804 */
[----:B------:R-:W3:Y:S07]  /*57c0*/  LDSM.16.M88.4 R172, [R202+0x10100] ;  /* 0x01010000caac783b */ /* 0x000eee0000000200 */
[C---:B------:R-:W-:Y:S01]  /*57d0*/  HMMA.16816.F32.BF16 R8, R144.reuse, R150, R8 ;  /* 0x000000969008723c */ /* 0x040fe20000041808 */
[----:B------:R-:W-:Y:S07]  /*57e0*/  LDSM.16.M88.4 R148, [R189] ;  /* 0x00000000bd94783b */ /* 0x000fee0000000200 */
[C---:B----4-:R-:W-:Y:S08]  /*57f0*/  HMMA.16816.F32.BF16 R12, R144.reuse, R152, R12 ;  /* 0x00000098900c723c */ /* 0x050ff0000004180c */
[C---:B------:R-:W-:Y:S01]  /*5800*/  HMMA.16816.F32.BF16 R16, R144.reuse, R154, R16 ;  /* 0x0000009a9010723c */ /* 0x040fe20000041810 */
[----:B------:R-:W-:Y:S07]  /*5810*/  LDSM.16.M88.4 R152, [R188] ;  /* 0x00000000bc98783b */ /* 0x000fee0000000200 */
[C---:B------:R-:W-:Y:S08]  /*5820*/  HMMA.16816.F32.BF16 R20, R144.reuse, R156, R20 ;  /* 0x0000009c9014723c */ /* 0x040ff00000041814 */
[C---:B------:R-:W-:Y:S01]  /*5830*/  HMMA.16816.F32.BF16 R24, R144.reuse, R158, R24 ;  /* 0x0000009e9018723c */ /* 0x040fe20000041818 */
[----:B------:R-:W-:Y:S07]  /*5840*/  LDSM.16.M88.4 R156, [R201+0x10100] ;  /* 0x01010000c99c783b */ /* 0x000fee0000000200 */
[C---:B------:R-:W-:Y:S08]  /*5850*/  HMMA.16816.F32.BF16 R28, R144.reuse, R160, R28 ;  /* 0x000000a0901c723c */ /* 0x040ff0000004181c */
[----:B------:R-:W-:Y:S01]  /*5860*/  HMMA.16816.F32.BF16 R32, R144, R162, R32 ;  /* 0x000000a29020723c */ /* 0x000fe20000041820 */
[----:B------:R-:W4:Y:S07]  /*5870*/  LDSM.16.M88.4 R144, [R190] ;  /* 0x00000000be90783b */ /* 0x000f2e0000000200 */
[C---:B--2---:R-:W-:Y:S01]  /*5880*/  HMMA.16816.F32.BF16 R4, R164.reuse, R168, R4 ;  /* 0x000000a8a404723c */ /* 0x044fe20000041804 */
[----:B------:R-:W2:Y:S07]  /*5890*/  LDSM.16.M88.4 R160, [R200+0x8100] ;  /* 0x00810000c8a0783b */ /* 0x000eae0000000200 */
[C---:B------:R-:W-:Y:S01]  /*58a0*/  HMMA.16816.F32.BF16 R8, R164.reuse, R170, R8 ;  /* 0x000000aaa408723c */ /* 0x040fe20000041808 */
[----:B------:R-:W-:Y:S07]  /*58b0*/  LDSM.16.M88.4 R168, [R192+0x2000] ;  /* 0x00200000c0a8783b */ /* 0x000fee0000000200 */
[C---:B-1----:R-:W-:Y:S08]  /*58c0*/  HMMA.16816.F32.BF16 R12, R164.reuse, R132, R12 ;  /* 0x00000084a40c723c */ /* 0x042ff0000004180c */
[C---:B------:R-:W-:Y:S01]  /*58d0*/  HMMA.16816.F32.BF16 R16, R164.reuse, R134, R16 ;  /* 0x00000086a410723c */ /* 0x040fe20000041810 */
[----:B------:R-:W1:Y:S07]  /*58e0*/  LDSM.16.M88.4 R132, [R200+0x8900] ;  /* 0x00890000c884783b */ /* 0x000e6e0000000200 */
[C---:B-----5:R-:W-:Y:S08]  /*58f0*/  HMMA.16816.F32.BF16 R20, R164.reuse, R136, R20 ;  /* 0x00000088a414723c */ /* 0x060ff00000041814 */
        /* <DEDUP_REMOVED lines=8> */
[----:B------:R-:W-:Y:S07]  /*5980*/  LDSM.16.M88.4 R176, [R205+0xa100] ;  /* 0x00a10000cdb0783b */ /* 0x000fee0000000200 */
[C---:B----4-:R-:W-:Y:S08]  /*5990*/  HMMA.16816.F32.BF16 R12, R172.reuse, R144, R12 ;  /* 0x00000090ac0c723c */ /* 0x050ff0000004180c */
[C---:B------:R-:W-:Y:S01]  /*59a0*/  HMMA.16816.F32.BF16 R16, R172.reuse, R146, R16 ;  /* 0x00000092ac10723c */ /* 0x040fe20000041810 */
[----:B------:R-:W4:Y:S07]  /*59b0*/  LDSM.16.M88.4 R144, [R192+0x2800] ;  /* 0x00280000c090783b */ /* 0x000f2e0000000200 */
[C---:B------:R-:W-:Y:S08]  /*59c0*/  HMMA.16816.F32.BF16 R20, R172.reuse, R148, R20 ;  /* 0x00000094ac14723c */ /* 0x040ff00000041814 */
[C---:B------:R-:W-:Y:S01]  /*59d0*/  HMMA.16816.F32.BF16 R24, R172.reuse, R150, R24 ;  /* 0x00000096ac18723c */ /* 0x040fe20000041818 */
[----:B------:R-:W3:Y:S07]  /*59e0*/  LDSM.16.M88.4 R148, [R192+0x3000] ;  /* 0x00300000c094783b */ /* 0x000eee0000000200 */
[C---:B------:R-:W-:Y:S08]  /*59f0*/  HMMA.16816.F32.BF16 R28, R172.reuse, R152, R28 ;  /* 0x00000098ac1c723c */ /* 0x040ff0000004181c */
[----:B------:R-:W-:Y:S01]  /*5a00*/  HMMA.16816.F32.BF16 R32, R172, R154, R32 ;  /* 0x0000009aac20723c */ /* 0x000fe20000041820 */
[----:B------:R-:W3:Y:S07]  /*5a10*/  LDSM.16.M88.4 R152, [R192+0x3800] ;  /* 0x00380000c098783b */ /* 0x000eee0000000200 */
[C---:B--2---:R-:W-:Y:S01]  /*5a20*/  HMMA.16816.F32.BF16 R4, R156.reuse, R160, R4 ;  /* 0x000000a09c04723c */ /* 0x044fe20000041804 */
[----:B------:R-:W2:Y:S07]  /*5a30*/  LDSM.16.M88.4 R172, [R206+0x14100] ;  /* 0x01410000ceac783b */ /* 0x000eae0000000200 */
[C---:B------:R-:W-:Y:S01]  /*5a40*/  HMMA.16816.F32.BF16 R8, R156.reuse, R162, R8 ;  /* 0x000000a29c08723c */ /* 0x040fe20000041808 */
[----:B------:R-:W-:Y:S07]  /*5a50*/  LDSM.16.M88.4 R160, [R187] ;  /* 0x00000000bba0783b */ /* 0x000fee0000000200 */
        /* <DEDUP_REMOVED lines=15> */
[----:B------:R-:W4:Y:S07]  /*5b50*/  LDSM.16.M88.4 R144, [R186] ;  /* 0x00000000ba90783b */ /* 0x000f2e0000000200 */
[C---:B------:R-:W-:Y:S08]  /*5b60*/  HMMA.16816.F32.BF16 R20, R164.reuse, R148, R20 ;  /* 0x00000094a414723c */ /* 0x040ff00000041814 */
[C---:B------:R-:W-:Y:S01]  /*5b70*/  HMMA.16816.F32.BF16 R24, R164.reuse, R150, R24 ;  /* 0x00000096a418723c */ /* 0x040fe20000041818 */
[----:B------:R-:W3:Y:S07]  /*5b80*/  LDSM.16.M88.4 R148, [R185] ;  /* 0x00000000b994783b */ /* 0x000eee0000000200 */
[C---:B------:R-:W-:Y:S08]  /*5b90*/  HMMA.16816.F32.BF16 R28, R164.reuse, R152, R28 ;  /* 0x00000098a41c723c */ /* 0x040ff0000004181c */
[----:B------:R-:W-:Y:S01]  /*5ba0*/  HMMA.16816.F32.BF16 R32, R164, R154, R32 ;  /* 0x0000009aa420723c */ /* 0x000fe20000041820 */
[----:B------:R-:W3:Y:S07]  /*5bb0*/  LDSM.16.M88.4 R152, [R184] ;  /* 0x00000000b898783b */ /* 0x000eee0000000200 */
        /* <DEDUP_REMOVED lines=15> */
[C---:B------:R-:W-:Y:S08]  /*5cb0*/  HMMA.16816.F32.BF16 R8, R156.reuse, R162, R8 ;  /* 0x000000a29c08723c */ /* 0x040ff00000041808 */
[C---:B----4-:R-:W-:Y:S08]  /*5cc0*/  HMMA.16816.F32.BF16 R12, R156.reuse, R144, R12 ;  /* 0x000000909c0c723c */ /* 0x050ff0000004180c */
[C---:B------:R-:W-:Y:S08]  /*5cd0*/  HMMA.16816.F32.BF16 R16, R156.reuse, R146, R16 ;  /* 0x000000929c10723c */ /* 0x040ff00000041810 */
[C---:B------:R-:W-:Y:S08]  /*5ce0*/  HMMA.16816.F32.BF16 R20, R156.reuse, R148, R20 ;  /* 0x000000949c14723c */ /* 0x040ff00000041814 */
[C---:B------:R-:W-:Y:S08]  /*5cf0*/  HMMA.16816.F32.BF16 R24, R156.reuse, R150, R24 ;  /* 0x000000969c18723c */ /* 0x040ff00000041818 */
[C---:B------:R-:W-:Y:S08]  /*5d00*/  HMMA.16816.F32.BF16 R28, R156.reuse, R152, R28 ;  /* 0x000000989c1c723c */ /* 0x040ff0000004181c */
[----:B------:R-:W-:Y:S08]  /*5d10*/  HMMA.16816.F32.BF16 R32, R156, R154, R32 ;  /* 0x0000009a9c20723c */ /* 0x000ff00000041820 */
[C---:B--2---:R-:W-:Y:S08]  /*5d20*/  HMMA.16816.F32.BF16 R4, R164.reuse, R168, R4 ;  /* 0x000000a8a404723c */ /* 0x044ff00000041804 */
[C---:B------:R-:W-:Y:S08]  /*5d30*/  HMMA.16816.F32.BF16 R8, R164.reuse, R170, R8 ;  /* 0x000000aaa408723c */ /* 0x040ff00000041808 */
[C---:B-1----:R-:W-:Y:S08]  /*5d40*/  HMMA.16816.F32.BF16 R12, R164.reuse, R132, R12 ;  /* 0x00000084a40c723c */ /* 0x042ff0000004180c */
[C---:B------:R-:W-:Y:S01]  /*5d50*/  HMMA.16816.F32.BF16 R16, R164.reuse, R134, R16 ;  /* 0x00000086a410723c */ /* 0x040fe20000041810 */
[----:B------:R-:W1:Y:S07]  /*5d60*/  LDSM.16.M88.4 R132, [R192+0x4800] ;  /* 0x00480000c084783b */ /* 0x000e6e0000000200 */
[C---:B-----5:R-:W-:Y:S08]  /*5d70*/  HMMA.16816.F32.BF16 R20, R164.reuse, R136, R20 ;  /* 0x00000088a414723c */ /* 0x060ff00000041814 */
[C---:B------:R-:W-:Y:S01]  /*5d80*/  HMMA.16816.F32.BF16 R24, R164.reuse, R138, R24 ;  /* 0x0000008aa418723c */ /* 0x040fe20000041818 */
[----:B------:R-:W2:Y:S07]  /*5d90*/  LDSM.16.M88.4 R136, [R192+0x5000] ;  /* 0x00500000c088783b */ /* 0x000eae0000000200 */
[C---:B------:R-:W-:Y:S08]  /*5da0*/  HMMA.16816.F32.BF16 R28, R164.reuse, R140, R28 ;  /* 0x0000008ca41c723c */ /* 0x040ff0000004181c */
[----:B------:R-:W-:Y:S08]  /*5db0*/  HMMA.16816.F32.BF16 R32, R164, R142, R32 ;  /* 0x0000008ea420723c */ /* 0x000ff00000041820 */
[C---:B---3--:R-:W-:Y:S08]  /*5dc0*/  HMMA.16816.F32.BF16 R4, R172.reuse, R176, R4 ;  /* 0x000000b0ac04723c */ /* 0x048ff00000041804 */
[C---:B------:R-:W-:Y:S08]  /*5dd0*/  HMMA.16816.F32.BF16 R8, R172.reuse, R178, R8 ;  /* 0x000000b2ac08723c */ /* 0x040ff00000041808 */
[C---:B-1----:R-:W-:Y:S08]  /*5de0*/  HMMA.16816.F32.BF16 R12, R172.reuse, R132, R12 ;  /* 0x00000084ac0c723c */ /* 0x042ff0000004180c */
[C---:B------:R-:W-:Y:S01]  /*5df0*/  HMMA.16816.F32.BF16 R16, R172.reuse, R134, R16 ;  /* 0x00000086ac10723c */ /* 0x040fe20000041810 */
[----:B------:R-:W1:Y:S01]  /*5e00*/  LDSM.16.M88.4 R132, [R192+0x5800] ;  /* 0x00580000c084783b */ /* 0x000e620000000200 */
[----:B------:R-:W-:Y:S04]  /*5e10*/  DEPBAR.LE SB0, 0x0 ;  /* 0x000080000000791a */ /* 0x000fe80000000000 */
[----:B------:R-:W-:Y:S02]  /*5e20*/  FMUL.FTZ R227, R4, c[0x0][0x320] ;  /* 0x0000c80004e37a20 */ /* 0x000fe40000410000 */
[C---:B--2---:R-:W-:Y:S04]  /*5e30*/  HMMA.16816.F32.BF16 R20, R172.reuse, R136, R20 ;  /* 0x00000088ac14723c */ /* 0x044fe80000041814 */
        /* <DEDUP_REMOVED lines=10> */
[----:B------:R-:W4:Y:S01]  /*5ee0*/  MUFU.TANH R0, R0 ;  /* 0x0000000000007308 */ /* 0x000f220000002400 */
        /* <DEDUP_REMOVED lines=14> */
[----:B------:R-:W-:Y:S02]  /*5fd0*/  FMUL.FTZ R245, R21, c[0x0][0x320] ;  /* 0x0000c80015f57a20 */ /* 0x000fe40000410000 */
        /* <DEDUP_REMOVED lines=15> */
[----:B------:R-:W-:Y:S05]  /*60d0*/  FMUL.FTZ R249, R34, c[0x0][0x320] ;  /* 0x0000c80022f97a20 */ /* 0x000fea0000410000 */
[----:B------:R-:W1:Y:S01]  /*60e0*/  MUFU.TANH R228, R228 ;  /* 0x000000e400e47308 */ /* 0x000e620000002400 */
[----:B-----5:R-:W-:Y:S09]  /*60f0*/  FMUL.FTZ R248, R35, c[0x0][0x320] ;  /* 0x0000c80023f87a20 */ /* 0x020ff20000410000 */
        /* <DEDUP_REMOVED lines=22> */
[----:B------:R-:W1:Y:S01]  /*6260*/  MUFU.TANH R248, R248 ;  /* 0x000000f800f87308 */ /* 0x000e620000002400 */
[----:B------:R-:W-:-:S05]  /*6270*/  @P0 BRA `(.L_x_182) ;  /* 0x0000037000000947 */ /* 0x000fca0003800000 */
[----:B--234-:R-:W-:Y:S01]  /*6280*/  IADD3 R10, -R182, 0x10, RZ ;  /* 0x00000010b60a7810 */ /* 0x01cfe20007ffe1ff */
[----:B------:R-:W-:Y:S01]  /*6290*/  ULEA UR5, UR21, UR13, 0x6 ;  /* 0x0000000d15057291 */ /* 0x000fe2000f8e303f */
[----:B------:R-:W-:Y:S01]  /*62a0*/  IADD3 R9, -R221, 0x10, RZ ;  /* 0x00000010dd097810 */ /* 0x000fe20007ffe1ff */
[----:B------:R-:W-:Y:S01]  /*62b0*/  IMAD.MOV.U32 R207, RZ, RZ, RZ ;  /* 0x000000ffffcf7224 */ /* 0x000fe200078e00ff */
[----:B------:R-:W-:Y:S02]  /*62c0*/  LOP3.LUT R10, R10, 0xf, RZ, 0xc0, !PT ;  /* 0x0000000f0a0a7812 */ /* 0x000fe400078ec0ff */
[----:B------:R-:W-:Y:S01]  /*62d0*/  LOP3.LUT R9, R9, 0xf, RZ, 0xc0, !PT ;  /* 0x0000000f09097812 */ /* 0x000fe200078ec0ff */
[----:B------:R-:W-:Y:S05]  /*62e0*/  IMAD.U32 R5, RZ, RZ, UR5 ;  /* 0x00000005ff057e24 */ /* 0x000fea000f8e00ff */
[----:B------:R-:W-:Y:S05]  /*62f0*/  IADD3 R208, R5, -0x40, R210 ;  /* 0xffffffc005d07810 */ /* 0x000fea0007ffe0d2 */
[----:B------:R-:W-:Y:S04]  /*6300*/  @P3 IMAD.HI.U32 R5, R208, c[0x0][0x2bc], RZ ;  /* 0x0000af00d0053a27 */ /* 0x000fe800078e00ff */
[----:B------:R-:W-:Y:S01]  /*6310*/  IMAD.MOV.U32 R4, RZ, RZ, R208 ;  /* 0x000000ffff047224 */ /* 0x000fe200078e00d0 */
[----:B------:R-:W-:Y:S04]  /*6320*/  @P3 SHF.R.U32.HI R4, RZ, c[0x0][0x2c0], R5 ;  /* 0x0000b000ff043a19 */ /* 0x000fe80000011605 */
[C---:B------:R-:W-:Y:S04]  /*6330*/  @!P1 IADD3 R8, P0, R4.reuse, UR14, RZ ;  /* 0x0000000e04089c10 */ /* 0x040fe8000ff1e0ff */
[----:B------:R-:W-:Y:S02]  /*6340*/  @!P1 LEA.HI.X.SX32 R5, R4, UR6, 0x1, P0 ;  /* 0x0000000604059c11 */ /* 0x000fe400080f0eff */
[C---:B------:R-:W-:Y:S04]  /*6350*/  @!P1 LEA R6, P0, R8.reuse, c[0x0][0x2a0], 0x2 ;  /* 0x0000a80008069a11 */ /* 0x040fe800078010ff */
[----:B------:R-:W-:Y:S01]  /*6360*/  @!P1 LEA.HI.X R7, R8, c[0x0][0x2a4], R5, 0x2, P0 ;  /* 0x0000a90008079a11 */ /* 0x000fe200000f1405 */
[----:B------:R-:W-:Y:S04]  /*6370*/  IMAD.MOV R5, RZ, RZ, -R4 ;  /* 0x000000ffff057224 */ /* 0x000fe800078e0a04 */
[----:B------:R2:W3:Y:S01]  /*6380*/  @!P1 LDG.E R207, [R6.64] ;  /* 0x0000001606cf9981 */ /* 0x0004e2000c1e1900 */
[----:B------:R-:W-:Y:S05]  /*6390*/  IMAD R208, R5, c[0x0][0x2b8], R208 ;  /* 0x0000ae0005d07a24 */ /* 0x000fea00078e02d0 */
[----:B------:R-:W-:Y:S05]  /*63a0*/  SHF.R.S32.HI R5, RZ, 0x1f, R208 ;  /* 0x0000001fff057819 */ /* 0x000fea00000114d0 */
[----:B------:R-:W-:Y:S04]  /*63b0*/  IMAD R5, R5, c[0x0][0x1e0], RZ ;  /* 0x0000780005057a24 */ /* 0x000fe800078e02ff */
[C---:B------:R-:W-:Y:S02]  /*63c0*/  IMAD R5, R208.reuse, c[0x0][0x1e4], R5 ;  /* 0x00007900d0057a24 */ /* 0x040fe400078e0205 */
[----:B--2---:R-:W-:Y:S04]  /*63d0*/  IMAD.WIDE.U32 R6, R208, c[0x0][0x1e0], RZ ;  /* 0x00007800d0067a25 */ /* 0x004fe800078e00ff */
[----:B------:R-:W-:Y:S01]  /*63e0*/  IMAD.IADD R7, R7, 0x1, R5 ;  /* 0x0000000107077824 */ /* 0x000fe200078e0205 */
[----:B---3--:R-:W-:Y:S03]  /*63f0*/  SHF.R.S32.HI R4, RZ, 0x1f, R207 ;  /* 0x0000001fff047819 */ /* 0x008fe600000114cf */
[C---:B------:R-:W-:Y:S04]  /*6400*/  IMAD.WIDE.U32 R6, R207.reuse, c[0x0][0x1f0], R6 ;  /* 0x00007c00cf067a25 */ /* 0x040fe800078e0006 */
[----:B------:R-:W-:Y:S01]  /*6410*/  IMAD R4, R4, c[0x0][0x1f0], RZ ;  /* 0x00007c0004047a24 */ /* 0x000fe200078e02ff */
[----:B------:R-:W-:Y:S03]  /*6420*/  IADD3 R5, P0, R6, UR18, RZ ;  /* 0x0000001206057c10 */ /* 0x000fe6000ff1e0ff */
[----:B------:R-:W-:Y:S05]  /*6430*/  IMAD R4, R207, c[0x0][0x1f4], R4 ;  /* 0x00007d00cf047a24 */ /* 0x000fea00078e0204 */
[----:B------:R-:W-:Y:S02]  /*6440*/  IADD3.X R4, R7, UR8, R4, P0, !PT ;  /* 0x0000000807047c10 */ /* 0x000fe400087fe404 */
[C---:B------:R-:W-:Y:S04]  /*6450*/  LEA R12, P0, R5.reuse, c[0x0][0x1c8], 0x1 ;  /* 0x00007200050c7a11 */ /* 0x040fe800078008ff */
[----:B------:R-:W-:Y:S01]  /*6460*/  LEA.HI.X R16, R5, c[0x0][0x1cc], R4, 0x1, P0 ;  /* 0x0000730005107a11 */ /* 0x000fe200000f0c04 */
[----:B------:R-:W-:Y:S04]  /*6470*/  SHFL.IDX PT, R6, R12, RZ, 0x181f ;  /* 0x00181fff0c067589 */ /* 0x000fe800000e0000 */
[----:B------:R-:W2:Y:S04]  /*6480*/  SHFL.IDX PT, R4, R12, 0x1, 0x181f ;  /* 0x00381f000c047f89 */ /* 0x000ea800000e0000 */
[----:B------:R-:W3:Y:S04]  /*6490*/  SHFL.IDX PT, R5, R16, 0x1, 0x181f ;  /* 0x00381f0010057f89 */ /* 0x000ee800000e0000 */
[----:B------:R-:W4:Y:S01]  /*64a0*/  SHFL.IDX PT, R7, R16, RZ, 0x181f ;  /* 0x00181fff10077589 */ /* 0x000f2200000e0000 */
[-C--:B--2---:R-:W-:Y:S04]  /*64b0*/  IADD3 R10, P2, P0, R10, R4.reuse, R183 ;  /* 0x000000040a0a7210 */ /* 0x084fe8000785e0b7 */
[-C--:B---3--:R-:W-:Y:S02]  /*64c0*/  IADD3.X R11, RZ, R5.reuse, R222, P2, P0 ;  /* 0x00000005ff0b7210 */ /* 0x088fe400017e04de */
[----:B------:R-:W-:Y:S04]  /*64d0*/  IADD3 R8, P2, P0, R9, R4, R180 ;  /* 0x0000000409087210 */ /* 0x000fe8000785e0b4 */
[--C-:B------:R-:W-:Y:S02]  /*64e0*/  IADD3.X R9, RZ, R5, R181.reuse, P2, P0 ;  /* 0x00000005ff097210 */ /* 0x100fe400017e04b5 */
[C---:B------:R-:W-:Y:S02]  /*64f0*/  IADD3 R14, P2, R6.reuse, R223, RZ ;  /* 0x000000df060e7210 */ /* 0x040fe40007f5e0ff */
[C---:B------:R-:W-:Y:S03]  /*6500*/  IADD3 R12, P0, R6.reuse, R183, RZ ;  /* 0x000000b7060c7210 */ /* 0x040fe60007f1e0ff */
[C---:B----4-:R-:W-:Y:S01]  /*6510*/  IMAD.X R15, R7.reuse, 0x1, R224, P2 ;  /* 0x00000001070f7824 */ /* 0x050fe200010e06e0 */
[----:B------:R-:W-:Y:S01]  /*6520*/  IADD3 R6, P2, R6, R180, RZ ;  /* 0x000000b406067210 */ /* 0x000fe20007f5e0ff */
[C---:B------:R-:W-:Y:S01]  /*6530*/  IMAD.X R13, R7.reuse, 0x1, R222, P0 ;  /* 0x00000001070d7824 */ /* 0x040fe200000e06de */
[----:B------:R-:W-:Y:S02]  /*6540*/  IADD3 R4, P0, R4, R223, RZ ;  /* 0x000000df04047210 */ /* 0x000fe40007f1e0ff */
[----:B------:R2:W-:Y:S01]  /*6550*/  LDGSTS.E.BYPASS.LTC128B.128 [R209+0x6100], [R14.64], !P6 ;  /* 0x061000000ed17fae */ /* 0x0005e2000f101d56 */
        /* <DEDUP_REMOVED lines=9> */
.L_x_182:
[----:B--234-:R-:W-:Y:S01]  /*65f0*/  IMAD.MOV.U32 R11, RZ, RZ, R211 ;  /* 0x000000ffff0b7224 */ /* 0x01cfe200078e00d3 */
[----:B------:R-:W-:Y:S01]  /*6600*/  PLOP3.LUT P2, PT, PT, PT, UP2, 0x80, 0x0 ;  /* 0x000000000000781c */ /* 0x000fe20003f4f028 */
[----:B------:R-:W0:Y:S01]  /*6610*/  LDGDEPBAR ;  /* 0x00000000000079af */ /* 0x000e220000000000 */
[----:B------:R-:W-:Y:S01]  /*6620*/  PLOP3.LUT P0, PT, PT, PT, UP2, 0x80, 0x0 ;  /* 0x000000000000781c */ /* 0x000fe20003f0f028 */
[----:B------:R-:W-:Y:S06]  /*6630*/  USHF.L.U32 UR5, UR21, 0x6, URZ ;  /* 0x0000000615057899 */ /* 0x000fec000800063f */
[----:B------:R-:W-:Y:S04]  /*6640*/  IMAD.U32 R5, RZ, RZ, UR5 ;  /* 0x00000005ff057e24 */ /* 0x000fe8000f8e00ff */
[----:B------:R-:W-:Y:S01]  /*6650*/  @P2 IMAD.HI.U32 R4, R211, c[0x0][0x2c8], RZ ;  /* 0x0000b200d3042a27 */ /* 0x000fe200078e00ff */
[----:B------:R-:W-:Y:S04]  /*6660*/  IADD3 R5, -R212, 0x1, -R5 ;  /* 0x00000001d4057810 */ /* 0x000fe80007ffe905 */
[----:B------:R-:W-:Y:S01]  /*6670*/  @P0 SHF.R.U32.HI R11, RZ, c[0x0][0x2cc], R4 ;  /* 0x0000b300ff0b0a19 */ /* 0x000fe20000011604 */
[----:B------:R-:W-:Y:S01]  /*6680*/  IMAD.U32 R4, RZ, RZ, UR20 ;  /* 0x00000014ff047e24 */ /* 0x000fe2000f8e00ff */
[----:B------:R-:W-:Y:S03]  /*6690*/  PLOP3.LUT P0, PT, PT, PT, UP1, 0x40, 0x0 ;  /* 0x000000000000781c */ /* 0x000fe60003f0e818 */
[----:B------:R-:W2:Y:S01]  /*66a0*/  SHFL.IDX PT, R13, R11, RZ, 0x1c1f ;  /* 0x001c1fff0b0d7589 */ /* 0x000ea200000e0000 */
[----:B------:R-:W-:Y:S05]  /*66b0*/  IMAD R5, R4, c[0x0][0x1d0], R5 ;  /* 0x0000740004057a24 */ /* 0x000fea00078e0205 */
[----:B------:R-:W-:Y:S04]  /*66c0*/  IADD3 R4, R5, -c[0x0][0x168], RZ ;  /* 0x80005a0005047a10 */ /* 0x000fe80007ffe0ff */
[C---:B------:R-:W-:Y:S02]  /*66d0*/  IADD3 R5, R4.reuse, c[0x0][0x328], RZ ;  /* 0x0000ca0004057a10 */ /* 0x040fe40007ffe0ff */
[----:B------:R-:W-:Y:S03]  /*66e0*/  IADD3 R4, R4, UR12, RZ ;  /* 0x0000000c04047c10 */ /* 0x000fe6000fffe0ff */
[--C-:B--2---:R-:W-:Y:S02]  /*66f0*/  IMAD.IADD R9, R5, 0x1, R13.reuse ;  /* 0x0000000105097824 */ /* 0x104fe400078e020d */
[----:B------:R-:W-:Y:S01]  /*6700*/  IMAD.IADD R7, R4, 0x1, R13 ;  /* 0x0000000104077824 */ /* 0x000fe200078e020d */
[----:B------:R-:W-:-:S05]  /*6710*/  @P0 BRA `(.L_x_183) ;  /* 0x000001b000000947 */ /* 0x000fca0003800000 */
[----:B------:R-:W-:Y:S01]  /*6720*/  MOV R6, UR20 ;  /* 0x0000001400067c02 */ /* 0x000fe20008000f00 */
[----:B------:R-:W-:Y:S04]  /*6730*/  BSSY B0, `(.L_x_184) ;  /* 0x0000013000007945 */ /* 0x000fe80003800000 */
[----:B------:R-:W-:Y:S05]  /*6740*/  IMAD R13, R6, c[0x0][0x1d0], R13 ;  /* 0x00007400060d7a24 */ /* 0x000fea00078e020d */
[----:B------:R-:W-:Y:S04]  /*6750*/  IADD3 R13, R13, -c[0x0][0x168], RZ ;  /* 0x80005a000d0d7a10 */ /* 0x000fe80007ffe0ff */
[----:B------:R-:W-:Y:S11]  /*6760*/  ISETP.GT.AND P0, PT, R13, -0x1, PT ;  /* 0xffffffff0d00780c */ /* 0x000ff60003f04270 */
[----:B------:R-:W-:Y:S02]  /*6770*/  @!UPT UIADD3 URZ, URZ, URZ, URZ ;  /* 0x0000003f3f3ff290 */ /* 0x000fe4000fffe03f */
[----:B------:R-:W-:-:S05]  /*6780*/  @P0 BRA `(.L_x_185) ;  /* 0x0000008000000947 */ /* 0x000fca0003800000 */
[----:B------:R-:W-:Y:S01]  /*6790*/  LOP3.LUT R13, RZ, R13, RZ, 0x33, !PT ;  /* 0x0000000dff0d7212 */ /* 0x000fe200078e33ff */
[----:B------:R-:W-:Y:S05]  /*67a0*/  IMAD.MOV.U32 R6, RZ, RZ, c[0x0][0x32c] ;  /* 0x0000cb00ff067624 */ /* 0x000fea00078e00ff */
[----:B------:R-:W-:Y:S11]  /*67b0*/  ISETP.NE.AND P0, PT, R6, 0x1, PT ;  /* 0x000000010600780c */ /* 0x000ff60003f05270 */
[----:B------:R-:W-:Y:S02]  /*67c0*/  @!UPT UIADD3 URZ, URZ, URZ, URZ ;  /* 0x0000003f3f3ff290 */ /* 0x000fe4000fffe03f */
[----:B------:R-:W-:Y:S05]  /*67d0*/  @P0 IMAD.HI.U32 R6, R13, c[0x0][0x330], RZ ;  /* 0x0000cc000d060a27 */ /* 0x000fea00078e00ff */
[----:B------:R-:W-:Y:S04]  /*67e0*/  @P0 SHF.R.U32.HI R13, RZ, c[0x0][0x334], R6 ;  /* 0x0000cd00ff0d0a19 */ /* 0x000fe80000011606 */
[----:B------:R-:W-:Y:S01]  /*67f0*/  LOP3.LUT R13, RZ, R13, RZ, 0x33, !PT ;  /* 0x0000000dff0d7212 */ /* 0x000fe200078e33ff */
[----:B------:R-:W-:-:S05]  /*6800*/  BRA `(.L_x_186) ;  /* 0x0000005000007947 */ /* 0x000fca0003800000 */
.L_x_185:
[----:B------:R-:W-:Y:S04]  /*6810*/  MOV R6, c[0x0][0x32c] ;  /* 0x0000cb0000067a02 */ /* 0x000fe80000000f00 */
[----:B------:R-:W-:Y:S11]  /*6820*/  ISETP.NE.AND P0, PT, R6, 0x1, PT ;  /* 0x000000010600780c */ /* 0x000ff60003f05270 */
[----:B------:R-:W-:Y:S02]  /*6830*/  @!UPT UIADD3 URZ, URZ, URZ, URZ ;  /* 0x0000003f3f3ff290 */ /* 0x000fe4000fffe03f */
[----:B------:R-:W-:Y:S05]  /*6840*/  @P0 IMAD.HI.U32 R6, R13, c[0x0][0x330], RZ ;  /* 0x0000cc000d060a27 */ /* 0x000fea00078e00ff */
[----:B------:R-:W-:Y:S02]  /*6850*/  @P0 SHF.R.U32.HI R13, RZ, c[0x0][0x334], R6 ;  /* 0x0000cd00ff0d0a19 */ /* 0x000fe40000011606 */
.L_x_186:
[----:B------:R-:W-:Y:S05]  /*6860*/  BSYNC B0 ;  /* 0x0000000000007941 */ /* 0x000fea0003800000 */
.L_x_184:
[----:B------:R-:W-:Y:S04]  /*6870*/  IMAD.MOV.U32 R6, RZ, RZ, c[0x0][0x32c] ;  /* 0x0000cb00ff067624 */ /* 0x000fe800078e00ff */
[----:B------:R-:W-:Y:S04]  /*6880*/  IMAD R13, R13, R6, -UR5 ;  /* 0x800000050d0d7e24 */ /* 0x000fe8000f8e0206 */
[----:B------:R-:W-:Y:S05]  /*6890*/  IMAD.IADD R8, R13, 0x1, -R212 ;  /* 0x000000010d087824 */ /* 0x000fea00078e0ad4 */
[----:B------:R-:W-:Y:S02]  /*68a0*/  IADD3 R6, R8, c[0x0][0x32c], RZ ;  /* 0x0000cb0008067a10 */ /* 0x000fe40007ffe0ff */
[----:B------:R-:W-:Y:S02]  /*68b0*/  IMNMX R7, R7, R8, !PT ;  /* 0x0000000807077217 */ /* 0x000fe40007800200 */
[----:B------:R-:W-:Y:S02]  /*68c0*/  IMNMX R9, R9, R6, PT ;  /* 0x0000000609097217 */ /* 0x000fe40003800200 */
.L_x_183:
[----:B------:R-:W-:Y:S01]  /*68d0*/  UISETP.GT.AND UP0, UPT, UR21, -0x1, UPT ;  /* 0xffffffff1500788c */ /* 0x000fe2000bf04270 */
[----:B------:R-:W2:Y:S05]  /*68e0*/  SHFL.IDX PT, R11, R11, 0x1, 0x1c1f ;  /* 0x003c1f000b0b7f89 */ /* 0x000eaa00000e0000 */
[----:B------:R-:W-:Y:S02]  /*68f0*/  PLOP3.LUT P0, PT, PT, PT, UP0, 0x80, 0x0 ;  /* 0x000000000000781c */ /* 0x000fe40003f0f008 */
[----:B------:R-:W-:Y:S02]  /*6900*/  PLOP3.LUT P2, PT, PT, PT, UP0, 0x80, 0x0 ;  /* 0x000000000000781c */ /* 0x000fe40003f4f008 */
[C---:B------:R-:W-:Y:S02]  /*6910*/  ISETP.GT.AND P0, PT, R7.reuse, RZ, P0 ;  /* 0x000000ff0700720c */ /* 0x040fe40000704270 */
[----:B------:R-:W-:Y:S02]  /*6920*/  ISETP.GT.AND P2, PT, R7, 0x1, P2 ;  /* 0x000000010700780c */ /* 0x000fe40001744270 */
[C---:B------:R-:W-:Y:S02]  /*6930*/  ISETP.LT.OR P0, PT, R9.reuse, 0x1, P0 ;  /* 0x000000010900780c */ /* 0x040fe40000701670 */
[----:B------:R-:W-:Y:S02]  /*6940*/  ISETP.LT.OR P2, PT, R9, 0x2, P2 ;  /* 0x000000020900780c */ /* 0x000fe40001741670 */
[----:B------:R-:W-:Y:S02]  /*6950*/  FSEL R10, R227, -INF , !P0 ;  /* 0xff800000e30a7808 */ /* 0x000fe40004000000 */
[----:B------:R-:W-:Y:S02]  /*6960*/  PLOP3.LUT P0, PT, PT, PT, UP0, 0x80, 0x0 ;  /* 0x000000000000781c */ /* 0x000fe40003f0f008 */
[----:B------:R-:W-:Y:S02]  /*6970*/  FSEL R8, R229, -INF , !P2 ;  /* 0xff800000e5087808 */ /* 0x000fe40005000000 */
[----:B------:R-:W-:Y:S01]  /*6980*/  ISETP.GT.AND P0, PT, R7, 0x8, P0 ;  /* 0x000000080700780c */ /* 0x000fe20000704270 */
[--C-:B--2---:R-:W-:Y:S01]  /*6990*/  IMAD.IADD R5, R5, 0x1, R11.reuse ;  /* 0x0000000105057824 */ /* 0x104fe200078e020b */
[----:B------:R-:W-:Y:S01]  /*69a0*/  PLOP3.LUT P2, PT, PT, PT, UP0, 0x80, 0x0 ;  /* 0x000000000000781c */ /* 0x000fe20003f4f008 */
[----:B------:R-:W-:Y:S01]  /*69b0*/  IMAD.IADD R4, R4, 0x1, R11 ;  /* 0x0000000104047824 */ /* 0x000fe200078e020b */
[----:B------:R-:W-:Y:S02]  /*69c0*/  ISETP.LT.OR P0, PT, R9, 0x9, P0 ;  /* 0x000000090900780c */ /* 0x000fe40000701670 */
[----:B------:R-:W-:Y:S02]  /*69d0*/  ISETP.GT.AND P2, PT, R7, 0x9, P2 ;  /* 0x000000090700780c */ /* 0x000fe40001744270 */
[----:B-1----:R-:W-:Y:S02]  /*69e0*/  FSEL R230, R230, -INF , !P0 ;  /* 0xff800000e6e67808 */ /* 0x002fe40004000000 */
[----:B------:R-:W-:Y:S02]  /*69f0*/  PLOP3.LUT P0, PT, PT, PT, UP0, 0x80, 0x0 ;  /* 0x000000000000781c */ /* 0x000fe40003f0f008 */
[----:B------:R-:W-:Y:S02]  /*6a00*/  ISETP.LT.OR P2, PT, R9, 0xa, P2 ;  /* 0x0000000a0900780c */ /* 0x000fe40001741670 */
[----:B------:R-:W-:Y:S02]  /*6a10*/  ISETP.GT.AND P0, PT, R7, 0x10, P0 ;  /* 0x000000100700780c */ /* 0x000fe40000704270 */
[----:B------:R-:W-:Y:S02]  /*6a20*/  FSEL R6, R233, -INF , !P2 ;  /* 0xff800000e9067808 */ /* 0x000fe40005000000 */
[----:B------:R-:W-:Y:S02]  /*6a30*/  ISETP.LT.OR P0, PT, R9, 0x11, P0 ;  /* 0x000000110900780c */ /* 0x000fe40000701670 */
[----:B------:R-:W-:Y:S02]  /*6a40*/  PLOP3.LUT P2, PT, PT, PT, UP0, 0x80, 0x0 ;  /* 0x000000000000781c */ /* 0x000fe40003f4f008 */
[----:B------:R-:W-:Y:S02]  /*6a50*/  FSEL R164, R237, -INF , !P0 ;  /* 0xff800000eda47808 */ /* 0x000fe40004000000 */
[----:B------:R-:W-:Y:S02]  /*6a60*/  PLOP3.LUT P0, PT, PT, PT, UP0, 0x80, 0x0 ;  /* 0x000000000000781c */ /* 0x000fe40003f0f008 */
[C---:B------:R-:W-:Y:S02]  /*6a70*/  ISETP.GT.AND P2, PT, R7.reuse, 0x11, P2 ;  /* 0x000000110700780c */ /* 0x040fe40001744270 */
[----:B------:R-:W-:Y:S02]  /*6a80*/  ISETP.GT.AND P0, PT, R7, 0x18, P0 ;  /* 0x000000180700780c */ /* 0x000fe40000704270 */
[C---:B------:R-:W-:Y:S02]  /*6a90*/  ISETP.LT.OR P2, PT, R9.reuse, 0x12, P2 ;  /* 0x000000120900780c */ /* 0x040fe40001741670 */
[----:B------:R-:W-:Y:S02]  /*6aa0*/  ISETP.LT.OR P0, PT, R9, 0x19, P0 ;  /* 0x000000190900780c */ /* 0x000fe40000701670 */
[----:B------:R-:W-:Y:S02]  /*6ab0*/  FSEL R162, R236, -INF , !P2 ;  /* 0xff800000eca27808 */ /* 0x000fe40005000000 */
[----:B------:R-:W-:Y:S02]  /*6ac0*/  FSEL R142, R238, -INF , !P0 ;  /* 0xff800000ee8e7808 */ /* 0x000fe40004000000 */
[----:B------:R-:W-:Y:S02]  /*6ad0*/  PLOP3.LUT P0, PT, PT, PT, UP0, 0x80, 0x0 ;  /* 0x000000000000781c */ /* 0x000fe40003f0f008 */
[----:B------:R-:W-:Y:S02]  /*6ae0*/  PLOP3.LUT P2, PT, PT, PT, UP0, 0x80, 0x0 ;  /* 0x000000000000781c */ /* 0x000fe40003f4f008 */
[C---:B------:R-:W-:Y:S02]  /*6af0*/  ISETP.GT.AND P0, PT, R7.reuse, 0x20, P0 ;  /* 0x000000200700780c */ /* 0x040fe40000704270 */
[----:B------:R-:W-:Y:S02]  /*6b00*/  ISETP.GT.AND P2, PT, R7, 0x19, P2 ;  /* 0x000000190700780c */ /* 0x000fe40001744270 */
[C---:B------:R-:W-:Y:S02]  /*6b10*/  ISETP.LT.OR P0, PT, R9.reuse, 0x21, P0 ;  /* 0x000000210900780c */ /* 0x040fe40000701670 */
[----:B------:R-:W-:Y:S02]  /*6b20*/  ISETP.LT.OR P2, PT, R9, 0x1a, P2 ;  /* 0x0000001a0900780c */ /* 0x000fe40001741670 */
[----:B------:R-:W-:Y:S02]  /*6b30*/  FSEL R160, R242, -INF , !P0 ;  /* 0xff800000f2a07808 */ /* 0x000fe40004000000 */
        /* <DEDUP_REMOVED lines=26> */
[----:B------:R-:W-:Y:S04]  /*6ce0*/  PLOP3.LUT P2, PT, PT, PT, UP0, 0x80, 0x0 ;  /* 0x000000000000781c */ /* 0x000fe80003f4f008 */
[----:B------:R-:W-:Y:S04]  /*6cf0*/  ISETP.GT.AND P2, PT, R7, 0x39, P2 ;  /* 0x000000390700780c */ /* 0x000fe80001744270 */
[----:B------:R-:W-:Y:S04]  /*6d00*/  ISETP.LT.OR P2, PT, R9, 0x3a, P2 ;  /* 0x0000003a0900780c */ /* 0x000fe80001741670 */
[----:B------:R-:W-:Y:S01]  /*6d10*/  FSEL R146, R159, -INF , !P2 ;  /* 0xff8000009f927808 */ /* 0x000fe20005000000 */
        /* <DEDUP_REMOVED lines=16> */
.L_x_189:
[----:B------:R-:W-:Y:S04]  /*6e20*/  MOV R7, c[0x0][0x32c] ;  /* 0x0000cb0000077a02 */ /* 0x000fe80000000f00 */
[----:B------:R-:W-:Y:S11]  /*6e30*/  ISETP.NE.AND P0, PT, R7, 0x1, PT ;  /* 0x000000010700780c */ /* 0x000ff60003f05270 */
[----:B------:R-:W-:Y:S02]  /*6e40*/  @!UPT UIADD3 URZ, URZ, URZ, URZ ;  /* 0x0000003f3f3ff290 */ /* 0x000fe4000fffe03f */
[----:B------:R-:W-:Y:S05]  /*6e50*/  @P0 IMAD.HI.U32 R7, R12, c[0x0][0x330], RZ ;  /* 0x0000cc000c070a27 */ /* 0x000fea00078e00ff */
[----:B------:R-:W-:Y:S02]  /*6e60*/  @P0 SHF.R.U32.HI R12, RZ, c[0x0][0x334], R7 ;  /* 0x0000cd00ff0c0a19 */ /* 0x000fe40000011607 */
.L_x_190:
[----:B------:R-:W-:Y:S05]  /*6e70*/  BSYNC B0 ;  /* 0x0000000000007941 */ /* 0x000fea0003800000 */
.L_x_188:
[----:B------:R-:W-:Y:S04]  /*6e80*/  IMAD.MOV.U32 R7, RZ, RZ, c[0x0][0x32c] ;  /* 0x0000cb00ff077624 */ /* 0x000fe800078e00ff */
[----:B------:R-:W-:Y:S04]  /*6e90*/  IMAD R7, R12, R7, -UR5 ;  /* 0x800000050c077e24 */ /* 0x000fe8000f8e0207 */
[----:B------:R-:W-:Y:S05]  /*6ea0*/  IMAD.IADD R7, R7, 0x1, -R212 ;  /* 0x0000000107077824 */ /* 0x000fea00078e0ad4 */
[----:B------:R-:W-:Y:S02]  /*6eb0*/  IADD3 R12, R7, c[0x0][0x32c], RZ ;  /* 0x0000cb00070c7a10 */ /* 0x000fe40007ffe0ff */
[----:B------:R-:W-:Y:S02]  /*6ec0*/  IMNMX R4, R4, R7, !PT ;  /* 0x0000000704047217 */ /* 0x000fe40007800200 */
[----:B------:R-:W-:Y:S02]  /*6ed0*/  IMNMX R5, R5, R12, PT ;  /* 0x0000000c05057217 */ /* 0x000fe40003800200 */
.L_x_187:
[----:B------:R-:W-:Y:S01]  /*6ee0*/  PLOP3.LUT P2, PT, PT, PT, UP0, 0x80, 0x0 ;  /* 0x000000000000781c */ /* 0x000fe20003f4f008 */
[----:B------:R-:W-:Y:S01]  /*6ef0*/  LDSM.16.MT88.4 R20, [R198+0x100] ;  /* 0x00010000c614783b */ /* 0x000fe20000004200 */
[----:B------:R-:W-:Y:S02]  /*6f00*/  PLOP3.LUT P0, PT, PT, PT, UP0, 0x80, 0x0 ;  /* 0x000000000000781c */ /* 0x000fe40003f0f008 */
[----:B------:R-:W-:Y:S02]  /*6f10*/  ISETP.GT.AND P2, PT, R4, RZ, P2 ;  /* 0x000000ff0400720c */ /* 0x000fe40001744270 */
[----:B------:R-:W-:Y:S02]  /*6f20*/  FMNMX.FTZ R7, R10, R3, !PT ;  /* 0x000000030a077209 */ /* 0x000fe40007810000 */
[----:B------:R-:W-:Y:S01]  /*6f30*/  ISETP.GT.AND P0, PT, R4, 0x1, P0 ;  /* 0x000000010400780c */ /* 0x000fe20000704270 */
[----:B------:R-:W-:Y:S01]  /*6f40*/  LDSM.16.MT88.4 R28, [R197+0x100] ;  /* 0x00010000c51c783b */ /* 0x000fe20000004200 */
[C---:B------:R-:W-:Y:S02]  /*6f50*/  ISETP.LT.OR P2, PT, R5.reuse, 0x1, P2 ;  /* 0x000000010500780c */ /* 0x040fe40001741670 */
[----:B------:R-:W-:Y:S02]  /*6f60*/  FMNMX.FTZ R7, R8, R7, !PT ;  /* 0x0000000708077209 */ /* 0x000fe40007810000 */
[----:B------:R-:W-:Y:S02]  /*6f70*/  FSEL R13, R0, -INF , !P2 ;  /* 0xff800000000d7808 */ /* 0x000fe40005000000 */
[----:B------:R-:W-:Y:S02]  /*6f80*/  ISETP.LT.OR P0, PT, R5, 0x2, P0 ;  /* 0x000000020500780c */ /* 0x000fe40000701670 */
[----:B------:R-:W-:Y:S02]  /*6f90*/  PLOP3.LUT P2, PT, PT, PT, UP0, 0x80, 0x0 ;  /* 0x000000000000781c */ /* 0x000fe40003f4f008 */
[----:B------:R-:W-:Y:S02]  /*6fa0*/  FMNMX.FTZ R7, R230, R7, !PT ;  /* 0x00000007e6077209 */ /* 0x000fe40007810000 */
[----:B------:R-:W-:Y:S02]  /*6fb0*/  FSEL R225, R225, -INF , !P0 ;  /* 0xff800000e1e17808 */ /* 0x000fe40004000000 */
[----:B------:R-:W-:Y:S02]  /*6fc0*/  ISETP.GT.AND P2, PT, R4, 0x8, P2 ;  /* 0x000000080400780c */ /* 0x000fe40001744270 */
[----:B------:R-:W-:Y:S02]  /*6fd0*/  PLOP3.LUT P0, PT, PT, PT, UP0, 0x80, 0x0 ;  /* 0x000000000000781c */ /* 0x000fe40003f0f008 */
[----:B------:R-:W-:Y:S02]  /*6fe0*/  FMNMX.FTZ R7, R6, R7, !PT ;  /* 0x0000000706077209 */ /* 0x000fe40007810000 */
[----:B------:R-:W-:Y:S02]  /*6ff0*/  ISETP.GT.AND P0, PT, R4, 0x9, P0 ;  /* 0x000000090400780c */ /* 0x000fe40000704270 */
[C---:B------:R-:W-:Y:S02]  /*7000*/  ISETP.LT.OR P2, PT, R5.reuse, 0x9, P2 ;  /* 0x000000090500780c */ /* 0x040fe40001741670 */
[----:B------:R-:W-:Y:S02]  /*7010*/  FMNMX.FTZ R7, R164, R7, !PT ;  /* 0x00000007a4077209 */ /* 0x000fe40007810000 */
[----:B------:R-:W-:Y:S02]  /*7020*/  FSEL R11, R226, -INF , !P2 ;  /* 0xff800000e20b7808 */ /* 0x000fe40005000000 */
[C---:B------:R-:W-:Y:S02]  /*7030*/  ISETP.LT.OR P0, PT, R5.reuse, 0xa, P0 ;  /* 0x0000000a0500780c */ /* 0x040fe40000701670 */
        /* <DEDUP_REMOVED lines=17> */
[----:B------:R-:W-:Y:S02]  /*7150*/  FMNMX.FTZ R0, R13, R2, !PT ;  /* 0x000000020d007209 */ /* 0x000fe40007810000 */
[----:B------:R-:W-:Y:S02]  /*7160*/  ISETP.GT.AND P0, PT, R4, 0x19, P0 ;  /* 0x000000190400780c */ /* 0x000fe40000704270 */
[----:B------:R-:W-:Y:S02]  /*7170*/  ISETP.LT.OR P2, PT, R5, 0x19, P2 ;  /* 0x000000190500780c */ /* 0x000fe40001741670 */
[----:B------:R-:W-:Y:S02]  /*7180*/  FMNMX.FTZ R7, R156, R7, !PT ;  /* 0x000000079c077209 */ /* 0x000fe40007810000 */
[----:B------:R-:W-:Y:S02]  /*7190*/  FSEL R143, R235, -INF , !P2 ;  /* 0xff800000eb8f7808 */ /* 0x000fe40005000000 */
[----:B------:R-:W-:Y:S02]  /*71a0*/  ISETP.LT.OR P0, PT, R5, 0x1a, P0 ;  /* 0x0000001a0500780c */ /* 0x000fe40000701670 */
[----:B------:R-:W-:Y:S02]  /*71b0*/  FMNMX.FTZ R0, R225, R0, !PT ;  /* 0x00000000e1007209 */ /* 0x000fe40007810000 */
[----:B------:R-:W-:Y:S02]  /*71c0*/  PLOP3.LUT P2, PT, PT, PT, UP0, 0x80, 0x0 ;  /* 0x000000000000781c */ /* 0x000fe40003f4f008 */
[----:B------:R-:W-:Y:S02]  /*71d0*/  FMNMX.FTZ R7, R154, R7, !PT ;  /* 0x000000079a077209 */ /* 0x000fe40007810000 */
[----:B------:R-:W-:Y:S02]  /*71e0*/  FSEL R141, R234, -INF , !P0 ;  /* 0xff800000ea8d7808 */ /* 0x000fe40004000000 */
[----:B------:R-:W-:Y:S02]  /*71f0*/  ISETP.GT.AND P2, PT, R4, 0x20, P2 ;  /* 0x000000200400780c */ /* 0x000fe40001744270 */
[----:B------:R-:W-:Y:S02]  /*7200*/  FMNMX.FTZ R0, R11, R0, !PT ;  /* 0x000000000b007209 */ /* 0x000fe40007810000 */
[----:B------:R-:W-:Y:S02]  /*7210*/  PLOP3.LUT P0, PT, PT, PT, UP0, 0x80, 0x0 ;  /* 0x000000000000781c */ /* 0x000fe40003f0f008 */
[----:B------:R-:W-:Y:S02]  /*7220*/  FMNMX.FTZ R7, R152, R7, !PT ;  /* 0x0000000798077209 */ /* 0x000fe40007810000 */
[----:B------:R-:W-:Y:S02]  /*7230*/  ISETP.GT.AND P0, PT, R4, 0x21, P0 ;  /* 0x000000210400780c */ /* 0x000fe40000704270 */
[----:B------:R-:W-:Y:S02]  /*7240*/  ISETP.LT.OR P2, PT, R5, 0x21, P2 ;  /* 0x000000210500780c */ /* 0x000fe40001741670 */
[----:B------:R-:W-:Y:S02]  /*7250*/  FMNMX.FTZ R0, R9, R0, !PT ;  /* 0x0000000009007209 */ /* 0x000fe40007810000 */
[----:B------:R-:W-:Y:S02]  /*7260*/  FMNMX.FTZ R7, R150, R7, !PT ;  /* 0x0000000796077209 */ /* 0x000fe40007810000 */
[----:B------:R-:W-:Y:S02]  /*7270*/  FSEL R159, R240, -INF , !P2 ;  /* 0xff800000f09f7808 */ /* 0x000fe40005000000 */
[----:B------:R-:W-:Y:S02]  /*7280*/  FMNMX.FTZ R12, R163, R0, !PT ;  /* 0x00000000a30c7209 */ /* 0x000fe40007810000 */
[----:B------:R-:W-:Y:S02]  /*7290*/  ISETP.LT.OR P0, PT, R5, 0x22, P0 ;  /* 0x000000220500780c */ /* 0x000fe40000701670 */
[----:B------:R-:W-:Y:S02]  /*72a0*/  PLOP3.LUT P2, PT, PT, PT, UP0, 0x80, 0x0 ;  /* 0x000000000000781c */ /* 0x000fe40003f4f008 */
[----:B------:R-:W-:Y:S02]  /*72b0*/  FMNMX.FTZ R7, R148, R7, !PT ;  /* 0x0000000794077209 */ /* 0x000fe40007810000 */
[----:B------:R-:W-:Y:S02]  /*72c0*/  FSEL R157, R239, -INF , !P0 ;  /* 0xff800000ef9d7808 */ /* 0x000fe40004000000 */
[----:B------:R-:W-:Y:S02]  /*72d0*/  FMNMX.FTZ R12, R161, R12, !PT ;  /* 0x0000000ca10c7209 */ /* 0x000fe40007810000 */
[----:B------:R-:W-:Y:S02]  /*72e0*/  ISETP.GT.AND P2, PT, R4, 0x28, P2 ;  /* 0x000000280400780c */ /* 0x000fe40001744270 */
[----:B------:R-:W-:Y:S02]  /*72f0*/  PLOP3.LUT P0, PT, PT, PT, UP0, 0x80, 0x0 ;  /* 0x000000000000781c */ /* 0x000fe40003f0f008 */
[----:B------:R-:W-:Y:S02]  /*7300*/  FMNMX.FTZ R0, R146, R7, !PT ;  /* 0x0000000792007209 */ /* 0x000fe40007810000 */
[----:B------:R-:W-:Y:S02]  /*7310*/  FMNMX.FTZ R12, R143, R12, !PT ;  /* 0x0000000c8f0c7209 */ /* 0x000fe40007810000 */
[----:B------:R-:W-:Y:S01]  /*7320*/  ISETP.GT.AND P0, PT, R4, 0x29, P0 ;  /* 0x000000290400780c */ /* 0x000fe20000704270 */
[----:B------:R-:W1:Y:S01]  /*7330*/  SHFL.BFLY PT, R7, R0, 0x2, 0x1f ;  /* 0x0c401f0000077f89 */ /* 0x000e6200000e0000 */
[----:B------:R-:W-:Y:S02]  /*7340*/  ISETP.LT.OR P2, PT, R5, 0x29, P2 ;  /* 0x000000290500780c */ /* 0x000fe40001741670 */
[----:B------:R-:W-:Y:S02]  /*7350*/  FMNMX.FTZ R12, R141, R12, !PT ;  /* 0x0000000c8d0c7209 */ /* 0x000fe40007810000 */
[----:B------:R-:W-:Y:S02]  /*7360*/  FSEL R155, R244, -INF , !P2 ;  /* 0xff800000f49b7808 */ /* 0x000fe40005000000 */
[----:B------:R-:W-:Y:S02]  /*7370*/  ISETP.LT.OR P0, PT, R5, 0x2a, P0 ;  /* 0x0000002a0500780c */ /* 0x000fe40000701670 */
[----:B------:R-:W-:Y:S02]  /*7380*/  PLOP3.LUT P2, PT, PT, PT, UP0, 0x80, 0x0 ;  /* 0x000000000000781c */ /* 0x000fe40003f4f008 */
[----:B------:R-:W-:Y:S02]  /*7390*/  FSEL R153, R243, -INF , !P0 ;  /* 0xff800000f3997808 */ /* 0x000fe40004000000 */
[----:B------:R-:W-:Y:S02]  /*73a0*/  FMNMX.FTZ R12, R159, R12, !PT ;  /* 0x0000000c9f0c7209 */ /* 0x000fe40007810000 */
[C---:B------:R-:W-:Y:S02]  /*73b0*/  ISETP.GT.AND P2, PT, R4.reuse, 0x30, P2 ;  /* 0x000000300400780c */ /* 0x040fe40001744270 */
[----:B------:R-:W-:Y:S02]  /*73c0*/  PLOP3.LUT P0, PT, PT, PT, UP0, 0x80, 0x0 ;  /* 0x000000000000781c */ /* 0x000fe40003f0f008 */
[----:B------:R-:W-:Y:S02]  /*73d0*/  FMNMX.FTZ R12, R157, R12, !PT ;  /* 0x0000000c9d0c7209 */ /* 0x000fe40007810000 */
[----:B------:R-:W-:Y:S02]  /*73e0*/  ISETP.GT.AND P0, PT, R4, 0x31, P0 ;  /* 0x000000310400780c */ /* 0x000fe40000704270 */
        /* <DEDUP_REMOVED lines=8> */
[----:B------:R-:W-:Y:S01]  /*7470*/  PLOP3.LUT P0, PT, PT, PT, UP0, 0x80, 0x0 ;  /* 0x000000000000781c */ /* 0x000fe20003f0f008 */
[----:B------:R-:W-:Y:S01]  /*7480*/  UISETP.GT.AND UP0, UPT, UR21, UR4, UPT ;  /* 0x000000041500728c */ /* 0x000fe2000bf04270 */
[----:B------:R-:W-:Y:S01]  /*7490*/  ISETP.LT.OR P2, PT, R5, 0x39, P2 ;  /* 0x000000390500780c */ /* 0x000fe20001741670 */
[----:B------:R-:W-:Y:S01]  /*74a0*/  UIADD3 UR21, UR21, -0x1, URZ ;  /* 0xffffffff15157890 */ /* 0x000fe2000fffe03f */
[----:B------:R-:W-:Y:S02]  /*74b0*/  ISETP.GT.AND P0, PT, R4, 0x39, P0 ;  /* 0x000000390400780c */ /* 0x000fe40000704270 */
[----:B------:R-:W-:Y:S02]  /*74c0*/  FMNMX.FTZ R4, R149, R14, !PT ;  /* 0x0000000e95047209 */ /* 0x000fe40007810000 */
[----:B-1----:R-:W-:Y:S02]  /*74d0*/  FMNMX.FTZ R12, R0, R7, !PT ;  /* 0x00000007000c7209 */ /* 0x002fe40007810000 */
[----:B------:R-:W-:Y:S02]  /*74e0*/  FSEL R145, R249, -INF , !P2 ;  /* 0xff800000f9917808 */ /* 0x000fe40005000000 */
[----:B------:R-:W-:Y:S01]  /*74f0*/  FMNMX.FTZ R0, R147, R4, !PT ;  /* 0x0000000493007209 */ /* 0x000fe20007810000 */
[----:B------:R-:W1:Y:S01]  /*7500*/  SHFL.BFLY PT, R15, R12, 0x1, 0x1f ;  /* 0x0c201f000c0f7f89 */ /* 0x000e6200000e0000 */
[----:B------:R-:W-:Y:S02]  /*7510*/  ISETP.LT.OR P0, PT, R5, 0x3a, P0 ;  /* 0x0000003a0500780c */ /* 0x000fe40000701670 */
[----:B------:R-:W-:Y:S02]  /*7520*/  FMNMX.FTZ R0, R145, R0, !PT ;  /* 0x0000000091007209 */ /* 0x000fe40007810000 */
[----:B------:R-:W-:Y:S04]  /*7530*/  FSEL R133, R248, -INF , !P0 ;  /* 0xff800000f8857808 */ /* 0x000fe80004000000 */
[----:B------:R-:W-:Y:S05]  /*7540*/  FMNMX.FTZ R7, R133, R0, !PT ;  /* 0x0000000085077209 */ /* 0x000fea0007810000 */
[----:B------:R-:W2:Y:S01]  /*7550*/  SHFL.BFLY PT, R4, R7, 0x2, 0x1f ;  /* 0x0c401f0007047f89 */ /* 0x000ea200000e0000 */
[----:B-1----:R-:W-:Y:S04]  /*7560*/  FMNMX.FTZ R0, R12, R15, !PT ;  /* 0x0000000f0c007209 */ /* 0x002fe80007810000 */
[C---:B------:R-:W-:Y:S01]  /*7570*/  FSETP.NEU.FTZ.AND P0, PT, R0.reuse, -INF , PT ;  /* 0xff8000000000780b */ /* 0x040fe20003f1d000 */
[----:B------:R-:W-:Y:S05]  /*7580*/  FMUL.FTZ R151, R0, c[0x0][0x2d0] ;  /* 0x0000b40000977a20 */ /* 0x000fea0000410000 */
[----:B------:R-:W-:Y:S02]  /*7590*/  FSEL R151, R151, RZ, P0 ;  /* 0x000000ff97977208 */ /* 0x000fe40000000000 */
[----:B--2---:R-:W-:Y:S03]  /*75a0*/  FMNMX.FTZ R5, R7, R4, !PT ;  /* 0x0000000407057209 */ /* 0x004fe60007810000 */
[--C-:B------:R-:W-:Y:S01]  /*75b0*/  FFMA.FTZ R168, R10, c[0x0][0x2d0], -R151.reuse ;  /* 0x0000b4000aa87a23 */ /* 0x100fe20000010897 */
[----:B------:R-:W-:Y:S01]  /*75c0*/  FSEL R4, R0, RZ, P0 ;  /* 0x000000ff00047208 */ /* 0x000fe20000000000 */
[--C-:B------:R-:W-:Y:S01]  /*75d0*/  FFMA.FTZ R135, R8, c[0x0][0x2d0], -R151.reuse ;  /* 0x0000b40008877a23 */ /* 0x100fe20000010897 */
[----:B------:R-:W1:Y:S01]  /*75e0*/  SHFL.BFLY PT, R132, R5, 0x1, 0x1f ;  /* 0x0c201f0005847f89 */ /* 0x000e6200000e0000 */
[----:B------:R-:W-:Y:S02]  /*75f0*/  FFMA.FTZ R134, R230, c[0x0][0x2d0], -R151 ;  /* 0x0000b400e6867a23 */ /* 0x000fe40000010897 */
[----:B------:R-:W-:Y:S01]  /*7600*/  MUFU.EX2 R168, R168 ;  /* 0x000000a800a87308 */ /* 0x000fe20000000800 */
[----:B------:R-:W-:Y:S02]  /*7610*/  FADD.FTZ R3, -R4, R3 ;  /* 0x0000000304037221 */ /* 0x000fe40000010100 */
[--C-:B------:R-:W-:Y:S02]  /*7620*/  FFMA.FTZ R169, R6, c[0x0][0x2d0], -R151.reuse ;  /* 0x0000b40006a97a23 */ /* 0x100fe40000010897 */
[----:B------:R-:W-:Y:S02]  /*7630*/  FMUL.FTZ R6, R3, c[0x0][0x2d0] ;  /* 0x0000b40003067a20 */ /* 0x000fe40000410000 */
[--C-:B------:R-:W-:Y:S02]  /*7640*/  FFMA.FTZ R174, R164, c[0x0][0x2d0], -R151.reuse ;  /* 0x0000b400a4ae7a23 */ /* 0x100fe40000010897 */
[----:B------:R-:W-:Y:S01]  /*7650*/  LDSM.16.MT88.4 R164, [R203+0x5900] ;  /* 0x00590000cba4783b */ /* 0x000fe20000004200 */
[----:B------:R-:W2:Y:S01]  /*7660*/  MUFU.EX2 R135, R135 ;  /* 0x0000008700877308 */ /* 0x000ea20000000800 */
[--C-:B------:R-:W-:Y:S02]  /*7670*/  FFMA.FTZ R175, R162, c[0x0][0x2d0], -R151.reuse ;  /* 0x0000b400a2af7a23 */ /* 0x100fe40000010897 */
[--C-:B------:R-:W-:Y:S02]  /*7680*/  FFMA.FTZ R176, R142, c[0x0][0x2d0], -R151.reuse ;  /* 0x0000b4008eb07a23 */ /* 0x100fe40000010897 */
[--C-:B------:R-:W-:Y:S02]  /*7690*/  FFMA.FTZ R177, R140, c[0x0][0x2d0], -R151.reuse ;  /* 0x0000b4008cb17a23 */ /* 0x100fe40000010897 */
[--C-:B------:R-:W-:Y:S02]  /*76a0*/  FFMA.FTZ R227, R160, c[0x0][0x2d0], -R151.reuse ;  /* 0x0000b400a0e37a23 */ /* 0x100fe40000010897 */
[--C-:B------:R-:W-:Y:S01]  /*76b0*/  FFMA.FTZ R228, R158, c[0x0][0x2d0], -R151.reuse ;  /* 0x0000b4009ee47a23 */ /* 0x100fe20000010897 */
[----:B------:R-:W-:Y:S01]  /*76c0*/  MUFU.EX2 R134, R134 ;  /* 0x0000008600867308 */ /* 0x000fe20000000800 */
[--C-:B------:R-:W-:Y:S01]  /*76d0*/  FFMA.FTZ R229, R156, c[0x0][0x2d0], -R151.reuse ;  /* 0x0000b4009ce57a23 */ /* 0x100fe20000010897 */
[----:B-1----:R-:W-:Y:S01]  /*76e0*/  FMNMX.FTZ R132, R5, R132, !PT ;  /* 0x0000008405847209 */ /* 0x002fe20007810000 */
[--C-:B------:R-:W-:Y:S02]  /*76f0*/  FFMA.FTZ R230, R154, c[0x0][0x2d0], -R151.reuse ;  /* 0x0000b4009ae67a23 */ /* 0x100fe40000010897 */
[--C-:B------:R-:W-:Y:S01]  /*7700*/  FFMA.FTZ R235, R152, c[0x0][0x2d0], -R151.reuse ;  /* 0x0000b40098eb7a23 */ /* 0x100fe20000010897 */
[C---:B------:R-:W-:Y:S01]  /*7710*/  FSETP.NEU.FTZ.AND P0, PT, R132.reuse, -INF , PT ;  /* 0xff8000008400780b */ /* 0x040fe20003f1d000 */
[----:B------:R-:W-:Y:S02]  /*7720*/  FMUL.FTZ R144, R132, c[0x0][0x2d0] ;  /* 0x0000b40084907a20 */ /* 0x000fe40000410000 */
[--C-:B------:R-:W-:Y:S01]  /*7730*/  FFMA.FTZ R236, R150, c[0x0][0x2d0], -R151.reuse ;  /* 0x0000b40096ec7a23 */ /* 0x100fe20000010897 */
[----:B------:R-:W-:Y:S01]  /*7740*/  FSEL R5, R132, RZ, P0 ;  /* 0x000000ff84057208 */ /* 0x000fe20000000000 */
[----:B------:R-:W1:Y:S01]  /*7750*/  MUFU.EX2 R169, R169 ;  /* 0x000000a900a97308 */ /* 0x000e620000000800 */
[----:B------:R-:W-:Y:S01]  /*7760*/  FSEL R144, R144, RZ, P0 ;  /* 0x000000ff90907208 */ /* 0x000fe20000000000 */
[--C-:B------:R-:W-:Y:S01]  /*7770*/  FFMA.FTZ R237, R148, c[0x0][0x2d0], -R151.reuse ;  /* 0x0000b40094ed7a23 */ /* 0x100fe20000010897 */
[----:B--2---:R-:W-:Y:S01]  /*7780*/  F2FP.BF16.PACK_AB R136, R135, R168 ;  /* 0x000000a88788723e */ /* 0x004fe200000010ff */
[----:B------:R-:W-:Y:S01]  /*7790*/  FADD.FTZ R5, -R5, R2 ;  /* 0x0000000205057221 */ /* 0x000fe20000010100 */
[----:B------:R-:W-:Y:S01]  /*77a0*/  PLOP3.LUT P0, PT, PT, PT, UP0, 0x80, 0x0 ;  /* 0x000000000000781c */ /* 0x000fe20003f0f008 */
[--C-:B------:R-:W-:Y:S02]  /*77b0*/  FFMA.FTZ R173, R13, c[0x0][0x2d0], -R144.reuse ;  /* 0x0000b4000dad7a23 */ /* 0x100fe40000010890 */
[----:B------:R-:W2:Y:S01]  /*77c0*/  LDSM.16.MT88.4 R12, [R203+0x100] ;  /* 0x00010000cb0c783b */ /* 0x000ea20000004200 */
[--C-:B------:R-:W-:Y:S01]  /*77d0*/  FFMA.FTZ R172, R225, c[0x0][0x2d0], -R144.reuse ;  /* 0x0000b400e1ac7a23 */ /* 0x100fe20000010890 */
[----:B------:R-:W3:Y:S01]  /*77e0*/  MUFU.EX2 R3, R6 ;  /* 0x0000000600037308 */ /* 0x000ee20000000800 */
[--C-:B------:R-:W-:Y:S02]  /*77f0*/  FFMA.FTZ R171, R11, c[0x0][0x2d0], -R144.reuse ;  /* 0x0000b4000bab7a23 */ /* 0x100fe40000010890 */
[--C-:B------:R-:W-:Y:S02]  /*7800*/  FFMA.FTZ R170, R9, c[0x0][0x2d0], -R144.reuse ;  /* 0x0000b40009aa7a23 */ /* 0x100fe40000010890 */
[----:B------:R-:W-:Y:S02]  /*7810*/  FMUL.FTZ R2, R5, c[0x0][0x2d0] ;  /* 0x0000b40005027a20 */ /* 0x000fe40000410000 */
[--C-:B------:R-:W-:Y:S02]  /*7820*/  FFMA.FTZ R178, R163, c[0x0][0x2d0], -R144.reuse ;  /* 0x0000b400a3b27a23 */ /* 0x100fe40000010890 */
[--C-:B------:R-:W-:Y:S01]  /*7830*/  FFMA.FTZ R179, R161, c[0x0][0x2d0], -R144.reuse ;  /* 0x0000b400a1b37a23 */ /* 0x100fe20000010890 */
[----:B------:R-:W-:Y:S01]  /*7840*/  MUFU.EX2 R173, R173 ;  /* 0x000000ad00ad7308 */ /* 0x000fe20000000800 */
[----:B------:R-:W-:Y:S01]  /*7850*/  LDSM.16.MT88.4 R160, [R196+0x3900] ;  /* 0x00390000c4a0783b */ /* 0x000fe20000004200 */
[--C-:B------:R-:W-:Y:S01]  /*7860*/  FFMA.FTZ R225, R143, c[0x0][0x2d0], -R144.reuse ;  /* 0x0000b4008fe17a23 */ /* 0x100fe20000010890 */
[----:B-1----:R-:W-:Y:S01]  /*7870*/  F2FP.BF16.PACK_AB R138, R169, R134 ;  /* 0x00000086a98a723e */ /* 0x002fe200000010ff */
[--C-:B------:R-:W-:Y:S02]  /*7880*/  FFMA.FTZ R226, R141, c[0x0][0x2d0], -R144.reuse ;  /* 0x0000b4008de27a23 */ /* 0x100fe40000010890 */
[--C-:B------:R-:W-:Y:S03]  /*7890*/  FFMA.FTZ R231, R159, c[0x0][0x2d0], -R144.reuse ;  /* 0x0000b4009fe77a23 */ /* 0x100fe60000010890 */
[----:B------:R-:W-:Y:S01]  /*78a0*/  LDSM.16.MT88.4 R140, [R197+0x2900] ;  /* 0x00290000c58c783b */ /* 0x000fe20000004200 */
[----:B------:R-:W1:Y:S01]  /*78b0*/  MUFU.EX2 R172, R172 ;  /* 0x000000ac00ac7308 */ /* 0x000e620000000800 */
[--C-:B------:R-:W-:Y:S02]  /*78c0*/  FFMA.FTZ R232, R157, c[0x0][0x2d0], -R144.reuse ;  /* 0x0000b4009de87a23 */ /* 0x100fe40000010890 */
[--C-:B------:R-:W-:Y:S02]  /*78d0*/  FFMA.FTZ R233, R155, c[0x0][0x2d0], -R144.reuse ;  /* 0x0000b4009be97a23 */ /* 0x100fe40000010890 */
[C---:B---3--:R-:W-:Y:S02]  /*78e0*/  FMUL.FTZ R4, R3.reuse, R128 ;  /* 0x0000008003047220 */ /* 0x048fe40000410000 */
[C---:B------:R-:W-:Y:S01]  /*78f0*/  FMUL.FTZ R5, R3.reuse, R129 ;  /* 0x0000008103057220 */ /* 0x040fe20000410000 */
[----:B------:R-:W-:Y:S01]  /*7900*/  LDSM.16.MT88.4 R156, [R197+0x3900] ;  /* 0x00390000c59c783b */ /* 0x000fe20000004200 */
[C---:B------:R-:W-:Y:S01]  /*7910*/  FMUL.FTZ R8, R3.reuse, R124 ;  /* 0x0000007c03087220 */ /* 0x040fe20000410000 */
[----:B------:R-:W-:Y:S01]  /*7920*/  MUFU.EX2 R171, R171 ;  /* 0x000000ab00ab7308 */ /* 0x000fe20000000800 */
[C---:B------:R-:W-:Y:S02]  /*7930*/  FMUL.FTZ R9, R3.reuse, R125 ;  /* 0x0000007d03097220 */ /* 0x040fe40000410000 */
[C---:B------:R-:W-:Y:S02]  /*7940*/  FMUL.FTZ R16, R3.reuse, R116 ;  /* 0x0000007403107220 */ /* 0x040fe40000410000 */
[C---:B------:R-:W-:Y:S02]  /*7950*/  FMUL.FTZ R17, R3.reuse, R117 ;  /* 0x0000007503117220 */ /* 0x040fe40000410000 */
[C---:B------:R-:W-:Y:S02]  /*7960*/  FMUL.FTZ R24, R3.reuse, R108 ;  /* 0x0000006c03187220 */ /* 0x040fe40000410000 */
[C---:B------:R-:W-:Y:S01]  /*7970*/  FMUL.FTZ R25, R3.reuse, R109 ;  /* 0x0000006d03197220 */ /* 0x040fe20000410000 */
[----:B------:R-:W3:Y:S01]  /*7980*/  MUFU.EX2 R170, R170 ;  /* 0x000000aa00aa7308 */ /* 0x000ee20000000800 */
[C---:B------:R-:W-:Y:S02]  /*7990*/  FMUL.FTZ R32, R3.reuse, R100 ;  /* 0x0000006403207220 */ /* 0x040fe40000410000 */
[----:B------:R-:W-:Y:S01]  /*79a0*/  FMUL.FTZ R33, R3, R101 ;  /* 0x0000006503217220 */ /* 0x000fe20000410000 */
[----:B-1----:R-:W-:Y:S01]  /*79b0*/  F2FP.BF16.PACK_AB R137, R172, R173 ;  /* 0x000000adac89723e */ /* 0x002fe200000010ff */
[--C-:B------:R-:W-:Y:S02]  /*79c0*/  FFMA.FTZ R234, R153, c[0x0][0x2d0], -R144.reuse ;  /* 0x0000b40099ea7a23 */ /* 0x100fe40000010890 */
[----:B------:R-:W-:Y:S01]  /*79d0*/  LDSM.16.MT88.4 R152, [R198+0x3900] ;  /* 0x00390000c698783b */ /* 0x000fe20000004200 */
[--C-:B------:R-:W-:Y:S02]  /*79e0*/  FFMA.FTZ R239, R149, c[0x0][0x2d0], -R144.reuse ;  /* 0x0000b40095ef7a23 */ /* 0x100fe40000010890 */
[----:B------:R-:W1:Y:S01]  /*79f0*/  MUFU.EX2 R2, R2 ;  /* 0x0000000200027308 */ /* 0x000e620000000800 */
[--C-:B------:R-:W-:Y:S02]  /*7a00*/  FFMA.FTZ R240, R147, c[0x0][0x2d0], -R144.reuse ;  /* 0x0000b40093f07a23 */ /* 0x100fe40000010890 */
[--C-:B------:R-:W-:Y:S02]  /*7a10*/  FFMA.FTZ R241, R145, c[0x0][0x2d0], -R144.reuse ;  /* 0x0000b40091f17a23 */ /* 0x100fe40000010890 */
[----:B------:R-:W-:Y:S02]  /*7a20*/  FFMA.FTZ R151, R146, c[0x0][0x2d0], -R151 ;  /* 0x0000b40092977a23 */ /* 0x000fe40000010897 */
[----:B------:R-:W-:Y:S02]  /*7a30*/  FFMA.FTZ R144, R133, c[0x0][0x2d0], -R144 ;  /* 0x0000b40085907a23 */ /* 0x000fe40000010890 */
[C---:B------:R-:W-:Y:S01]  /*7a40*/  FMUL.FTZ R36, R3.reuse, R36 ;  /* 0x0000002403247220 */ /* 0x040fe20000410000 */
[----:B------:R-:W-:Y:S01]  /*7a50*/  MUFU.EX2 R238, R151 ;  /* 0x0000009700ee7308 */ /* 0x000fe20000000800 */
[C---:B------:R-:W-:Y:S02]  /*7a60*/  FMUL.FTZ R37, R3.reuse, R37 ;  /* 0x0000002503257220 */ /* 0x040fe40000410000 */
[C---:B------:R-:W-:Y:S01]  /*7a70*/  FMUL.FTZ R40, R3.reuse, R40 ;  /* 0x0000002803287220 */ /* 0x040fe20000410000 */
[----:B---3--:R-:W-:Y:S01]  /*7a80*/  F2FP.BF16.PACK_AB R139, R170, R171 ;  /* 0x000000abaa8b723e */ /* 0x008fe200000010ff */
[C---:B------:R-:W-:Y:S02]  /*7a90*/  FMUL.FTZ R41, R3.reuse, R41 ;  /* 0x0000002903297220 */ /* 0x040fe40000410000 */
[C---:B------:R-:W-:Y:S02]  /*7aa0*/  FMUL.FTZ R44, R3.reuse, R44 ;  /* 0x0000002c032c7220 */ /* 0x040fe40000410000 */
[C---:B------:R-:W-:Y:S01]  /*7ab0*/  FMUL.FTZ R45, R3.reuse, R45 ;  /* 0x0000002d032d7220 */ /* 0x040fe20000410000 */
[----:B------:R3:W-:Y:S01]  /*7ac0*/  MUFU.EX2 R242, R144 ;  /* 0x0000009000f27308 */ /* 0x0007e20000000800 */
[C---:B------:R-:W-:Y:S02]  /*7ad0*/  FMUL.FTZ R48, R3.reuse, R48 ;  /* 0x0000003003307220 */ /* 0x040fe40000410000 */
[C---:B------:R-:W-:Y:S02]  /*7ae0*/  FMUL.FTZ R49, R3.reuse, R49 ;  /* 0x0000003103317220 */ /* 0x040fe40000410000 */
[C---:B-1----:R-:W-:Y:S02]  /*7af0*/  FMUL.FTZ R6, R2.reuse, R130 ;  /* 0x0000008202067220 */ /* 0x042fe40000410000 */
[C---:B------:R-:W-:Y:S02]  /*7b00*/  FMUL.FTZ R7, R2.reuse, R131 ;  /* 0x0000008302077220 */ /* 0x040fe40000410000 */
[----:B------:R-:W-:Y:S01]  /*7b10*/  LDSM.16.MT88.4 R128, [R198+0x2900] ;  /* 0x00290000c680783b */ /* 0x000fe20000004200 */
[C---:B------:R-:W-:Y:S01]  /*7b20*/  FMUL.FTZ R10, R2.reuse, R126 ;  /* 0x0000007e020a7220 */ /* 0x040fe20000410000 */
[----:B------:R-:W-:Y:S01]  /*7b30*/  MUFU.EX2 R174, R174 ;  /* 0x000000ae00ae7308 */ /* 0x000fe20000000800 */
[C---:B------:R-:W-:Y:S02]  /*7b40*/  FMUL.FTZ R11, R2.reuse, R127 ;  /* 0x0000007f020b7220 */ /* 0x040fe40000410000 */
[C---:B--2---:R-:W-:Y:S03]  /*7b50*/  HMMA.16816.F32.BF16 R4, R136.reuse, R12, R4 ;  /* 0x0000000c8804723c */ /* 0x044fe60000041804 */
[----:B------:R-:W-:Y:S02]  /*7b60*/  LDSM.16.MT88.4 R124, [R203+0x2900] ;  /* 0x00290000cb7c783b */ /* 0x000fe40000004200 */
[C---:B------:R-:W-:Y:S02]  /*7b70*/  FMUL.FTZ R18, R2.reuse, R118 ;  /* 0x0000007602127220 */ /* 0x040fe40000410000 */
[C---:B------:R-:W-:Y:S01]  /*7b80*/  FMUL.FTZ R12, R3.reuse, R120 ;  /* 0x00000078030c7220 */ /* 0x040fe20000410000 */
[C---:B------:R-:W-:Y:S01]  /*7b90*/  HMMA.16816.F32.BF16 R8, R136.reuse, R14, R8 ;  /* 0x0000000e8808723c */ /* 0x040fe20000041808 */
[----:B------:R-:W1:Y:S02]  /*7ba0*/  MUFU.EX2 R175, R175 ;  /* 0x000000af00af7308 */ /* 0x000e640000000800 */
[----:B---3--:R-:W-:Y:S01]  /*7bb0*/  LDSM.16.MT88.4 R144, [R196+0x1900] ;  /* 0x00190000c490783b */ /* 0x008fe20000004200 */
[C---:B------:R-:W-:Y:S02]  /*7bc0*/  FMUL.FTZ R13, R3.reuse, R121 ;  /* 0x00000079030d7220 */ /* 0x040fe40000410000 */
[C---:B------:R-:W-:Y:S02]  /*7bd0*/  FMUL.FTZ R19, R2.reuse, R119 ;  /* 0x0000007702137220 */ /* 0x040fe40000410000 */
[C---:B------:R-:W-:Y:S03]  /*7be0*/  FMUL.FTZ R14, R2.reuse, R122 ;  /* 0x0000007a020e7220 */ /* 0x040fe60000410000 */
[----:B------:R-:W-:Y:S01]  /*7bf0*/  LDSM.16.MT88.4 R116, [R198+0x900] ;  /* 0x00090000c674783b */ /* 0x000fe20000004200 */
[C---:B------:R-:W-:Y:S01]  /*7c00*/  FMUL.FTZ R15, R2.reuse, R123 ;  /* 0x0000007b020f7220 */ /* 0x040fe20000410000 */
[----:B------:R-:W-:Y:S01]  /*7c10*/  MUFU.EX2 R176, R176 ;  /* 0x000000b000b07308 */ /* 0x000fe20000000800 */
[C---:B------:R-:W-:Y:S02]  /*7c20*/  FMUL.FTZ R26, R2.reuse, R110 ;  /* 0x0000006e021a7220 */ /* 0x040fe40000410000 */
[C---:B------:R-:W-:Y:S02]  /*7c30*/  FMUL.FTZ R27, R2.reuse, R111 ;  /* 0x0000006f021b7220 */ /* 0x040fe40000410000 */
[C---:B------:R-:W-:Y:S01]  /*7c40*/  FMUL.FTZ R34, R2.reuse, R102 ;  /* 0x0000006602227220 */ /* 0x040fe20000410000 */
[C---:B------:R-:W-:Y:S01]  /*7c50*/  HMMA.16816.F32.BF16 R12, R136.reuse, R20, R12 ;  /* 0x00000014880c723c */ /* 0x040fe2000004180c */
[----:B------:R-:W2:Y:S02]  /*7c60*/  LDSM.16.MT88.4 R120, [R196+0x100] ;  /* 0x00010000c478783b */ /* 0x000ea40000004200 */
[C---:B------:R-:W-:Y:S01]  /*7c70*/  FMUL.FTZ R35, R2.reuse, R103 ;  /* 0x0000006702237220 */ /* 0x040fe20000410000 */
[----:B------:R-:W-:Y:S01]  /*7c80*/  MUFU.EX2 R177, R177 ;  /* 0x000000b100b17308 */ /* 0x000fe20000000800 */
[C---:B------:R-:W-:Y:S02]  /*7c90*/  FMUL.FTZ R38, R2.reuse, R38 ;  /* 0x0000002602267220 */ /* 0x040fe40000410000 */
[C---:B------:R-:W-:Y:S01]  /*7ca0*/  FMUL.FTZ R20, R3.reuse, R112 ;  /* 0x0000007003147220 */ /* 0x040fe20000410000 */
[C---:B------:R-:W-:Y:S01]  /*7cb0*/  HMMA.16816.F32.BF16 R16, R136.reuse, R22, R16 ;  /* 0x000000168810723c */ /* 0x040fe20000041810 */
[----:B------:R-:W-:Y:S03]  /*7cc0*/  LDSM.16.MT88.4 R100, [R197+0x2100] ;  /* 0x00210000c564783b */ /* 0x000fe60000004200 */
[C---:B------:R-:W-:Y:S02]  /*7cd0*/  FMUL.FTZ R21, R3.reuse, R113 ;  /* 0x0000007103157220 */ /* 0x040fe40000410000 */
[C---:B------:R-:W-:Y:S01]  /*7ce0*/  FMUL.FTZ R39, R2.reuse, R39 ;  /* 0x0000002702277220 */ /* 0x040fe20000410000 */
[----:B------:R-:W-:Y:S01]  /*7cf0*/  MUFU.EX2 R178, R178 ;  /* 0x000000b200b27308 */ /* 0x000fe20000000800 */
[C---:B------:R-:W-:Y:S01]  /*7d00*/  FMUL.FTZ R22, R2.reuse, R114 ;  /* 0x0000007202167220 */ /* 0x040fe20000410000 */
[----:B------:R-:W-:Y:S03]  /*7d10*/  LDSM.16.MT88.4 R108, [R196+0x2100] ;  /* 0x00210000c46c783b */ /* 0x000fe60000004200 */
[C---:B------:R-:W-:Y:S02]  /*7d20*/  FMUL.FTZ R23, R2.reuse, R115 ;  /* 0x0000007302177220 */ /* 0x040fe40000410000 */
[C---:B------:R-:W-:Y:S02]  /*7d30*/  FMUL.FTZ R42, R2.reuse, R42 ;  /* 0x0000002a022a7220 */ /* 0x040fe40000410000 */
[C---:B------:R-:W-:Y:S01]  /*7d40*/  FMUL.FTZ R43, R2.reuse, R43 ;  /* 0x0000002b022b7220 */ /* 0x040fe20000410000 */
[----:B------:R-:W3:Y:S01]  /*7d50*/  LDSM.16.MT88.4 R112, [R203+0x2100] ;  /* 0x00210000cb70783b */ /* 0x000ee20000004200 */
[C---:B------:R-:W-:Y:S01]  /*7d60*/  FMUL.FTZ R46, R2.reuse, R46 ;  /* 0x0000002e022e7220 */ /* 0x040fe20000410000 */
[C---:B------:R-:W-:Y:S01]  /*7d70*/  HMMA.16816.F32.BF16 R20, R136.reuse, R28, R20 ;  /* 0x0000001c8814723c */ /* 0x040fe20000041814 */
[----:B------:R-:W4:Y:S02]  /*7d80*/  MUFU.EX2 R179, R179 ;  /* 0x000000b300b37308 */ /* 0x000f240000000800 */
[C---:B------:R-:W-:Y:S02]  /*7d90*/  FMUL.FTZ R47, R2.reuse, R47 ;  /* 0x0000002f022f7220 */ /* 0x040fe40000410000 */
[C---:B------:R-:W-:Y:S01]  /*7da0*/  FMUL.FTZ R50, R2.reuse, R50 ;  /* 0x0000003202327220 */ /* 0x040fe20000410000 */
[----:B------:R-:W-:Y:S01]  /*7db0*/  LDSM.16.MT88.4 R148, [R203+0x3900] ;  /* 0x00390000cb94783b */ /* 0x000fe20000004200 */
[C---:B------:R-:W-:Y:S01]  /*7dc0*/  FMUL.FTZ R28, R3.reuse, R104 ;  /* 0x00000068031c7220 */ /* 0x040fe20000410000 */
[C---:B------:R-:W-:Y:S03]  /*7dd0*/  HMMA.16816.F32.BF16 R24, R136.reuse, R30, R24 ;  /* 0x0000001e8818723c */ /* 0x040fe60000041818 */
[----:B------:R-:W-:Y:S01]  /*7de0*/  MUFU.EX2 R225, R225 ;  /* 0x000000e100e17308 */ /* 0x000fe20000000800 */
[C---:B------:R-:W-:Y:S02]  /*7df0*/  FMUL.FTZ R29, R3.reuse, R105 ;  /* 0x00000069031d7220 */ /* 0x040fe40000410000 */
[C---:B------:R-:W-:Y:S02]  /*7e00*/  FMUL.FTZ R51, R2.reuse, R51 ;  /* 0x0000003302337220 */ /* 0x040fe40000410000 */
[C---:B------:R-:W-:Y:S04]  /*7e10*/  FMUL.FTZ R30, R2.reuse, R106 ;  /* 0x0000006a021e7220 */ /* 0x040fe80000410000 */
[C---:B------:R-:W-:Y:S01]  /*7e20*/  FMUL.FTZ R31, R2.reuse, R107 ;  /* 0x0000006b021f7220 */ /* 0x040fe20000410000 */
[----:B------:R-:W5:Y:S01]  /*7e30*/  MUFU.EX2 R226, R226 ;  /* 0x000000e200e27308 */ /* 0x000f620000000800 */
[----:B------:R-:W1:Y:S01]  /*7e40*/  LDSM.16.MT88.4 R104, [R198+0x2100] ;  /* 0x00210000c668783b */ /* 0x000e620000004200 */
[C---:B------:R-:W-:Y:S02]  /*7e50*/  FMUL.FTZ R52, R3.reuse, R52 ;  /* 0x0000003403347220 */ /* 0x040fe40000410000 */
[C---:B------:R-:W-:Y:S02]  /*7e60*/  FMUL.FTZ R53, R3.reuse, R53 ;  /* 0x0000003503357220 */ /* 0x040fe40000410000 */
[C---:B--2---:R-:W-:Y:S03]  /*7e70*/  HMMA.16816.F32.BF16 R28, R136.reuse, R120, R28 ;  /* 0x00000078881c723c */ /* 0x044fe6000004181c */
        /* <DEDUP_REMOVED lines=8> */
[----:B------:R-:W2:Y:S01]  /*7f00*/  MUFU.EX2 R228, R228 ;  /* 0x000000e400e47308 */ /* 0x000ea20000000800 */
[C---:B---3--:R-:W-:Y:S04]  /*7f10*/  HMMA.16816.F32.BF16 R36, R136.reuse, R112, R36 ;  /* 0x000000708824723c */ /* 0x048fe80000041824 */
[C---:B------:R-:W-:Y:S02]  /*7f20*/  FMUL.FTZ R59, R2.reuse, R59 ;  /* 0x0000003b023b7220 */ /* 0x040fe40000410000 */
[C---:B------:R-:W-:Y:S02]  /*7f30*/  FMUL.FTZ R60, R3.reuse, R60 ;  /* 0x0000003c033c7220 */ /* 0x040fe40000410000 */
[C---:B------:R-:W-:Y:S01]  /*7f40*/  HMMA.16816.F32.BF16 R40, R136.reuse, R114, R40 ;  /* 0x000000728828723c */ /* 0x040fe20000041828 */
[----:B------:R-:W-:Y:S01]  /*7f50*/  LDSM.16.MT88.4 R112, [R203+0x900] ;  /* 0x00090000cb70783b */ /* 0x000fe20000004200 */
[----:B------:R-:W-:Y:S02]  /*7f60*/  MUFU.EX2 R229, R229 ;  /* 0x000000e500e57308 */ /* 0x000fe40000000800 */
[C---:B------:R-:W-:Y:S02]  /*7f70*/  FMUL.FTZ R61, R3.reuse, R61 ;  /* 0x0000003d033d7220 */ /* 0x040fe40000410000 */
[C---:B------:R-:W-:Y:S02]  /*7f80*/  FMUL.FTZ R62, R2.reuse, R62 ;  /* 0x0000003e023e7220 */ /* 0x040fe40000410000 */
[C---:B------:R-:W-:Y:S01]  /*7f90*/  FMUL.FTZ R63, R2.reuse, R63 ;  /* 0x0000003f023f7220 */ /* 0x040fe20000410000 */
[C---:B-1----:R-:W-:Y:S03]  /*7fa0*/  HMMA.16816.F32.BF16 R44, R136.reuse, R104, R44 ;  /* 0x00000068882c723c */ /* 0x042fe6000004182c */
[----:B------:R-:W1:Y:S01]  /*7fb0*/  MUFU.EX2 R230, R230 ;  /* 0x000000e600e67308 */ /* 0x000e620000000800 */
[C---:B------:R-:W-:Y:S02]  /*7fc0*/  FMUL.FTZ R64, R3.reuse, R64 ;  /* 0x0000004003407220 */ /* 0x040fe40000410000 */
[C---:B------:R-:W-:Y:S02]  /*7fd0*/  FMUL.FTZ R65, R3.reuse, R65 ;  /* 0x0000004103417220 */ /* 0x040fe40000410000 */
[C---:B------:R-:W-:Y:S01]  /*7fe0*/  FMUL.FTZ R66, R2.reuse, R66 ;  /* 0x0000004202427220 */ /* 0x040fe20000410000 */
[C---:B------:R-:W-:Y:S01]  /*7ff0*/  HMMA.16816.F32.BF16 R48, R136.reuse, R106, R48 ;  /* 0x0000006a8830723c */ /* 0x040fe20000041830 */
[----:B------:R-:W3:Y:S03]  /*8000*/  LDSM.16.MT88.4 R104, [R203+0x4100] ;  /* 0x00410000cb68783b */ /* 0x000ee60000004200 */
[----:B------:R-:W-:Y:S01]  /*8010*/  MUFU.EX2 R231, R231 ;  /* 0x000000e700e77308 */ /* 0x000fe20000000800 */
[C---:B------:R-:W-:Y:S02]  /*8020*/  FMUL.FTZ R67, R2.reuse, R67 ;  /* 0x0000004302437220 */ /* 0x040fe40000410000 */
[C---:B------:R-:W-:Y:S01]  /*8030*/  FMUL.FTZ R68, R3.reuse, R68 ;  /* 0x0000004403447220 */ /* 0x040fe20000410000 */
[C---:B------:R-:W-:Y:S04]  /*8040*/  HMMA.16816.F32.BF16 R52, R136.reuse, R100, R52 ;  /* 0x000000648834723c */ /* 0x040fe80000041834 */
[C---:B------:R-:W-:Y:S02]  /*8050*/  FMUL.FTZ R69, R3.reuse, R69 ;  /* 0x0000004503457220 */ /* 0x040fe40000410000 */
[----:B------:R-:W1:Y:S01]  /*8060*/  MUFU.EX2 R232, R232 ;  /* 0x000000e800e87308 */ /* 0x000e620000000800 */
[C---:B------:R-:W-:Y:S01]  /*8070*/  FMUL.FTZ R70, R2.reuse, R70 ;  /* 0x0000004602467220 */ /* 0x040fe20000410000 */
[C---:B------:R-:W-:Y:S01]  /*8080*/  HMMA.16816.F32.BF16 R56, R136.reuse, R102, R56 ;  /* 0x000000668838723c */ /* 0x040fe20000041838 */
[----:B------:R-:W1:Y:S03]  /*8090*/  LDSM.16.MT88.4 R100, [R198+0x4100] ;  /* 0x00410000c664783b */ /* 0x000e660000004200 */
[C---:B------:R-:W-:Y:S02]  /*80a0*/  FMUL.FTZ R71, R2.reuse, R71 ;  /* 0x0000004702477220 */ /* 0x040fe40000410000 */
[C---:B------:R-:W-:Y:S02]  /*80b0*/  FMUL.FTZ R72, R3.reuse, R72 ;  /* 0x0000004803487220 */ /* 0x040fe40000410000 */
[----:B------:R-:W-:Y:S01]  /*80c0*/  MUFU.EX2 R233, R233 ;  /* 0x000000e900e97308 */ /* 0x000fe20000000800 */
[C---:B------:R-:W-:Y:S03]  /*80d0*/  HMMA.16816.F32.BF16 R60, R136.reuse, R108, R60 ;  /* 0x0000006c883c723c */ /* 0x040fe6000004183c */
[C---:B------:R-:W-:Y:S02]  /*80e0*/  FMUL.FTZ R73, R3.reuse, R73 ;  /* 0x0000004903497220 */ /* 0x040fe40000410000 */
[C---:B------:R-:W-:Y:S03]  /*80f0*/  FMUL.FTZ R74, R2.reuse, R74 ;  /* 0x0000004a024a7220 */ /* 0x040fe60000410000 */
[C---:B------:R-:W-:Y:S01]  /*8100*/  HMMA.16816.F32.BF16 R64, R136.reuse, R110, R64 ;  /* 0x0000006e8840723c */ /* 0x040fe20000041840 */
[----:B------:R-:W2:Y:S01]  /*8110*/  LDSM.16.MT88.4 R108, [R197+0x4100] ;  /* 0x00410000c56c783b */ /* 0x000ea20000004200 */
[----:B------:R-:W2:Y:S02]  /*8120*/  MUFU.EX2 R234, R234 ;  /* 0x000000ea00ea7308 */ /* 0x000ea40000000800 */
[C---:B------:R-:W-:Y:S02]  /*8130*/  FMUL.FTZ R75, R2.reuse, R75 ;  /* 0x0000004b024b7220 */ /* 0x040fe40000410000 */
[C---:B------:R-:W-:Y:S02]  /*8140*/  FMUL.FTZ R76, R3.reuse, R76 ;  /* 0x0000004c034c7220 */ /* 0x040fe40000410000 */
[C---:B------:R-:W-:Y:S01]  /*8150*/  FMUL.FTZ R77, R3.reuse, R77 ;  /* 0x0000004d034d7220 */ /* 0x040fe20000410000 */
[C---:B---3--:R-:W-:Y:S03]  /*8160*/  HMMA.16816.F32.BF16 R68, R136.reuse, R104, R68 ;  /* 0x000000688844723c */ /* 0x048fe60000041844 */
[C---:B------:R-:W-:Y:S01]  /*8170*/  FMUL.FTZ R78, R2.reuse, R78 ;  /* 0x0000004e024e7220 */ /* 0x040fe20000410000 */
[----:B------:R-:W-:Y:S01]  /*8180*/  MUFU.EX2 R235, R235 ;  /* 0x000000eb00eb7308 */ /* 0x000fe20000000800 */
[C---:B------:R-:W-:Y:S02]  /*8190*/  FMUL.FTZ R79, R2.reuse, R79 ;  /* 0x0000004f024f7220 */ /* 0x040fe40000410000 */
[C---:B------:R-:W-:Y:S01]  /*81a0*/  FMUL.FTZ R80, R3.reuse, R80 ;  /* 0x0000005003507220 */ /* 0x040fe20000410000 */
[C---:B------:R-:W-:Y:S01]  /*81b0*/  HMMA.16816.F32.BF16 R72, R136.reuse, R106, R72 ;  /* 0x0000006a8848723c */ /* 0x040fe20000041848 */
[----:B------:R-:W3:Y:S03]  /*81c0*/  LDSM.16.MT88.4 R104, [R196+0x4100] ;  /* 0x00410000c468783b */ /* 0x000ee60000004200 */
[C---:B------:R-:W-:Y:S02]  /*81d0*/  FMUL.FTZ R81, R3.reuse, R81 ;  /* 0x0000005103517220 */ /* 0x040fe40000410000 */
[C---:B------:R-:W-:Y:S01]  /*81e0*/  FMUL.FTZ R82, R2.reuse, R82 ;  /* 0x0000005202527220 */ /* 0x040fe20000410000 */
[----:B------:R-:W2:Y:S01]  /*81f0*/  MUFU.EX2 R236, R236 ;  /* 0x000000ec00ec7308 */ /* 0x000ea20000000800 */
[C---:B-1----:R-:W-:Y:S04]  /*8200*/  HMMA.16816.F32.BF16 R76, R136.reuse, R100, R76 ;  /* 0x00000064884c723c */ /* 0x042fe8000004184c */
[C---:B------:R-:W-:Y:S02]  /*8210*/  FMUL.FTZ R83, R2.reuse, R83 ;  /* 0x0000005302537220 */ /* 0x040fe40000410000 */
[----:B------:R-:W-:Y:S01]  /*8220*/  FMUL.FTZ R84, R3, R84 ;  /* 0x0000005403547220 */ /* 0x000fe20000410000 */
[----:B------:R-:W-:Y:S01]  /*8230*/  F2FP.BF16.PACK_AB R100, R175, R174 ;  /* 0x000000aeaf64723e */ /* 0x000fe200000010ff */
[----:B------:R-:W-:Y:S01]  /*8240*/  FMUL.FTZ R85, R3, R85 ;  /* 0x0000005503557220 */ /* 0x000fe20000410000 */
[----:B----4-:R-:W-:Y:S01]  /*8250*/  F2FP.BF16.PACK_AB R101, R179, R178 ;  /* 0x000000b2b365723e */ /* 0x010fe200000010ff */
[----:B------:R-:W-:Y:S01]  /*8260*/  MUFU.EX2 R237, R237 ;  /* 0x000000ed00ed7308 */ /* 0x000fe20000000800 */
[C---:B------:R-:W-:Y:S03]  /*8270*/  HMMA.16816.F32.BF16 R80, R136.reuse, R102, R80 ;  /* 0x000000668850723c */ /* 0x040fe60000041850 */
[C---:B------:R-:W-:Y:S02]  /*8280*/  FMUL.FTZ R86, R2.reuse, R86 ;  /* 0x0000005602567220 */ /* 0x040fe40000410000 */
[C---:B------:R-:W-:Y:S02]  /*8290*/  FMUL.FTZ R87, R2.reuse, R87 ;  /* 0x0000005702577220 */ /* 0x040fe40000410000 */
[----:B------:R-:W-:Y:S01]  /*82a0*/  FMUL.FTZ R88, R3, R88 ;  /* 0x0000005803587220 */ /* 0x000fe20000410000 */
[----:B------:R-:W-:Y:S01]  /*82b0*/  F2FP.BF16.PACK_AB R102, R177, R176 ;  /* 0x000000b0b166723e */ /* 0x000fe200000010ff */
[C---:B------:R-:W-:Y:S01]  /*82c0*/  FMUL.FTZ R89, R3.reuse, R89 ;  /* 0x0000005903597220 */ /* 0x040fe20000410000 */
[----:B------:R-:W-:Y:S02]  /*82d0*/  MUFU.EX2 R239, R239 ;  /* 0x000000ef00ef7308 */ /* 0x000fe40000000800 */
[C---:B--2---:R-:W-:Y:S03]  /*82e0*/  HMMA.16816.F32.BF16 R84, R136.reuse, R108, R84 ;  /* 0x0000006c8854723c */ /* 0x044fe60000041854 */
[----:B------:R-:W-:Y:S01]  /*82f0*/  FMUL.FTZ R90, R2, R90 ;  /* 0x0000005a025a7220 */ /* 0x000fe20000410000 */
[----:B-----5:R-:W-:Y:S01]  /*8300*/  F2FP.BF16.PACK_AB R103, R226, R225 ;  /* 0x000000e1e267723e */ /* 0x020fe200000010ff */
[C---:B------:R-:W-:Y:S02]  /*8310*/  FMUL.FTZ R91, R2.reuse, R91 ;  /* 0x0000005b025b7220 */ /* 0x040fe40000410000 */
[C---:B------:R-:W-:Y:S01]  /*8320*/  FMUL.FTZ R92, R3.reuse, R92 ;  /* 0x0000005c035c7220 */ /* 0x040fe20000410000 */
[----:B------:R-:W1:Y:S01]  /*8330*/  MUFU.EX2 R240, R240 ;  /* 0x000000f000f07308 */ /* 0x000e620000000800 */
[C---:B------:R-:W-:Y:S03]  /*8340*/  FMUL.FTZ R93, R3.reuse, R93 ;  /* 0x0000005d035d7220 */ /* 0x040fe60000410000 */
[C---:B------:R-:W-:Y:S01]  /*8350*/  HMMA.16816.F32.BF16 R88, R136.reuse, R110, R88 ;  /* 0x0000006e8858723c */ /* 0x040fe20000041858 */
[----:B------:R-:W2:Y:S02]  /*8360*/  LDSM.16.MT88.4 R108, [R197+0x900] ;  /* 0x00090000c56c783b */ /* 0x000ea40000004200 */
[C---:B------:R-:W-:Y:S02]  /*8370*/  FMUL.FTZ R94, R2.reuse, R94 ;  /* 0x0000005e025e7220 */ /* 0x040fe40000410000 */
[C---:B------:R-:W-:Y:S01]  /*8380*/  FMUL.FTZ R95, R2.reuse, R95 ;  /* 0x0000005f025f7220 */ /* 0x040fe20000410000 */
[----:B------:R-:W4:Y:S01]  /*8390*/  MUFU.EX2 R241, R241 ;  /* 0x000000f100f17308 */ /* 0x000f220000000800 */
[C---:B------:R-:W-:Y:S02]  /*83a0*/  FMUL.FTZ R96, R3.reuse, R96 ;  /* 0x0000006003607220 */ /* 0x040fe40000410000 */
[C---:B------:R-:W-:Y:S03]  /*83b0*/  FMUL.FTZ R97, R3.reuse, R97 ;  /* 0x0000006103617220 */ /* 0x040fe60000410000 */
[C---:B---3--:R-:W-:Y:S03]  /*83c0*/  HMMA.16816.F32.BF16 R92, R136.reuse, R104, R92 ;  /* 0x00000068885c723c */ /* 0x048fe6000004185c */
[C---:B------:R-:W-:Y:S02]  /*83d0*/  FMUL.FTZ R98, R2.reuse, R98 ;  /* 0x0000006202627220 */ /* 0x040fe40000410000 */
[C---:B------:R-:W-:Y:S02]  /*83e0*/  FMUL.FTZ R99, R2.reuse, R99 ;  /* 0x0000006302637220 */ /* 0x040fe40000410000 */
[----:B------:R-:W-:Y:S02]  /*83f0*/  FFMA.FTZ R168, R3, R214, R168 ;  /* 0x000000d603a87223 */ /* 0x000fe400000100a8 */
[----:B------:R-:W-:Y:S03]  /*8400*/  FFMA.FTZ R173, R2, R215, R173 ;  /* 0x000000d702ad7223 */ /* 0x000fe600000100ad */
[----:B------:R-:W-:Y:S01]  /*8410*/  HMMA.16816.F32.BF16 R96, R136, R106, R96 ;  /* 0x0000006a8860723c */ /* 0x000fe20000041860 */
[----:B------:R-:W3:Y:S02]  /*8420*/  LDSM.16.MT88.4 R104, [R196+0x2900] ;  /* 0x00290000c468783b */ /* 0x000ee40000004200 */
[----:B------:R-:W-:Y:S02]  /*8430*/  FADD.FTZ R135, R135, R168 ;  /* 0x000000a887877221 */ /* 0x000fe40000010000 */
[----:B------:R-:W-:Y:S02]  /*8440*/  FADD.FTZ R172, R172, R173 ;  /* 0x000000adacac7221 */ /* 0x000fe40000010000 */
[----:B------:R-:W-:Y:S01]  /*8450*/  FADD.FTZ R134, R134, R135 ;  /* 0x0000008786867221 */ /* 0x000fe20000010000 */
[C---:B------:R-:W-:Y:S01]  /*8460*/  HMMA.16816.F32.BF16 R4, R100.reuse, R112, R4 ;  /* 0x000000706404723c */ /* 0x040fe20000041804 */
[----:B------:R-:W-:Y:S04]  /*8470*/  LDSM.16.MT88.4 R136, [R197+0x3100] ;  /* 0x00310000c588783b */ /* 0x000fe80000004200 */
[----:B------:R-:W-:Y:S02]  /*8480*/  FADD.FTZ R3, R171, R172 ;  /* 0x000000acab037221 */ /* 0x000fe40000010000 */
[----:B------:R-:W-:Y:S01]  /*8490*/  FADD.FTZ R169, R169, R134 ;  /* 0x00000086a9a97221 */ /* 0x000fe20000010000 */
[C---:B------:R-:W-:Y:S01]  /*84a0*/  HMMA.16816.F32.BF16 R8, R100.reuse, R114, R8 ;  /* 0x000000726408723c */ /* 0x040fe20000041808 */
[----:B------:R-:W-:Y:S03]  /*84b0*/  LDSM.16.MT88.4 R112, [R198+0x4900] ;  /* 0x00490000c670783b */ /* 0x000fe60000004200 */
[----:B------:R-:W-:Y:S02]  /*84c0*/  FADD.FTZ R3, R170, R3 ;  /* 0x00000003aa037221 */ /* 0x000fe40000010000 */
[----:B------:R-:W-:Y:S02]  /*84d0*/  FADD.FTZ R174, R174, R169 ;  /* 0x000000a9aeae7221 */ /* 0x000fe40000010000 */
[C---:B------:R-:W-:Y:S04]  /*84e0*/  HMMA.16816.F32.BF16 R12, R100.reuse, R116, R12 ;  /* 0x00000074640c723c */ /* 0x040fe8000004180c */
[----:B------:R-:W-:Y:S01]  /*84f0*/  FADD.FTZ R2, R178, R3 ;  /* 0x00000003b2027221 */ /* 0x000fe20000010000 */
[----:B------:R-:W-:Y:S01]  /*8500*/  MOV R3, R0 ;  /* 0x0000000000037202 */ /* 0x000fe20000000f00 */
[----:B------:R-:W-:Y:S02]  /*8510*/  FADD.FTZ R175, R175, R174 ;  /* 0x000000aeafaf7221 */ /* 0x000fe40000010000 */
[C---:B------:R-:W-:Y:S01]  /*8520*/  HMMA.16816.F32.BF16 R16, R100.reuse, R118, R16 ;  /* 0x000000766410723c */ /* 0x040fe20000041810 */
[----:B------:R-:W-:Y:S03]  /*8530*/  LDSM.16.MT88.4 R116, [R197+0x4900] ;  /* 0x00490000c574783b */ /* 0x000fe60000004200 */
[----:B------:R-:W-:Y:S02]  /*8540*/  FADD.FTZ R2, R179, R2 ;  /* 0x00000002b3027221 */ /* 0x000fe40000010000 */
[----:B------:R-:W-:Y:S02]  /*8550*/  FADD.FTZ R176, R176, R175 ;  /* 0x000000afb0b07221 */ /* 0x000fe40000010000 */
[C---:B--2---:R-:W-:Y:S04]  /*8560*/  HMMA.16816.F32.BF16 R20, R100.reuse, R108, R20 ;  /* 0x0000006c6414723c */ /* 0x044fe80000041814 */
[----:B------:R-:W-:Y:S01]  /*8570*/  FADD.FTZ R225, R225, R2 ;  /* 0x00000002e1e17221 */ /* 0x000fe20000010000 */
[----:B------:R-:W-:Y:S01]  /*8580*/  MOV R2, R132 ;  /* 0x0000008400027202 */ /* 0x000fe20000000f00 */
[----:B------:R-:W-:Y:S02]  /*8590*/  FADD.FTZ R176, R177, R176 ;  /* 0x000000b0b1b07221 */ /* 0x000fe40000010000 */
[C---:B------:R-:W-:Y:S01]  /*85a0*/  HMMA.16816.F32.BF16 R24, R100.reuse, R110, R24 ;  /* 0x0000006e6418723c */ /* 0x040fe20000041818 */
[----:B------:R-:W2:Y:S03]  /*85b0*/  LDSM.16.MT88.4 R108, [R203+0x4900] ;  /* 0x00490000cb6c783b */ /* 0x000ea60000004200 */
[----:B------:R-:W-:Y:S04]  /*85c0*/  FADD.FTZ R226, R226, R225 ;  /* 0x000000e1e2e27221 */ /* 0x000fe80000010000 */
        /* <DEDUP_REMOVED lines=20> */
[----:B------:R-:W5:Y:S07]  /*8710*/  LDSM.16.MT88.4 R112, [R197+0x1100] ;  /* 0x00110000c570783b */ /* 0x000f6e0000004200 */
[C---:B------:R-:W-:Y:S08]  /*8720*/  HMMA.16816.F32.BF16 R84, R100.reuse, R116, R84 ;  /* 0x000000746454723c */ /* 0x040ff00000041854 */
[C---:B------:R-:W-:Y:S01]  /*8730*/  HMMA.16816.F32.BF16 R88, R100.reuse, R118, R88 ;  /* 0x000000766458723c */ /* 0x040fe20000041858 */
[----:B------:R-:W1:Y:S07]  /*8740*/  LDSM.16.MT88.4 R116, [R203+0x3100] ;  /* 0x00310000cb74783b */ /* 0x000e6e0000004200 */
[C---:B---3--:R-:W-:Y:S08]  /*8750*/  HMMA.16816.F32.BF16 R92, R100.reuse, R104, R92 ;  /* 0x00000068645c723c */ /* 0x048ff0000004185c */
[----:B------:R-:W-:Y:S01]  /*8760*/  HMMA.16816.F32.BF16 R96, R100, R106, R96 ;  /* 0x0000006a6460723c */ /* 0x000fe20000041860 */
[----:B------:R-:W3:Y:S06]  /*8770*/  LDSM.16.MT88.4 R104, [R196+0x3100] ;  /* 0x00310000c468783b */ /* 0x000eec0000004200 */
[----:B------:R-:W-:Y:S01]  /*8780*/  F2FP.BF16.PACK_AB R100, R228, R227 ;  /* 0x000000e3e464723e */ /* 0x000fe200000010ff */
[----:B------:R-:W-:Y:S01]  /*8790*/  FADD.FTZ R227, R227, R176 ;  /* 0x000000b0e3e37221 */ /* 0x000fe20000010000 */
[----:B------:R-:W-:Y:S03]  /*87a0*/  F2FP.BF16.PACK_AB R102, R230, R229 ;  /* 0x000000e5e666723e */ /* 0x000fe600000010ff */
[----:B------:R-:W-:Y:S01]  /*87b0*/  F2FP.BF16.PACK_AB R101, R232, R231 ;  /* 0x000000e7e865723e */ /* 0x000fe200000010ff */
[----:B------:R-:W-:Y:S01]  /*87c0*/  FADD.FTZ R231, R231, R226 ;  /* 0x000000e2e7e77221 */ /* 0x000fe20000010000 */
[----:B------:R-:W-:Y:S01]  /*87d0*/  F2FP.BF16.PACK_AB R103, R234, R233 ;  /* 0x000000e9ea67723e */ /* 0x000fe200000010ff */
[----:B------:R-:W-:Y:S02]  /*87e0*/  FADD.FTZ R228, R228, R227 ;  /* 0x000000e3e4e47221 */ /* 0x000fe40000010000 */
[----:B------:R-:W-:Y:S02]  /*87f0*/  FADD.FTZ R232, R232, R231 ;  /* 0x000000e7e8e87221 */ /* 0x000fe40000010000 */
[----:B------:R-:W-:Y:S02]  /*8800*/  FADD.FTZ R229, R229, R228 ;  /* 0x000000e4e5e57221 */ /* 0x000fe40000010000 */
[C---:B--2---:R-:W-:Y:S03]  /*8810*/  HMMA.16816.F32.BF16 R4, R100.reuse, R108, R4 ;  /* 0x0000006c6404723c */ /* 0x044fe60000041804 */
[----:B------:R-:W-:Y:S02]  /*8820*/  FADD.FTZ R233, R233, R232 ;  /* 0x000000e8e9e97221 */ /* 0x000fe40000010000 */
[----:B------:R-:W-:Y:S02]  /*8830*/  FADD.FTZ R230, R230, R229 ;  /* 0x000000e5e6e67221 */ /* 0x000fe40000010000 */
[----:B------:R-:W-:Y:S01]  /*8840*/  FADD.FTZ R234, R234, R233 ;  /* 0x000000e9eaea7221 */ /* 0x000fe20000010000 */
[C---:B------:R-:W-:Y:S01]  /*8850*/  HMMA.16816.F32.BF16 R8, R100.reuse, R110, R8 ;  /* 0x0000006e6408723c */ /* 0x040fe20000041808 */
[----:B------:R-:W2:Y:S07]  /*8860*/  LDSM.16.MT88.4 R108, [R203+0x5100] ;  /* 0x00510000cb6c783b */ /* 0x000eae0000004200 */
[C---:B------:R-:W-:Y:S08]  /*8870*/  HMMA.16816.F32.BF16 R12, R100.reuse, R120, R12 ;  /* 0x00000078640c723c */ /* 0x040ff0000004180c */
[C---:B------:R-:W-:Y:S08]  /*8880*/  HMMA.16816.F32.BF16 R16, R100.reuse, R122, R16 ;  /* 0x0000007a6410723c */ /* 0x040ff00000041810 */
[C---:B-----5:R-:W-:Y:S08]  /*8890*/  HMMA.16816.F32.BF16 R20, R100.reuse, R112, R20 ;  /* 0x000000706414723c */ /* 0x060ff00000041814 */
[C---:B------:R-:W-:Y:S01]  /*88a0*/  HMMA.16816.F32.BF16 R24, R100.reuse, R114, R24 ;  /* 0x000000726418723c */ /* 0x040fe20000041818 */
[----:B------:R-:W5:Y:S07]  /*88b0*/  LDSM.16.MT88.4 R112, [R198+0x5100] ;  /* 0x00510000c670783b */ /* 0x000f6e0000004200 */
[C---:B------:R-:W-:Y:S08]  /*88c0*/  HMMA.16816.F32.BF16 R28, R100.reuse, R124, R28 ;  /* 0x0000007c641c723c */ /* 0x040ff0000004181c */
[C---:B------:R-:W-:Y:S01]  /*88d0*/  HMMA.16816.F32.BF16 R32, R100.reuse, R126, R32 ;  /* 0x0000007e6420723c */ /* 0x040fe20000041820 */
[----:B------:R-:W-:Y:S07]  /*88e0*/  LDSM.16.MT88.4 R124, [R203+0x1900] ;  /* 0x00190000cb7c783b */ /* 0x000fee0000004200 */
[C---:B-1----:R-:W-:Y:S08]  /*88f0*/  HMMA.16816.F32.BF16 R36, R100.reuse, R116, R36 ;  /* 0x000000746424723c */ /* 0x042ff00000041824 */
[C---:B------:R-:W-:Y:S01]  /*8900*/  HMMA.16816.F32.BF16 R40, R100.reuse, R118, R40 ;  /* 0x000000766428723c */ /* 0x040fe20000041828 */
[----:B------:R-:W1:Y:S07]  /*8910*/  LDSM.16.MT88.4 R116, [R197+0x5100] ;  /* 0x00510000c574783b */ /* 0x000e6e0000004200 */
        /* <DEDUP_REMOVED lines=9> */
[----:B----4-:R-:W-:Y:S01]  /*89b0*/  F2FP.BF16.PACK_AB R139, R242, R241 ;  /* 0x000000f1f28b723e */ /* 0x010fe200000010ff */
[----:B------:R-:W-:Y:S02]  /*89c0*/  FADD.FTZ R239, R239, R234 ;  /* 0x000000eaefef7221 */ /* 0x000fe40000010000 */
[----:B------:R-:W-:Y:S01]  /*89d0*/  FADD.FTZ R236, R236, R235 ;  /* 0x000000ebecec7221 */ /* 0x000fe20000010000 */
[C---:B------:R-:W-:Y:S01]  /*89e0*/  HMMA.16816.F32.BF16 R64, R100.reuse, R106, R64 ;  /* 0x0000006a6440723c */ /* 0x040fe20000041840 */
[----:B------:R-:W3:Y:S03]  /*89f0*/  LDSM.16.MT88.4 R104, [R196+0x5100] ;  /* 0x00510000c468783b */ /* 0x000ee60000004200 */
[----:B------:R-:W-:Y:S02]  /*8a00*/  FADD.FTZ R240, R240, R239 ;  /* 0x000000eff0f07221 */ /* 0x000fe40000010000 */
[----:B------:R-:W-:Y:S02]  /*8a10*/  FADD.FTZ R237, R237, R236 ;  /* 0x000000eceded7221 */ /* 0x000fe40000010000 */
[C---:B--2---:R-:W-:Y:S04]  /*8a20*/  HMMA.16816.F32.BF16 R68, R100.reuse, R108, R68 ;  /* 0x0000006c6444723c */ /* 0x044fe80000041844 */
[----:B------:R-:W-:Y:S02]  /*8a30*/  FADD.FTZ R215, R241, R240 ;  /* 0x000000f0f1d77221 */ /* 0x000fe40000010000 */
[----:B------:R-:W-:Y:S02]  /*8a40*/  FADD.FTZ R214, R238, R237 ;  /* 0x000000edeed67221 */ /* 0x000fe40000010000 */
[C---:B------:R-:W-:Y:S01]  /*8a50*/  HMMA.16816.F32.BF16 R72, R100.reuse, R110, R72 ;  /* 0x0000006e6448723c */ /* 0x040fe20000041848 */
[----:B------:R-:W2:Y:S03]  /*8a60*/  LDSM.16.MT88.4 R108, [R198+0x1900] ;  /* 0x00190000c66c783b */ /* 0x000ea60000004200 */
[----:B------:R-:W-:Y:S04]  /*8a70*/  FADD.FTZ R215, R242, R215 ;  /* 0x000000d7f2d77221 */ /* 0x000fe80000010000 */
[C---:B-----5:R-:W-:Y:S08]  /*8a80*/  HMMA.16816.F32.BF16 R76, R100.reuse, R112, R76 ;  /* 0x00000070644c723c */ /* 0x060ff0000004184c */
[C---:B------:R-:W-:Y:S08]  /*8a90*/  HMMA.16816.F32.BF16 R80, R100.reuse, R114, R80 ;  /* 0x000000726450723c */ /* 0x040ff00000041850 */
[C---:B-1----:R-:W-:Y:S08]  /*8aa0*/  HMMA.16816.F32.BF16 R84, R100.reuse, R116, R84 ;  /* 0x000000746454723c */ /* 0x042ff00000041854 */
[C---:B------:R-:W-:Y:S08]  /*8ab0*/  HMMA.16816.F32.BF16 R88, R100.reuse, R118, R88 ;  /* 0x000000766458723c */ /* 0x040ff00000041858 */
[C---:B---3--:R-:W-:Y:S08]  /*8ac0*/  HMMA.16816.F32.BF16 R92, R100.reuse, R104, R92 ;  /* 0x00000068645c723c */ /* 0x048ff0000004185c */
[----:B------:R-:W-:Y:S08]  /*8ad0*/  HMMA.16816.F32.BF16 R96, R100, R106, R96 ;  /* 0x0000006a6460723c */ /* 0x000ff00000041860 */
[C---:B------:R-:W-:Y:S01]  /*8ae0*/  HMMA.16816.F32.BF16 R128, R136.reuse, R124, R4 ;  /* 0x0000007c8880723c */ /* 0x040fe20000041804 */
[----:B------:R-:W1:Y:S07]  /*8af0*/  LDSM.16.MT88.4 R4, [R198+0x5900] ;  /* 0x00590000c604783b */ /* 0x000e6e0000004200 */
[C---:B------:R-:W-:Y:S01]  /*8b00*/  HMMA.16816.F32.BF16 R124, R136.reuse, R126, R8 ;  /* 0x0000007e887c723c */ /* 0x040fe20000041808 */
[----:B------:R-:W3:Y:S07]  /*8b10*/  LDSM.16.MT88.4 R8, [R197+0x5900] ;  /* 0x00590000c508783b */ /* 0x000eee0000004200 */
[C---:B--2---:R-:W-:Y:S01]  /*8b20*/  HMMA.16816.F32.BF16 R120, R136.reuse, R108, R12 ;  /* 0x0000006c8878723c */ /* 0x044fe2000004180c */
[----:B------:R-:W2:Y:S07]  /*8b30*/  LDSM.16.MT88.4 R12, [R196+0x5900] ;  /* 0x00590000c40c783b */ /* 0x000eae0000004200 */
        /* <DEDUP_REMOVED lines=15> */
[C---:B-1----:R-:W-:Y:S08]  /*8c30*/  HMMA.16816.F32.BF16 R76, R136.reuse, R4, R76 ;  /* 0x00000004884c723c */ /* 0x042ff0000004184c */
[C---:B------:R-:W-:Y:S08]  /*8c40*/  HMMA.16816.F32.BF16 R80, R136.reuse, R6, R80 ;  /* 0x000000068850723c */ /* 0x040ff00000041850 */
[C---:B---3--:R-:W-:Y:S08]  /*8c50*/  HMMA.16816.F32.BF16 R84, R136.reuse, R8, R84 ;  /* 0x000000088854723c */ /* 0x048ff00000041854 */
[C---:B------:R-:W-:Y:S08]  /*8c60*/  HMMA.16816.F32.BF16 R88, R136.reuse, R10, R88 ;  /* 0x0000000a8858723c */ /* 0x040ff00000041858 */
[C---:B--2---:R-:W-:Y:S08]  /*8c70*/  HMMA.16816.F32.BF16 R92, R136.reuse, R12, R92 ;  /* 0x0000000c885c723c */ /* 0x044ff0000004185c */
[----:B------:R-:W-:Y:S01]  /*8c80*/  HMMA.16816.F32.BF16 R96, R136, R14, R96 ;  /* 0x0000000e8860723c */ /* 0x000fe20000041860 */
[----:B------:R-:W-:-:S07]  /*8c90*/  @P0 BRA `(.L_x_191) ;  /* 0xffffc4e000000947 */ /* 0x000fce000383ffff */
.L_x_180:
[----:B------:R-:W1:Y:S01]  /*8ca0*/  S2UR UR24, SR_CTAID.X ;  /* 0x00000000001879c3 */ /* 0x000e620000002500 */
[----:B------:R-:W-:Y:S01]  /*8cb0*/  ULDC UR25, c[0x0][0x168] ;  /* 0x00005a0000197ab9 */ /* 0x000fe20000000800 */
[----:B------:R-:W-:Y:S01]  /*8cc0*/  PLOP3.LUT P0, PT, PT, PT, UP1, 0x40, 0x0 ;  /* 0x000000000000781c */ /* 0x000fe20003f0e818 */
[----:B------:R-:W-:-:S02]  /*8cd0*/  ULDC.64 UR4, c[0x0][0x2c8] ;  /* 0x0000b20000047ab9 */ /* 0x000fc40000000a00 */
[----:B------:R-:W-:Y:S02]  /*8ce0*/  UIADD3 UR25, -UR25, 0x1, URZ ;  /* 0x0000000119197890 */ /* 0x000fe4000fffe13f */
[----:B-1----:R-:W-:-:S04]  /*8cf0*/  ULEA UR24, UR24, 0x7f, 0x7 ;  /* 0x0000007f18187891 */ /* 0x002fc8000f8e383f */
[----:B------:R-:W-:-:S03]  /*8d00*/  UIMAD.WIDE.U32 UR26, UR24, UR4, URZ ;  /* 0x00000004181a72a5 */ /* 0x000fc6000f8e003f */
[----:B------:R-:W-:Y:S02]  /*8d10*/  ULDC UR4, c[0x0][0x1d0] ;  /* 0x0000740000047ab9 */ /* 0x000fe40000000800 */
[----:B------:R-:W-:Y:S02]  /*8d20*/  UIMAD UR4, UR20, UR4, UR25 ;  /* 0x00000004140472a4 */ /* 0x000fe4000f8e0219 */
[----:B------:R-:W-:Y:S02]  /*8d30*/  @UP2 USHF.R.U32.HI UR24, URZ, UR5, UR27 ;  /* 0x000000053f182299 */ /* 0x000fe4000801161b */
[----:B------:R-:W-:Y:S02]  /*8d40*/  ULDC UR20, c[0x0][0x324] ;  /* 0x0000c90000147ab9 */ /* 0x000fe40000000800 */
[----:B------:R-:W-:-:S04]  /*8d50*/  UIADD3 UR24, UR4, UR24, URZ ;  /* 0x0000001804187290 */ /* 0x000fc8000fffe03f */
[----:B------:R-:W-:Y:S01]  /*8d60*/  UIADD3 UR20, UR24, -UR20, URZ ;  /* 0x8000001418147290 */ /* 0x000fe2000fffe03f */
[----:B------:R-:W-:Y:S05]  /*8d70*/  @P0 BRA `(.L_x_192) ;  /* 0x0000016000000947 */ /* 0x000fea0003800000 */
[----:B------:R-:W-:-:S06]  /*8d80*/  UISETP.GT.AND UP0, UPT, UR24, -0x1, UPT ;  /* 0xffffffff1800788c */ /* 0x000fcc000bf04270 */
[----:B------:R-:W-:-:S13]  /*8d90*/  PLOP3.LUT P0, PT, PT, PT, UP0, 0x80, 0x0 ;  /* 0x000000000000781c */ /* 0x000fda0003f0f008 */
[----:B------:R-:W-:Y:S05]  /*8da0*/  @P0 BRA `(.L_x_193) ;  /* 0x0000009000000947 */ /* 0x000fea0003800000 */
[----:B------:R-:W-:Y:S02]  /*8db0*/  ULDC UR4, c[0x0][0x32c] ;  /* 0x0000cb0000047ab9 */ /* 0x000fe40000000800 */
[----:B------:R-:W-:Y:S02]  /*8dc0*/  UISETP.NE.AND UP0, UPT, UR4, 0x1, UPT ;  /* 0x000000010400788c */ /* 0x000fe4000bf05270 */
[----:B------:R-:W-:Y:S02]  /*8dd0*/  ULOP3.LUT UR24, URZ, UR24, URZ, 0x33, !UPT ;  /* 0x000000183f187292 */ /* 0x000fe4000f8e333f */
[----:B------:R-:W-:Y:S02]  /*8de0*/  ULDC.64 UR4, c[0x0][0x330] ;  /* 0x0000cc0000047ab9 */ /* 0x000fe40000000a00 */
[----:B------:R-:W-:-:S07]  /*8df0*/  UIMAD.WIDE.U32 UR26, UR24, UR4, URZ ;  /* 0x00000004181a72a5 */ /* 0x000fce000f8e003f */
[----:B------:R-:W-:Y:S02]  /*8e00*/  @UP0 UMOV UR25, UR27 ;  /* 0x0000001b00190c82 */ /* 0x000fe40008000000 */
[----:B------:R-:W-:-:S04]  /*8e10*/  @UP0 USHF.R.U32.HI UR24, URZ, UR5, UR25 ;  /* 0x000000053f180299 */ /* 0x000fc80008011619 */
[----:B------:R-:W-:Y:S01]  /*8e20*/  ULOP3.LUT UR24, URZ, UR24, URZ, 0x33, !UPT ;  /* 0x000000183f187292 */ /* 0x000fe2000f8e333f */
[----:B------:R-:W-:Y:S05]  /*8e30*/  BRA `(.L_x_194) ;  /* 0x0000006000007947 */ /* 0x000fea0003800000 */
.L_x_193:
[----:B------:R-:W-:Y:S02]  /*8e40*/  ULDC UR4, c[0x0][0x32c] ;  /* 0x0000cb0000047ab9 */ /* 0x000fe40000000800 */
[----:B------:R-:W-:-:S03]  /*8e50*/  UISETP.NE.AND UP0, UPT, UR4, 0x1, UPT ;  /* 0x000000010400788c */ /* 0x000fc6000bf05270 */
[----:B------:R-:W-:Y:S02]  /*8e60*/  ULDC.64 UR4, c[0x0][0x330] ;  /* 0x0000cc0000047ab9 */ /* 0x000fe40000000a00 */
[----:B------:R-:W-:-:S07]  /*8e70*/  UIMAD.WIDE.U32 UR26, UR24, UR4, URZ ;  /* 0x00000004181a72a5 */ /* 0x000fce000f8e003f */
[----:B------:R-:W-:Y:S02]  /*8e80*/  @UP0 UMOV UR25, UR27 ;  /* 0x0000001b00190c82 */ /* 0x000fe40008000000 */
[----:B------:R-:W-:Y:S02]  /*8e90*/  @UP0 USHF.R.U32.HI UR24, URZ, UR5, UR25 ;  /* 0x000000053f180299 */ /* 0x000fe40008011619 */
.L_x_194:
[----:B------:R-:W-:Y:S02]  /*8ea0*/  ULDC UR4, c[0x0][0x32c] ;  /* 0x0000cb0000047ab9 */ /* 0x000fe40000000800 */
[----:B------:R-:W-:-:S04]  /*8eb0*/  UIMAD UR4, UR24, UR4, URZ ;  /* 0x00000004180472a4 */ /* 0x000fc8000f8e023f */
[----:B------:R-:W-:-:S04]  /*8ec0*/  UISETP.LT.AND UP0, UPT, UR20, UR4, UPT ;  /* 0x000000041400728c */ /* 0x000fc8000bf01270 */
[----:B------:R-:W-:-:S04]  /*8ed0*/  USEL UR20, UR20, UR4, !UP0 ;  /* 0x0000000414147287 */ /* 0x000fc8000c000000 */
.L_x_192:
[----:B------:R-:W-:-:S04]  /*8ee0*/  UIADD3 UR20, UR20, 0x3f, URZ ;  /* 0x0000003f14147890 */ /* 0x000fc8000fffe03f */
        /* <DEDUP_REMOVED lines=8> */
[----:B------:R-:W-:Y:S01]  /*8f70*/  SHF.R.S32.HI R5, RZ, 0x1f, R218 ;  /* 0x0000001fff057819 */ /* 0x000fe200000114da */
[----:B------:R-:W-:Y:S01]  /*8f80*/  IMAD.MOV.U32 R135, RZ, RZ, R132 ;  /* 0x000000ffff877224 */ /* 0x000fe200078e0084 */
[C---:B------:R-:W-:Y:S01]  /*8f90*/  SHF.L.U64.HI R226, R217.reuse, 0x1, R220 ;  /* 0x00000001d9e27819 */ /* 0x040fe200000102dc */
[----:B------:R-:W-:Y:S01]  /*8fa0*/  IMAD.MOV.U32 R3, RZ, RZ, R0 ;  /* 0x000000ffff037224 */ /* 0x000fe200078e0000 */
[----:B------:R-:W-:Y:S01]  /*8fb0*/  SEL R224, RZ, 0x10, P5 ;  /* 0x00000010ffe07807 */ /* 0x000fe20002800000 */
[----:B------:R-:W-:Y:S01]  /*8fc0*/  IMAD.SHL.U32 R227, R218, 0x2, RZ ;  /* 0x00000002dae37824 */ /* 0x000fe200078e00ff */
[----:B------:R-:W-:Y:S01]  /*8fd0*/  SHF.L.U64.HI R223, R216, 0x1, R219 ;  /* 0x00000001d8df7819 */ /* 0x000fe200000102db */
[----:B------:R-:W-:Y:S01]  /*8fe0*/  IMAD.SHL.U32 R225, R217, 0x2, RZ ;  /* 0x00000002d9e17824 */ /* 0x000fe200078e00ff */
[----:B------:R-:W-:Y:S01]  /*8ff0*/  SHF.L.U64.HI R228, R218, 0x1, R5 ;  /* 0x00000001dae47819 */ /* 0x000fe20000010205 */
[----:B------:R-:W-:Y:S02]  /*9000*/  IMAD.SHL.U32 R222, R216, 0x2, RZ ;  /* 0x00000002d8de7824 */ /* 0x000fe400078e00ff */
.L_x_198:
        /* <DEDUP_REMOVED lines=56> */
.L_x_196:
        /* <DEDUP_REMOVED lines=14> */
[C---:B------:R-:W-:Y:S01]  /*9470*/  HMMA.16816.F32.BF16 R28, R136.reuse, R32, RZ ;  /* 0x00000020881c723c */ /* 0x040fe200000418ff */
[----:B------:R-:W-:Y:S07]  /*9480*/  LDSM.16.M88.4 R180, [R192] ;  /* 0x00000000c0b4783b */ /* 0x000fee0000000200 */
[----:B------:R-:W-:Y:S01]  /*9490*/  HMMA.16816.F32.BF16 R32, R136, R34, RZ ;  /* 0x000000228820723c */ /* 0x000fe200000418ff */
[----:B------:R-:W1:Y:S07]  /*94a0*/  LDSM.16.M88.4 R136, [R200+0x6900] ;  /* 0x00690000c888783b */ /* 0x000e6e0000000200 */
[C---:B------:R-:W-:Y:S08]  /*94b0*/  HMMA.16816.F32.BF16 R4, R144.reuse, R148, R4 ;  /* 0x000000949004723c */ /* 0x040ff00000041804 */
        /* <DEDUP_REMOVED lines=10> */
[----:B------:R-:W3:Y:S07]  /*9560*/  LDSM.16.M88.4 R144, [R192+0x800] ;  /* 0x00080000c090783b */ /* 0x000eee0000000200 */
[C---:B--2---:R-:W-:Y:S01]  /*9570*/  HMMA.16816.F32.BF16 R4, R164.reuse, R168, R4 ;  /* 0x000000a8a404723c */ /* 0x044fe20000041804 */
        /* <DEDUP_REMOVED lines=8> */
[----:B------:R-:W4:Y:S07]  /*9600*/  LDSM.16.M88.4 R140, [R205+0x9100] ;  /* 0x00910000cd8c783b */ /* 0x000f2e0000000200 */
[C---:B------:R-:W-:Y:S08]  /*9610*/  HMMA.16816.F32.BF16 R28, R164.reuse, R172, R28 ;  /* 0x000000aca41c723c */ /* 0x040ff0000004181c */
[----:B------:R-:W-:Y:S01]  /*9620*/  HMMA.16816.F32.BF16 R32, R164, R174, R32 ;  /* 0x000000aea420723c */ /* 0x000fe20000041820 */
[----:B------:R-:W5:Y:S07]  /*9630*/  LDSM.16.M88.4 R164, [R205+0x9900] ;  /* 0x00990000cda4783b */ /* 0x000f6e0000000200 */
[C---:B------:R-:W-:Y:S01]  /*9640*/  HMMA.16816.F32.BF16 R4, R176.reuse, R180, R4 ;  /* 0x000000b4b004723c */ /* 0x040fe20000041804 */
[----:B------:R-:W1:Y:S07]  /*9650*/  LDSM.16.M88.4 R172, [R191] ;  /* 0x00000000bfac783b */ /* 0x000e6e0000000200 */
[C---:B------:R-:W-:Y:S01]  /*9660*/  HMMA.16816.F32.BF16 R8, R176.reuse, R182, R8 ;  /* 0x000000b6b008723c */ /* 0x040fe20000041808 */
[----:B------:R-:W-:Y:S07]  /*9670*/  LDSM.16.M88.4 R180, [R200+0x8100] ;  /* 0x00810000c8b4783b */ /* 0x000fee0000000200 */
[C---:B---3--:R-:W-:Y:S08]  /*9680*/  HMMA.16816.F32.BF16 R12, R176.reuse, R144, R12 ;  /* 0x00000090b00c723c */ /* 0x048ff0000004180c */
[C---:B------:R-:W-:Y:S01]  /*9690*/  HMMA.16816.F32.BF16 R16, R176.reuse, R146, R16 ;  /* 0x00000092b010723c */ /* 0x040fe20000041810 */
[----:B------:R-:W3:Y:S07]  /*96a0*/  LDSM.16.M88.4 R144, [R190] ;  /* 0x00000000be90783b */ /* 0x000eee0000000200 */
        /* <DEDUP_REMOVED lines=13> */
[C---:B----4-:R-:W-:Y:S08]  /*9780*/  HMMA.16816.F32.BF16 R20, R156.reuse, R140, R20 ;  /* 0x0000008c9c14723c */ /* 0x050ff00000041814 */
[C---:B------:R-:W-:Y:S01]  /*9790*/  HMMA.16816.F32.BF16 R24, R156.reuse, R142, R24 ;  /* 0x0000008e9c18723c */ /* 0x040fe20000041818 */
[----:B------:R-:W4:Y:S07]  /*97a0*/  LDSM.16.M88.4 R140, [R200+0x9100] ;  /* 0x00910000c88c783b */ /* 0x000f2e0000000200 */
[C---:B-----5:R-:W-:Y:S08]  /*97b0*/  HMMA.16816.F32.BF16 R28, R156.reuse, R164, R28 ;  /* 0x000000a49c1c723c */ /* 0x060ff0000004181c */
[----:B------:R-:W-:Y:S01]  /*97c0*/  HMMA.16816.F32.BF16 R32, R156, R166, R32 ;  /* 0x000000a69c20723c */ /* 0x000fe20000041820 */
[----:B------:R-:W5:Y:S07]  /*97d0*/  LDSM.16.M88.4 R156, [R200+0x9900] ;  /* 0x00990000c89c783b */ /* 0x000f6e0000000200 */
        /* <DEDUP_REMOVED lines=54> */
[C---:B------:R-:W-:Y:S08]  /*9b40*/  HMMA.16816.F32.BF16 R8, R176.reuse, R182, R8 ;  /* 0x000000b6b008723c */ /* 0x040ff00000041808 */
[C---:B---3--:R-:W-:Y:S08]  /*9b50*/  HMMA.16816.F32.BF16 R12, R176.reuse, R144, R12 ;  /* 0x00000090b00c723c */ /* 0x048ff0000004180c */
        /* <DEDUP_REMOVED lines=10> */
[C---:B----4-:R-:W-:Y:S08]  /*9c00*/  HMMA.16816.F32.BF16 R20, R160.reuse, R140, R20 ;  /* 0x0000008ca014723c */ /* 0x050ff00000041814 */
        /* <DEDUP_REMOVED lines=22> */
[----:B------:R-:W3:Y:S01]  /*9d70*/  MUFU.TANH R179, R10 ;  /* 0x0000000a00b37308 */ /* 0x000ee20000002400 */
        /* <DEDUP_REMOVED lines=17> */
[----:B----4-:R-:W4:Y:S01]  /*9e90*/  LDSM.16.M88.4 R8, [R192+0x5800] ;  /* 0x00580000c008783b */ /* 0x010f220000000200 */
[----:B------:R-:W-:Y:S08]  /*9ea0*/  DEPBAR.LE SB0, 0x0 ;  /* 0x000080000000791a */ /* 0x000ff00000000000 */
[----:B------:R-:W1:Y:S01]  /*9eb0*/  MUFU.TANH R175, R175 ;  /* 0x000000af00af7308 */ /* 0x000e620000002400 */
[----:B------:R-:W-:Y:S09]  /*9ec0*/  BAR.SYNC.DEFER_BLOCKING 0x0 ;  /* 0x0000000000007b1d */ /* 0x000ff20000010000 */
[----:B------:R-:W1:Y:S10]  /*9ed0*/  MUFU.TANH R178, R178 ;  /* 0x000000b200b27308 */ /* 0x000e740000002400 */
[----:B------:R-:W1:Y:S10]  /*9ee0*/  MUFU.TANH R166, R166 ;  /* 0x000000a600a67308 */ /* 0x000e740000002400 */
[----:B------:R1:W1:Y:S01]  /*9ef0*/  MUFU.TANH R164, R13 ;  /* 0x0000000d00a47308 */ /* 0x0002620000002400 */
[C---:B----4-:R-:W-:Y:S09]  /*9f00*/  HMMA.16816.F32.BF16 R28, R168.reuse, R8, R28 ;  /* 0x00000008a81c723c */ /* 0x050ff2000004181c */
        /* <DEDUP_REMOVED lines=30> */
[----:B------:R4:W1:Y:S01]  /*a0f0*/  MUFU.TANH R133, R35 ;  /* 0x0000002300857308 */ /* 0x0008620000002400 */
[----:B------:R-:W-:-:S05]  /*a100*/  @P0 BRA `(.L_x_197) ;  /* 0x0000037000000947 */ /* 0x000fca0003800000 */
[----:B--23--:R-:W-:Y:S01]  /*a110*/  IADD3 R10, -R224, 0x10, RZ ;  /* 0x00000010e00a7810 */ /* 0x00cfe20007ffe1ff */
[----:B------:R-:W-:Y:S01]  /*a120*/  ULEA UR5, UR21, UR13, 0x6 ;  /* 0x0000000d15057291 */ /* 0x000fe2000f8e303f */
[----:B------:R-:W-:Y:S02]  /*a130*/  IMAD.MOV.U32 R207, RZ, RZ, RZ ;  /* 0x000000ffffcf7224 */ /* 0x000fe400078e00ff */
[----:B------:R-:W-:Y:S03]  /*a140*/  LOP3.LUT R10, R10, 0xf, RZ, 0xc0, !PT ;  /* 0x0000000f0a0a7812 */ /* 0x000fe600078ec0ff */
        /* <DEDUP_REMOVED lines=10> */
[----:B------:R-:W2:Y:S01]  /*a1f0*/  @!P1 LDG.E R207, [R4.64] ;  /* 0x0000001604cf9981 */ /* 0x000ea2000c1e1900 */
[----:B------:R-:W-:Y:S04]  /*a200*/  IMAD R208, R7, c[0x0][0x2b8], R208 ;  /* 0x0000ae0007d07a24 */ /* 0x000fe800078e02d0 */
[C---:B------:R-:W-:Y:S01]  /*a210*/  IMAD.WIDE.U32 R8, R208.reuse, c[0x0][0x1e0], RZ ;  /* 0x00007800d0087a25 */ /* 0x040fe200078e00ff */
[----:B------:R-:W-:Y:S05]  /*a220*/  SHF.R.S32.HI R7, RZ, 0x1f, R208 ;  /* 0x0000001fff077819 */ /* 0x000fea00000114d0 */
[----:B------:R-:W-:Y:S04]  /*a230*/  IMAD R7, R7, c[0x0][0x1e0], RZ ;  /* 0x0000780007077a24 */ /* 0x000fe800078e02ff */
[----:B------:R-:W-:Y:S04]  /*a240*/  IMAD R7, R208, c[0x0][0x1e4], R7 ;  /* 0x00007900d0077a24 */ /* 0x000fe800078e0207 */
[----:B------:R-:W-:Y:S01]  /*a250*/  IMAD.IADD R9, R9, 0x1, R7 ;  /* 0x0000000109097824 */ /* 0x000fe200078e0207 */
[----:B--2---:R-:W-:Y:S03]  /*a260*/  SHF.R.S32.HI R0, RZ, 0x1f, R207 ;  /* 0x0000001fff007819 */ /* 0x004fe600000114cf */
[C---:B------:R-:W-:Y:S04]  /*a270*/  IMAD.WIDE.U32 R8, R207.reuse, c[0x0][0x1f0], R8 ;  /* 0x00007c00cf087a25 */ /* 0x040fe800078e0008 */
[----:B------:R-:W-:Y:S01]  /*a280*/  IMAD R0, R0, c[0x0][0x1f0], RZ ;  /* 0x00007c0000007a24 */ /* 0x000fe200078e02ff */
[----:B------:R-:W-:Y:S03]  /*a290*/  IADD3 R5, P0, R8, UR18, RZ ;  /* 0x0000001208057c10 */ /* 0x000fe6000ff1e0ff */
[----:B------:R-:W-:Y:S05]  /*a2a0*/  IMAD R0, R207, c[0x0][0x1f4], R0 ;  /* 0x00007d00cf007a24 */ /* 0x000fea00078e0200 */
[----:B------:R-:W-:Y:S02]  /*a2b0*/  IADD3.X R0, R9, UR8, R0, P0, !PT ;  /* 0x0000000809007c10 */ /* 0x000fe400087fe400 */
[----:B------:R-:W-:Y:S02]  /*a2c0*/  LEA R6, P0, R5, c[0x0][0x1c8], 0x1 ;  /* 0x0000720005067a11 */ /* 0x000fe400078008ff */
[----:B------:R-:W-:Y:S02]  /*a2d0*/  IADD3 R9, -R221, 0x10, RZ ;  /* 0x00000010dd097810 */ /* 0x000fe40007ffe1ff */
[----:B------:R-:W-:Y:S01]  /*a2e0*/  LEA.HI.X R4, R5, c[0x0][0x1cc], R0, 0x1, P0 ;  /* 0x0000730005047a11 */ /* 0x000fe200000f0c00 */
[----:B------:R-:W-:Y:S01]  /*a2f0*/  SHFL.IDX PT, R2, R6, RZ, 0x181f ;  /* 0x00181fff06027589 */ /* 0x000fe200000e0000 */
[----:B------:R-:W-:Y:S03]  /*a300*/  LOP3.LUT R9, R9, 0xf, RZ, 0xc0, !PT ;  /* 0x0000000f09097812 */ /* 0x000fe600078ec0ff */
[----:B------:R-:W2:Y:S04]  /*a310*/  SHFL.IDX PT, R0, R6, 0x1, 0x181f ;  /* 0x00381f0006007f89 */ /* 0x000ea800000e0000 */
[----:B------:R-:W3:Y:S04]  /*a320*/  SHFL.IDX PT, R5, R4, 0x1, 0x181f ;  /* 0x00381f0004057f89 */ /* 0x000ee800000e0000 */
[----:B------:R-:W5:Y:S01]  /*a330*/  SHFL.IDX PT, R7, R4, RZ, 0x181f ;  /* 0x00181fff04077589 */ /* 0x000f6200000e0000 */
[-C--:B--2---:R-:W-:Y:S04]  /*a340*/  IADD3 R10, P2, P0, R10, R0.reuse, R225 ;  /* 0x000000000a0a7210 */ /* 0x084fe8000785e0e1 */
[-C--:B---3--:R-:W-:Y:S02]  /*a350*/  IADD3.X R11, RZ, R5.reuse, R226, P2, P0 ;  /* 0x00000005ff0b7210 */ /* 0x088fe400017e04e2 */
[----:B------:R-:W-:Y:S04]  /*a360*/  IADD3 R8, P2, P0, R9, R0, R222 ;  /* 0x0000000009087210 */ /* 0x000fe8000785e0de */
[--C-:B------:R-:W-:Y:S02]  /*a370*/  IADD3.X R9, RZ, R5, R223.reuse, P2, P0 ;  /* 0x00000005ff097210 */ /* 0x100fe400017e04df */
[C---:B----4-:R-:W-:Y:S02]  /*a380*/  IADD3 R14, P2, R2.reuse, R227, RZ ;  /* 0x000000e3020e7210 */ /* 0x050fe40007f5e0ff */
[C---:B------:R-:W-:Y:S03]  /*a390*/  IADD3 R12, P0, R2.reuse, R225, RZ ;  /* 0x000000e1020c7210 */ /* 0x040fe60007f1e0ff */
[C---:B-----5:R-:W-:Y:S01]  /*a3a0*/  IMAD.X R15, R7.reuse, 0x1, R228, P2 ;  /* 0x00000001070f7824 */ /* 0x060fe200010e06e4 */
[----:B------:R-:W-:Y:S01]  /*a3b0*/  IADD3 R6, P2, R2, R222, RZ ;  /* 0x000000de02067210 */ /* 0x000fe20007f5e0ff */
[C---:B-1----:R-:W-:Y:S01]  /*a3c0*/  IMAD.X R13, R7.reuse, 0x1, R226, P0 ;  /* 0x00000001070d7824 */ /* 0x042fe200000e06e2 */
        /* <DEDUP_REMOVED lines=11> */
.L_x_197:
[----:B-123--:R-:W-:Y:S01]  /*a480*/  FMNMX.FTZ R5, R172, R3, !PT ;  /* 0x00000003ac057209 */ /* 0x00efe20007810000 */
[----:B----4-:R-:W-:Y:S01]  /*a490*/  LDSM.16.MT88.4 R12, [R203+0x100] ;  /* 0x00010000cb0c783b */ /* 0x010fe20000004200 */
[----:B------:R-:W-:Y:S01]  /*a4a0*/  FMNMX.FTZ R2, R176, R135, !PT ;  /* 0x00000087b0027209 */ /* 0x000fe20007810000 */
[----:B------:R-:W-:Y:S01]  /*a4b0*/  UISETP.GT.AND UP0, UPT, UR21, UR4, UPT ;  /* 0x000000041500728c */ /* 0x000fe2000bf04270 */
[----:B------:R-:W-:Y:S01]  /*a4c0*/  FMNMX.FTZ R5, R144, R5, !PT ;  /* 0x0000000590057209 */ /* 0x000fe20007810000 */
[----:B------:R-:W-:Y:S01]  /*a4d0*/  UIADD3 UR21, UR21, -0x1, URZ ;  /* 0xffffffff15157890 */ /* 0x000fe2000fffe03f */
        /* <DEDUP_REMOVED lines=22> */
[----:B------:R-:W0:Y:S01]  /*a640*/  LDGDEPBAR ;  /* 0x00000000000079af */ /* 0x000e220000000000 */
[----:B------:R-:W-:Y:S02]  /*a650*/  FMNMX.FTZ R2, R155, R2, !PT ;  /* 0x000000029b027209 */ /* 0x000fe40007810000 */
[----:B------:R-:W-:Y:S02]  /*a660*/  FMNMX.FTZ R5, R152, R5, !PT ;  /* 0x0000000598057209 */ /* 0x000fe40007810000 */
[----:B------:R-:W-:Y:S02]  /*a670*/  FMNMX.FTZ R2, R153, R2, !PT ;  /* 0x0000000299027209 */ /* 0x000fe40007810000 */
[----:B------:R-:W-:Y:S02]  /*a680*/  FMNMX.FTZ R5, R148, R5, !PT ;  /* 0x0000000594057209 */ /* 0x000fe40007810000 */
[----:B------:R-:W-:Y:S02]  /*a690*/  FMNMX.FTZ R2, R149, R2, !PT ;  /* 0x0000000295027209 */ /* 0x000fe40007810000 */
[----:B------:R-:W-:Y:S02]  /*a6a0*/  FMNMX.FTZ R5, R150, R5, !PT ;  /* 0x0000000596057209 */ /* 0x000fe40007810000 */
[----:B------:R-:W-:Y:S02]  /*a6b0*/  FMNMX.FTZ R9, R147, R2, !PT ;  /* 0x0000000293097209 */ /* 0x000fe40007810000 */
[----:B------:R-:W-:Y:S02]  /*a6c0*/  FMNMX.FTZ R0, R146, R5, !PT ;  /* 0x0000000592007209 */ /* 0x000fe40007810000 */
[----:B------:R-:W-:Y:S02]  /*a6d0*/  PLOP3.LUT P0, PT, PT, PT, UP0, 0x80, 0x0 ;  /* 0x000000000000781c */ /* 0x000fe40003f0f008 */
[----:B------:R-:W-:Y:S02]  /*a6e0*/  FMNMX.FTZ R4, R145, R0, !PT ;  /* 0x0000000091047209 */ /* 0x000fe40007810000 */
[----:B------:R-:W-:Y:S03]  /*a6f0*/  FMNMX.FTZ R0, R134, R9, !PT ;  /* 0x0000000986007209 */ /* 0x000fe60007810000 */
[----:B------:R-:W-:Y:S01]  /*a700*/  SHFL.BFLY PT, R9, R4, 0x2, 0x1f ;  /* 0x0c401f0004097f89 */ /* 0x000fe200000e0000 */
[----:B------:R-:W-:Y:S07]  /*a710*/  FMNMX.FTZ R7, R133, R0, !PT ;  /* 0x0000000085077209 */ /* 0x000fee0007810000 */
[----:B------:R-:W1:Y:S02]  /*a720*/  SHFL.BFLY PT, R0, R7, 0x2, 0x1f ;  /* 0x0c401f0007007f89 */ /* 0x000e6400000e0000 */
[----:B-1----:R-:W-:Y:S02]  /*a730*/  FMNMX.FTZ R5, R7, R0, !PT ;  /* 0x0000000007057209 */ /* 0x002fe40007810000 */
[----:B------:R-:W-:Y:S04]  /*a740*/  FMNMX.FTZ R11, R4, R9, !PT ;  /* 0x00000009040b7209 */ /* 0x000fe80007810000 */
[----:B------:R-:W1:Y:S08]  /*a750*/  SHFL.BFLY PT, R132, R5, 0x1, 0x1f ;  /* 0x0c201f0005847f89 */ /* 0x000e7000000e0000 */
[----:B------:R-:W2:Y:S01]  /*a760*/  SHFL.BFLY PT, R2, R11, 0x1, 0x1f ;  /* 0x0c201f000b027f89 */ /* 0x000ea200000e0000 */
[----:B-1----:R-:W-:Y:S02]  /*a770*/  FMNMX.FTZ R132, R5, R132, !PT ;  /* 0x0000008405847209 */ /* 0x002fe40007810000 */
[----:B--2---:R-:W-:Y:S05]  /*a780*/  FMNMX.FTZ R0, R11, R2, !PT ;  /* 0x000000020b007209 */ /* 0x004fea0007810000 */
[C---:B------:R-:W-:Y:S02]  /*a790*/  FMUL.FTZ R151, R0.reuse, c[0x0][0x2d0] ;  /* 0x0000b40000977a20 */ /* 0x040fe40000410000 */
[----:B------:R-:W-:Y:S02]  /*a7a0*/  FADD.FTZ R2, -R0, R3 ;  /* 0x0000000300027221 */ /* 0x000fe40000010100 */
[----:B------:R-:W-:Y:S02]  /*a7b0*/  FFMA.FTZ R173, R144, c[0x0][0x2d0], -R151 ;  /* 0x0000b40090ad7a23 */ /* 0x000fe40000010897 */
[----:B------:R-:W-:Y:S02]  /*a7c0*/  FMUL.FTZ R144, R132, c[0x0][0x2d0] ;  /* 0x0000b40084907a20 */ /* 0x000fe40000410000 */
[----:B------:R-:W-:Y:S02]  /*a7d0*/  FMUL.FTZ R3, R2, c[0x0][0x2d0] ;  /* 0x0000b40002037a20 */ /* 0x000fe40000410000 */
[----:B------:R-:W-:Y:S01]  /*a7e0*/  FADD.FTZ R2, -R132, R135 ;  /* 0x0000008784027221 */ /* 0x000fe20000010100 */
[----:B------:R-:W-:Y:S01]  /*a7f0*/  MUFU.EX2 R173, R173 ;  /* 0x000000ad00ad7308 */ /* 0x000fe20000000800 */
[--C-:B------:R-:W-:Y:S02]  /*a800*/  FFMA.FTZ R174, R172, c[0x0][0x2d0], -R151.reuse ;  /* 0x0000b400acae7a23 */ /* 0x100fe40000010897 */
[--C-:B------:R-:W-:Y:S02]  /*a810*/  FFMA.FTZ R172, R178, c[0x0][0x2d0], -R151.reuse ;  /* 0x0000b400b2ac7a23 */ /* 0x100fe40000010897 */
[--C-:B------:R-:W-:Y:S02]  /*a820*/  FFMA.FTZ R171, R180, c[0x0][0x2d0], -R151.reuse ;  /* 0x0000b400b4ab7a23 */ /* 0x100fe40000010897 */
[--C-:B------:R-:W-:Y:S02]  /*a830*/  FFMA.FTZ R170, R176, c[0x0][0x2d0], -R144.reuse ;  /* 0x0000b400b0aa7a23 */ /* 0x100fe40000010890 */
[--C-:B------:R-:W-:Y:S01]  /*a840*/  FFMA.FTZ R169, R175, c[0x0][0x2d0], -R144.reuse ;  /* 0x0000b400afa97a23 */ /* 0x100fe20000010890 */
[----:B------:R-:W1:Y:S01]  /*a850*/  MUFU.EX2 R3, R3 ;  /* 0x0000000300037308 */ /* 0x000e620000000800 */
[--C-:B------:R-:W-:Y:S02]  /*a860*/  FFMA.FTZ R168, R179, c[0x0][0x2d0], -R144.reuse ;  /* 0x0000b400b3a87a23 */ /* 0x100fe40000010890 */
[--C-:B------:R-:W-:Y:S02]  /*a870*/  FFMA.FTZ R135, R177, c[0x0][0x2d0], -R144.reuse ;  /* 0x0000b400b1877a23 */ /* 0x100fe40000010890 */
[----:B------:R-:W-:Y:S02]  /*a880*/  FMUL.FTZ R4, R2, c[0x0][0x2d0] ;  /* 0x0000b40002047a20 */ /* 0x000fe40000410000 */
[--C-:B------:R-:W-:Y:S02]  /*a890*/  FFMA.FTZ R175, R166, c[0x0][0x2d0], -R151.reuse ;  /* 0x0000b400a6af7a23 */ /* 0x100fe40000010897 */
[--C-:B------:R-:W-:Y:S01]  /*a8a0*/  FFMA.FTZ R176, R164, c[0x0][0x2d0], -R151.reuse ;  /* 0x0000b400a4b07a23 */ /* 0x100fe20000010897 */
[----:B------:R2:W3:Y:S01]  /*a8b0*/  MUFU.EX2 R2, R4 ;  /* 0x0000000400027308 */ /* 0x0004e20000000800 */
[--C-:B------:R-:W-:Y:S02]  /*a8c0*/  FFMA.FTZ R177, R167, c[0x0][0x2d0], -R144.reuse ;  /* 0x0000b400a7b17a23 */ /* 0x100fe40000010890 */
[--C-:B------:R-:W-:Y:S02]  /*a8d0*/  FFMA.FTZ R178, R165, c[0x0][0x2d0], -R144.reuse ;  /* 0x0000b400a5b27a23 */ /* 0x100fe40000010890 */
[----:B------:R-:W-:Y:S01]  /*a8e0*/  LDSM.16.MT88.4 R164, [R203+0x5900] ;  /* 0x00590000cba4783b */ /* 0x000fe20000004200 */
[--C-:B------:R-:W-:Y:S02]  /*a8f0*/  FFMA.FTZ R179, R162, c[0x0][0x2d0], -R151.reuse ;  /* 0x0000b400a2b37a23 */ /* 0x100fe40000010897 */
[--C-:B------:R-:W-:Y:S02]  /*a900*/  FFMA.FTZ R180, R160, c[0x0][0x2d0], -R151.reuse ;  /* 0x0000b400a0b47a23 */ /* 0x100fe40000010897 */
[----:B------:R-:W4:Y:S01]  /*a910*/  MUFU.EX2 R174, R174 ;  /* 0x000000ae00ae7308 */ /* 0x000f220000000800 */
[--C-:B------:R-:W-:Y:S02]  /*a920*/  FFMA.FTZ R181, R163, c[0x0][0x2d0], -R144.reuse ;  /* 0x0000b400a3b57a23 */ /* 0x100fe40000010890 */
[--C-:B------:R-:W-:Y:S02]  /*a930*/  FFMA.FTZ R182, R161, c[0x0][0x2d0], -R144.reuse ;  /* 0x0000b400a1b67a23 */ /* 0x100fe40000010890 */
[C---:B-1----:R-:W-:Y:S01]  /*a940*/  FMUL.FTZ R5, R3.reuse, R129 ;  /* 0x0000008103057220 */ /* 0x042fe20000410000 */
[----:B------:R-:W-:Y:S01]  /*a950*/  LDSM.16.MT88.4 R160, [R196+0x3900] ;  /* 0x00390000c4a0783b */ /* 0x000fe20000004200 */
[C---:B------:R-:W-:Y:S02]  /*a960*/  FMUL.FTZ R8, R3.reuse, R124 ;  /* 0x0000007c03087220 */ /* 0x040fe40000410000 */
[C---:B------:R-:W-:Y:S01]  /*a970*/  FMUL.FTZ R9, R3.reuse, R125 ;  /* 0x0000007d03097220 */ /* 0x040fe20000410000 */
[----:B------:R-:W-:Y:S01]  /*a980*/  MUFU.EX2 R172, R172 ;  /* 0x000000ac00ac7308 */ /* 0x000fe20000000800 */
[C---:B------:R-:W-:Y:S02]  /*a990*/  FMUL.FTZ R16, R3.reuse, R116 ;  /* 0x0000007403107220 */ /* 0x040fe40000410000 */
[C---:B------:R-:W-:Y:S02]  /*a9a0*/  FMUL.FTZ R17, R3.reuse, R117 ;  /* 0x0000007503117220 */ /* 0x040fe40000410000 */
[----:B--2---:R-:W-:Y:S02]  /*a9b0*/  FMUL.FTZ R4, R3, R128 ;  /* 0x0000008003047220 */ /* 0x004fe40000410000 */
[C---:B---3--:R-:W-:Y:S02]  /*a9c0*/  FMUL.FTZ R6, R2.reuse, R130 ;  /* 0x0000008202067220 */ /* 0x048fe40000410000 */
[C---:B------:R-:W-:Y:S01]  /*a9d0*/  FMUL.FTZ R7, R2.reuse, R131 ;  /* 0x0000008302077220 */ /* 0x040fe20000410000 */
[----:B------:R-:W1:Y:S01]  /*a9e0*/  MUFU.EX2 R171, R171 ;  /* 0x000000ab00ab7308 */ /* 0x000e620000000800 */
[C---:B------:R-:W-:Y:S02]  /*a9f0*/  FMUL.FTZ R10, R2.reuse, R126 ;  /* 0x0000007e020a7220 */ /* 0x040fe40000410000 */
[C---:B------:R-:W-:Y:S01]  /*aa00*/  FMUL.FTZ R11, R2.reuse, R127 ;  /* 0x0000007f020b7220 */ /* 0x040fe20000410000 */
[----:B----4-:R-:W-:Y:S01]  /*aa10*/  F2FP.BF16.PACK_AB R128, R173, R174 ;  /* 0x000000aead80723e */ /* 0x010fe200000010ff */
[C---:B------:R-:W-:Y:S01]  /*aa20*/  FMUL.FTZ R18, R2.reuse, R118 ;  /* 0x0000007602127220 */ /* 0x040fe20000410000 */
[----:B------:R-:W-:Y:S01]  /*aa30*/  LDSM.16.MT88.4 R124, [R203+0x2900] ;  /* 0x00290000cb7c783b */ /* 0x000fe20000004200 */
[C---:B------:R-:W-:Y:S02]  /*aa40*/  FMUL.FTZ R19, R2.reuse, R119 ;  /* 0x0000007702137220 */ /* 0x040fe40000410000 */
[C---:B------:R-:W-:Y:S01]  /*aa50*/  FMUL.FTZ R24, R3.reuse, R108 ;  /* 0x0000006c03187220 */ /* 0x040fe20000410000 */
[----:B------:R-:W-:Y:S01]  /*aa60*/  MUFU.EX2 R170, R170 ;  /* 0x000000aa00aa7308 */ /* 0x000fe20000000800 */
[C---:B------:R-:W-:Y:S02]  /*aa70*/  FMUL.FTZ R25, R3.reuse, R109 ;  /* 0x0000006d03197220 */ /* 0x040fe40000410000 */
[C---:B------:R-:W-:Y:S01]  /*aa80*/  FMUL.FTZ R26, R2.reuse, R110 ;  /* 0x0000006e021a7220 */ /* 0x040fe20000410000 */
[----:B------:R-:W-:Y:S01]  /*aa90*/  LDSM.16.MT88.4 R116, [R198+0x900] ;  /* 0x00090000c674783b */ /* 0x000fe20000004200 */
[C---:B------:R-:W-:Y:S02]  /*aaa0*/  FMUL.FTZ R27, R2.reuse, R111 ;  /* 0x0000006f021b7220 */ /* 0x040fe40000410000 */
[C---:B------:R-:W-:Y:S02]  /*aab0*/  FMUL.FTZ R32, R3.reuse, R100 ;  /* 0x0000006403207220 */ /* 0x040fe40000410000 */
[----:B------:R-:W-:Y:S01]  /*aac0*/  FMUL.FTZ R33, R3, R101 ;  /* 0x0000006503217220 */ /* 0x000fe20000410000 */
[----:B------:R-:W2:Y:S01]  /*aad0*/  MUFU.EX2 R169, R169 ;  /* 0x000000a900a97308 */ /* 0x000ea20000000800 */
[C---:B------:R-:W-:Y:S01]  /*aae0*/  FMUL.FTZ R34, R2.reuse, R102 ;  /* 0x0000006602227220 */ /* 0x040fe20000410000 */
[----:B------:R-:W-:Y:S01]  /*aaf0*/  LDSM.16.MT88.4 R108, [R196+0x2100] ;  /* 0x00210000c46c783b */ /* 0x000fe20000004200 */
[----:B------:R-:W-:Y:S01]  /*ab00*/  FMUL.FTZ R35, R2, R103 ;  /* 0x0000006702237220 */ /* 0x000fe20000410000 */
[----:B-1----:R-:W-:Y:S01]  /*ab10*/  F2FP.BF16.PACK_AB R130, R171, R172 ;  /* 0x000000acab82723e */ /* 0x002fe200000010ff */
[--C-:B------:R-:W-:Y:S02]  /*ab20*/  FFMA.FTZ R183, R158, c[0x0][0x2d0], -R151.reuse ;  /* 0x0000b4009eb77a23 */ /* 0x100fe40000010897 */
[--C-:B------:R-:W-:Y:S02]  /*ab30*/  FFMA.FTZ R230, R156, c[0x0][0x2d0], -R151.reuse ;  /* 0x0000b4009ce67a23 */ /* 0x100fe40000010897 */
[--C-:B------:R-:W-:Y:S01]  /*ab40*/  FFMA.FTZ R229, R159, c[0x0][0x2d0], -R144.reuse ;  /* 0x0000b4009fe57a23 */ /* 0x100fe20000010890 */
[----:B------:R-:W-:Y:S01]  /*ab50*/  MUFU.EX2 R168, R168 ;  /* 0x000000a800a87308 */ /* 0x000fe20000000800 */
[----:B------:R-:W-:Y:S01]  /*ab60*/  LDSM.16.MT88.4 R100, [R197+0x2100] ;  /* 0x00210000c564783b */ /* 0x000fe20000004200 */
[--C-:B------:R-:W-:Y:S02]  /*ab70*/  FFMA.FTZ R232, R157, c[0x0][0x2d0], -R144.reuse ;  /* 0x0000b4009de87a23 */ /* 0x100fe40000010890 */
[--C-:B------:R-:W-:Y:S02]  /*ab80*/  FFMA.FTZ R231, R154, c[0x0][0x2d0], -R151.reuse ;  /* 0x0000b4009ae77a23 */ /* 0x100fe40000010897 */
[--C-:B------:R-:W-:Y:S02]  /*ab90*/  FFMA.FTZ R234, R152, c[0x0][0x2d0], -R151.reuse ;  /* 0x0000b40098ea7a23 */ /* 0x100fe40000010897 */
[--C-:B------:R-:W-:Y:S01]  /*aba0*/  FFMA.FTZ R233, R155, c[0x0][0x2d0], -R144.reuse ;  /* 0x0000b4009be97a23 */ /* 0x100fe20000010890 */
[----:B------:R-:W-:Y:S01]  /*abb0*/  LDSM.16.MT88.4 R156, [R197+0x3900] ;  /* 0x00390000c59c783b */ /* 0x000fe20000004200 */
[----:B------:R-:W1:Y:S01]  /*abc0*/  MUFU.EX2 R135, R135 ;  /* 0x0000008700877308 */ /* 0x000e620000000800 */
[--C-:B------:R-:W-:Y:S02]  /*abd0*/  FFMA.FTZ R236, R153, c[0x0][0x2d0], -R144.reuse ;  /* 0x0000b40099ec7a23 */ /* 0x100fe40000010890 */
[--C-:B------:R-:W-:Y:S01]  /*abe0*/  FFMA.FTZ R235, R148, c[0x0][0x2d0], -R151.reuse ;  /* 0x0000b40094eb7a23 */ /* 0x100fe20000010897 */
[----:B--2---:R-:W-:Y:S01]  /*abf0*/  F2FP.BF16.PACK_AB R129, R169, R170 ;  /* 0x000000aaa981723e */ /* 0x004fe200000010ff */
[--C-:B------:R-:W-:Y:S02]  /*ac00*/  FFMA.FTZ R238, R150, c[0x0][0x2d0], -R151.reuse ;  /* 0x0000b40096ee7a23 */ /* 0x100fe40000010897 */
[----:B------:R-:W-:Y:S01]  /*ac10*/  LDSM.16.MT88.4 R152, [R198+0x3900] ;  /* 0x00390000c698783b */ /* 0x000fe20000004200 */
[--C-:B------:R-:W-:Y:S02]  /*ac20*/  FFMA.FTZ R237, R149, c[0x0][0x2d0], -R144.reuse ;  /* 0x0000b40095ed7a23 */ /* 0x100fe40000010890 */
[--C-:B------:R-:W-:Y:S01]  /*ac30*/  FFMA.FTZ R240, R147, c[0x0][0x2d0], -R144.reuse ;  /* 0x0000b40093f07a23 */ /* 0x100fe20000010890 */
[----:B------:R-:W-:Y:S01]  /*ac40*/  MUFU.EX2 R175, R175 ;  /* 0x000000af00af7308 */ /* 0x000fe20000000800 */
[--C-:B------:R-:W-:Y:S02]  /*ac50*/  FFMA.FTZ R239, R146, c[0x0][0x2d0], -R151.reuse ;  /* 0x0000b40092ef7a23 */ /* 0x100fe40000010897 */
[----:B------:R-:W-:Y:S02]  /*ac60*/  FFMA.FTZ R151, R145, c[0x0][0x2d0], -R151 ;  /* 0x0000b40091977a23 */ /* 0x000fe40000010897 */
[C---:B------:R-:W-:Y:S02]  /*ac70*/  FMUL.FTZ R36, R3.reuse, R36 ;  /* 0x0000002403247220 */ /* 0x040fe40000410000 */
[----:B------:R-:W-:Y:S02]  /*ac80*/  FMUL.FTZ R37, R3, R37 ;  /* 0x0000002503257220 */ /* 0x000fe40000410000 */
[C---:B------:R-:W-:Y:S01]  /*ac90*/  FMUL.FTZ R38, R2.reuse, R38 ;  /* 0x0000002602267220 */ /* 0x040fe20000410000 */
[----:B------:R2:W-:Y:S01]  /*aca0*/  MUFU.EX2 R242, R151 ;  /* 0x0000009700f27308 */ /* 0x0005e20000000800 */
[C---:B------:R-:W-:Y:S01]  /*acb0*/  FMUL.FTZ R39, R2.reuse, R39 ;  /* 0x0000002702277220 */ /* 0x040fe20000410000 */
[----:B-1----:R-:W-:Y:S01]  /*acc0*/  F2FP.BF16.PACK_AB R131, R135, R168 ;  /* 0x000000a88783723e */ /* 0x002fe200000010ff */
[C---:B------:R-:W-:Y:S02]  /*acd0*/  FMUL.FTZ R40, R3.reuse, R40 ;  /* 0x0000002803287220 */ /* 0x040fe40000410000 */
[C---:B------:R-:W-:Y:S02]  /*ace0*/  FMUL.FTZ R41, R3.reuse, R41 ;  /* 0x0000002903297220 */ /* 0x040fe40000410000 */
[C---:B------:R-:W-:Y:S02]  /*acf0*/  FMUL.FTZ R42, R2.reuse, R42 ;  /* 0x0000002a022a7220 */ /* 0x040fe40000410000 */
[C---:B------:R-:W-:Y:S01]  /*ad00*/  HMMA.16816.F32.BF16 R4, R128.reuse, R12, R4 ;  /* 0x0000000c8004723c */ /* 0x040fe20000041804 */
[----:B------:R-:W1:Y:S04]  /*ad10*/  MUFU.EX2 R176, R176 ;  /* 0x000000b000b07308 */ /* 0x000e680000000800 */
[C---:B------:R-:W-:Y:S02]  /*ad20*/  FMUL.FTZ R43, R2.reuse, R43 ;  /* 0x0000002b022b7220 */ /* 0x040fe40000410000 */
[C---:B------:R-:W-:Y:S01]  /*ad30*/  FMUL.FTZ R12, R3.reuse, R120 ;  /* 0x00000078030c7220 */ /* 0x040fe20000410000 */
[C---:B------:R-:W-:Y:S03]  /*ad40*/  HMMA.16816.F32.BF16 R8, R128.reuse, R14, R8 ;  /* 0x0000000e8008723c */ /* 0x040fe60000041808 */
[----:B------:R-:W-:Y:S01]  /*ad50*/  MUFU.EX2 R177, R177 ;  /* 0x000000b100b17308 */ /* 0x000fe20000000800 */
[C---:B------:R-:W-:Y:S01]  /*ad60*/  FMUL.FTZ R13, R3.reuse, R121 ;  /* 0x00000079030d7220 */ /* 0x040fe20000410000 */
[----:B--2---:R-:W-:Y:S02]  /*ad70*/  LDSM.16.MT88.4 R148, [R203+0x3900] ;  /* 0x00390000cb94783b */ /* 0x004fe40000004200 */
[C---:B------:R-:W-:Y:S02]  /*ad80*/  FMUL.FTZ R14, R2.reuse, R122 ;  /* 0x0000007a020e7220 */ /* 0x040fe40000410000 */
[C---:B------:R-:W-:Y:S03]  /*ad90*/  FMUL.FTZ R15, R2.reuse, R123 ;  /* 0x0000007b020f7220 */ /* 0x040fe60000410000 */
[C---:B------:R-:W-:Y:S01]  /*ada0*/  FMUL.FTZ R44, R3.reuse, R44 ;  /* 0x0000002c032c7220 */ /* 0x040fe20000410000 */
[----:B------:R-:W2:Y:S01]  /*adb0*/  MUFU.EX2 R178, R178 ;  /* 0x000000b200b27308 */ /* 0x000ea20000000800 */
[----:B------:R-:W3:Y:S01]  /*adc0*/  LDSM.16.MT88.4 R120, [R196+0x100] ;  /* 0x00010000c478783b */ /* 0x000ee20000004200 */
[C---:B------:R-:W-:Y:S01]  /*add0*/  FMUL.FTZ R45, R3.reuse, R45 ;  /* 0x0000002d032d7220 */ /* 0x040fe20000410000 */
[C---:B------:R-:W-:Y:S03]  /*ade0*/  HMMA.16816.F32.BF16 R12, R128.reuse, R20, R12 ;  /* 0x00000014800c723c */ /* 0x040fe6000004180c */
[C---:B------:R-:W-:Y:S02]  /*adf0*/  FMUL.FTZ R46, R2.reuse, R46 ;  /* 0x0000002e022e7220 */ /* 0x040fe40000410000 */
[C---:B------:R-:W-:Y:S02]  /*ae00*/  FMUL.FTZ R47, R2.reuse, R47 ;  /* 0x0000002f022f7220 */ /* 0x040fe40000410000 */
[C---:B------:R-:W-:Y:S01]  /*ae10*/  FMUL.FTZ R20, R3.reuse, R112 ;  /* 0x0000007003147220 */ /* 0x040fe20000410000 */
[C---:B------:R-:W-:Y:S01]  /*ae20*/  HMMA.16816.F32.BF16 R16, R128.reuse, R22, R16 ;  /* 0x000000168010723c */ /* 0x040fe20000041810 */
[----:B------:R-:W-:Y:S03]  /*ae30*/  MUFU.EX2 R179, R179 ;  /* 0x000000b300b37308 */ /* 0x000fe60000000800 */
[C---:B------:R-:W-:Y:S02]  /*ae40*/  FMUL.FTZ R21, R3.reuse, R113 ;  /* 0x0000007103157220 */ /* 0x040fe40000410000 */
[C---:B------:R-:W-:Y:S02]  /*ae50*/  FMUL.FTZ R48, R3.reuse, R48 ;  /* 0x0000003003307220 */ /* 0x040fe40000410000 */
[C---:B------:R-:W-:Y:S03]  /*ae60*/  FMUL.FTZ R22, R2.reuse, R114 ;  /* 0x0000007202167220 */ /* 0x040fe60000410000 */
[----:B------:R-:W4:Y:S01]  /*ae70*/  MUFU.EX2 R180, R180 ;  /* 0x000000b400b47308 */ /* 0x000f220000000800 */
[C---:B------:R-:W-:Y:S02]  /*ae80*/  FMUL.FTZ R23, R2.reuse, R115 ;  /* 0x0000007302177220 */ /* 0x040fe40000410000 */
[----:B------:R-:W5:Y:S01]  /*ae90*/  LDSM.16.MT88.4 R112, [R203+0x2100] ;  /* 0x00210000cb70783b */ /* 0x000f620000004200 */
[C---:B------:R-:W-:Y:S02]  /*aea0*/  FMUL.FTZ R49, R3.reuse, R49 ;  /* 0x0000003103317220 */ /* 0x040fe40000410000 */
[C---:B------:R-:W-:Y:S02]  /*aeb0*/  FMUL.FTZ R50, R2.reuse, R50 ;  /* 0x0000003202327220 */ /* 0x040fe40000410000 */
[C---:B------:R-:W-:Y:S02]  /*aec0*/  HMMA.16816.F32.BF16 R20, R128.reuse, R28, R20 ;  /* 0x0000001c8014723c */ /* 0x040fe40000041814 */
[----:B------:R-:W-:Y:S01]  /*aed0*/  MUFU.EX2 R181, R181 ;  /* 0x000000b500b57308 */ /* 0x000fe20000000800 */
[C---:B------:R-:W-:Y:S02]  /*aee0*/  FMUL.FTZ R51, R2.reuse, R51 ;  /* 0x0000003302337220 */ /* 0x040fe40000410000 */
[C---:B------:R-:W-:Y:S02]  /*aef0*/  FMUL.FTZ R52, R3.reuse, R52 ;  /* 0x0000003403347220 */ /* 0x040fe40000410000 */
[C---:B------:R-:W-:Y:S01]  /*af00*/  FMUL.FTZ R28, R3.reuse, R104 ;  /* 0x00000068031c7220 */ /* 0x040fe20000410000 */
[C---:B------:R-:W-:Y:S04]  /*af10*/  HMMA.16816.F32.BF16 R24, R128.reuse, R30, R24 ;  /* 0x0000001e8018723c */ /* 0x040fe80000041818 */
[C---:B------:R-:W-:Y:S01]  /*af20*/  FMUL.FTZ R29, R3.reuse, R105 ;  /* 0x00000069031d7220 */ /* 0x040fe20000410000 */
[----:B------:R-:W1:Y:S01]  /*af30*/  MUFU.EX2 R182, R182 ;  /* 0x000000b600b67308 */ /* 0x000e620000000800 */
[C---:B------:R-:W-:Y:S02]  /*af40*/  FMUL.FTZ R53, R3.reuse, R53 ;  /* 0x0000003503357220 */ /* 0x040fe40000410000 */
[C---:B------:R-:W-:Y:S04]  /*af50*/  FMUL.FTZ R30, R2.reuse, R106 ;  /* 0x0000006a021e7220 */ /* 0x040fe80000410000 */
[C---:B------:R-:W-:Y:S02]  /*af60*/  FMUL.FTZ R31, R2.reuse, R107 ;  /* 0x0000006b021f7220 */ /* 0x040fe40000410000 */
[----:B------:R-:W1:Y:S01]  /*af70*/  LDSM.16.MT88.4 R104, [R198+0x2100] ;  /* 0x00210000c668783b */ /* 0x000e620000004200 */
[C---:B------:R-:W-:Y:S01]  /*af80*/  FMUL.FTZ R54, R2.reuse, R54 ;  /* 0x0000003602367220 */ /* 0x040fe20000410000 */
[----:B------:R-:W-:Y:S01]  /*af90*/  MUFU.EX2 R183, R183 ;  /* 0x000000b700b77308 */ /* 0x000fe20000000800 */
[C---:B------:R-:W-:Y:S02]  /*afa0*/  FMUL.FTZ R55, R2.reuse, R55 ;  /* 0x0000003702377220 */ /* 0x040fe40000410000 */
[C---:B---3--:R-:W-:Y:S03]  /*afb0*/  HMMA.16816.F32.BF16 R28, R128.reuse, R120, R28 ;  /* 0x00000078801c723c */ /* 0x048fe6000004181c */
[C---:B------:R-:W-:Y:S02]  /*afc0*/  FMUL.FTZ R56, R3.reuse, R56 ;  /* 0x0000003803387220 */ /* 0x040fe40000410000 */
[C---:B------:R-:W-:Y:S02]  /*afd0*/  FMUL.FTZ R57, R3.reuse, R57 ;  /* 0x0000003903397220 */ /* 0x040fe40000410000 */
[C---:B------:R-:W-:Y:S01]  /*afe0*/  FMUL.FTZ R58, R2.reuse, R58 ;  /* 0x0000003a023a7220 */ /* 0x040fe20000410000 */
[C---:B------:R-:W-:Y:S01]  /*aff0*/  HMMA.16816.F32.BF16 R32, R128.reuse, R122, R32 ;  /* 0x0000007a8020723c */ /* 0x040fe20000041820 */
[----:B------:R-:W-:Y:S01]  /*b000*/  LDSM.16.MT88.4 R120, [R196+0x900] ;  /* 0x00090000c478783b */ /* 0x000fe20000004200 */
[----:B------:R-:W3:Y:S02]  /*b010*/  MUFU.EX2 R230, R230 ;  /* 0x000000e600e67308 */ /* 0x000ee40000000800 */
[C---:B------:R-:W-:Y:S02]  /*b020*/  FMUL.FTZ R59, R2.reuse, R59 ;  /* 0x0000003b023b7220 */ /* 0x040fe40000410000 */
[C---:B------:R-:W-:Y:S02]  /*b030*/  FMUL.FTZ R60, R3.reuse, R60 ;  /* 0x0000003c033c7220 */ /* 0x040fe40000410000 */
[C---:B-----5:R-:W-:Y:S04]  /*b040*/  HMMA.16816.F32.BF16 R36, R128.reuse, R112, R36 ;  /* 0x000000708024723c */ /* 0x060fe80000041824 */
[C---:B------:R-:W-:Y:S01]  /*b050*/  FMUL.FTZ R61, R3.reuse, R61 ;  /* 0x0000003d033d7220 */ /* 0x040fe20000410000 */
[----:B------:R-:W-:Y:S01]  /*b060*/  MUFU.EX2 R229, R229 ;  /* 0x000000e500e57308 */ /* 0x000fe20000000800 */
[C---:B------:R-:W-:Y:S02]  /*b070*/  FMUL.FTZ R62, R2.reuse, R62 ;  /* 0x0000003e023e7220 */ /* 0x040fe40000410000 */
[C---:B------:R-:W-:Y:S01]  /*b080*/  HMMA.16816.F32.BF16 R40, R128.reuse, R114, R40 ;  /* 0x000000728028723c */ /* 0x040fe20000041828 */
[----:B------:R-:W-:Y:S03]  /*b090*/  LDSM.16.MT88.4 R112, [R203+0x900] ;  /* 0x00090000cb70783b */ /* 0x000fe60000004200 */
[C---:B------:R-:W-:Y:S02]  /*b0a0*/  FMUL.FTZ R63, R2.reuse, R63 ;  /* 0x0000003f023f7220 */ /* 0x040fe40000410000 */
[C---:B------:R-:W-:Y:S01]  /*b0b0*/  FMUL.FTZ R64, R3.reuse, R64 ;  /* 0x0000004003407220 */ /* 0x040fe20000410000 */
[----:B------:R-:W5:Y:S01]  /*b0c0*/  MUFU.EX2 R232, R232 ;  /* 0x000000e800e87308 */ /* 0x000f620000000800 */
[C---:B------:R-:W-:Y:S01]  /*b0d0*/  FMUL.FTZ R65, R3.reuse, R65 ;  /* 0x0000004103417220 */ /* 0x040fe20000410000 */
[C---:B-1----:R-:W-:Y:S03]  /*b0e0*/  HMMA.16816.F32.BF16 R44, R128.reuse, R104, R44 ;  /* 0x00000068802c723c */ /* 0x042fe6000004182c */
[C---:B------:R-:W-:Y:S02]  /*b0f0*/  FMUL.FTZ R66, R2.reuse, R66 ;  /* 0x0000004202427220 */ /* 0x040fe40000410000 */
[C---:B------:R-:W-:Y:S03]  /*b100*/  FMUL.FTZ R67, R2.reuse, R67 ;  /* 0x0000004302437220 */ /* 0x040fe60000410000 */
[----:B------:R-:W-:Y:S01]  /*b110*/  MUFU.EX2 R231, R231 ;  /* 0x000000e700e77308 */ /* 0x000fe20000000800 */
[C---:B------:R-:W-:Y:S01]  /*b120*/  FMUL.FTZ R68, R3.reuse, R68 ;  /* 0x0000004403447220 */ /* 0x040fe20000410000 */
[C---:B------:R-:W-:Y:S01]  /*b130*/  HMMA.16816.F32.BF16 R48, R128.reuse, R106, R48 ;  /* 0x0000006a8030723c */ /* 0x040fe20000041830 */
[----:B------:R-:W1:Y:S02]  /*b140*/  LDSM.16.MT88.4 R104, [R203+0x4100] ;  /* 0x00410000cb68783b */ /* 0x000e640000004200 */
[C---:B------:R-:W-:Y:S02]  /*b150*/  FMUL.FTZ R69, R3.reuse, R69 ;  /* 0x0000004503457220 */ /* 0x040fe40000410000 */
[C---:B------:R-:W-:Y:S03]  /*b160*/  FMUL.FTZ R70, R2.reuse, R70 ;  /* 0x0000004602467220 */ /* 0x040fe60000410000 */
[C---:B------:R-:W-:Y:S01]  /*b170*/  HMMA.16816.F32.BF16 R52, R128.reuse, R100, R52 ;  /* 0x000000648034723c */ /* 0x040fe20000041834 */
[----:B------:R-:W1:Y:S03]  /*b180*/  MUFU.EX2 R234, R234 ;  /* 0x000000ea00ea7308 */ /* 0x000e660000000800 */
[C---:B------:R-:W-:Y:S02]  /*b190*/  FMUL.FTZ R71, R2.reuse, R71 ;  /* 0x0000004702477220 */ /* 0x040fe40000410000 */
[C---:B------:R-:W-:Y:S02]  /*b1a0*/  FMUL.FTZ R72, R3.reuse, R72 ;  /* 0x0000004803487220 */ /* 0x040fe40000410000 */
[C---:B------:R-:W-:Y:S01]  /*b1b0*/  HMMA.16816.F32.BF16 R56, R128.reuse, R102, R56 ;  /* 0x000000668038723c */ /* 0x040fe20000041838 */
[----:B------:R-:W2:Y:S02]  /*b1c0*/  LDSM.16.MT88.4 R100, [R198+0x4100] ;  /* 0x00410000c664783b */ /* 0x000ea40000004200 */
[----:B------:R-:W-:Y:S01]  /*b1d0*/  MUFU.EX2 R233, R233 ;  /* 0x000000e900e97308 */ /* 0x000fe20000000800 */
[C---:B------:R-:W-:Y:S02]  /*b1e0*/  FMUL.FTZ R73, R3.reuse, R73 ;  /* 0x0000004903497220 */ /* 0x040fe40000410000 */
[C---:B------:R-:W-:Y:S02]  /*b1f0*/  FMUL.FTZ R74, R2.reuse, R74 ;  /* 0x0000004a024a7220 */ /* 0x040fe40000410000 */
[C---:B------:R-:W-:Y:S04]  /*b200*/  HMMA.16816.F32.BF16 R60, R128.reuse, R108, R60 ;  /* 0x0000006c803c723c */ /* 0x040fe8000004183c */
[C---:B------:R-:W-:Y:S01]  /*b210*/  FMUL.FTZ R75, R2.reuse, R75 ;  /* 0x0000004b024b7220 */ /* 0x040fe20000410000 */
[----:B------:R-:W2:Y:S01]  /*b220*/  MUFU.EX2 R236, R236 ;  /* 0x000000ec00ec7308 */ /* 0x000ea20000000800 */
[C---:B------:R-:W-:Y:S02]  /*b230*/  FMUL.FTZ R76, R3.reuse, R76 ;  /* 0x0000004c034c7220 */ /* 0x040fe40000410000 */
[C---:B------:R-:W-:Y:S01]  /*b240*/  HMMA.16816.F32.BF16 R64, R128.reuse, R110, R64 ;  /* 0x0000006e8040723c */ /* 0x040fe20000041840 */
[----:B------:R-:W3:Y:S03]  /*b250*/  LDSM.16.MT88.4 R108, [R197+0x4100] ;  /* 0x00410000c56c783b */ /* 0x000ee60000004200 */
[C---:B------:R-:W-:Y:S02]  /*b260*/  FMUL.FTZ R77, R3.reuse, R77 ;  /* 0x0000004d034d7220 */ /* 0x040fe40000410000 */
[C---:B------:R-:W-:Y:S01]  /*b270*/  FMUL.FTZ R78, R2.reuse, R78 ;  /* 0x0000004e024e7220 */ /* 0x040fe20000410000 */
[----:B------:R-:W-:Y:S01]  /*b280*/  MUFU.EX2 R235, R235 ;  /* 0x000000eb00eb7308 */ /* 0x000fe20000000800 */
[C---:B------:R-:W-:Y:S01]  /*b290*/  FMUL.FTZ R79, R2.reuse, R79 ;  /* 0x0000004f024f7220 */ /* 0x040fe20000410000 */
[C---:B-1----:R-:W-:Y:S03]  /*b2a0*/  HMMA.16816.F32.BF16 R68, R128.reuse, R104, R68 ;  /* 0x000000688044723c */ /* 0x042fe60000041844 */
[C---:B------:R-:W-:Y:S02]  /*b2b0*/  FMUL.FTZ R80, R3.reuse, R80 ;  /* 0x0000005003507220 */ /* 0x040fe40000410000 */
[C---:B------:R-:W-:Y:S02]  /*b2c0*/  FMUL.FTZ R81, R3.reuse, R81 ;  /* 0x0000005103517220 */ /* 0x040fe40000410000 */
[C---:B------:R-:W-:Y:S01]  /*b2d0*/  FMUL.FTZ R82, R2.reuse, R82 ;  /* 0x0000005202527220 */ /* 0x040fe20000410000 */
[C---:B------:R-:W-:Y:S01]  /*b2e0*/  HMMA.16816.F32.BF16 R72, R128.reuse, R106, R72 ;  /* 0x0000006a8048723c */ /* 0x040fe20000041848 */
[----:B------:R-:W1:Y:S01]  /*b2f0*/  LDSM.16.MT88.4 R104, [R196+0x4100] ;  /* 0x00410000c468783b */ /* 0x000e620000004200 */
[----:B------:R-:W1:Y:S02]  /*b300*/  MUFU.EX2 R238, R238 ;  /* 0x000000ee00ee7308 */ /* 0x000e640000000800 */
[C---:B------:R-:W-:Y:S02]  /*b310*/  FMUL.FTZ R83, R2.reuse, R83 ;  /* 0x0000005302537220 */ /* 0x040fe40000410000 */
[C---:B------:R-:W-:Y:S02]  /*b320*/  FMUL.FTZ R84, R3.reuse, R84 ;  /* 0x0000005403547220 */ /* 0x040fe40000410000 */
[C---:B--2---:R-:W-:Y:S04]  /*b330*/  HMMA.16816.F32.BF16 R76, R128.reuse, R100, R76 ;  /* 0x00000064804c723c */ /* 0x044fe8000004184c */
[C---:B------:R-:W-:Y:S01]  /*b340*/  FMUL.FTZ R85, R3.reuse, R85 ;  /* 0x0000005503557220 */ /* 0x040fe20000410000 */
[----:B------:R-:W-:Y:S01]  /*b350*/  MUFU.EX2 R237, R237 ;  /* 0x000000ed00ed7308 */ /* 0x000fe20000000800 */
[----:B------:R-:W-:Y:S01]  /*b360*/  FMUL.FTZ R86, R2, R86 ;  /* 0x0000005602567220 */ /* 0x000fe20000410000 */
[----:B------:R-:W-:Y:S01]  /*b370*/  F2FP.BF16.PACK_AB R100, R176, R175 ;  /* 0x000000afb064723e */ /* 0x000fe200000010ff */
[C---:B------:R-:W-:Y:S04]  /*b380*/  HMMA.16816.F32.BF16 R80, R128.reuse, R102, R80 ;  /* 0x000000668050723c */ /* 0x040fe80000041850 */
[----:B------:R-:W-:Y:S01]  /*b390*/  FMUL.FTZ R87, R2, R87 ;  /* 0x0000005702577220 */ /* 0x000fe20000410000 */
[----:B------:R-:W-:Y:S01]  /*b3a0*/  F2FP.BF16.PACK_AB R101, R178, R177 ;  /* 0x000000b1b265723e */ /* 0x000fe200000010ff */
[C---:B------:R-:W-:Y:S01]  /*b3b0*/  FMUL.FTZ R88, R3.reuse, R88 ;  /* 0x0000005803587220 */ /* 0x040fe20000410000 */
[----:B----4-:R-:W-:Y:S01]  /*b3c0*/  F2FP.BF16.PACK_AB R102, R180, R179 ;  /* 0x000000b3b466723e */ /* 0x010fe200000010ff */
[C---:B------:R-:W-:Y:S01]  /*b3d0*/  FMUL.FTZ R89, R3.reuse, R89 ;  /* 0x0000005903597220 */ /* 0x040fe20000410000 */
[----:B------:R-:W-:Y:S01]  /*b3e0*/  F2FP.BF16.PACK_AB R103, R182, R181 ;  /* 0x000000b5b667723e */ /* 0x000fe200000010ff */
[----:B------:R-:W2:Y:S01]  /*b3f0*/  MUFU.EX2 R240, R240 ;  /* 0x000000f000f07308 */ /* 0x000ea20000000800 */
[C---:B---3--:R-:W-:Y:S03]  /*b400*/  HMMA.16816.F32.BF16 R84, R128.reuse, R108, R84 ;  /* 0x0000006c8054723c */ /* 0x048fe60000041854 */
[C---:B------:R-:W-:Y:S02]  /*b410*/  FMUL.FTZ R90, R2.reuse, R90 ;  /* 0x0000005a025a7220 */ /* 0x040fe40000410000 */
[C---:B------:R-:W-:Y:S02]  /*b420*/  FMUL.FTZ R91, R2.reuse, R91 ;  /* 0x0000005b025b7220 */ /* 0x040fe40000410000 */
[C---:B------:R-:W-:Y:S02]  /*b430*/  FMUL.FTZ R92, R3.reuse, R92 ;  /* 0x0000005c035c7220 */ /* 0x040fe40000410000 */
[C---:B------:R-:W-:Y:S01]  /*b440*/  FMUL.FTZ R93, R3.reuse, R93 ;  /* 0x0000005d035d7220 */ /* 0x040fe20000410000 */
[----:B------:R-:W3:Y:S02]  /*b450*/  MUFU.EX2 R239, R239 ;  /* 0x000000ef00ef7308 */ /* 0x000ee40000000800 */
[C---:B------:R-:W-:Y:S01]  /*b460*/  HMMA.16816.F32.BF16 R88, R128.reuse, R110, R88 ;  /* 0x0000006e8058723c */ /* 0x040fe20000041858 */
[----:B------:R-:W4:Y:S02]  /*b470*/  LDSM.16.MT88.4 R108, [R197+0x900] ;  /* 0x00090000c56c783b */ /* 0x000f240000004200 */
[C---:B------:R-:W-:Y:S02]  /*b480*/  FMUL.FTZ R94, R2.reuse, R94 ;  /* 0x0000005e025e7220 */ /* 0x040fe40000410000 */
[C---:B------:R-:W-:Y:S02]  /*b490*/  FMUL.FTZ R95, R2.reuse, R95 ;  /* 0x0000005f025f7220 */ /* 0x040fe40000410000 */
[C---:B------:R-:W-:Y:S02]  /*b4a0*/  FMUL.FTZ R96, R3.reuse, R96 ;  /* 0x0000006003607220 */ /* 0x040fe40000410000 */
[----:B------:R-:W-:Y:S03]  /*b4b0*/  FMUL.FTZ R97, R3, R97 ;  /* 0x0000006103617220 */ /* 0x000fe60000410000 */
[C---:B-1----:R-:W-:Y:S03]  /*b4c0*/  HMMA.16816.F32.BF16 R92, R128.reuse, R104, R92 ;  /* 0x00000068805c723c */ /* 0x042fe6000004185c */
[C---:B------:R-:W-:Y:S02]  /*b4d0*/  FMUL.FTZ R98, R2.reuse, R98 ;  /* 0x0000006202627220 */ /* 0x040fe40000410000 */
[----:B------:R-:W-:Y:S02]  /*b4e0*/  FMUL.FTZ R99, R2, R99 ;  /* 0x0000006302637220 */ /* 0x000fe40000410000 */
[--C-:B------:R-:W-:Y:S02]  /*b4f0*/  FFMA.FTZ R134, R134, c[0x0][0x2d0], -R144.reuse ;  /* 0x0000b40086867a23 */ /* 0x100fe40000010890 */
[----:B------:R-:W-:Y:S03]  /*b500*/  FFMA.FTZ R144, R133, c[0x0][0x2d0], -R144 ;  /* 0x0000b40085907a23 */ /* 0x000fe60000010890 */
[----:B------:R-:W-:Y:S01]  /*b510*/  HMMA.16816.F32.BF16 R96, R128, R106, R96 ;  /* 0x0000006a8060723c */ /* 0x000fe20000041860 */
[----:B------:R-:W1:Y:S01]  /*b520*/  LDSM.16.MT88.4 R104, [R196+0x2900] ;  /* 0x00290000c468783b */ /* 0x000e620000004200 */
[----:B------:R2:W-:Y:S01]  /*b530*/  MUFU.EX2 R133, R144 ;  /* 0x0000009000857308 */ /* 0x0005e20000000800 */
[----:B------:R-:W-:Y:S01]  /*b540*/  FFMA.FTZ R174, R3, R214, R174 ;  /* 0x000000d603ae7223 */ /* 0x000fe200000100ae */
[----:B------:R-:W-:Y:S01]  /*b550*/  MOV R3, R0 ;  /* 0x0000000000037202 */ /* 0x000fe20000000f00 */
[----:B------:R-:W-:Y:S02]  /*b560*/  FFMA.FTZ R170, R2, R215, R170 ;  /* 0x000000d702aa7223 */ /* 0x000fe400000100aa */
[----:B------:R-:W-:Y:S01]  /*b570*/  FADD.FTZ R173, R173, R174 ;  /* 0x000000aeadad7221 */ /* 0x000fe20000010000 */
[C---:B------:R-:W-:Y:S01]  /*b580*/  HMMA.16816.F32.BF16 R4, R100.reuse, R112, R4 ;  /* 0x000000706404723c */ /* 0x040fe20000041804 */
[----:B------:R-:W-:Y:S03]  /*b590*/  LDSM.16.MT88.4 R128, [R198+0x3100] ;  /* 0x00310000c680783b */ /* 0x000fe60000004200 */
[----:B------:R-:W1:Y:S01]  /*b5a0*/  MUFU.EX2 R134, R134 ;  /* 0x0000008600867308 */ /* 0x000e620000000800 */
[----:B------:R-:W-:Y:S02]  /*b5b0*/  FADD.FTZ R169, R169, R170 ;  /* 0x000000aaa9a97221 */ /* 0x000fe40000010000 */
[----:B------:R-:W-:Y:S01]  /*b5c0*/  FADD.FTZ R172, R172, R173 ;  /* 0x000000adacac7221 */ /* 0x000fe20000010000 */
[C---:B------:R-:W-:Y:S01]  /*b5d0*/  HMMA.16816.F32.BF16 R8, R100.reuse, R114, R8 ;  /* 0x000000726408723c */ /* 0x040fe20000041808 */
[----:B------:R-:W-:Y:S03]  /*b5e0*/  LDSM.16.MT88.4 R112, [R198+0x4900] ;  /* 0x00490000c670783b */ /* 0x000fe60000004200 */
[----:B------:R-:W-:Y:S02]  /*b5f0*/  FADD.FTZ R2, R168, R169 ;  /* 0x000000a9a8027221 */ /* 0x000fe40000010000 */
[----:B------:R-:W-:Y:S02]  /*b600*/  FADD.FTZ R172, R171, R172 ;  /* 0x000000acabac7221 */ /* 0x000fe40000010000 */
[C---:B------:R-:W-:Y:S01]  /*b610*/  HMMA.16816.F32.BF16 R12, R100.reuse, R116, R12 ;  /* 0x00000074640c723c */ /* 0x040fe2000004180c */
[----:B--2---:R-:W-:Y:S03]  /*b620*/  LDSM.16.MT88.4 R144, [R196+0x1900] ;  /* 0x00190000c490783b */ /* 0x004fe60000004200 */
[----:B------:R-:W-:Y:S01]  /*b630*/  FADD.FTZ R2, R135, R2 ;  /* 0x0000000287027221 */ /* 0x000fe20000010000 */
[----:B------:R-:W-:Y:S01]  /*b640*/  MOV R135, R132 ;  /* 0x0000008400877202 */ /* 0x000fe20000000f00 */
[----:B------:R-:W-:Y:S02]  /*b650*/  FADD.FTZ R175, R175, R172 ;  /* 0x000000acafaf7221 */ /* 0x000fe40000010000 */
[C---:B------:R-:W-:Y:S01]  /*b660*/  HMMA.16816.F32.BF16 R16, R100.reuse, R118, R16 ;  /* 0x000000766410723c */ /* 0x040fe20000041810 */
[----:B------:R-:W-:Y:S03]  /*b670*/  LDSM.16.MT88.4 R116, [R197+0x4900] ;  /* 0x00490000c574783b */ /* 0x000fe60000004200 */
[----:B------:R-:W-:Y:S02]  /*b680*/  FADD.FTZ R177, R177, R2 ;  /* 0x00000002b1b17221 */ /* 0x000fe40000010000 */
[----:B------:R-:W-:Y:S02]  /*b690*/  FADD.FTZ R176, R176, R175 ;  /* 0x000000afb0b07221 */ /* 0x000fe40000010000 */
[C---:B----4-:R-:W-:Y:S04]  /*b6a0*/  HMMA.16816.F32.BF16 R20, R100.reuse, R108, R20 ;  /* 0x0000006c6414723c */ /* 0x050fe80000041814 */
[----:B------:R-:W-:Y:S02]  /*b6b0*/  FADD.FTZ R178, R178, R177 ;  /* 0x000000b1b2b27221 */ /* 0x000fe40000010000 */
[----:B------:R-:W-:Y:S02]  /*b6c0*/  FADD.FTZ R179, R179, R176 ;  /* 0x000000b0b3b37221 */ /* 0x000fe40000010000 */
[C---:B------:R-:W-:Y:S01]  /*b6d0*/  HMMA.16816.F32.BF16 R24, R100.reuse, R110, R24 ;  /* 0x0000006e6418723c */ /* 0x040fe20000041818 */
[----:B------:R-:W2:Y:S03]  /*b6e0*/  LDSM.16.MT88.4 R108, [R203+0x4900] ;  /* 0x00490000cb6c783b */ /* 0x000ea60000004200 */
[----:B------:R-:W-:Y:S02]  /*b6f0*/  FADD.FTZ R181, R181, R178 ;  /* 0x000000b2b5b57221 */ /* 0x000fe40000010000 */
[----:B------:R-:W-:Y:S02]  /*b700*/  FADD.FTZ R180, R180, R179 ;  /* 0x000000b3b4b47221 */ /* 0x000fe40000010000 */
[C---:B------:R-:W-:Y:S04]  /*b710*/  HMMA.16816.F32.BF16 R28, R100.reuse, R120, R28 ;  /* 0x00000078641c723c */ /* 0x040fe8000004181c */
[----:B------:R-:W-:Y:S04]  /*b720*/  FADD.FTZ R182, R182, R181 ;  /* 0x000000b5b6b67221 */ /* 0x000fe80000010000 */
        /* <DEDUP_REMOVED lines=22> */
[----:B------:R-:W3:Y:S07]  /*b890*/  LDSM.16.MT88.4 R116, [R203+0x3100] ;  /* 0x00310000cb74783b */ /* 0x000eee0000004200 */
[C---:B-1----:R-:W-:Y:S08]  /*b8a0*/  HMMA.16816.F32.BF16 R92, R100.reuse, R104, R92 ;  /* 0x00000068645c723c */ /* 0x042ff0000004185c */
[----:B------:R-:W-:Y:S01]  /*b8b0*/  HMMA.16816.F32.BF16 R96, R100, R106, R96 ;  /* 0x0000006a6460723c */ /* 0x000fe20000041860 */
[----:B------:R-:W1:Y:S06]  /*b8c0*/  LDSM.16.MT88.4 R104, [R196+0x3100] ;  /* 0x00310000c468783b */ /* 0x000e6c0000004200 */
[----:B------:R-:W-:Y:S01]  /*b8d0*/  F2FP.BF16.PACK_AB R100, R230, R183 ;  /* 0x000000b7e664723e */ /* 0x000fe200000010ff */
[----:B------:R-:W-:Y:S01]  /*b8e0*/  FADD.FTZ R183, R183, R180 ;  /* 0x000000b4b7b77221 */ /* 0x000fe20000010000 */
[----:B-----5:R-:W-:Y:S03]  /*b8f0*/  F2FP.BF16.PACK_AB R101, R232, R229 ;  /* 0x000000e5e865723e */ /* 0x020fe600000010ff */
        /* <DEDUP_REMOVED lines=14> */
[C---:B----4-:R-:W-:Y:S08]  /*b9e0*/  HMMA.16816.F32.BF16 R20, R100.reuse, R112, R20 ;  /* 0x000000706414723c */ /* 0x050ff00000041814 */
[C---:B------:R-:W-:Y:S01]  /*b9f0*/  HMMA.16816.F32.BF16 R24, R100.reuse, R114, R24 ;  /* 0x000000726418723c */ /* 0x040fe20000041818 */
[----:B------:R-:W4:Y:S07]  /*ba00*/  LDSM.16.MT88.4 R112, [R198+0x5100] ;  /* 0x00510000c670783b */ /* 0x000f2e0000004200 */
[C---:B------:R-:W-:Y:S08]  /*ba10*/  HMMA.16816.F32.BF16 R28, R100.reuse, R124, R28 ;  /* 0x0000007c641c723c */ /* 0x040ff0000004181c */
[C---:B------:R-:W-:Y:S01]  /*ba20*/  HMMA.16816.F32.BF16 R32, R100.reuse, R126, R32 ;  /* 0x0000007e6420723c */ /* 0x040fe20000041820 */
[----:B------:R-:W-:Y:S07]  /*ba30*/  LDSM.16.MT88.4 R124, [R203+0x1900] ;  /* 0x00190000cb7c783b */ /* 0x000fee0000004200 */
[C---:B---3--:R-:W-:Y:S08]  /*ba40*/  HMMA.16816.F32.BF16 R36, R100.reuse, R116, R36 ;  /* 0x000000746424723c */ /* 0x048ff00000041824 */
[C---:B------:R-:W-:Y:S01]  /*ba50*/  HMMA.16816.F32.BF16 R40, R100.reuse, R118, R40 ;  /* 0x000000766428723c */ /* 0x040fe20000041828 */
[----:B------:R-:W3:Y:S07]  /*ba60*/  LDSM.16.MT88.4 R116, [R197+0x5100] ;  /* 0x00510000c574783b */ /* 0x000eee0000004200 */
        /* <DEDUP_REMOVED lines=8> */
[C---:B-1----:R-:W-:Y:S04]  /*baf0*/  HMMA.16816.F32.BF16 R60, R100.reuse, R104, R60 ;  /* 0x00000068643c723c */ /* 0x042fe8000004183c */
[----:B------:R-:W-:Y:S01]  /*bb00*/  F2FP.BF16.PACK_AB R139, R133, R134 ;  /* 0x00000086858b723e */ /* 0x000fe200000010ff */
[----:B------:R-:W-:Y:S02]  /*bb10*/  FADD.FTZ R237, R237, R236 ;  /* 0x000000eceded7221 */ /* 0x000fe40000010000 */
[----:B------:R-:W-:Y:S01]  /*bb20*/  FADD.FTZ R238, R238, R235 ;  /* 0x000000ebeeee7221 */ /* 0x000fe20000010000 */
[C---:B------:R-:W-:Y:S01]  /*bb30*/  HMMA.16816.F32.BF16 R64, R100.reuse, R106, R64 ;  /* 0x0000006a6440723c */ /* 0x040fe20000041840 */
[----:B------:R-:W1:Y:S03]  /*bb40*/  LDSM.16.MT88.4 R104, [R196+0x5100] ;  /* 0x00510000c468783b */ /* 0x000e660000004200 */
        /* <DEDUP_REMOVED lines=8> */
[C---:B----4-:R-:W-:Y:S08]  /*bbd0*/  HMMA.16816.F32.BF16 R76, R100.reuse, R112, R76 ;  /* 0x00000070644c723c */ /* 0x050ff0000004184c */
[C---:B------:R-:W-:Y:S08]  /*bbe0*/  HMMA.16816.F32.BF16 R80, R100.reuse, R114, R80 ;  /* 0x000000726450723c */ /* 0x040ff00000041850 */
[C---:B---3--:R-:W-:Y:S08]  /*bbf0*/  HMMA.16816.F32.BF16 R84, R100.reuse, R116, R84 ;  /* 0x000000746454723c */ /* 0x048ff00000041854 */
[C---:B------:R-:W-:Y:S08]  /*bc00*/  HMMA.16816.F32.BF16 R88, R100.reuse, R118, R88 ;  /* 0x000000766458723c */ /* 0x040ff00000041858 */
[C---:B-1----:R-:W-:Y:S08]  /*bc10*/  HMMA.16816.F32.BF16 R92, R100.reuse, R104, R92 ;  /* 0x00000068645c723c */ /* 0x042ff0000004185c */
        /* <DEDUP_REMOVED lines=29> */
.L_x_195:
[----:B------:R-:W-:-:S06]  /*bdf0*/  UISETP.GE.AND UP0, UPT, UR21, UR7, UPT ;  /* 0x000000071500728c */ /* 0x000fcc000bf06270 */
[----:B------:R-:W-:-:S13]  /*be00*/  PLOP3.LUT P0, PT, PT, PT, UP0, 0x40, 0x0 ;  /* 0x000000000000781c */ /* 0x000fda0003f0e808 */
[----:B------:R-:W-:Y:S05]  /*be10*/  @P0 BRA `(.L_x_199) ;  /* 0x00003ac000000947 */ /* 0x000fea0003800000 */
[----:B------:R-:W-:Y:S01]  /*be20*/  SHF.R.S32.HI R5, RZ, 0x1f, R218 ;  /* 0x0000001fff057819 */ /* 0x000fe200000114da */
[----:B------:R-:W-:Y:S01]  /*be30*/  IMAD.MOV.U32 R2, RZ, RZ, R132 ;  /* 0x000000ffff027224 */ /* 0x000fe200078e0084 */
[C---:B------:R-:W-:Y:S01]  /*be40*/  SHF.L.U64.HI R220, R217.reuse, 0x1, R220 ;  /* 0x00000001d9dc7819 */ /* 0x040fe200000102dc */
[----:B------:R-:W-:Y:S01]  /*be50*/  IMAD.MOV.U32 R3, RZ, RZ, R0 ;  /* 0x000000ffff037224 */ /* 0x000fe200078e0000 */
[----:B------:R-:W-:Y:S01]  /*be60*/  SHF.L.U64.HI R180, R218, 0x1, R5 ;  /* 0x00000001dab47819 */ /* 0x000fe20000010205 */
[----:B------:R-:W-:Y:S01]  /*be70*/  IMAD.SHL.U32 R217, R217, 0x2, RZ ;  /* 0x00000002d9d97824 */ /* 0x000fe200078e00ff */
[----:B------:R-:W-:Y:S02]  /*be80*/  SHF.L.U64.HI R219, R216, 0x1, R219 ;  /* 0x00000001d8db7819 */ /* 0x000fe400000102db */
[----:B------:R-:W-:Y:S02]  /*be90*/  SHF.L.U32 R218, R218, 0x1, RZ ;  /* 0x00000001dada7819 */ /* 0x000fe400000006ff */
[----:B------:R-:W-:-:S02]  /*bea0*/  SHF.L.U32 R216, R216, 0x1, RZ ;  /* 0x00000001d8d87819 */ /* 0x000fc400000006ff */
.L_x_209:
[----:B------:R-:W-:Y:S01]  /*beb0*/  SHF.R.S32.HI R5, RZ, 0x1f, R208 ;  /* 0x0000001fff057819 */ /* 0x000fe200000114d0 */
[----:B------:R-:W-:Y:S01]  /*bec0*/  IMAD.WIDE.U32 R8, R208, c[0x0][0x208], RZ ;  /* 0x00008200d0087a25 */ /* 0x000fe200078e00ff */
[----:B------:R-:W-:Y:S01]  /*bed0*/  SHF.R.S32.HI R6, RZ, 0x1f, R207 ;  /* 0x0000001fff067819 */ /* 0x000fe200000114cf */
[----:B------:R-:W-:Y:S04]  /*bee0*/  DEPBAR.LE SB0, 0x0 ;  /* 0x000080000000791a */ /* 0x000fe80000000000 */
[----:B------:R-:W-:Y:S01]  /*bef0*/  IMAD R5, R5, c[0x0][0x208], RZ ;  /* 0x0000820005057a24 */ /* 0x000fe200078e02ff */
[----:B------:R-:W-:Y:S01]  /*bf00*/  BAR.SYNC.DEFER_BLOCKING 0x0 ;  /* 0x0000000000007b1d */ /* 0x000fe20000010000 */
[----:B------:R-:W-:Y:S01]  /*bf10*/  IMAD R6, R6, c[0x0][0x218], RZ ;  /* 0x0000860006067a24 */ /* 0x000fe200078e02ff */
[----:B------:R-:W-:Y:S01]  /*bf20*/  UISETP.GT.AND UP0, UPT, UR21, UR7, UPT ;  /* 0x000000071500728c */ /* 0x000fe2000bf04270 */
[----:B------:R-:W-:Y:S02]  /*bf30*/  IMAD R5, R208, c[0x0][0x20c], R5 ;  /* 0x00008300d0057a24 */ /* 0x000fe400078e0205 */
[----:B------:R-:W-:Y:S03]  /*bf40*/  IMAD R6, R207, c[0x0][0x21c], R6 ;  /* 0x00008700cf067a24 */ /* 0x000fe600078e0206 */
[----:B------:R-:W-:Y:S05]  /*bf50*/  IADD3 R9, R9, R5, RZ ;  /* 0x0000000509097210 */ /* 0x000fea0007ffe0ff */
[----:B------:R-:W-:Y:S05]  /*bf60*/  IMAD.WIDE.U32 R8, R207, c[0x0][0x218], R8 ;  /* 0x00008600cf087a25 */ /* 0x000fea00078e0008 */
[----:B------:R-:W-:Y:S04]  /*bf70*/  IADD3 R5, P0, R8, UR16, RZ ;  /* 0x0000001008057c10 */ /* 0x000fe8000ff1e0ff */
[----:B------:R-:W-:Y:S02]  /*bf80*/  IADD3.X R6, R9, UR9, R6, P0, !PT ;  /* 0x0000000909067c10 */ /* 0x000fe400087fe406 */
[C---:B------:R-:W-:Y:S01]  /*bf90*/  LEA R4, P0, R5.reuse, c[0x0][0x1f8], 0x1 ;  /* 0x00007e0005047a11 */ /* 0x040fe200078008ff */
[----:B------:R-:W-:Y:S03]  /*bfa0*/  LDSM.16.M88.4 R32, [R206+0xc100] ;  /* 0x00c10000ce20783b */ /* 0x000fe60000000200 */
[----:B------:R-:W-:Y:S04]  /*bfb0*/  LEA.HI.X R0, R5, c[0x0][0x1fc], R6, 0x1, P0 ;  /* 0x00007f0005007a11 */ /* 0x000fe800000f0c06 */
[----:B------:R-:W1:Y:S07]  /*bfc0*/  SHFL.IDX PT, R21, R4, RZ, 0x181f ;  /* 0x00181fff04157589 */ /* 0x000e6e00000e0000 */
[----:B------:R-:W2:Y:S07]  /*bfd0*/  SHFL.IDX PT, R7, R0, RZ, 0x181f ;  /* 0x00181fff00077589 */ /* 0x000eae00000e0000 */
[----:B------:R-:W-:Y:S07]  /*bfe0*/  LDSM.16.M88.4 R8, [R205+0x6100] ;  /* 0x00610000cd08783b */ /* 0x000fee0000000200 */
[----:B------:R-:W3:Y:S07]  /*bff0*/  SHFL.IDX PT, R165, R4, 0x1, 0x181f ;  /* 0x00381f0004a57f89 */ /* 0x000eee00000e0000 */
[----:B------:R-:W4:Y:S07]  /*c000*/  SHFL.IDX PT, R5, R0, 0x1, 0x181f ;  /* 0x00381f0000057f89 */ /* 0x000f2e00000e0000 */
[----:B------:R-:W5:Y:S07]  /*c010*/  LDSM.16.M88.4 R16, [R205+0x6900] ;  /* 0x00690000cd10783b */ /* 0x000f6e0000000200 */
[----:B------:R-:W1:Y:S07]  /*c020*/  LDSM.16.M88.4 R24, [R205+0x7100] ;  /* 0x00710000cd18783b */ /* 0x000e6e0000000200 */
[----:B------:R-:W2:Y:S07]  /*c030*/  LDSM.16.M88.4 R132, [R205+0x7900] ;  /* 0x00790000cd84783b */ /* 0x000eae0000000200 */
[----:B------:R-:W-:Y:S07]  /*c040*/  LDSM.16.M88.4 R136, [R202+0xc100] ;  /* 0x00c10000ca88783b */ /* 0x000fee0000000200 */
[----:B------:R-:W5:Y:S07]  /*c050*/  LDSM.16.M88.4 R140, [R204] ;  /* 0x00000000cc8c783b */ /* 0x000f6e0000000200 */
[----:B------:R-:W5:Y:S07]  /*c060*/  LDSM.16.M88.4 R144, [R195] ;  /* 0x00000000c390783b */ /* 0x000f6e0000000200 */
[----:B------:R-:W5:Y:S07]  /*c070*/  LDSM.16.M88.4 R148, [R194] ;  /* 0x00000000c294783b */ /* 0x000f6e0000000200 */
[----:B------:R-:W5:Y:S01]  /*c080*/  LDSM.16.M88.4 R152, [R193] ;  /* 0x00000000c198783b */ /* 0x000f620000000200 */
[C---:B-1----:R-:W-:Y:S02]  /*c090*/  IADD3 R14, P2, R21.reuse, R218, RZ ;  /* 0x000000da150e7210 */ /* 0x042fe40007f5e0ff */
[----:B------:R-:W-:Y:S02]  /*c0a0*/  IADD3 R12, P0, R21, R217, RZ ;  /* 0x000000d9150c7210 */ /* 0x000fe40007f1e0ff */
[C---:B--2---:R-:W-:Y:S02]  /*c0b0*/  IADD3.X R15, R7.reuse, R180, RZ, P2, !PT ;  /* 0x000000b4070f7210 */ /* 0x044fe400017fe4ff */
[----:B------:R-:W-:Y:S02]  /*c0c0*/  IADD3.X R13, R7, R220, RZ, P0, !PT ;  /* 0x000000dc070d7210 */ /* 0x000fe400007fe4ff */
[----:B------:R-:W-:Y:S01]  /*c0d0*/  IADD3 R20, P2, R21, R216, RZ ;  /* 0x000000d815147210 */ /* 0x000fe20007f5e0ff */
[----:B------:R-:W-:Y:S01]  /*c0e0*/  @!PT LDS RZ, [RZ] ;  /* 0x00000000fffff984 */ /* 0x000fe20000000800 */
[----:B------:R-:W-:Y:S01]  /*c0f0*/  @!PT LDS RZ, [RZ] ;  /* 0x00000000fffff984 */ /* 0x000fe20000000800 */
[----:B------:R-:W-:Y:S01]  /*c100*/  @!PT LDS RZ, [RZ] ;  /* 0x00000000fffff984 */ /* 0x000fe20000000800 */
[----:B------:R5:W-:Y:S01]  /*c110*/  LDGSTS.E.BYPASS.LTC128B.128 [R213], [R14.64], !P6 ;  /* 0x000000000ed57fae */ /* 0x000be2000f101d56 */
[----:B---3--:R-:W-:Y:S02]  /*c120*/  IADD3 R168, P0, R165, R218, RZ ;  /* 0x000000daa5a87210 */ /* 0x008fe40007f1e0ff */
[----:B------:R-:W-:Y:S02]  /*c130*/  IADD3.X R21, R7, R219, RZ, P2, !PT ;  /* 0x000000db07157210 */ /* 0x000fe400017fe4ff */
[----:B------:R-:W-:Y:S02]  /*c140*/  IADD3 R166, P2, R165, R217, RZ ;  /* 0x000000d9a5a67210 */ /* 0x000fe40007f5e0ff */
[----:B------:R5:W-:Y:S01]  /*c150*/  LDGSTS.E.BYPASS.LTC128B.128 [R213+0x2000], [R12.64], !P5 ;  /* 0x020000000cd57fae */ /* 0x000be2000e901d56 */
[----:B----4-:R-:W-:Y:S02]  /*c160*/  IADD3.X R169, R5, R180, RZ, P0, !PT ;  /* 0x000000b405a97210 */ /* 0x010fe400007fe4ff */
[----:B------:R-:W-:Y:S02]  /*c170*/  IADD3 R164, P0, R165, R216, RZ ;  /* 0x000000d8a5a47210 */ /* 0x000fe40007f1e0ff */
[C---:B------:R-:W-:Y:S02]  /*c180*/  IADD3.X R167, R5.reuse, R220, RZ, P2, !PT ;  /* 0x000000dc05a77210 */ /* 0x040fe400017fe4ff */
[----:B------:R-:W-:Y:S01]  /*c190*/  IADD3.X R165, R5, R219, RZ, P0, !PT ;  /* 0x000000db05a57210 */ /* 0x000fe200007fe4ff */
[----:B------:R1:W-:Y:S01]  /*c1a0*/  LDGSTS.E.BYPASS.LTC128B.128 [R213+0x4000], [R20.64], !P4 ;  /* 0x0400000014d57fae */ /* 0x0003e2000e101d56 */
[C---:B------:R-:W-:Y:S01]  /*c1b0*/  HMMA.16816.F32.BF16 R4, R32.reuse, R8, RZ ;  /* 0x000000082004723c */ /* 0x040fe200000418ff */
[----:B------:R-:W-:Y:S05]  /*c1c0*/  PLOP3.LUT P0, PT, PT, PT, UP0, 0x40, 0x0 ;  /* 0x000000000000781c */ /* 0x000fea0003f0e808 */
[----:B------:R2:W-:Y:S02]  /*c1d0*/  LDGSTS.E.BYPASS.LTC128B.128 [R213+0x1000], [R168.64], !P6 ;  /* 0x01000000a8d57fae */ /* 0x0005e4000f101d56 */
[C---:B------:R-:W-:Y:S05]  /*c1e0*/  HMMA.16816.F32.BF16 R8, R32.reuse, R10, RZ ;  /* 0x0000000a2008723c */ /* 0x040fea00000418ff */
[----:B------:R3:W-:Y:S03]  /*c1f0*/  LDGSTS.E.BYPASS.LTC128B.128 [R213+0x3000], [R166.64], !P5 ;  /* 0x03000000a6d57fae */ /* 0x0007e6000e901d56 */
[C---:B-----5:R-:W-:Y:S04]  /*c200*/  HMMA.16816.F32.BF16 R12, R32.reuse, R16, RZ ;  /* 0x00000010200c723c */ /* 0x060fe800000418ff */
[----:B------:R3:W-:Y:S04]  /*c210*/  LDGSTS.E.BYPASS.LTC128B.128 [R213+0x5000], [R164.64], !P4 ;  /* 0x05000000a4d57fae */ /* 0x0007e8000e101d56 */
[C---:B------:R-:W-:Y:S03]  /*c220*/  HMMA.16816.F32.BF16 R16, R32.reuse, R18, RZ ;  /* 0x000000122010723c */ /* 0x040fe600000418ff */
[----:B------:R-:W-:Y:S05]  /*c230*/  LDSM.16.M88.4 R156, [R201+0xc100] ;  /* 0x00c10000c99c783b */ /* 0x000fea0000000200 */
[C---:B-1----:R-:W-:Y:S02]  /*c240*/  HMMA.16816.F32.BF16 R20, R32.reuse, R24, RZ ;  /* 0x000000182014723c */ /* 0x042fe400000418ff */
[----:B------:R-:W0:Y:S06]  /*c250*/  LDGDEPBAR ;  /* 0x00000000000079af */ /* 0x000e2c0000000000 */
[C---:B------:R-:W-:Y:S01]  /*c260*/  HMMA.16816.F32.BF16 R24, R32.reuse, R26, RZ ;  /* 0x0000001a2018723c */ /* 0x040fe200000418ff */
[----:B------:R-:W1:Y:S07]  /*c270*/  LDSM.16.M88.4 R160, [R200+0x6100] ;  /* 0x00610000c8a0783b */ /* 0x000e6e0000000200 */
[C---:B------:R-:W-:Y:S01]  /*c280*/  HMMA.16816.F32.BF16 R28, R32.reuse, R132, RZ ;  /* 0x00000084201c723c */ /* 0x040fe200000418ff */
[----:B---3--:R-:W-:Y:S07]  /*c290*/  LDSM.16.M88.4 R164, [R200+0x7100] ;  /* 0x00710000c8a4783b */ /* 0x008fee0000000200 */
[----:B------:R-:W-:Y:S01]  /*c2a0*/  HMMA.16816.F32.BF16 R32, R32, R134, RZ ;  /* 0x000000862020723c */ /* 0x000fe200000418ff */
[----:B------:R-:W3:Y:S07]  /*c2b0*/  LDSM.16.M88.4 R132, [R200+0x6900] ;  /* 0x00690000c884783b */ /* 0x000eee0000000200 */
[C---:B------:R-:W-:Y:S01]  /*c2c0*/  HMMA.16816.F32.BF16 R4, R136.reuse, R140, R4 ;  /* 0x0000008c8804723c */ /* 0x040fe20000041804 */
[----:B--2---:R-:W2:Y:S07]  /*c2d0*/  LDSM.16.M88.4 R168, [R200+0x7900] ;  /* 0x00790000c8a8783b */ /* 0x004eae0000000200 */
[C---:B------:R-:W-:Y:S01]  /*c2e0*/  HMMA.16816.F32.BF16 R8, R136.reuse, R142, R8 ;  /* 0x0000008e8808723c */ /* 0x040fe20000041808 */
[----:B------:R-:W-:Y:S07]  /*c2f0*/  LDSM.16.M88.4 R172, [R199+0xc100] ;  /* 0x00c10000c7ac783b */ /* 0x000fee0000000200 */
[C---:B------:R-:W-:Y:S01]  /*c300*/  HMMA.16816.F32.BF16 R12, R136.reuse, R144, R12 ;  /* 0x00000090880c723c */ /* 0x040fe2000004180c */
[----:B------:R-:W4:Y:S07]  /*c310*/  LDSM.16.M88.4 R176, [R192] ;  /* 0x00000000c0b0783b */ /* 0x000f2e0000000200 */
        /* <DEDUP_REMOVED lines=8> */
[----:B------:R-:W5:Y:S07]  /*c3a0*/  LDSM.16.M88.4 R136, [R192+0x800] ;  /* 0x00080000c088783b */ /* 0x000f6e0000000200 */
[C---:B-1----:R-:W-:Y:S01]  /*c3b0*/  HMMA.16816.F32.BF16 R4, R156.reuse, R160, R4 ;  /* 0x000000a09c04723c */ /* 0x042fe20000041804 */
        /* <DEDUP_REMOVED lines=8> */
[----:B------:R-:W-:Y:S07]  /*c440*/  LDSM.16.M88.4 R164, [R202+0x10100] ;  /* 0x01010000caa4783b */ /* 0x000fee0000000200 */
[C---:B--2---:R-:W-:Y:S08]  /*c450*/  HMMA.16816.F32.BF16 R28, R156.reuse, R168, R28 ;  /* 0x000000a89c1c723c */ /* 0x044ff0000004181c */
[----:B------:R-:W-:Y:S01]  /*c460*/  HMMA.16816.F32.BF16 R32, R156, R170, R32 ;  /* 0x000000aa9c20723c */ /* 0x000fe20000041820 */
[----:B------:R-:W2:Y:S07]  /*c470*/  LDSM.16.M88.4 R156, [R205+0x9100] ;  /* 0x00910000cd9c783b */ /* 0x000eae0000000200 */
[C---:B----4-:R-:W-:Y:S01]  /*c480*/  HMMA.16816.F32.BF16 R4, R172.reuse, R176, R4 ;  /* 0x000000b0ac04723c */ /* 0x050fe20000041804 */
[----:B------:R-:W4:Y:S07]  /*c490*/  LDSM.16.M88.4 R168, [R191] ;  /* 0x00000000bfa8783b */ /* 0x000f2e0000000200 */
[C---:B------:R-:W-:Y:S01]  /*c4a0*/  HMMA.16816.F32.BF16 R8, R172.reuse, R178, R8 ;  /* 0x000000b2ac08723c */ /* 0x040fe20000041808 */
[----:B------:R-:W-:Y:S07]  /*c4b0*/  LDSM.16.M88.4 R176, [R200+0x8100] ;  /* 0x00810000c8b0783b */ /* 0x000fee0000000200 */
[C---:B-----5:R-:W-:Y:S08]  /*c4c0*/  HMMA.16816.F32.BF16 R12, R172.reuse, R136, R12 ;  /* 0x00000088ac0c723c */ /* 0x060ff0000004180c */
[C---:B------:R-:W-:Y:S01]  /*c4d0*/  HMMA.16816.F32.BF16 R16, R172.reuse, R138, R16 ;  /* 0x0000008aac10723c */ /* 0x040fe20000041810 */
[----:B------:R-:W5:Y:S07]  /*c4e0*/  LDSM.16.M88.4 R136, [R190] ;  /* 0x00000000be88783b */ /* 0x000f6e0000000200 */
[C---:B------:R-:W-:Y:S08]  /*c4f0*/  HMMA.16816.F32.BF16 R20, R172.reuse, R140, R20 ;  /* 0x0000008cac14723c */ /* 0x040ff00000041814 */
[C---:B------:R-:W-:Y:S01]  /*c500*/  HMMA.16816.F32.BF16 R24, R172.reuse, R142, R24 ;  /* 0x0000008eac18723c */ /* 0x040fe20000041818 */
[----:B------:R-:W2:Y:S07]  /*c510*/  LDSM.16.M88.4 R140, [R189] ;  /* 0x00000000bd8c783b */ /* 0x000eae0000000200 */
[C---:B------:R-:W-:Y:S08]  /*c520*/  HMMA.16816.F32.BF16 R28, R172.reuse, R144, R28 ;  /* 0x00000090ac1c723c */ /* 0x040ff0000004181c */
[----:B------:R-:W-:Y:S01]  /*c530*/  HMMA.16816.F32.BF16 R32, R172, R146, R32 ;  /* 0x00000092ac20723c */ /* 0x000fe20000041820 */
[----:B------:R-:W4:Y:S07]  /*c540*/  LDSM.16.M88.4 R144, [R188] ;  /* 0x00000000bc90783b */ /* 0x000f2e0000000200 */
[C---:B-1----:R-:W-:Y:S01]  /*c550*/  HMMA.16816.F32.BF16 R4, R148.reuse, R152, R4 ;  /* 0x000000989404723c */ /* 0x042fe20000041804 */
[----:B------:R-:W1:Y:S07]  /*c560*/  LDSM.16.M88.4 R172, [R201+0x10100] ;  /* 0x01010000c9ac783b */ /* 0x000e6e0000000200 */
[C---:B------:R-:W-:Y:S01]  /*c570*/  HMMA.16816.F32.BF16 R8, R148.reuse, R154, R8 ;  /* 0x0000009a9408723c */ /* 0x040fe20000041808 */
[----:B------:R-:W-:Y:S07]  /*c580*/  LDSM.16.M88.4 R152, [R200+0x9900] ;  /* 0x00990000c898783b */ /* 0x000fee0000000200 */
[C---:B---3--:R-:W-:Y:S08]  /*c590*/  HMMA.16816.F32.BF16 R12, R148.reuse, R132, R12 ;  /* 0x00000084940c723c */ /* 0x048ff0000004180c */
[C---:B------:R-:W-:Y:S01]  /*c5a0*/  HMMA.16816.F32.BF16 R16, R148.reuse, R134, R16 ;  /* 0x000000869410723c */ /* 0x040fe20000041810 */
[----:B------:R-:W3:Y:S07]  /*c5b0*/  LDSM.16.M88.4 R132, [R200+0x8900] ;  /* 0x00890000c884783b */ /* 0x000eee0000000200 */
[C---:B--2---:R-:W-:Y:S08]  /*c5c0*/  HMMA.16816.F32.BF16 R20, R148.reuse, R156, R20 ;  /* 0x0000009c9414723c */ /* 0x044ff00000041814 */
[C---:B------:R-:W-:Y:S01]  /*c5d0*/  HMMA.16816.F32.BF16 R24, R148.reuse, R158, R24 ;  /* 0x0000009e9418723c */ /* 0x040fe20000041818 */
[----:B------:R-:W-:Y:S07]  /*c5e0*/  LDSM.16.M88.4 R156, [R199+0x10100] ;  /* 0x01010000c79c783b */ /* 0x000fee0000000200 */
[C---:B------:R-:W-:Y:S08]  /*c5f0*/  HMMA.16816.F32.BF16 R28, R148.reuse, R160, R28 ;  /* 0x000000a0941c723c */ /* 0x040ff0000004181c */
[----:B------:R-:W-:Y:S01]  /*c600*/  HMMA.16816.F32.BF16 R32, R148, R162, R32 ;  /* 0x000000a29420723c */ /* 0x000fe20000041820 */
[----:B------:R-:W2:Y:S07]  /*c610*/  LDSM.16.M88.4 R148, [R200+0x9100] ;  /* 0x00910000c894783b */ /* 0x000eae0000000200 */
[C---:B----4-:R-:W-:Y:S01]  /*c620*/  HMMA.16816.F32.BF16 R4, R164.reuse, R168, R4 ;  /* 0x000000a8a404723c */ /* 0x050fe20000041804 */
[----:B------:R-:W4:Y:S07]  /*c630*/  LDSM.16.M88.4 R160, [R192+0x2000] ;  /* 0x00200000c0a0783b */ /* 0x000f2e0000000200 */
[C---:B------:R-:W-:Y:S01]  /*c640*/  HMMA.16816.F32.BF16 R8, R164.reuse, R170, R8 ;  /* 0x000000aaa408723c */ /* 0x040fe20000041808 */
[----:B------:R-:W-:Y:S07]  /*c650*/  LDSM.16.M88.4 R168, [R205+0xa100] ;  /* 0x00a10000cda8783b */ /* 0x000fee0000000200 */
[C---:B-----5:R-:W-:Y:S08]  /*c660*/  HMMA.16816.F32.BF16 R12, R164.reuse, R136, R12 ;  /* 0x00000088a40c723c */ /* 0x060ff0000004180c */
[C---:B------:R-:W-:Y:S01]  /*c670*/  HMMA.16816.F32.BF16 R16, R164.reuse, R138, R16 ;  /* 0x0000008aa410723c */ /* 0x040fe20000041810 */
[----:B------:R-:W5:Y:S07]  /*c680*/  LDSM.16.M88.4 R136, [R192+0x2800] ;  /* 0x00280000c088783b */ /* 0x000f6e0000000200 */
[C---:B------:R-:W-:Y:S08]  /*c690*/  HMMA.16816.F32.BF16 R20, R164.reuse, R140, R20 ;  /* 0x0000008ca414723c */ /* 0x040ff00000041814 */
[C---:B------:R-:W-:Y:S01]  /*c6a0*/  HMMA.16816.F32.BF16 R24, R164.reuse, R142, R24 ;  /* 0x0000008ea418723c */ /* 0x040fe20000041818 */
[----:B------:R-:W2:Y:S07]  /*c6b0*/  LDSM.16.M88.4 R140, [R192+0x3000] ;  /* 0x00300000c08c783b */ /* 0x000eae0000000200 */
[C---:B------:R-:W-:Y:S08]  /*c6c0*/  HMMA.16816.F32.BF16 R28, R164.reuse, R144, R28 ;  /* 0x00000090a41c723c */ /* 0x040ff0000004181c */
[----:B------:R-:W-:Y:S01]  /*c6d0*/  HMMA.16816.F32.BF16 R32, R164, R146, R32 ;  /* 0x00000092a420723c */ /* 0x000fe20000041820 */
[----:B------:R-:W4:Y:S07]  /*c6e0*/  LDSM.16.M88.4 R144, [R192+0x3800] ;  /* 0x00380000c090783b */ /* 0x000f2e0000000200 */
[C---:B-1----:R-:W-:Y:S01]  /*c6f0*/  HMMA.16816.F32.BF16 R4, R172.reuse, R176, R4 ;  /* 0x000000b0ac04723c */ /* 0x042fe20000041804 */
[----:B------:R-:W1:Y:S07]  /*c700*/  LDSM.16.M88.4 R164, [R206+0x14100] ;  /* 0x01410000cea4783b */ /* 0x000e6e0000000200 */
[C---:B------:R-:W-:Y:S01]  /*c710*/  HMMA.16816.F32.BF16 R8, R172.reuse, R178, R8 ;  /* 0x000000b2ac08723c */ /* 0x040fe20000041808 */
[----:B------:R-:W-:Y:S07]  /*c720*/  LDSM.16.M88.4 R176, [R187] ;  /* 0x00000000bbb0783b */ /* 0x000fee0000000200 */
[C---:B---3--:R-:W-:Y:S08]  /*c730*/  HMMA.16816.F32.BF16 R12, R172.reuse, R132, R12 ;  /* 0x00000084ac0c723c */ /* 0x048ff0000004180c */
[C---:B------:R-:W-:Y:S01]  /*c740*/  HMMA.16816.F32.BF16 R16, R172.reuse, R134, R16 ;  /* 0x00000086ac10723c */ /* 0x040fe20000041810 */
[----:B------:R-:W3:Y:S07]  /*c750*/  LDSM.16.M88.4 R132, [R205+0xa900] ;  /* 0x00a90000cd84783b */ /* 0x000eee0000000200 */
[C---:B--2---:R-:W-:Y:S08]  /*c760*/  HMMA.16816.F32.BF16 R20, R172.reuse, R148, R20 ;  /* 0x00000094ac14723c */ /* 0x044ff00000041814 */
[C---:B------:R-:W-:Y:S01]  /*c770*/  HMMA.16816.F32.BF16 R24, R172.reuse, R150, R24 ;  /* 0x00000096ac18723c */ /* 0x040fe20000041818 */
[----:B------:R-:W2:Y:S07]  /*c780*/  LDSM.16.M88.4 R148, [R205+0xb100] ;  /* 0x00b10000cd94783b */ /* 0x000eae0000000200 */
[C---:B------:R-:W-:Y:S08]  /*c790*/  HMMA.16816.F32.BF16 R28, R172.reuse, R152, R28 ;  /* 0x00000098ac1c723c */ /* 0x040ff0000004181c */
[----:B------:R-:W-:Y:S01]  /*c7a0*/  HMMA.16816.F32.BF16 R32, R172, R154, R32 ;  /* 0x0000009aac20723c */ /* 0x000fe20000041820 */
[----:B------:R-:W1:Y:S07]  /*c7b0*/  LDSM.16.M88.4 R152, [R205+0xb900] ;  /* 0x00b90000cd98783b */ /* 0x000e6e0000000200 */
[C---:B----4-:R-:W-:Y:S01]  /*c7c0*/  HMMA.16816.F32.BF16 R4, R156.reuse, R160, R4 ;  /* 0x000000a09c04723c */ /* 0x050fe20000041804 */
[----:B------:R-:W4:Y:S07]  /*c7d0*/  LDSM.16.M88.4 R172, [R202+0x14100] ;  /* 0x01410000caac783b */ /* 0x000f2e0000000200 */
        /* <DEDUP_REMOVED lines=24> */
[----:B------:R-:W1:Y:S01]  /*c960*/  LDSM.16.M88.4 R164, [R199+0x14100] ;  /* 0x01410000c7a4783b */ /* 0x000e620000000200 */
[C---:B----4-:R-:W-:Y:S08]  /*c970*/  HMMA.16816.F32.BF16 R4, R172.reuse, R176, R4 ;  /* 0x000000b0ac04723c */ /* 0x050ff00000041804 */
[C---:B------:R-:W-:Y:S08]  /*c980*/  HMMA.16816.F32.BF16 R8, R172.reuse, R178, R8 ;  /* 0x000000b2ac08723c */ /* 0x040ff00000041808 */
[C---:B-----5:R-:W-:Y:S08]  /*c990*/  HMMA.16816.F32.BF16 R12, R172.reuse, R136, R12 ;  /* 0x00000088ac0c723c */ /* 0x060ff0000004180c */
[C---:B------:R-:W-:Y:S08]  /*c9a0*/  HMMA.16816.F32.BF16 R16, R172.reuse, R138, R16 ;  /* 0x0000008aac10723c */ /* 0x040ff00000041810 */
[C---:B------:R-:W-:Y:S08]  /*c9b0*/  HMMA.16816.F32.BF16 R20, R172.reuse, R140, R20 ;  /* 0x0000008cac14723c */ /* 0x040ff00000041814 */
[C---:B------:R-:W-:Y:S08]  /*c9c0*/  HMMA.16816.F32.BF16 R24, R172.reuse, R142, R24 ;  /* 0x0000008eac18723c */ /* 0x040ff00000041818 */
[C---:B------:R-:W-:Y:S08]  /*c9d0*/  HMMA.16816.F32.BF16 R28, R172.reuse, R144, R28 ;  /* 0x00000090ac1c723c */ /* 0x040ff0000004181c */
[----:B------:R-:W-:Y:S08]  /*c9e0*/  HMMA.16816.F32.BF16 R32, R172, R146, R32 ;  /* 0x00000092ac20723c */ /* 0x000ff00000041820 */
[C---:B-1----:R-:W-:Y:S08]  /*c9f0*/  HMMA.16816.F32.BF16 R4, R156.reuse, R160, R4 ;  /* 0x000000a09c04723c */ /* 0x042ff00000041804 */
[C---:B------:R-:W-:Y:S08]  /*ca00*/  HMMA.16816.F32.BF16 R8, R156.reuse, R162, R8 ;  /* 0x000000a29c08723c */ /* 0x040ff00000041808 */
[C---:B---3--:R-:W-:Y:S08]  /*ca10*/  HMMA.16816.F32.BF16 R12, R156.reuse, R132, R12 ;  /* 0x000000849c0c723c */ /* 0x048ff0000004180c */
[C---:B------:R-:W-:Y:S01]  /*ca20*/  HMMA.16816.F32.BF16 R16, R156.reuse, R134, R16 ;  /* 0x000000869c10723c */ /* 0x040fe20000041810 */
[----:B------:R-:W1:Y:S07]  /*ca30*/  LDSM.16.M88.4 R132, [R192+0x4800] ;  /* 0x00480000c084783b */ /* 0x000e6e0000000200 */
[C---:B--2---:R-:W-:Y:S08]  /*ca40*/  HMMA.16816.F32.BF16 R20, R156.reuse, R148, R20 ;  /* 0x000000949c14723c */ /* 0x044ff00000041814 */
[C---:B------:R-:W-:Y:S08]  /*ca50*/  HMMA.16816.F32.BF16 R24, R156.reuse, R150, R24 ;  /* 0x000000969c18723c */ /* 0x040ff00000041818 */
[C---:B------:R-:W-:Y:S08]  /*ca60*/  HMMA.16816.F32.BF16 R28, R156.reuse, R152, R28 ;  /* 0x000000989c1c723c */ /* 0x040ff0000004181c */
[----:B------:R-:W-:Y:S08]  /*ca70*/  HMMA.16816.F32.BF16 R32, R156, R154, R32 ;  /* 0x0000009a9c20723c */ /* 0x000ff00000041820 */
[C---:B------:R-:W-:Y:S08]  /*ca80*/  HMMA.16816.F32.BF16 R4, R164.reuse, R168, R4 ;  /* 0x000000a8a404723c */ /* 0x040ff00000041804 */
[C---:B------:R-:W-:Y:S08]  /*ca90*/  HMMA.16816.F32.BF16 R8, R164.reuse, R170, R8 ;  /* 0x000000aaa408723c */ /* 0x040ff00000041808 */
[C---:B-1----:R-:W-:Y:S08]  /*caa0*/  HMMA.16816.F32.BF16 R12, R164.reuse, R132, R12 ;  /* 0x00000084a40c723c */ /* 0x042ff0000004180c */
[----:B------:R-:W-:Y:S01]  /*cab0*/  FMUL.FTZ R137, R4, c[0x0][0x320] ;  /* 0x0000c80004897a20 */ /* 0x000fe20000410000 */
[C---:B------:R-:W-:Y:S03]  /*cac0*/  HMMA.16816.F32.BF16 R16, R164.reuse, R134, R16 ;  /* 0x00000086a410723c */ /* 0x040fe60000041810 */
[----:B------:R-:W-:Y:S02]  /*cad0*/  FMUL.FTZ R138, R5, c[0x0][0x320] ;  /* 0x0000c800058a7a20 */ /* 0x000fe40000410000 */
[----:B------:R-:W1:Y:S01]  /*cae0*/  MUFU.TANH R137, R137 ;  /* 0x0000008900897308 */ /* 0x000e620000002400 */
[----:B------:R-:W-:Y:S02]  /*caf0*/  FMUL.FTZ R0, R6, c[0x0][0x320] ;  /* 0x0000c80006007a20 */ /* 0x000fe40000410000 */
[----:B------:R-:W-:Y:S04]  /*cb00*/  FMUL.FTZ R9, R9, c[0x0][0x320] ;  /* 0x0000c80009097a20 */ /* 0x000fe80000410000 */
[----:B------:R-:W-:Y:S02]  /*cb10*/  FMUL.FTZ R10, R10, c[0x0][0x320] ;  /* 0x0000c8000a0a7a20 */ /* 0x000fe40000410000 */
[----:B------:R-:W-:Y:S01]  /*cb20*/  FMUL.FTZ R11, R11, c[0x0][0x320] ;  /* 0x0000c8000b0b7a20 */ /* 0x000fe20000410000 */
[----:B------:R-:W2:Y:S01]  /*cb30*/  MUFU.TANH R140, R9 ;  /* 0x00000009008c7308 */ /* 0x000ea20000002400 */
[----:B------:R-:W-:Y:S02]  /*cb40*/  FMUL.FTZ R136, R7, c[0x0][0x320] ;  /* 0x0000c80007887a20 */ /* 0x000fe40000410000 */
[----:B------:R-:W3:Y:S01]  /*cb50*/  LDSM.16.M88.4 R4, [R192+0x5000] ;  /* 0x00500000c004783b */ /* 0x000ee20000000200 */
[----:B------:R-:W-:Y:S02]  /*cb60*/  FMUL.FTZ R139, R8, c[0x0][0x320] ;  /* 0x0000c800088b7a20 */ /* 0x000fe40000410000 */
[----:B------:R-:W-:Y:S02]  /*cb70*/  FMUL.FTZ R8, R12, c[0x0][0x320] ;  /* 0x0000c8000c087a20 */ /* 0x000fe40000410000 */
[----:B------:R-:W-:Y:S02]  /*cb80*/  FMUL.FTZ R13, R13, c[0x0][0x320] ;  /* 0x0000c8000d0d7a20 */ /* 0x000fe40000410000 */
[----:B------:R-:W4:Y:S01]  /*cb90*/  MUFU.TANH R132, R10 ;  /* 0x0000000a00847308 */ /* 0x000f220000002400 */
[----:B------:R-:W-:Y:S02]  /*cba0*/  FMUL.FTZ R142, R16, c[0x0][0x320] ;  /* 0x0000c800108e7a20 */ /* 0x000fe40000410000 */
[----:B------:R-:W-:Y:S02]  /*cbb0*/  FMUL.FTZ R14, R14, c[0x0][0x320] ;  /* 0x0000c8000e0e7a20 */ /* 0x000fe40000410000 */
[----:B------:R-:W-:Y:S02]  /*cbc0*/  FMUL.FTZ R15, R15, c[0x0][0x320] ;  /* 0x0000c8000f0f7a20 */ /* 0x000fe40000410000 */
[----:B------:R-:W-:Y:S02]  /*cbd0*/  FMUL.FTZ R18, R18, c[0x0][0x320] ;  /* 0x0000c80012127a20 */ /* 0x000fe40000410000 */
[----:B------:R-:W-:Y:S01]  /*cbe0*/  FMUL.FTZ R19, R19, c[0x0][0x320] ;  /* 0x0000c80013137a20 */ /* 0x000fe20000410000 */
[----:B------:R-:W1:Y:S10]  /*cbf0*/  MUFU.TANH R133, R11 ;  /* 0x0000000b00857308 */ /* 0x000e740000002400 */
[----:B------:R5:W1:Y:S10]  /*cc00*/  MUFU.TANH R12, R8 ;  /* 0x00000008000c7308 */ /* 0x000a740000002400 */
[----:B------:R-:W1:Y:S01]  /*cc10*/  MUFU.TANH R138, R138 ;  /* 0x0000008a008a7308 */ /* 0x000e620000002400 */
[C---:B---3--:R-:W-:Y:S09]  /*cc20*/  HMMA.16816.F32.BF16 R20, R164.reuse, R4, R20 ;  /* 0x00000004a414723c */ /* 0x048ff20000041814 */
[----:B------:R-:W3:Y:S01]  /*cc30*/  MUFU.TANH R0, R0 ;  /* 0x0000000000007308 */ /* 0x000ee20000002400 */
[C---:B------:R-:W-:Y:S01]  /*cc40*/  HMMA.16816.F32.BF16 R24, R164.reuse, R6, R24 ;  /* 0x00000006a418723c */ /* 0x040fe20000041818 */
[----:B-----5:R-:W5:Y:S01]  /*cc50*/  LDSM.16.M88.4 R8, [R192+0x5800] ;  /* 0x00580000c008783b */ /* 0x020f620000000200 */
[----:B------:R-:W-:Y:S04]  /*cc60*/  DEPBAR.LE SB0, 0x0 ;  /* 0x000080000000791a */ /* 0x000fe80000000000 */
[----:B------:R-:W-:Y:S03]  /*cc70*/  FMUL.FTZ R4, R17, c[0x0][0x320] ;  /* 0x0000c80011047a20 */ /* 0x000fe60000410000 */
[----:B------:R-:W1:Y:S01]  /*cc80*/  MUFU.TANH R136, R136 ;  /* 0x0000008800887308 */ /* 0x000e620000002400 */
[----:B------:R-:W-:Y:S04]  /*cc90*/  BAR.SYNC.DEFER_BLOCKING 0x0 ;  /* 0x0000000000007b1d */ /* 0x000fe80000010000 */
[----:B------:R-:W-:Y:S02]  /*cca0*/  FMUL.FTZ R160, R20, c[0x0][0x320] ;  /* 0x0000c80014a07a20 */ /* 0x000fe40000410000 */
[----:B------:R-:W-:Y:S03]  /*ccb0*/  FMUL.FTZ R21, R21, c[0x0][0x320] ;  /* 0x0000c80015157a20 */ /* 0x000fe60000410000 */
[----:B------:R-:W1:Y:S01]  /*ccc0*/  MUFU.TANH R139, R139 ;  /* 0x0000008b008b7308 */ /* 0x000e620000002400 */
[----:B------:R-:W-:Y:S02]  /*ccd0*/  FMUL.FTZ R22, R22, c[0x0][0x320] ;  /* 0x0000c80016167a20 */ /* 0x000fe40000410000 */
[----:B------:R-:W-:Y:S02]  /*cce0*/  FMUL.FTZ R23, R23, c[0x0][0x320] ;  /* 0x0000c80017177a20 */ /* 0x000fe40000410000 */
[----:B------:R-:W-:Y:S02]  /*ccf0*/  FMUL.FTZ R156, R24, c[0x0][0x320] ;  /* 0x0000c800189c7a20 */ /* 0x000fe40000410000 */
[----:B------:R-:W-:Y:S02]  /*cd00*/  FMUL.FTZ R25, R25, c[0x0][0x320] ;  /* 0x0000c80019197a20 */ /* 0x000fe40000410000 */
[----:B------:R-:W-:Y:S01]  /*cd10*/  FMUL.FTZ R26, R26, c[0x0][0x320] ;  /* 0x0000c8001a1a7a20 */ /* 0x000fe20000410000 */
[----:B------:R1:W1:Y:S01]  /*cd20*/  MUFU.TANH R162, R13 ;  /* 0x0000000d00a27308 */ /* 0x0002620000002400 */
[----:B------:R-:W-:Y:S09]  /*cd30*/  FMUL.FTZ R27, R27, c[0x0][0x320] ;  /* 0x0000c8001b1b7a20 */ /* 0x000ff20000410000 */
[----:B------:R1:W1:Y:S01]  /*cd40*/  MUFU.TANH R163, R14 ;  /* 0x0000000e00a37308 */ /* 0x0002620000002400 */
[C---:B-----5:R-:W-:Y:S09]  /*cd50*/  HMMA.16816.F32.BF16 R28, R164.reuse, R8, R28 ;  /* 0x00000008a41c723c */ /* 0x060ff2000004181c */
[----:B------:R1:W1:Y:S01]  /*cd60*/  MUFU.TANH R161, R15 ;  /* 0x0000000f00a17308 */ /* 0x0002620000002400 */
[----:B------:R-:W-:Y:S09]  /*cd70*/  HMMA.16816.F32.BF16 R32, R164, R10, R32 ;  /* 0x0000000aa420723c */ /* 0x000ff20000041820 */
[----:B------:R-:W1:Y:S05]  /*cd80*/  MUFU.TANH R142, R142 ;  /* 0x0000008e008e7308 */ /* 0x000e6a0000002400 */
        /* <DEDUP_REMOVED lines=26> */
[----:B------:R-:W1:Y:S01]  /*cf30*/  MUFU.TANH R5, R5 ;  /* 0x0000000500057308 */ /* 0x000e620000002400 */
[----:B------:R-:W-:-:S05]  /*cf40*/  @P0 BRA `(.L_x_200) ;  /* 0x0000031000000947 */ /* 0x000fca0003800000 */
[----:B--234-:R-:W-:Y:S01]  /*cf50*/  ULEA UR4, UR21, UR13, 0x6 ;  /* 0x0000000d15047291 */ /* 0x01cfe2000f8e303f */
[----:B------:R-:W-:Y:S05]  /*cf60*/  IMAD.MOV.U32 R207, RZ, RZ, RZ ;  /* 0x000000ffffcf7224 */ /* 0x000fea00078e00ff */
        /* <DEDUP_REMOVED lines=25> */
[----:B------:R-:W2:Y:S04]  /*d100*/  SHFL.IDX PT, R11, R20, RZ, 0x181f ;  /* 0x00181fff140b7589 */ /* 0x000ea800000e0000 */
[----:B-1----:R-:W1:Y:S04]  /*d110*/  SHFL.IDX PT, R13, R8, RZ, 0x181f ;  /* 0x00181fff080d7589 */ /* 0x002e6800000e0000 */
[----:B------:R-:W3:Y:S04]  /*d120*/  SHFL.IDX PT, R7, R20, 0x1, 0x181f ;  /* 0x00381f0014077f89 */ /* 0x000ee800000e0000 */
[----:B------:R-:W4:Y:S01]  /*d130*/  SHFL.IDX PT, R9, R8, 0x1, 0x181f ;  /* 0x00381f0008097f89 */ /* 0x000f2200000e0000 */
[C---:B--2---:R-:W-:Y:S02]  /*d140*/  IADD3 R14, P2, R11.reuse, R218, RZ ;  /* 0x000000da0b0e7210 */ /* 0x044fe40007f5e0ff */
[-C--:B------:R-:W-:Y:S02]  /*d150*/  IADD3 R10, P0, R11, R217.reuse, RZ ;  /* 0x000000d90b0a7210 */ /* 0x080fe40007f1e0ff */
[----:B-1----:R-:W-:Y:S02]  /*d160*/  IADD3.X R15, R13, R180, RZ, P2, !PT ;  /* 0x000000b40d0f7210 */ /* 0x002fe400017fe4ff */
[----:B------:R-:W-:Y:S01]  /*d170*/  IADD3 R18, P2, R11, R216, RZ ;  /* 0x000000d80b127210 */ /* 0x000fe20007f5e0ff */
[----:B------:R-:W-:Y:S01]  /*d180*/  IMAD.X R11, R13, 0x1, R220, P0 ;  /* 0x000000010d0b7824 */ /* 0x000fe200000e06dc */
[----:B---3--:R-:W-:Y:S01]  /*d190*/  IADD3 R16, P0, R7, R218, RZ ;  /* 0x000000da07107210 */ /* 0x008fe20007f1e0ff */
[----:B------:R1:W-:Y:S02]  /*d1a0*/  LDGSTS.E.BYPASS.LTC128B.128 [R209+0x6100], [R14.64], !P6 ;  /* 0x061000000ed17fae */ /* 0x0003e4000f101d56 */
[--C-:B------:R-:W-:Y:S01]  /*d1b0*/  IMAD.X R19, R13, 0x1, R219.reuse, P2 ;  /* 0x000000010d137824 */ /* 0x100fe200010e06db */
[----:B------:R-:W-:Y:S01]  /*d1c0*/  IADD3 R6, P2, R7, R217, RZ ;  /* 0x000000d907067210 */ /* 0x000fe20007f5e0ff */
[----:B------:R1:W-:Y:S01]  /*d1d0*/  LDGSTS.E.BYPASS.LTC128B.128 [R209+0x8100], [R10.64], !P5 ;  /* 0x081000000ad17fae */ /* 0x0003e2000e901d56 */
[----:B----4-:R-:W-:Y:S01]  /*d1e0*/  IMAD.X R17, R9, 0x1, R180, P0 ;  /* 0x0000000109117824 */ /* 0x010fe200000e06b4 */
[----:B------:R-:W-:Y:S02]  /*d1f0*/  IADD3 R8, P0, R7, R216, RZ ;  /* 0x000000d807087210 */ /* 0x000fe40007f1e0ff */
[----:B------:R1:W-:Y:S01]  /*d200*/  LDGSTS.E.BYPASS.LTC128B.128 [R209+0xa100], [R18.64], !P4 ;  /* 0x0a10000012d17fae */ /* 0x0003e2000e101d56 */
[C---:B------:R-:W-:Y:S02]  /*d210*/  IADD3.X R7, R9.reuse, R220, RZ, P2, !PT ;  /* 0x000000dc09077210 */ /* 0x040fe400017fe4ff */
[----:B------:R-:W-:Y:S01]  /*d220*/  IMAD.X R9, R9, 0x1, R219, P0 ;  /* 0x0000000109097824 */ /* 0x000fe200000e06db */
[----:B------:R1:W-:Y:S04]  /*d230*/  LDGSTS.E.BYPASS.LTC128B.128 [R209+0x7100], [R16.64], !P6 ;  /* 0x0710000010d17fae */ /* 0x0003e8000f101d56 */
[----:B------:R1:W-:Y:S04]  /*d240*/  LDGSTS.E.BYPASS.LTC128B.128 [R209+0x9100], [R6.64], !P5 ;  /* 0x0910000006d17fae */ /* 0x0003e8000e901d56 */
[----:B------:R1:W-:Y:S02]  /*d250*/  LDGSTS.E.BYPASS.LTC128B.128 [R209+0xb100], [R8.64], !P4 ;  /* 0x0b10000008d17fae */ /* 0x0003e4000e101d56 */
.L_x_200:
[----:B--234-:R-:W-:Y:S01]  /*d260*/  PLOP3.LUT P2, PT, PT, PT, UP2, 0x80, 0x0 ;  /* 0x000000000000781c */ /* 0x01cfe20003f4f028 */
[----:B------:R-:W0:Y:S01]  /*d270*/  LDGDEPBAR ;  /* 0x00000000000079af */ /* 0x000e220000000000 */
[----:B------:R-:W-:Y:S01]  /*d280*/  PLOP3.LUT P0, PT, PT, PT, UP2, 0x80, 0x0 ;  /* 0x000000000000781c */ /* 0x000fe20003f0f028 */
[----:B-1----:R-:W-:Y:S01]  /*d290*/  IMAD.MOV.U32 R15, RZ, RZ, R211 ;  /* 0x000000ffff0f7224 */ /* 0x002fe200078e00d3 */
[----:B------:R-:W-:Y:S01]  /*d2a0*/  USHF.L.U32 UR4, UR21, 0x6, URZ ;  /* 0x0000000615047899 */ /* 0x000fe2000800063f */
[----:B------:R-:W-:Y:S05]  /*d2b0*/  IMAD.U32 R9, RZ, RZ, UR10 ;  /* 0x0000000aff097e24 */ /* 0x000fea000f8e00ff */
[----:B------:R-:W-:Y:S03]  /*d2c0*/  IMAD.U32 R7, RZ, RZ, UR4 ;  /* 0x00000004ff077e24 */ /* 0x000fe6000f8e00ff */
[----:B------:R-:W-:Y:S05]  /*d2d0*/  @P2 IMAD.HI.U32 R6, R211, c[0x0][0x2c8], RZ ;  /* 0x0000b200d3062a27 */ /* 0x000fea00078e00ff */
[----:B------:R-:W-:Y:S02]  /*d2e0*/  @P0 SHF.R.U32.HI R15, RZ, c[0x0][0x2cc], R6 ;  /* 0x0000b300ff0f0a19 */ /* 0x000fe40000011606 */
[----:B------:R-:W-:Y:S02]  /*d2f0*/  PLOP3.LUT P0, PT, PT, PT, UP1, 0x40, 0x0 ;  /* 0x000000000000781c */ /* 0x000fe40003f0e818 */
[----:B------:R-:W-:Y:S01]  /*d300*/  IADD3 R6, -R212, 0x1, -R7 ;  /* 0x00000001d4067810 */ /* 0x000fe20007ffe907 */
[----:B------:R-:W1:Y:S03]  /*d310*/  SHFL.IDX PT, R8, R15, RZ, 0x1c1f ;  /* 0x001c1fff0f087589 */ /* 0x000e6600000e0000 */
[----:B------:R-:W-:Y:S04]  /*d320*/  IADD3 R9, R6, -c[0x0][0x168], R9 ;  /* 0x80005a0006097a10 */ /* 0x000fe80007ffe009 */
[C---:B------:R-:W-:Y:S02]  /*d330*/  IADD3 R11, R9.reuse, c[0x0][0x328], RZ ;  /* 0x0000ca00090b7a10 */ /* 0x040fe40007ffe0ff */
[----:B------:R-:W-:Y:S03]  /*d340*/  IADD3 R9, R9, UR12, RZ ;  /* 0x0000000c09097c10 */ /* 0x000fe6000fffe0ff */
[--C-:B-1----:R-:W-:Y:S02]  /*d350*/  IMAD.IADD R14, R11, 0x1, R8.reuse ;  /* 0x000000010b0e7824 */ /* 0x102fe400078e0208 */
[----:B------:R-:W-:Y:S01]  /*d360*/  IMAD.IADD R13, R9, 0x1, R8 ;  /* 0x00000001090d7824 */ /* 0x000fe200078e0208 */
[----:B------:R-:W-:-:S05]  /*d370*/  @P0 BRA `(.L_x_201) ;  /* 0x000001a000000947 */ /* 0x000fca0003800000 */
[----:B------:R-:W-:Y:S01]  /*d380*/  MOV R6, c[0x0][0x2ac] ;  /* 0x0000ab0000067a02 */ /* 0x000fe20000000f00 */
        /* <DEDUP_REMOVED lines=14> */
.L_x_203:
[----:B------:R-:W-:Y:S04]  /*d470*/  MOV R6, c[0x0][0x32c] ;  /* 0x0000cb0000067a02 */ /* 0x000fe80000000f00 */
[----:B------:R-:W-:Y:S11]  /*d480*/  ISETP.NE.AND P0, PT, R6, 0x1, PT ;  /* 0x000000010600780c */ /* 0x000ff60003f05270 */
[----:B------:R-:W-:Y:S02]  /*d490*/  @!UPT UIADD3 URZ, URZ, URZ, URZ ;  /* 0x0000003f3f3ff290 */ /* 0x000fe4000fffe03f */
[----:B------:R-:W-:Y:S05]  /*d4a0*/  @P0 IMAD.HI.U32 R6, R8, c[0x0][0x330], RZ ;  /* 0x0000cc0008060a27 */ /* 0x000fea00078e00ff */
[----:B------:R-:W-:Y:S02]  /*d4b0*/  @P0 SHF.R.U32.HI R8, RZ, c[0x0][0x334], R6 ;  /* 0x0000cd00ff080a19 */ /* 0x000fe40000011606 */
.L_x_204:
[----:B------:R-:W-:Y:S05]  /*d4c0*/  BSYNC B0 ;  /* 0x0000000000007941 */ /* 0x000fea0003800000 */
.L_x_202:
[----:B------:R-:W-:Y:S04]  /*d4d0*/  IMAD R17, R8, c[0x0][0x32c], -R7 ;  /* 0x0000cb0008117a24 */ /* 0x000fe800078e0a07 */
[----:B------:R-:W-:Y:S05]  /*d4e0*/  IMAD.IADD R6, R17, 0x1, -R212 ;  /* 0x0000000111067824 */ /* 0x000fea00078e0ad4 */
[----:B------:R-:W-:Y:S02]  /*d4f0*/  IADD3 R17, R6, c[0x0][0x32c], RZ ;  /* 0x0000cb0006117a10 */ /* 0x000fe40007ffe0ff */
[----:B------:R-:W-:Y:S02]  /*d500*/  IMNMX R13, R13, R6, !PT ;  /* 0x000000060d0d7217 */ /* 0x000fe40007800200 */
[----:B------:R-:W-:Y:S02]  /*d510*/  IMNMX R14, R14, R17, PT ;  /* 0x000000110e0e7217 */ /* 0x000fe40003800200 */
.L_x_201:
[----:B------:R-:W-:Y:S01]  /*d520*/  UISETP.GT.AND UP0, UPT, UR21, -0x1, UPT ;  /* 0xffffffff1500788c */ /* 0x000fe2000bf04270 */
[----:B------:R-:W1:Y:S05]  /*d530*/  SHFL.IDX PT, R16, R15, 0x1, 0x1c1f ;  /* 0x003c1f000f107f89 */ /* 0x000e6a00000e0000 */
        /* <DEDUP_REMOVED lines=9> */
[C---:B------:R-:W-:Y:S02]  /*d5d0*/  ISETP.GT.AND P0, PT, R13.reuse, 0x8, P0 ;  /* 0x000000080d00780c */ /* 0x040fe40000704270 */
[----:B------:R-:W-:Y:S02]  /*d5e0*/  PLOP3.LUT P2, PT, PT, PT, UP0, 0x80, 0x0 ;  /* 0x000000000000781c */ /* 0x000fe40003f4f008 */
[C---:B------:R-:W-:Y:S02]  /*d5f0*/  ISETP.LT.OR P0, PT, R14.reuse, 0x9, P0 ;  /* 0x000000090e00780c */ /* 0x040fe40000701670 */
[----:B------:R-:W-:Y:S02]  /*d600*/  ISETP.GT.AND P2, PT, R13, 0x9, P2 ;  /* 0x000000090d00780c */ /* 0x000fe40001744270 */
[----:B------:R-:W-:Y:S02]  /*d610*/  FSEL R8, R139, -INF , !P0 ;  /* 0xff8000008b087808 */ /* 0x000fe40004000000 */
[----:B------:R-:W-:Y:S02]  /*d620*/  PLOP3.LUT P0, PT, PT, PT, UP0, 0x80, 0x0 ;  /* 0x000000000000781c */ /* 0x000fe40003f0f008 */
[----:B------:R-:W-:Y:S02]  /*d630*/  ISETP.LT.OR P2, PT, R14, 0xa, P2 ;  /* 0x0000000a0e00780c */ /* 0x000fe40001741670 */
[----:B------:R-:W-:Y:S02]  /*d640*/  ISETP.GT.AND P0, PT, R13, 0x10, P0 ;  /* 0x000000100d00780c */ /* 0x000fe40000704270 */
[----:B------:R-:W-:Y:S02]  /*d650*/  FSEL R6, R140, -INF , !P2 ;  /* 0xff8000008c067808 */ /* 0x000fe40005000000 */
[----:B------:R-:W-:Y:S02]  /*d660*/  ISETP.LT.OR P0, PT, R14, 0x11, P0 ;  /* 0x000000110e00780c */ /* 0x000fe40000701670 */
[----:B------:R-:W-:Y:S02]  /*d670*/  PLOP3.LUT P2, PT, PT, PT, UP0, 0x80, 0x0 ;  /* 0x000000000000781c */ /* 0x000fe40003f4f008 */
[----:B------:R-:W-:Y:S01]  /*d680*/  FSEL R164, R12, -INF , !P0 ;  /* 0xff8000000ca47808 */ /* 0x000fe20004000000 */
[--C-:B-1----:R-:W-:Y:S01]  /*d690*/  IMAD.IADD R12, R9, 0x1, R16.reuse ;  /* 0x00000001090c7824 */ /* 0x102fe200078e0210 */
[----:B------:R-:W-:Y:S02]  /*d6a0*/  PLOP3.LUT P0, PT, PT, PT, UP0, 0x80, 0x0 ;  /* 0x000000000000781c */ /* 0x000fe40003f0f008 */
[C---:B------:R-:W-:Y:S02]  /*d6b0*/  ISETP.GT.AND P2, PT, R13.reuse, 0x11, P2 ;  /* 0x000000110d00780c */ /* 0x040fe40001744270 */
[C---:B------:R-:W-:Y:S02]  /*d6c0*/  ISETP.GT.AND P0, PT, R13.reuse, 0x18, P0 ;  /* 0x000000180d00780c */ /* 0x040fe40000704270 */
        /* <DEDUP_REMOVED lines=12> */
[----:B------:R-:W-:Y:S01]  /*d790*/  FSEL R140, R4, -INF , !P2 ;  /* 0xff800000048c7808 */ /* 0x000fe20005000000 */
[----:B------:R-:W-:Y:S01]  /*d7a0*/  IMAD.IADD R4, R11, 0x1, R16 ;  /* 0x000000010b047824 */ /* 0x000fe200078e0210 */
[----:B------:R-:W-:Y:S02]  /*d7b0*/  PLOP3.LUT P2, PT, PT, PT, UP0, 0x80, 0x0 ;  /* 0x000000000000781c */ /* 0x000fe40003f4f008 */
[C---:B------:R-:W-:Y:S02]  /*d7c0*/  ISETP.GT.AND P0, PT, R13.reuse, 0x28, P0 ;  /* 0x000000280d00780c */ /* 0x040fe40000704270 */
[C---:B------:R-:W-:Y:S02]  /*d7d0*/  ISETP.GT.AND P2, PT, R13.reuse, 0x21, P2 ;  /* 0x000000210d00780c */ /* 0x040fe40001744270 */
[C---:B------:R-:W-:Y:S02]  /*d7e0*/  ISETP.LT.OR P0, PT, R14.reuse, 0x29, P0 ;  /* 0x000000290e00780c */ /* 0x040fe40000701670 */
[----:B------:R-:W-:Y:S02]  /*d7f0*/  ISETP.LT.OR P2, PT, R14, 0x22, P2 ;  /* 0x000000220e00780c */ /* 0x000fe40001741670 */
[----:B------:R-:W-:Y:S02]  /*d800*/  FSEL R156, R156, -INF , !P0 ;  /* 0xff8000009c9c7808 */ /* 0x000fe40004000000 */
[----:B------:R-:W-:Y:S02]  /*d810*/  PLOP3.LUT P0, PT, PT, PT, UP0, 0x80, 0x0 ;  /* 0x000000000000781c */ /* 0x000fe40003f0f008 */
[----:B------:R-:W-:Y:S02]  /*d820*/  FSEL R158, R158, -INF , !P2 ;  /* 0xff8000009e9e7808 */ /* 0x000fe40005000000 */
        /* <DEDUP_REMOVED lines=36> */
.L_x_207:
[----:B------:R-:W-:Y:S04]  /*da70*/  MOV R9, c[0x0][0x32c] ;  /* 0x0000cb0000097a02 */ /* 0x000fe80000000f00 */
[----:B------:R-:W-:Y:S11]  /*da80*/  ISETP.NE.AND P0, PT, R9, 0x1, PT ;  /* 0x000000010900780c */ /* 0x000ff60003f05270 */
[----:B------:R-:W-:Y:S02]  /*da90*/  @!UPT UIADD3 URZ, URZ, URZ, URZ ;  /* 0x0000003f3f3ff290 */ /* 0x000fe4000fffe03f */
[----:B------:R-:W-:Y:S05]  /*daa0*/  @P0 IMAD.HI.U32 R9, R16, c[0x0][0x330], RZ ;  /* 0x0000cc0010090a27 */ /* 0x000fea00078e00ff */
[----:B------:R-:W-:Y:S02]  /*dab0*/  @P0 SHF.R.U32.HI R16, RZ, c[0x0][0x334], R9 ;  /* 0x0000cd00ff100a19 */ /* 0x000fe40000011609 */
.L_x_208:
[----:B------:R-:W-:Y:S05]  /*dac0*/  BSYNC B0 ;  /* 0x0000000000007941 */ /* 0x000fea0003800000 */
.L_x_206:
[----:B------:R-:W-:Y:S04]  /*dad0*/  IMAD R7, R16, c[0x0][0x32c], -R7 ;  /* 0x0000cb0010077a24 */ /* 0x000fe800078e0a07 */
[----:B------:R-:W-:Y:S05]  /*dae0*/  IMAD.IADD R9, R7, 0x1, -R212 ;  /* 0x0000000107097824 */ /* 0x000fea00078e0ad4 */
[----:B------:R-:W-:Y:S02]  /*daf0*/  IADD3 R7, R9, c[0x0][0x32c], RZ ;  /* 0x0000cb0009077a10 */ /* 0x000fe40007ffe0ff */
[----:B------:R-:W-:Y:S02]  /*db00*/  IMNMX R12, R12, R9, !PT ;  /* 0x000000090c0c7217 */ /* 0x000fe40007800200 */
[----:B------:R-:W-:Y:S02]  /*db10*/  IMNMX R4, R4, R7, PT ;  /* 0x0000000704047217 */ /* 0x000fe40003800200 */
.L_x_205:
[----:B------:R-:W-:Y:S01]  /*db20*/  PLOP3.LUT P2, PT, PT, PT, UP0, 0x80, 0x0 ;  /* 0x000000000000781c */ /* 0x000fe20003f4f008 */
[----:B------:R-:W-:Y:S01]  /*db30*/  LDSM.16.MT88.4 R20, [R198+0x100] ;  /* 0x00010000c614783b */ /* 0x000fe20000004200 */
[----:B------:R-:W-:Y:S02]  /*db40*/  PLOP3.LUT P0, PT, PT, PT, UP0, 0x80, 0x0 ;  /* 0x000000000000781c */ /* 0x000fe40003f0f008 */
[----:B------:R-:W-:Y:S02]  /*db50*/  ISETP.GT.AND P2, PT, R12, RZ, P2 ;  /* 0x000000ff0c00720c */ /* 0x000fe40001744270 */
[----:B------:R-:W-:Y:S02]  /*db60*/  FMNMX.FTZ R7, R10, R3, !PT ;  /* 0x000000030a077209 */ /* 0x000fe40007810000 */
[----:B------:R-:W-:Y:S01]  /*db70*/  ISETP.GT.AND P0, PT, R12, 0x1, P0 ;  /* 0x000000010c00780c */ /* 0x000fe20000704270 */
[----:B------:R-:W-:Y:S01]  /*db80*/  LDSM.16.MT88.4 R28, [R197+0x100] ;  /* 0x00010000c51c783b */ /* 0x000fe20000004200 */
[----:B------:R-:W-:Y:S02]  /*db90*/  ISETP.LT.OR P2, PT, R4, 0x1, P2 ;  /* 0x000000010400780c */ /* 0x000fe40001741670 */
        /* <DEDUP_REMOVED lines=36> */
[----:B------:R-:W-:Y:S02]  /*dde0*/  FMNMX.FTZ R0, R13, R0, !PT ;  /* 0x000000000d007209 */ /* 0x000fe40007810000 */
[----:B------:R-:W-:Y:S02]  /*ddf0*/  ISETP.LT.OR P0, PT, R4, 0x1a, P0 ;  /* 0x0000001a0400780c */ /* 0x000fe40000701670 */
        /* <DEDUP_REMOVED lines=24> */
[C---:B------:R-:W-:Y:S02]  /*df80*/  ISETP.LT.OR P2, PT, R4.reuse, 0x29, P2 ;  /* 0x000000290400780c */ /* 0x040fe40001741670 */
        /* <DEDUP_REMOVED lines=20> */
[----:B------:R-:W-:Y:S01]  /*e0d0*/  FMNMX.FTZ R14, R149, R14, !PT ;  /* 0x0000000e950e7209 */ /* 0x000fe20007810000 */
[----:B------:R-:W-:Y:S01]  /*e0e0*/  UIADD3 UR21, UR21, -0x1, URZ ;  /* 0xffffffff15157890 */ /* 0x000fe2000fffe03f */
[----:B------:R-:W-:Y:S02]  /*e0f0*/  ISETP.GT.AND P0, PT, R12, 0x39, P0 ;  /* 0x000000390c00780c */ /* 0x000fe40000704270 */
[----:B------:R-:W-:Y:S02]  /*e100*/  ISETP.LT.OR P2, PT, R4, 0x39, P2 ;  /* 0x000000390400780c */ /* 0x000fe40001741670 */
        /* <DEDUP_REMOVED lines=47> */
[--C-:B------:R-:W-:Y:S02]  /*e400*/  FFMA.FTZ R172, R13, c[0x0][0x2d0], -R144.reuse ;  /* 0x0000b4000dac7a23 */ /* 0x100fe40000010890 */
[----:B------:R-:W2:Y:S01]  /*e410*/  LDSM.16.MT88.4 R12, [R203+0x100] ;  /* 0x00010000cb0c783b */ /* 0x000ea20000004200 */
[--C-:B------:R-:W-:Y:S01]  /*e420*/  FFMA.FTZ R171, R11, c[0x0][0x2d0], -R144.reuse ;  /* 0x0000b4000bab7a23 */ /* 0x100fe20000010890 */
[----:B------:R-:W3:Y:S01]  /*e430*/  MUFU.EX2 R3, R6 ;  /* 0x0000000600037308 */ /* 0x000ee20000000800 */
[--C-:B------:R-:W-:Y:S02]  /*e440*/  FFMA.FTZ R170, R9, c[0x0][0x2d0], -R144.reuse ;  /* 0x0000b40009aa7a23 */ /* 0x100fe40000010890 */
[----:B------:R-:W-:Y:S02]  /*e450*/  FMUL.FTZ R2, R5, c[0x0][0x2d0] ;  /* 0x0000b40005027a20 */ /* 0x000fe40000410000 */
[--C-:B------:R-:W-:Y:S02]  /*e460*/  FFMA.FTZ R178, R163, c[0x0][0x2d0], -R144.reuse ;  /* 0x0000b400a3b27a23 */ /* 0x100fe40000010890 */
[--C-:B------:R-:W-:Y:S02]  /*e470*/  FFMA.FTZ R179, R161, c[0x0][0x2d0], -R144.reuse ;  /* 0x0000b400a1b37a23 */ /* 0x100fe40000010890 */
[----:B------:R-:W-:Y:S01]  /*e480*/  LDSM.16.MT88.4 R160, [R196+0x3900] ;  /* 0x00390000c4a0783b */ /* 0x000fe20000004200 */
[----:B------:R-:W-:Y:S01]  /*e490*/  MUFU.EX2 R173, R173 ;  /* 0x000000ad00ad7308 */ /* 0x000fe20000000800 */
[--C-:B------:R-:W-:Y:S01]  /*e4a0*/  FFMA.FTZ R181, R143, c[0x0][0x2d0], -R144.reuse ;  /* 0x0000b4008fb57a23 */ /* 0x100fe20000010890 */
[----:B-1----:R-:W-:Y:S01]  /*e4b0*/  F2FP.BF16.PACK_AB R138, R169, R134 ;  /* 0x00000086a98a723e */ /* 0x002fe200000010ff */
[--C-:B------:R-:W-:Y:S02]  /*e4c0*/  FFMA.FTZ R182, R141, c[0x0][0x2d0], -R144.reuse ;  /* 0x0000b4008db67a23 */ /* 0x100fe40000010890 */
[--C-:B------:R-:W-:Y:S02]  /*e4d0*/  FFMA.FTZ R223, R159, c[0x0][0x2d0], -R144.reuse ;  /* 0x0000b4009fdf7a23 */ /* 0x100fe40000010890 */
[----:B------:R-:W-:Y:S01]  /*e4e0*/  LDSM.16.MT88.4 R140, [R197+0x2900] ;  /* 0x00290000c58c783b */ /* 0x000fe20000004200 */
[--C-:B------:R-:W-:Y:S02]  /*e4f0*/  FFMA.FTZ R226, R157, c[0x0][0x2d0], -R144.reuse ;  /* 0x0000b4009de27a23 */ /* 0x100fe40000010890 */
[----:B------:R-:W1:Y:S01]  /*e500*/  MUFU.EX2 R172, R172 ;  /* 0x000000ac00ac7308 */ /* 0x000e620000000800 */
[--C-:B------:R-:W-:Y:S02]  /*e510*/  FFMA.FTZ R225, R155, c[0x0][0x2d0], -R144.reuse ;  /* 0x0000b4009be17a23 */ /* 0x100fe40000010890 */
[--C-:B------:R-:W-:Y:S02]  /*e520*/  FFMA.FTZ R228, R153, c[0x0][0x2d0], -R144.reuse ;  /* 0x0000b40099e47a23 */ /* 0x100fe40000010890 */
[C---:B---3--:R-:W-:Y:S01]  /*e530*/  FMUL.FTZ R4, R3.reuse, R128 ;  /* 0x0000008003047220 */ /* 0x048fe20000410000 */
        /* <DEDUP_REMOVED lines=15> */
[--C-:B------:R-:W-:Y:S02]  /*e630*/  FFMA.FTZ R234, R147, c[0x0][0x2d0], -R144.reuse ;  /* 0x0000b40093ea7a23 */ /* 0x100fe40000010890 */
[--C-:B------:R-:W-:Y:S01]  /*e640*/  FFMA.FTZ R233, R145, c[0x0][0x2d0], -R144.reuse ;  /* 0x0000b40091e97a23 */ /* 0x100fe20000010890 */
[----:B------:R-:W1:Y:S01]  /*e650*/  MUFU.EX2 R2, R2 ;  /* 0x0000000200027308 */ /* 0x000e620000000800 */
[----:B------:R-:W-:Y:S02]  /*e660*/  FFMA.FTZ R151, R146, c[0x0][0x2d0], -R151 ;  /* 0x0000b40092977a23 */ /* 0x000fe40000010897 */
[----:B------:R-:W-:Y:S02]  /*e670*/  FFMA.FTZ R144, R133, c[0x0][0x2d0], -R144 ;  /* 0x0000b40085907a23 */ /* 0x000fe40000010890 */
[C---:B------:R-:W-:Y:S02]  /*e680*/  FMUL.FTZ R36, R3.reuse, R36 ;  /* 0x0000002403247220 */ /* 0x040fe40000410000 */
[C---:B------:R-:W-:Y:S02]  /*e690*/  FMUL.FTZ R37, R3.reuse, R37 ;  /* 0x0000002503257220 */ /* 0x040fe40000410000 */
        /* <DEDUP_REMOVED lines=123> */
[----:B------:R-:W3:Y:S01]  /*ee50*/  MUFU.EX2 R230, R230 ;  /* 0x000000e600e67308 */ /* 0x000ee20000000800 */
[C---:B-1----:R-:W-:Y:S04]  /*ee60*/  HMMA.16816.F32.BF16 R76, R136.reuse, R100, R76 ;  /* 0x00000064884c723c */ /* 0x042fe8000004184c */
[----:B------:R-:W-:Y:S02]  /*ee70*/  FMUL.FTZ R85, R3, R85 ;  /* 0x0000005503557220 */ /* 0x000fe40000410000 */
[C---:B------:R-:W-:Y:S01]  /*ee80*/  FMUL.FTZ R86, R2.reuse, R86 ;  /* 0x0000005602567220 */ /* 0x040fe20000410000 */
[----:B------:R-:W-:Y:S01]  /*ee90*/  F2FP.BF16.PACK_AB R100, R175, R174 ;  /* 0x000000aeaf64723e */ /* 0x000fe200000010ff */
[C---:B------:R-:W-:Y:S01]  /*eea0*/  HMMA.16816.F32.BF16 R80, R136.reuse, R102, R80 ;  /* 0x000000668850723c */ /* 0x040fe20000041850 */
[----:B------:R-:W-:Y:S03]  /*eeb0*/  MUFU.EX2 R229, R229 ;  /* 0x000000e500e57308 */ /* 0x000fe60000000800 */
[----:B------:R-:W-:Y:S01]  /*eec0*/  FMUL.FTZ R87, R2, R87 ;  /* 0x0000005702577220 */ /* 0x000fe20000410000 */
[----:B----4-:R-:W-:Y:S01]  /*eed0*/  F2FP.BF16.PACK_AB R101, R179, R178 ;  /* 0x000000b2b365723e */ /* 0x010fe200000010ff */
[----:B------:R-:W-:Y:S01]  /*eee0*/  FMUL.FTZ R88, R3, R88 ;  /* 0x0000005803587220 */ /* 0x000fe20000410000 */
[----:B------:R-:W-:Y:S01]  /*eef0*/  F2FP.BF16.PACK_AB R102, R177, R176 ;  /* 0x000000b0b166723e */ /* 0x000fe200000010ff */
[C---:B------:R-:W-:Y:S01]  /*ef00*/  FMUL.FTZ R89, R3.reuse, R89 ;  /* 0x0000005903597220 */ /* 0x040fe20000410000 */
[----:B-----5:R-:W-:Y:S02]  /*ef10*/  F2FP.BF16.PACK_AB R103, R182, R181 ;  /* 0x000000b5b667723e */ /* 0x020fe400000010ff */
[C---:B--2---:R-:W-:Y:S01]  /*ef20*/  HMMA.16816.F32.BF16 R84, R136.reuse, R108, R84 ;  /* 0x0000006c8854723c */ /* 0x044fe20000041854 */
[----:B------:R-:W-:Y:S02]  /*ef30*/  MUFU.EX2 R231, R231 ;  /* 0x000000e700e77308 */ /* 0x000fe40000000800 */
[C---:B------:R-:W-:Y:S02]  /*ef40*/  FMUL.FTZ R90, R2.reuse, R90 ;  /* 0x0000005a025a7220 */ /* 0x040fe40000410000 */
[C---:B------:R-:W-:Y:S02]  /*ef50*/  FMUL.FTZ R91, R2.reuse, R91 ;  /* 0x0000005b025b7220 */ /* 0x040fe40000410000 */
[C---:B------:R-:W-:Y:S02]  /*ef60*/  FMUL.FTZ R92, R3.reuse, R92 ;  /* 0x0000005c035c7220 */ /* 0x040fe40000410000 */
[C---:B------:R-:W-:Y:S02]  /*ef70*/  FMUL.FTZ R93, R3.reuse, R93 ;  /* 0x0000005d035d7220 */ /* 0x040fe40000410000 */
[----:B------:R-:W1:Y:S01]  /*ef80*/  MUFU.EX2 R234, R234 ;  /* 0x000000ea00ea7308 */ /* 0x000e620000000800 */
[C---:B------:R-:W-:Y:S01]  /*ef90*/  HMMA.16816.F32.BF16 R88, R136.reuse, R110, R88 ;  /* 0x0000006e8858723c */ /* 0x040fe20000041858 */
[----:B------:R-:W2:Y:S02]  /*efa0*/  LDSM.16.MT88.4 R108, [R197+0x900] ;  /* 0x00090000c56c783b */ /* 0x000ea40000004200 */
[C---:B------:R-:W-:Y:S02]  /*efb0*/  FMUL.FTZ R94, R2.reuse, R94 ;  /* 0x0000005e025e7220 */ /* 0x040fe40000410000 */
[C---:B------:R-:W-:Y:S02]  /*efc0*/  FMUL.FTZ R95, R2.reuse, R95 ;  /* 0x0000005f025f7220 */ /* 0x040fe40000410000 */
[C---:B------:R-:W-:Y:S02]  /*efd0*/  FMUL.FTZ R96, R3.reuse, R96 ;  /* 0x0000006003607220 */ /* 0x040fe40000410000 */
[C---:B------:R-:W-:Y:S01]  /*efe0*/  FMUL.FTZ R97, R3.reuse, R97 ;  /* 0x0000006103617220 */ /* 0x040fe20000410000 */
[----:B------:R-:W4:Y:S02]  /*eff0*/  MUFU.EX2 R233, R233 ;  /* 0x000000e900e97308 */ /* 0x000f240000000800 */
        /* <DEDUP_REMOVED lines=142> */
.L_x_199:
[----:B------:R-:W1:Y:S01]  /*f8e0*/  SHFL.BFLY PT, R3, R214, 0x2, 0x1f ;  /* 0x0c401f00d6037f89 */ /* 0x000e6200000e0000 */
[----:B------:R-:W-:Y:S01]  /*f8f0*/  CS2R R4, SRZ ;  /* 0x0000000000047805 */ /* 0x000fe2000001ff00 */
[----:B------:R-:W-:-:S02]  /*f900*/  MOV R8, 0xff800000 ;  /* 0xff80000000087802 */ /* 0x000fc40000000f00 */
[----:B------:R-:W2:Y:S01]  /*f910*/  SHFL.BFLY PT, R2, R215, 0x2, 0x1f ;  /* 0x0c401f00d7027f89 */ /* 0x000ea200000e0000 */
        /* <DEDUP_REMOVED lines=8> */
[----:B------:R-:W-:Y:S02]  /*f9a0*/  MOV R7, 0xff800000 ;  /* 0xff80000000077802 */ /* 0x000fe40000000f00 */
[----:B------:R-:W-:-:S09]  /*f9b0*/  FSETP.NE.FTZ.AND P0, PT, R2, RZ, PT ;  /* 0x000000ff0200720b */ /* 0x000fd20003f15000 */
[----:B------:R-:W1:Y:S01]  /*f9c0*/  @P1 MUFU.RCP R5, R3 ;  /* 0x0000000300051308 */ /* 0x000e620000001000 */
[----:B------:R-:W-:-:S03]  /*f9d0*/  @P1 MOV R10, 0x3f317218 ;  /* 0x3f317218000a1802 */ /* 0x000fc60000000f00 */
[----:B------:R-:W-:Y:S02]  /*f9e0*/  @P0 MOV R9, 0x3f317218 ;  /* 0x3f31721800090802 */ /* 0x000fe40000000f00 */
[----:B------:R-:W-:Y:S02]  /*f9f0*/  @P1 FMUL.FTZ R10, R10, c[0x0][0x2d0] ;  /* 0x0000b4000a0a1a20 */ /* 0x000fe40000410000 */
[----:B------:R-:W-:Y:S01]  /*fa00*/  @P0 MUFU.RCP R4, R2 ;  /* 0x0000000200040308 */ /* 0x000fe20000001000 */
[----:B------:R-:W-:-:S07]  /*fa10*/  @P0 FMUL.FTZ R9, R9, c[0x0][0x2d0] ;  /* 0x0000b40009090a20 */ /* 0x000fce0000410000 */
[----:B------:R-:W2:Y:S01]  /*fa20*/  @P1 MUFU.LG2 R3, R3 ;  /* 0x0000000300031308 */ /* 0x000ea20000000c00 */
[C---:B-1----:R-:W-:Y:S02]  /*fa30*/  FMUL.FTZ R128, R5.reuse, R128 ;  /* 0x0000008005807220 */ /* 0x042fe40000410000 */
[C---:B------:R-:W-:Y:S02]  /*fa40*/  FMUL.FTZ R129, R5.reuse, R129 ;  /* 0x0000008105817220 */ /* 0x040fe40000410000 */
[C---:B------:R-:W-:Y:S02]  /*fa50*/  FMUL.FTZ R124, R5.reuse, R124 ;  /* 0x0000007c057c7220 */ /* 0x040fe40000410000 */
[C---:B------:R-:W-:Y:S01]  /*fa60*/  FMUL.FTZ R125, R5.reuse, R125 ;  /* 0x0000007d057d7220 */ /* 0x040fe20000410000 */
[----:B------:R-:W1:Y:S01]  /*fa70*/  @P0 MUFU.LG2 R2, R2 ;  /* 0x0000000200020308 */ /* 0x000e620000000c00 */
[C---:B------:R-:W-:Y:S02]  /*fa80*/  FMUL.FTZ R120, R5.reuse, R120 ;  /* 0x0000007805787220 */ /* 0x040fe40000410000 */
[----:B------:R-:W-:-:S02]  /*fa90*/  FMUL.FTZ R121, R5, R121 ;  /* 0x0000007905797220 */ /* 0x000fc40000410000 */
[C---:B------:R-:W-:Y:S02]  /*faa0*/  FMUL.FTZ R116, R5.reuse, R116 ;  /* 0x0000007405747220 */ /* 0x040fe40000410000 */
[----:B------:R-:W-:Y:S02]  /*fab0*/  FMUL.FTZ R117, R5, R117 ;  /* 0x0000007505757220 */ /* 0x000fe40000410000 */
[----:B--2---:R-:W-:Y:S02]  /*fac0*/  @P1 FMUL.FTZ R3, R3, 0.69314718246459960938 ;  /* 0x3f31721803031820 */ /* 0x004fe40000410000 */
[C---:B------:R-:W-:Y:S02]  /*fad0*/  FMUL.FTZ R112, R5.reuse, R112 ;  /* 0x0000007005707220 */ /* 0x040fe40000410000 */
[C---:B------:R-:W-:Y:S02]  /*fae0*/  FMUL.FTZ R113, R5.reuse, R113 ;  /* 0x0000007105717220 */ /* 0x040fe40000410000 */
[----:B------:R-:W-:-:S02]  /*faf0*/  FMUL.FTZ R108, R5, R108 ;  /* 0x0000006c056c7220 */ /* 0x000fc40000410000 */
[----:B-1----:R-:W-:Y:S02]  /*fb00*/  @P0 FMUL.FTZ R11, R2, 0.69314718246459960938 ;  /* 0x3f317218020b0820 */ /* 0x002fe40000410000 */
        /* <DEDUP_REMOVED lines=87> */
.L_x_167:
[----:B------:R-:W-:Y:S01]  /*10080*/  USHF.R.S32.HI UR6, URZ, 0x1f, UR11 ;  /* 0x0000001f3f067899 */ /* 0x000fe2000801140b */
[----:B------:R-:W-:Y:S05]  /*10090*/  @P2 BRA `(.L_x_210) ;  /* 0x0000157000002947 */ /* 0x000fea0003800000 */
[----:B------:R-:W3:Y:S01]  /*100a0*/  S2R R0, SR_TID.X ;  /* 0x0000000000007919 */ /* 0x000ee20000002100 */
[----:B------:R-:W-:Y:S01]  /*100b0*/  ULDC.64 UR4, c[0x0][0x490] ;  /* 0x0001240000047ab9 */ /* 0x000fe20000000a00 */
[----:B------:R-:W-:Y:S01]  /*100c0*/  IMAD.MOV.U32 R12, RZ, RZ, c[0x0][0x4e8] ;  /* 0x00013a00ff0c7624 */ /* 0x000fe200078e00ff */
[----:B------:R-:W-:Y:S01]  /*100d0*/  UIMAD UR7, UR6, UR4, URZ ;  /* 0x00000004060772a4 */ /* 0x000fe2000f8e023f */
[----:B------:R-:W4:Y:S01]  /*100e0*/  S2R R22, SR_CTAID.Z ;  /* 0x0000000000167919 */ /* 0x000f220000002700 */
[----:B------:R-:W-:Y:S01]  /*100f0*/  UIMAD.WIDE.U32 UR8, UR11, UR4, URZ ;  /* 0x000000040b0872a5 */ /* 0x000fe2000f8e003f */
[----:B------:R-:W-:Y:S01]  /*10100*/  F2FP.BF16.PACK_AB R128, R129, R128 ;  /* 0x000000808180723e */ /* 0x000fe200000010ff */
[----:B------:R-:W-:Y:S01]  /*10110*/  UIMAD UR7, UR11, UR5, UR7 ;  /* 0x000000050b0772a4 */ /* 0x000fe2000f8e0207 */
[C---:B------:R-:W-:Y:S01]  /*10120*/  ISETP.NE.AND P0, PT, R12.reuse, 0x1, PT ;  /* 0x000000010c00780c */ /* 0x040fe20003f05270 */
[----:B------:R-:W-:Y:S01]  /*10130*/  IMAD R12, R12, c[0x0][0x388], RZ ;  /* 0x0000e2000c0c7a24 */ /* 0x000fe200078e02ff */
[----:B------:R-:W-:Y:S01]  /*10140*/  ULDC.64 UR4, c[0x0][0x3e8] ;  /* 0x0000fa0000047ab9 */ /* 0x000fe20000000a00 */
[----:B------:R-:W-:Y:S01]  /*10150*/  IMAD.U32 R25, RZ, RZ, UR9 ;  /* 0x00000009ff197e24 */ /* 0x000fe2000f8e00ff */
[----:B------:R-:W-:Y:S01]  /*10160*/  UIMAD UR6, UR6, UR4, URZ ;  /* 0x00000004060672a4 */ /* 0x000fe2000f8e023f */
[----:B------:R-:W-:Y:S01]  /*10170*/  IMAD.U32 R24, RZ, RZ, UR8 ;  /* 0x00000008ff187e24 */ /* 0x000fe2000f8e00ff */
[----:B--2---:R-:W-:Y:S01]  /*10180*/  UIMAD.WIDE.U32 UR12, UR11, UR4, URZ ;  /* 0x000000040b0c72a5 */ /* 0x004fe2000f8e003f */
[----:B------:R-:W-:Y:S01]  /*10190*/  F2FP.BF16.PACK_AB R130, R131, R130 ;  /* 0x000000828382723e */ /* 0x000fe200000010ff */
[----:B------:R-:W-:Y:S01]  /*101a0*/  UIMAD UR5, UR11, UR5, UR6 ;  /* 0x000000050b0572a4 */ /* 0x000fe2000f8e0206 */
[----:B------:R-:W-:Y:S01]  /*101b0*/  F2FP.BF16.PACK_AB R124, R125, R124 ;  /* 0x0000007c7d7c723e */ /* 0x000fe200000010ff */
[----:B------:R-:W-:Y:S01]  /*101c0*/  UIADD3 UR7, UR9, UR7, URZ ;  /* 0x0000000709077290 */ /* 0x000fe2000fffe03f */
[----:B------:R-:W-:Y:S01]  /*101d0*/  F2FP.BF16.PACK_AB R126, R127, R126 ;  /* 0x0000007e7f7e723e */ /* 0x000fe200000010ff */
[----:B------:R-:W-:Y:S01]  /*101e0*/  UIADD3 UR5, UR13, UR5, URZ ;  /* 0x000000050d057290 */ /* 0x000fe2000fffe03f */
[----:B------:R-:W-:Y:S01]  /*101f0*/  IMAD.U32 R17, RZ, RZ, UR13 ;  /* 0x0000000dff117e24 */ /* 0x000fe2000f8e00ff */
[----:B------:R-:W-:Y:S01]  /*10200*/  F2FP.BF16.PACK_AB R120, R121, R120 ;  /* 0x000000787978723e */ /* 0x000fe200000010ff */
[----:B------:R-:W-:Y:S01]  /*10210*/  IMAD.U32 R16, RZ, RZ, UR12 ;  /* 0x0000000cff107e24 */ /* 0x000fe2000f8e00ff */
[----:B---3--:R-:W-:Y:S01]  /*10220*/  SHF.R.S32.HI R3, RZ, 0x1f, R0 ;  /* 0x0000001fff037819 */ /* 0x008fe20000011400 */
[----:B------:R-:W-:Y:S01]  /*10230*/  IMAD.U32 R25, RZ, RZ, UR7 ;  /* 0x00000007ff197e24 */ /* 0x000fe2000f8e00ff */
[----:B------:R-:W-:Y:S01]  /*10240*/  F2FP.BF16.PACK_AB R122, R123, R122 ;  /* 0x0000007a7b7a723e */ /* 0x000fe200000010ff */
[----:B------:R-:W-:Y:S01]  /*10250*/  IMAD.U32 R17, RZ, RZ, UR5 ;  /* 0x00000005ff117e24 */ /* 0x000fe2000f8e00ff */
[CC--:B------:R-:W-:Y:S01]  /*10260*/  LEA.HI R9, R3.reuse, R0.reuse, RZ, 0x2 ;  /* 0x0000000003097211 */ /* 0x0c0fe200078f10ff */
[----:B----4-:R-:W-:Y:S01]  /*10270*/  IMAD.WIDE.U32 R24, R22, c[0x0][0x498], R24 ;  /* 0x0001260016187a25 */ /* 0x010fe200078e0018 */
[----:B------:R-:W-:Y:S01]  /*10280*/  LEA.HI R19, R3, R0, RZ, 0x5 ;  /* 0x0000000003137211 */ /* 0x000fe200078f28ff */
[----:B------:R-:W-:Y:S01]  /*10290*/  BSSY B0, `(.L_x_211) ;  /* 0x00000ef000007945 */ /* 0x000fe20003800000 */
[----:B------:R-:W-:-:S02]  /*102a0*/  SHF.R.S32.HI R21, RZ, 0x2, R9 ;  /* 0x00000002ff157819 */ /* 0x000fc40000011409 */
[----:B------:R-:W-:Y:S02]  /*102b0*/  SHF.R.S32.HI R10, RZ, 0x1f, R9 ;  /* 0x0000001fff0a7819 */ /* 0x000fe40000011409 */
[----:B------:R-:W-:Y:S02]  /*102c0*/  LOP3.LUT R11, R19, 0xffffffe0, RZ, 0xc0, !PT ;  /* 0xffffffe0130b7812 */ /* 0x000fe400078ec0ff */
[CC--:B------:R-:W-:Y:S02]  /*102d0*/  LEA.HI R4, R3.reuse, R0.reuse, RZ, 0x3 ;  /* 0x0000000003047211 */ /* 0x0c0fe400078f18ff */
[----:B-1----:R-:W-:Y:S02]  /*102e0*/  LEA.HI R2, R3, R0, RZ, 0x6 ;  /* 0x0000000003027211 */ /* 0x002fe400078f30ff */
[----:B------:R-:W-:Y:S01]  /*102f0*/  LEA.HI R3, R10, R21, RZ, 0x3 ;  /* 0x000000150a037211 */ /* 0x000fe200078f18ff */
[----:B------:R-:W-:Y:S01]  /*10300*/  IMAD.IADD R10, R0, 0x1, -R11 ;  /* 0x00000001000a7824 */ /* 0x000fe200078e0a0b */
[----:B------:R-:W-:Y:S01]  /*10310*/  LOP3.LUT R9, R9, 0xfffffffc, RZ, 0xc0, !PT ;  /* 0xfffffffc09097812 */ /* 0x000fe200078ec0ff */
[----:B------:R-:W1:Y:S01]  /*10320*/  S2R R11, SR_CTAID.X ;  /* 0x00000000000b7919 */ /* 0x000e620000002500 */
[----:B------:R-:W-:-:S02]  /*10330*/  LOP3.LUT R15, R4, 0xfffffff8, RZ, 0xc0, !PT ;  /* 0xfffffff8040f7812 */ /* 0x000fc400078ec0ff */
[----:B------:R-:W-:Y:S01]  /*10340*/  SHF.R.S32.HI R13, RZ, 0x1f, R22 ;  /* 0x0000001fff0d7819 */ /* 0x000fe20000011416 */
[----:B------:R-:W-:Y:S01]  /*10350*/  IMAD.IADD R9, R0, 0x1, -R9 ;  /* 0x0000000100097824 */ /* 0x000fe200078e0a09 */
[----:B------:R-:W-:Y:S01]  /*10360*/  LOP3.LUT P4, RZ, R10, 0x3, RZ, 0xc0, !PT ;  /* 0x000000030aff7812 */ /* 0x000fe2000788c0ff */
[----:B------:R-:W-:Y:S01]  /*10370*/  IMAD.IADD R15, R0, 0x1, -R15 ;  /* 0x00000001000f7824 */ /* 0x000fe200078e0a0f */
[----:B------:R-:W-:Y:S02]  /*10380*/  LOP3.LUT R0, R3, 0xfffffff8, RZ, 0xc0, !PT ;  /* 0xfffffff803007812 */ /* 0x000fe400078ec0ff */
[----:B------:R-:W-:Y:S02]  /*10390*/  SHF.R.S32.HI R3, RZ, 0x1f, R10 ;  /* 0x0000001fff037819 */ /* 0x000fe4000001140a */
[----:B------:R-:W-:Y:S01]  /*103a0*/  SHF.R.S32.HI R4, RZ, 0x3, R4 ;  /* 0x00000003ff047819 */ /* 0x000fe20000011404 */
[----:B------:R-:W-:Y:S01]  /*103b0*/  IMAD.IADD R21, R21, 0x1, -R0 ;  /* 0x0000000115157824 */ /* 0x000fe200078e0a00 */
[----:B------:R-:W-:Y:S01]  /*103c0*/  LEA.HI R10, R3, R10, RZ, 0x2 ;  /* 0x0000000a030a7211 */ /* 0x000fe200078f10ff */
[C---:B------:R-:W-:Y:S01]  /*103d0*/  IMAD R3, R13.reuse, c[0x0][0x498], RZ ;  /* 0x000126000d037a24 */ /* 0x040fe200078e02ff */
[--C-:B------:R-:W-:Y:S01]  /*103e0*/  SHF.R.S32.HI R20, RZ, 0x5, R19.reuse ;  /* 0x00000005ff147819 */ /* 0x100fe20000011413 */
[----:B------:R-:W-:Y:S01]  /*103f0*/  IMAD R13, R13, c[0x0][0x3f0], RZ ;  /* 0x0000fc000d0d7a24 */ /* 0x000fe200078e02ff */
[----:B------:R-:W-:Y:S01]  /*10400*/  SHF.R.S32.HI R19, RZ, 0x1f, R19 ;  /* 0x0000001fff137819 */ /* 0x000fe20000011413 */
[C---:B------:R-:W-:Y:S01]  /*10410*/  IMAD R14, R22.reuse, c[0x0][0x49c], R3 ;  /* 0x00012700160e7a24 */ /* 0x040fe200078e0203 */
[----:B------:R-:W-:Y:S01]  /*10420*/  SHF.R.S32.HI R10, RZ, 0x2, R10 ;  /* 0x00000002ff0a7819 */ /* 0x000fe2000001140a */
[C---:B------:R-:W-:Y:S01]  /*10430*/  IMAD R13, R22.reuse, c[0x0][0x3f4], R13 ;  /* 0x0000fd00160d7a24 */ /* 0x040fe200078e020d */
[----:B------:R-:W-:Y:S01]  /*10440*/  LEA.HI R19, R19, R20, RZ, 0x3 ;  /* 0x0000001413137211 */ /* 0x000fe200078f18ff */
[----:B------:R-:W-:Y:S01]  /*10450*/  IMAD.WIDE.U32 R22, R22, c[0x0][0x3f0], R16 ;  /* 0x0000fc0016167a25 */ /* 0x000fe200078e0010 */
[----:B------:R-:W-:-:S02]  /*10460*/  LEA.HI R16, R9, R9, RZ, 0x1 ;  /* 0x0000000909107211 */ /* 0x000fc400078f08ff */
[----:B------:R-:W-:Y:S01]  /*10470*/  LOP3.LUT R19, R19, 0xffffff8, RZ, 0xc0, !PT ;  /* 0x0ffffff813137812 */ /* 0x000fe200078ec0ff */
[----:B------:R-:W-:Y:S01]  /*10480*/  IMAD.SHL.U32 R26, R4, 0x40, RZ ;  /* 0x00000040041a7824 */ /* 0x000fe200078e00ff */
[----:B------:R-:W-:Y:S01]  /*10490*/  LOP3.LUT R16, R16, 0x1ffffffe, RZ, 0xc0, !PT ;  /* 0x1ffffffe10107812 */ /* 0x000fe200078ec0ff */
[----:B------:R-:W-:Y:S01]  /*104a0*/  IMAD R18, R15, 0x20, R4 ;  /* 0x000000200f127824 */ /* 0x000fe200078e0204 */
[----:B------:R-:W-:Y:S01]  /*104b0*/  R2P PR, R21, 0x6 ;  /* 0x0000000615007804 */ /* 0x000fe20000000000 */
[----:B------:R-:W-:Y:S01]  /*104c0*/  IMAD.SHL.U32 R3, R15, 0x8, RZ ;  /* 0x000000080f037824 */ /* 0x000fe200078e00ff */
[----:B------:R-:W-:Y:S01]  /*104d0*/  LOP3.LUT R26, R26, 0x1c0, RZ, 0xc0, !PT ;  /* 0x000001c01a1a7812 */ /* 0x000fe200078ec0ff */
[----:B-1----:R-:W-:Y:S01]  /*104e0*/  IMAD R18, R11, 0x80, R18 ;  /* 0x000000800b127824 */ /* 0x002fe200078e0212 */
[----:B------:R-:W-:Y:S01]  /*104f0*/  F2FP.BF16.PACK_AB R116, R117, R116 ;  /* 0x000000747574723e */ /* 0x000fe200000010ff */
[----:B------:R-:W-:Y:S01]  /*10500*/  IMAD R15, R20, 0x200, R9 ;  /* 0x00000200140f7824 */ /* 0x000fe200078e0209 */
[----:B------:R-:W-:Y:S01]  /*10510*/  SHF.R.U32.HI R0, RZ, 0x3, R26 ;  /* 0x00000003ff007819 */ /* 0x000fe2000001161a */
[----:B------:R-:W-:Y:S01]  /*10520*/  IMAD.IADD R9, R9, 0x1, -R16 ;  /* 0x0000000109097824 */ /* 0x000fe200078e0a10 */
[----:B------:R-:W-:Y:S01]  /*10530*/  LOP3.LUT R17, R26, 0x38, R3, 0xf8, !PT ;  /* 0x000000381a117812 */ /* 0x000fe200078ef803 */
[----:B------:R-:W-:Y:S01]  /*10540*/  @P0 IMAD.HI.U32 R16, R18, c[0x0][0x4ec], RZ ;  /* 0x00013b0012100a27 */ /* 0x000fe200078e00ff */
[----:B------:R-:W-:-:S02]  /*10550*/  F2FP.BF16.PACK_AB R118, R119, R118 ;  /* 0x000000767776723e */ /* 0x000fc400000010ff */
[----:B------:R-:W-:Y:S01]  /*10560*/  LOP3.LUT R0, R17, R0, RZ, 0x3c, !PT ;  /* 0x0000000011007212 */ /* 0x000fe200078e3cff */
[----:B------:R-:W-:Y:S01]  /*10570*/  IMAD.IADD R23, R23, 0x1, R13 ;  /* 0x0000000117177824 */ /* 0x000fe200078e020d */
[----:B------:R-:W-:Y:S01]  /*10580*/  F2FP.BF16.PACK_AB R112, R113, R112 ;  /* 0x000000707170723e */ /* 0x000fe200000010ff */
[----:B------:R-:W-:Y:S01]  /*10590*/  IMAD.IADD R19, R20, 0x1, -R19 ;  /* 0x0000000114137824 */ /* 0x000fe200078e0a13 */
[----:B------:R-:W-:Y:S01]  /*105a0*/  LOP3.LUT R20, R21, 0x1, RZ, 0xc0, !PT ;  /* 0x0000000115147812 */ /* 0x000fe200078ec0ff */
[----:B------:R-:W-:Y:S01]  /*105b0*/  IMAD.SHL.U32 R13, R2, 0x8, RZ ;  /* 0x00000008020d7824 */ /* 0x000fe200078e00ff */
[----:B------:R-:W-:Y:S01]  /*105c0*/  F2FP.BF16.PACK_AB R114, R115, R114 ;  /* 0x000000727372723e */ /* 0x000fe200000010ff */
[----:B------:R-:W-:Y:S01]  /*105d0*/  IMAD.MOV.U32 R17, RZ, RZ, R18 ;  /* 0x000000ffff117224 */ /* 0x000fe200078e0012 */
[----:B------:R-:W-:Y:S01]  /*105e0*/  @P0 SHF.R.U32.HI R17, RZ, c[0x0][0x4f0], R16 ;  /* 0x00013c00ff110a19 */ /* 0x000fe20000011610 */
[----:B------:R-:W-:Y:S01]  /*105f0*/  IMAD.SHL.U32 R21, R21, 0x40, RZ ;  /* 0x0000004015157824 */ /* 0x000fe200078e00ff */
[----:B------:R-:W-:Y:S01]  /*10600*/  LOP3.LUT R13, R0, 0x7ffffe00, R13, 0xf8, !PT ;  /* 0x7ffffe00000d7812 */ /* 0x000fe200078ef80d */
[----:B------:R-:W-:Y:S01]  /*10610*/  IMAD R10, R19, 0x10, R10 ;  /* 0x00000010130a7824 */ /* 0x000fe200078e020a */
[--C-:B------:R-:W-:Y:S01]  /*10620*/  SHF.R.S32.HI R0, RZ, 0x1f, R17.reuse ;  /* 0x0000001fff007819 */ /* 0x100fe20000011411 */
[----:B------:R-:W-:Y:S01]  /*10630*/  IMAD.MOV R19, RZ, RZ, -R17 ;  /* 0x000000ffff137224 */ /* 0x000fe200078e0a11 */
[----:B------:R-:W-:Y:S01]  /*10640*/  LOP3.LUT R21, R21, 0x1c0, RZ, 0xc0, !PT ;  /* 0x000001c015157812 */ /* 0x000fe200078ec0ff */
[----:B------:R-:W-:Y:S01]  /*10650*/  IMAD R16, R9, 0x8, R10 ;  /* 0x0000000809107824 */ /* 0x000fe200078e020a */
[----:B------:R-:W-:Y:S01]  /*10660*/  ISETP.NE.U32.AND P3, PT, R20, 0x1, PT ;  /* 0x000000011400780c */ /* 0x000fe20003f65070 */
[----:B------:R-:W-:Y:S01]  /*10670*/  IMAD R0, R0, c[0x0][0x3e0], RZ ;  /* 0x0000f80000007a24 */ /* 0x000fe200078e02ff */
[----:B------:R-:W-:Y:S01]  /*10680*/  LEA.HI R2, R21, R21, RZ, 0x1d ;  /* 0x0000001515027211 */ /* 0x000fe200078fe8ff */
[----:B------:R-:W-:Y:S01]  /*10690*/  IMAD R16, R11, 0x80, R16 ;  /* 0x000000800b107824 */ /* 0x000fe200078e0210 */
[----:B------:R-:W-:Y:S01]  /*106a0*/  F2FP.BF16.PACK_AB R108, R109, R108 ;  /* 0x0000006c6d6c723e */ /* 0x000fe200000010ff */
[----:B------:R-:W-:Y:S01]  /*106b0*/  IMAD R9, R11, 0x80, R10 ;  /* 0x000000800b097824 */ /* 0x000fe200078e020a */
[----:B------:R-:W-:Y:S01]  /*106c0*/  F2FP.BF16.PACK_AB R110, R111, R110 ;  /* 0x0000006e6f6e723e */ /* 0x000fe200000010ff */
[----:B------:R-:W-:Y:S01]  /*106d0*/  IMAD.WIDE.U32 R22, R17, c[0x0][0x3e0], R22 ;  /* 0x0000f80011167a25 */ /* 0x000fe200078e0016 */
[----:B------:R-:W-:-:S02]  /*106e0*/  F2FP.BF16.PACK_AB R104, R105, R104 ;  /* 0x000000686968723e */ /* 0x000fc400000010ff */
[----:B------:R-:W-:Y:S01]  /*106f0*/  ISETP.GE.OR P5, PT, R9, R12, P4 ;  /* 0x0000000c0900720c */ /* 0x000fe200027a6670 */
[----:B------:R-:W-:Y:S01]  /*10700*/  IMAD R17, R17, c[0x0][0x3e4], R0 ;  /* 0x0000f90011117a24 */ /* 0x000fe200078e0200 */
[----:B------:R-:W-:Y:S01]  /*10710*/  IADD3 R9, R9, 0x8, RZ ;  /* 0x0000000809097810 */ /* 0x000fe20007ffe0ff */
[----:B------:R-:W-:Y:S01]  /*10720*/  @P0 IMAD.HI.U32 R0, R16, c[0x0][0x4ec], RZ ;  /* 0x00013b0010000a27 */ /* 0x000fe200078e00ff */
[----:B------:R-:W-:Y:S02]  /*10730*/  F2FP.BF16.PACK_AB R106, R107, R106 ;  /* 0x0000006a6b6a723e */ /* 0x000fe400000010ff */
[----:B------:R-:W-:Y:S01]  /*10740*/  ISETP.GE.OR P4, PT, R9, R12, P4 ;  /* 0x0000000c0900720c */ /* 0x000fe20002786670 */
[----:B------:R-:W-:Y:S01]  /*10750*/  IMAD.U32 R2, R15, 0x2, R2 ;  /* 0x000000020f027824 */ /* 0x000fe200078e0002 */
[----:B------:R-:W-:Y:S01]  /*10760*/  F2FP.BF16.PACK_AB R100, R101, R100 ;  /* 0x000000646564723e */ /* 0x000fe200000010ff */
[----:B------:R-:W-:Y:S01]  /*10770*/  IMAD.MOV.U32 R15, RZ, RZ, R16 ;  /* 0x000000ffff0f7224 */ /* 0x000fe200078e0010 */
[----:B------:R-:W-:Y:S01]  /*10780*/  @P0 SHF.R.U32.HI R15, RZ, c[0x0][0x4f0], R0 ;  /* 0x00013c00ff0f0a19 */ /* 0x000fe20000011600 */
[----:B------:R-:W-:Y:S01]  /*10790*/  IMAD.SHL.U32 R21, R2, 0x2, RZ ;  /* 0x0000000202157824 */ /* 0x000fe200078e00ff */
[----:B------:R-:W-:Y:S01]  /*107a0*/  BAR.SYNC.DEFER_BLOCKING 0x1, 0x100 ;  /* 0x0044000000007b1d */ /* 0x000fe20000010000 */
[----:B------:R-:W-:Y:S01]  /*107b0*/  IMAD.IADD R23, R23, 0x1, R17 ;  /* 0x0000000117177824 */ /* 0x000fe200078e0211 */
[----:B------:R-:W-:Y:S01]  /*107c0*/  SHF.R.S32.HI R9, RZ, 0x1f, R15 ;  /* 0x0000001fff097819 */ /* 0x000fe2000001140f */
[----:B------:R-:W-:Y:S01]  /*107d0*/  IMAD R19, R19, c[0x0][0x4e8], R18 ;  /* 0x00013a0013137a24 */ /* 0x000fe200078e0212 */
[----:B------:R-:W-:-:S02]  /*107e0*/  IADD3 R24, P0, R15, R24, RZ ;  /* 0x000000180f187210 */ /* 0x000fc40007f1e0ff */
[C---:B------:R-:W-:Y:S02]  /*107f0*/  IADD3 R0, R21.reuse, 0x80, RZ ;  /* 0x0000008015007810 */ /* 0x040fe40007ffe0ff */
[----:B------:R-:W-:Y:S02]  /*10800*/  IADD3 R17, R21, 0x70, RZ ;  /* 0x0000007015117810 */ /* 0x000fe40007ffe0ff */
[----:B------:R-:W-:Y:S01]  /*10810*/  IADD3.X R25, R9, R25, R14, P0, !PT ;  /* 0x0000001909197210 */ /* 0x000fe200007fe40e */
[----:B------:R-:W-:Y:S01]  /*10820*/  IMAD.MOV R9, RZ, RZ, -R15 ;  /* 0x000000ffff097224 */ /* 0x000fe200078e0a0f */
[----:B------:R-:W-:Y:S01]  /*10830*/  @P3 IADD3 R17, R0, 0x10, RZ ;  /* 0x0000001000113810 */ /* 0x000fe20007ffe0ff */
[----:B------:R-:W-:Y:S01]  /*10840*/  IMAD.MOV.U32 R0, RZ, RZ, 0x20 ;  /* 0x00000020ff007424 */ /* 0x000fe200078e00ff */
[----:B------:R-:W-:Y:S01]  /*10850*/  SHF.R.S32.HI R2, RZ, 0x1f, R19 ;  /* 0x0000001fff027819 */ /* 0x000fe20000011413 */
[----:B------:R-:W-:Y:S01]  /*10860*/  IMAD R27, R9, c[0x0][0x4e8], R16 ;  /* 0x00013a00091b7a24 */ /* 0x000fe200078e0210 */
[----:B------:R-:W-:Y:S01]  /*10870*/  F2FP.BF16.PACK_AB R102, R103, R102 ;  /* 0x000000666766723e */ /* 0x000fe200000010ff */
[----:B------:R-:W-:Y:S01]  /*10880*/  IMAD.MOV.U32 R9, RZ, RZ, 0x40 ;  /* 0x00000040ff097424 */ /* 0x000fe200078e00ff */
[----:B------:R-:W-:Y:S01]  /*10890*/  SEL R0, R0, 0xffffffe0, !P1 ;  /* 0xffffffe000007807 */ /* 0x000fe20004800000 */
[----:B------:R-:W-:Y:S01]  /*108a0*/  IMAD R2, R2, c[0x0][0x3d8], RZ ;  /* 0x0000f60002027a24 */ /* 0x000fe200078e02ff */
[----:B------:R-:W-:Y:S01]  /*108b0*/  F2FP.BF16.PACK_AB R36, R37, R36 ;  /* 0x000000242524723e */ /* 0x000fe200000010ff */
[----:B------:R-:W-:Y:S01]  /*108c0*/  IMAD.WIDE.U32 R24, R27, c[0x0][0x488], R24 ;  /* 0x000122001b187a25 */ /* 0x000fe200078e0018 */
[----:B------:R-:W-:Y:S01]  /*108d0*/  SEL R10, R9, 0xffffffc0, !P2 ;  /* 0xffffffc0090a7807 */ /* 0x000fe20005000000 */
[----:B------:R-:W-:Y:S02]  /*108e0*/  STS [R21+0x80], R128 ;  /* 0x0000808015007388 */ /* 0x000fe40000000800 */
[----:B------:R-:W-:Y:S01]  /*108f0*/  IMAD.IADD R15, R21, 0x1, R0 ;  /* 0x00000001150f7824 */ /* 0x000fe200078e0200 */
[----:B------:R-:W-:Y:S01]  /*10900*/  F2FP.BF16.PACK_AB R38, R39, R38 ;  /* 0x000000262726723e */ /* 0x000fe200000010ff */
[----:B------:R-:W-:Y:S01]  /*10910*/  IMAD.IADD R9, R0, 0x1, R17 ;  /* 0x0000000100097824 */ /* 0x000fe200078e0211 */
[----:B------:R-:W-:Y:S01]  /*10920*/  SHF.R.S32.HI R0, RZ, 0x1f, R27 ;  /* 0x0000001fff007819 */ /* 0x000fe2000001141b */
[C---:B------:R-:W-:Y:S01]  /*10930*/  IMAD R2, R19.reuse, c[0x0][0x3dc], R2 ;  /* 0x0000f70013027a24 */ /* 0x040fe200078e0202 */
[----:B------:R-:W-:Y:S01]  /*10940*/  STS [R21+0x480], R130 ;  /* 0x0004808215007388 */ /* 0x000fe20000000800 */
[----:B------:R-:W-:Y:S01]  /*10950*/  IMAD.WIDE.U32 R18, R19, c[0x0][0x3d8], R22 ;  /* 0x0000f60013127a25 */ /* 0x000fe200078e0016 */
[----:B------:R-:W-:-:S02]  /*10960*/  F2FP.BF16.PACK_AB R40, R41, R40 ;  /* 0x000000282928723e */ /* 0x000fc400000010ff */
[----:B------:R-:W-:Y:S01]  /*10970*/  STS [R17], R124 ;  /* 0x0000007c11007388 */ /* 0x000fe20000000800 */
[----:B------:R-:W-:Y:S01]  /*10980*/  IMAD R0, R0, c[0x0][0x488], RZ ;  /* 0x0001220000007a24 */ /* 0x000fe200078e02ff */
[----:B------:R-:W-:Y:S01]  /*10990*/  F2FP.BF16.PACK_AB R42, R43, R42 ;  /* 0x0000002a2b2a723e */ /* 0x000fe200000010ff */
[----:B------:R-:W-:Y:S01]  /*109a0*/  IMAD.IADD R23, R21, 0x1, R10 ;  /* 0x0000000115177824 */ /* 0x000fe200078e020a */
[----:B------:R-:W-:Y:S01]  /*109b0*/  STS [R17+0x400], R126 ;  /* 0x0004007e11007388 */ /* 0x000fe20000000800 */
[----:B------:R-:W-:Y:S01]  /*109c0*/  IMAD R0, R27, c[0x0][0x48c], R0 ;  /* 0x000123001b007a24 */ /* 0x000fe200078e0200 */
        /* <DEDUP_REMOVED lines=8> */
[----:B------:R-:W-:Y:S01]  /*10a50*/  IMAD.IADD R25, R25, 0x1, R0 ;  /* 0x0000000119197824 */ /* 0x000fe200078e0200 */
[----:B------:R-:W-:Y:S01]  /*10a60*/  F2FP.BF16.PACK_AB R50, R51, R50 ;  /* 0x000000323332723e */ /* 0x000fe200000010ff */
[----:B------:R-:W-:Y:S01]  /*10a70*/  STS [R9], R116 ;  /* 0x0000007409007388 */ /* 0x000fe20000000800 */
[----:B------:R-:W-:-:S02]  /*10a80*/  F2FP.BF16.PACK_AB R52, R53, R52 ;  /* 0x000000343534723e */ /* 0x000fc400000010ff */
[----:B------:R-:W-:Y:S01]  /*10a90*/  F2FP.BF16.PACK_AB R54, R55, R54 ;  /* 0x000000363736723e */ /* 0x000fe200000010ff */
[----:B------:R-:W-:Y:S01]  /*10aa0*/  STS [R9+0x400], R118 ;  /* 0x0004007609007388 */ /* 0x000fe20000000800 */
[----:B------:R-:W-:Y:S01]  /*10ab0*/  F2FP.BF16.PACK_AB R56, R57, R56 ;  /* 0x000000383938723e */ /* 0x000fe200000010ff */
[----:B------:R-:W-:Y:S01]  /*10ac0*/  IMAD R57, R11, 0x80, R4 ;  /* 0x000000800b397824 */ /* 0x000fe200078e0204 */
        /* <DEDUP_REMOVED lines=23> */
[----:B------:R-:W-:-:S02]  /*10c40*/  LEA R14, P0, R24, c[0x0][0x450], 0x2 ;  /* 0x00011400180e7a11 */ /* 0x000fc400078010ff */
        /* <DEDUP_REMOVED lines=9> */
[----:B------:R-:W-:Y:S01]  /*10ce0*/  LEA.HI.X R25, R24, c[0x0][0x454], R25, 0x2, P0 ;  /* 0x0001150018197a11 */ /* 0x000fe200000f1419 */
[----:B------:R-:W-:Y:S01]  /*10cf0*/  STS [R17+0x4400], R42 ;  /* 0x0044002a11007388 */ /* 0x000fe20000000800 */
[----:B------:R-:W-:-:S03]  /*10d00*/  LEA R0, P0, R18, c[0x0][0x380], 0x1 ;  /* 0x0000e00012007a11 */ /* 0x000fc600078008ff */
        /* <DEDUP_REMOVED lines=14> */
[----:B-1----:R-:W-:-:S03]  /*10df0*/  IMAD.SHL.U32 R58, R13, 0x2, RZ ;  /* 0x000000020d3a7824 */ /* 0x002fc600078e00ff */
        /* <DEDUP_REMOVED lines=14> */
[----:B------:R-:W-:Y:S04]  /*10ee0*/  SHFL.IDX PT, R82, R14, RZ, 0x1c1f ;  /* 0x001c1fff0e527589 */ /* 0x000fe800000e0000 */
[----:B------:R-:W2:Y:S04]  /*10ef0*/  SHFL.IDX PT, R83, R25, RZ, 0x1c1f ;  /* 0x001c1fff19537589 */ /* 0x000ea800000e0000 */
[----:B------:R-:W-:Y:S06]  /*10f00*/  BAR.SYNC.DEFER_BLOCKING 0x1, 0x100 ;  /* 0x0044000000007b1d */ /* 0x000fec0000010000 */
[----:B------:R-:W-:Y:S01]  /*10f10*/  SHFL.IDX PT, R96, R14, 0x1, 0x1c1f ;  /* 0x003c1f000e607f89 */ /* 0x000fe200000e0000 */
[----:B-1----:R-:W-:-:S03]  /*10f20*/  IMAD.IADD R5, R19, 0x1, R2 ;  /* 0x0000000113057824 */ /* 0x002fc600078e0202 */
[----:B------:R-:W1:Y:S02]  /*10f30*/  SHFL.IDX PT, R97, R25, 0x1, 0x1c1f ;  /* 0x003c1f0019617f89 */ /* 0x000e6400000e0000 */
[----:B------:R-:W-:Y:S02]  /*10f40*/  LEA.HI.X R2, R18, c[0x0][0x384], R5, 0x1, P0 ;  /* 0x0000e10012027a11 */ /* 0x000fe400000f0c05 */
[----:B------:R3:W4:Y:S01]  /*10f50*/  SHFL.IDX PT, R60, R0, RZ, 0x181f ;  /* 0x00181fff003c7589 */ /* 0x00072200000e0000 */
[----:B------:R-:W-:-:S03]  /*10f60*/  ISETP.GE.AND P0, PT, R57, R12, PT ;  /* 0x0000000c3900720c */ /* 0x000fc60003f06270 */
[----:B------:R3:W3:Y:S04]  /*10f70*/  SHFL.IDX PT, R61, R2, RZ, 0x181f ;  /* 0x00181fff023d7589 */ /* 0x0006e800000e0000 */
[----:B--2---:R2:W-:Y:S04]  /*10f80*/  @!P5 ST.E [R82.64], R7 ;  /* 0x000000075200d985 */ /* 0x0045e8000c101916 */
[----:B-1----:R2:W-:Y:S04]  /*10f90*/  @!P4 ST.E [R96.64], R8 ;  /* 0x000000086000c985 */ /* 0x0025e8000c101916 */
[----:B------:R2:W1:Y:S04]  /*10fa0*/  LDS.128 R52, [R58+0x1080] ;  /* 0x001080003a347984 */ /* 0x0004680000000c00 */
[----:B------:R2:W1:Y:S04]  /*10fb0*/  LDS.128 R48, [R58+0x2080] ;  /* 0x002080003a307984 */ /* 0x0004680000000c00 */
[----:B------:R2:W1:Y:S04]  /*10fc0*/  LDS.128 R44, [R58+0x3080] ;  /* 0x003080003a2c7984 */ /* 0x0004680000000c00 */
[----:B------:R2:W1:Y:S04]  /*10fd0*/  LDS.128 R40, [R58+0x5080] ;  /* 0x005080003a287984 */ /* 0x0004680000000c00 */
[----:B------:R2:W1:Y:S04]  /*10fe0*/  LDS.128 R36, [R58+0x6080] ;  /* 0x006080003a247984 */ /* 0x0004680000000c00 */
[----:B------:R2:W1:Y:S04]  /*10ff0*/  LDS.128 R32, [R58+0x7080] ;  /* 0x007080003a207984 */ /* 0x0004680000000c00 */
[----:B------:R2:W1:Y:S04]  /*11000*/  LDS.128 R28, [R58+0x9080] ;  /* 0x009080003a1c7984 */ /* 0x0004680000000c00 */
[----:B------:R2:W1:Y:S04]  /*11010*/  LDS.128 R24, [R58+0xa080] ;  /* 0x00a080003a187984 */ /* 0x0004680000000c00 */
[----:B------:R2:W1:Y:S01]  /*11020*/  LDS.128 R20, [R58+0xb080] ;  /* 0x00b080003a147984 */ /* 0x0004620000000c00 */
[----:B------:R-:W-:Y:S05]  /*11030*/  @P0 BRA `(.L_x_212) ;  /* 0x0000014000000947 */ /* 0x000fea0003800000 */
[----:B---34-:R-:W3:Y:S01]  /*11040*/  LDS.128 R16, [R58+0x80] ;  /* 0x000080003a107984 */ /* 0x018ee20000000c00 */
[----:B------:R-:W-:-:S02]  /*11050*/  IADD3 R56, R3, 0x40, RZ ;  /* 0x0000004003387810 */ /* 0x000fc40007ffe0ff */
[C---:B------:R-:W-:Y:S01]  /*11060*/  IADD3 R14, R3.reuse, 0x80, RZ ;  /* 0x00000080030e7810 */ /* 0x040fe20007ffe0ff */
[----:B--2---:R-:W2:Y:S01]  /*11070*/  LDS.128 R8, [R58+0x4080] ;  /* 0x004080003a087984 */ /* 0x004ea20000000c00 */
[----:B------:R-:W-:Y:S02]  /*11080*/  ISETP.GE.AND P1, PT, R56, c[0x0][0x3c8], PT ;  /* 0x0000f20038007a0c */ /* 0x000fe40003f26270 */
[----:B------:R-:W-:Y:S01]  /*11090*/  ISETP.GE.AND P0, PT, R14, c[0x0][0x3c8], PT ;  /* 0x0000f2000e007a0c */ /* 0x000fe20003f06270 */
[----:B------:R4:W5:Y:S01]  /*110a0*/  LDS.128 R4, [R58+0x8080] ;  /* 0x008080003a047984 */ /* 0x0009620000000c00 */
[----:B------:R-:W-:-:S09]  /*110b0*/  ISETP.GE.AND P2, PT, R3, c[0x0][0x3c8], PT ;  /* 0x0000f20003007a0c */ /* 0x000fd20003f46270 */
[----:B------:R-:W-:Y:S02]  /*110c0*/  @!P1 SHF.R.S32.HI R15, RZ, 0x1f, R56 ;  /* 0x0000001fff0f9819 */ /* 0x000fe40000011438 */
[----:B------:R-:W-:Y:S02]  /*110d0*/  @!P0 SHF.R.S32.HI R13, RZ, 0x1f, R14 ;  /* 0x0000001fff0d8819 */ /* 0x000fe4000001140e */
[----:B------:R-:W-:Y:S02]  /*110e0*/  @!P1 LEA.HI R15, R15, R56, RZ, 0x3 ;  /* 0x000000380f0f9211 */ /* 0x000fe400078f18ff */
[----:B------:R-:W-:Y:S02]  /*110f0*/  @!P0 LEA.HI R13, R13, R14, RZ, 0x3 ;  /* 0x0000000e0d0d8211 */ /* 0x000fe400078f18ff */
[----:B------:R-:W-:Y:S02]  /*11100*/  @!P1 LOP3.LUT R15, R15, 0xfffffff8, RZ, 0xc0, !PT ;  /* 0xfffffff80f0f9812 */ /* 0x000fe400078ec0ff */
[----:B------:R-:W-:Y:S01]  /*11110*/  @!P0 LOP3.LUT R13, R13, 0xfffffff8, RZ, 0xc0, !PT ;  /* 0xfffffff80d0d8812 */ /* 0x000fe200078ec0ff */
[----:B----4-:R-:W-:-:S04]  /*11120*/  @!P2 IMAD.WIDE R58, R3, 0x2, R60 ;  /* 0x00000002033aa825 */ /* 0x010fc800078e023c */
[----:B------:R-:W-:-:S04]  /*11130*/  @!P1 IMAD.WIDE R14, R15, 0x2, R60 ;  /* 0x000000020f0e9825 */ /* 0x000fc800078e023c */
[----:B------:R-:W-:Y:S01]  /*11140*/  @!P0 IMAD.WIDE R60, R13, 0x2, R60 ;  /* 0x000000020d3c8825 */ /* 0x000fe200078e023c */
[----:B---3--:R3:W-:Y:S04]  /*11150*/  @!P2 ST.E.128 [R58.64], R16 ;  /* 0x000000103a00a985 */ /* 0x0087e8000c101d16 */
[----:B--2---:R3:W-:Y:S04]  /*11160*/  @!P1 ST.E.128 [R14.64], R8 ;  /* 0x000000080e009985 */ /* 0x0047e8000c101d16 */
[----:B-----5:R3:W-:Y:S02]  /*11170*/  @!P0 ST.E.128 [R60.64], R4 ;  /* 0x000000043c008985 */ /* 0x0207e4000c101d16 */
.L_x_212:
[----:B---34-:R-:W-:Y:S05]  /*11180*/  BSYNC B0 ;  /* 0x0000000000007941 */ /* 0x018fea0003800000 */
.L_x_211:
[----:B------:R-:W-:Y:S01]  /*11190*/  IADD3 R5, R57, 0x20, RZ ;  /* 0x0000002039057810 */ /* 0x000fe20007ffe0ff */
[----:B------:R3:W4:Y:S01]  /*111a0*/  SHFL.IDX PT, R9, R2, 0x1, 0x181f ;  /* 0x00381f0002097f89 */ /* 0x00072200000e0000 */
[----:B------:R-:W-:Y:S02]  /*111b0*/  BSSY B0, `(.L_x_213) ;  /* 0x0000015000007945 */ /* 0x000fe40003800000 */
[----:B------:R-:W-:Y:S01]  /*111c0*/  ISETP.GE.AND P0, PT, R5, R12, PT ;  /* 0x0000000c0500720c */ /* 0x000fe20003f06270 */
[----:B--2---:R3:W2:-:S12]  /*111d0*/  SHFL.IDX PT, R8, R0, 0x1, 0x181f ;  /* 0x00381f0000087f89 */ /* 0x00469800000e0000 */
        /* <DEDUP_REMOVED lines=13> */
[----:B-1----:R1:W-:Y:S02]  /*112b0*/  @!P2 ST.E.128 [R10.64], R52 ;  /* 0x000000340a00a985 */ /* 0x0023e4000c101d16 */
[----:B------:R-:W-:-:S04]  /*112c0*/  @!P1 IMAD.WIDE R6, R6, 0x2, R8 ;  /* 0x0000000206069825 */ /* 0x000fc800078e0208 */
[----:B------:R-:W-:Y:S01]  /*112d0*/  @!P0 IMAD.WIDE R4, R4, 0x2, R8 ;  /* 0x0000000204048825 */ /* 0x000fe200078e0208 */
[----:B------:R1:W-:Y:S04]  /*112e0*/  @!P1 ST.E.128 [R6.64], R40 ;  /* 0x0000002806009985 */ /* 0x0003e8000c101d16 */
[----:B------:R1:W-:Y:S02]  /*112f0*/  @!P0 ST.E.128 [R4.64], R28 ;  /* 0x0000001c04008985 */ /* 0x0003e4000c101d16 */
.L_x_214:
[----:B------:R-:W-:Y:S05]  /*11300*/  BSYNC B0 ;  /* 0x0000000000007941 */ /* 0x000fea0003800000 */
.L_x_213:
[----:B-1----:R-:W-:Y:S01]  /*11310*/  IADD3 R5, R57, 0x40, RZ ;  /* 0x0000004039057810 */ /* 0x002fe20007ffe0ff */
[----:B----4-:R1:W4:Y:S01]  /*11320*/  SHFL.IDX PT, R9, R2, 0x2, 0x181f ;  /* 0x00581f0002097f89 */ /* 0x01032200000e0000 */
        /* <DEDUP_REMOVED lines=21> */
.L_x_216:
[----:B------:R-:W-:Y:S05]  /*11480*/  BSYNC B0 ;  /* 0x0000000000007941 */ /* 0x000fea0003800000 */
.L_x_215:
[----:B------:R-:W-:Y:S01]  /*11490*/  IADD3 R57, R57, 0x60, RZ ;  /* 0x0000006039397810 */ /* 0x000fe20007ffe0ff */
[----:B--2---:R2:W1:Y:S03]  /*114a0*/  SHFL.IDX PT, R7, R2, 0x3, 0x181f ;  /* 0x00781f0002077f89 */ /* 0x00446600000e0000 */
[----:B------:R-:W-:Y:S01]  /*114b0*/  ISETP.GE.AND P0, PT, R57, R12, PT ;  /* 0x0000000c3900720c */ /* 0x000fe20003f06270 */
[----:B------:R2:W3:-:S12]  /*114c0*/  SHFL.IDX PT, R6, R0, 0x3, 0x181f ;  /* 0x00781f0000067f89 */ /* 0x0004d800000e0000 */
[----:B------:R-:W-:Y:S05]  /*114d0*/  @P0 EXIT ;  /* 0x000000000000094d */ /* 0x000fea0003800000 */
[C---:B------:R-:W-:Y:S02]  /*114e0*/  IADD3 R5, R3.reuse, 0x40, RZ ;  /* 0x0000004003057810 */ /* 0x040fe40007ffe0ff */
[----:B------:R-:W-:Y:S02]  /*114f0*/  ISETP.GE.AND P1, PT, R3, c[0x0][0x3c8], PT ;  /* 0x0000f20003007a0c */ /* 0x000fe40003f26270 */
[----:B------:R-:W-:-:S13]  /*11500*/  ISETP.GE.AND P0, PT, R5, c[0x0][0x3c8], PT ;  /* 0x0000f20005007a0c */ /* 0x000fda0003f06270 */
[----:B-123--:R-:W-:-:S04]  /*11510*/  @!P0 SHF.R.S32.HI R0, RZ, 0x1f, R5 ;  /* 0x0000001fff008819 */ /* 0x00efc80000011405 */
[----:B------:R-:W-:Y:S01]  /*11520*/  @!P0 LEA.HI R0, R0, R5, RZ, 0x3 ;  /* 0x0000000500008211 */ /* 0x000fe200078f18ff */
[C-C-:B------:R-:W-:Y:S01]  /*11530*/  @!P1 IMAD.WIDE R4, R3.reuse, 0x2, R6.reuse ;  /* 0x0000000203049825 */ /* 0x140fe200078e0206 */
[----:B------:R-:W-:Y:S02]  /*11540*/  IADD3 R3, R3, 0x80, RZ ;  /* 0x0000008003037810 */ /* 0x000fe40007ffe0ff */
[----:B------:R-:W-:Y:S02]  /*11550*/  @!P0 LOP3.LUT R0, R0, 0xfffffff8, RZ, 0xc0, !PT ;  /* 0xfffffff800008812 */ /* 0x000fe400078ec0ff */
[----:B------:R1:W-:Y:S03]  /*11560*/  @!P1 ST.E.128 [R4.64], R44 ;  /* 0x0000002c04009985 */ /* 0x0003e6000c101d16 */
[----:B----4-:R-:W-:-:S05]  /*11570*/  @!P0 IMAD.WIDE R8, R0, 0x2, R6 ;  /* 0x0000000200088825 */ /* 0x010fca00078e0206 */
        /* <DEDUP_REMOVED lines=9> */
.L_x_210:
[----:B------:R-:W3:Y:S01]  /*11610*/  S2R R7, SR_TID.X ;  /* 0x0000000000077919 */ /* 0x000ee20000002100 */
[----:B------:R-:W-:Y:S03]  /*11620*/  BSSY B0, `(.L_x_217) ;  /* 0x0000029000007945 */ /* 0x000fe60003800000 */
[----:B------:R-:W4:Y:S01]  /*11630*/  S2R R8, SR_CTAID.Z ;  /* 0x0000000000087919 */ /* 0x000f220000002700 */
[----:B---3--:R-:W-:Y:S02]  /*11640*/  ISETP.GT.AND P0, PT, R7, 0x7f, PT ;  /* 0x0000007f0700780c */ /* 0x008fe40003f04270 */
[----:B----4-:R-:W-:-:S11]  /*11650*/  SHF.R.S32.HI R11, RZ, 0x1f, R8 ;  /* 0x0000001fff0b7819 */ /* 0x010fd60000011408 */
[----:B------:R-:W-:Y:S05]  /*11660*/  @P0 BRA `(.L_x_218) ;  /* 0x0000024000000947 */ /* 0x000fea0003800000 */
[----:B------:R-:W3:Y:S01]  /*11670*/  S2R R4, SR_CTAID.X ;  /* 0x0000000000047919 */ /* 0x000ee20000002500 */
[----:B-1----:R-:W-:-:S05]  /*11680*/  MOV R2, c[0x0][0x4e8] ;  /* 0x00013a0000027a02 */ /* 0x002fca0000000f00 */
[----:B------:R-:W-:Y:S01]  /*11690*/  IMAD R0, R2, c[0x0][0x388], RZ ;  /* 0x0000e20002007a24 */ /* 0x000fe200078e02ff */
[----:B---3--:R-:W-:-:S04]  /*116a0*/  LEA R9, R4, R7, 0x7 ;  /* 0x0000000704097211 */ /* 0x008fc800078e38ff */
[----:B------:R-:W-:-:S13]  /*116b0*/  ISETP.GE.AND P0, PT, R9, R0, PT ;  /* 0x000000000900720c */ /* 0x000fda0003f06270 */
[----:B------:R-:W-:Y:S05]  /*116c0*/  @P0 BRA `(.L_x_218) ;  /* 0x000001e000000947 */ /* 0x000fea0003800000 */
[----:B------:R-:W-:Y:S01]  /*116d0*/  ISETP.NE.AND P0, PT, R2, 0x1, PT ;  /* 0x000000010200780c */ /* 0x000fe20003f05270 */
[----:B------:R-:W-:Y:S01]  /*116e0*/  ULDC.64 UR4, c[0x0][0x490] ;  /* 0x0001240000047ab9 */ /* 0x000fe20000000a00 */
[----:B------:R-:W-:Y:S01]  /*116f0*/  IMAD.MOV.U32 R5, RZ, RZ, R9 ;  /* 0x000000ffff057224 */ /* 0x000fe200078e0009 */
[----:B------:R-:W-:Y:S02]  /*11700*/  UIMAD UR7, UR6, UR4, URZ ;  /* 0x00000004060772a4 */ /* 0x000fe4000f8e023f */
[----:B------:R-:W-:Y:S02]  /*11710*/  UIMAD.WIDE.U32 UR8, UR11, UR4, URZ ;  /* 0x000000040b0872a5 */ /* 0x000fe4000f8e003f */
[----:B------:R-:W-:-:S04]  /*11720*/  UIMAD UR4, UR11, UR5, UR7 ;  /* 0x000000050b0472a4 */ /* 0x000fc8000f8e0207 */
[----:B------:R-:W-:Y:S01]  /*11730*/  UIADD3 UR4, UR9, UR4, URZ ;  /* 0x0000000409047290 */ /* 0x000fe2000fffe03f */
[----:B------:R-:W-:Y:S01]  /*11740*/  MOV R2, UR8 ;  /* 0x0000000800027c02 */ /* 0x000fe20008000f00 */
[----:B------:R-:W-:-:S04]  /*11750*/  @P0 IMAD.HI.U32 R0, R9, c[0x0][0x4ec], RZ ;  /* 0x00013b0009000a27 */ /* 0x000fc800078e00ff */
[----:B------:R-:W-:Y:S01]  /*11760*/  MOV R13, UR4 ;  /* 0x00000004000d7c02 */ /* 0x000fe20008000f00 */
[----:B------:R-:W-:Y:S01]  /*11770*/  IMAD.MOV.U32 R12, RZ, RZ, R2 ;  /* 0x000000ffff0c7224 */ /* 0x000fe200078e0002 */
[----:B------:R-:W-:Y:S01]  /*11780*/  @P0 SHF.R.U32.HI R5, RZ, c[0x0][0x4f0], R0 ;  /* 0x00013c00ff050a19 */ /* 0x000fe20000011600 */
[----:B------:R-:W-:Y:S02]  /*11790*/  IMAD.U32 R3, RZ, RZ, UR9 ;  /* 0x00000009ff037e24 */ /* 0x000fe4000f8e00ff */
[----:B------:R-:W-:Y:S02]  /*117a0*/  IMAD R3, R11, c[0x0][0x498], RZ ;  /* 0x000126000b037a24 */ /* 0x000fe400078e02ff */
[----:B------:R-:W-:Y:S02]  /*117b0*/  IMAD.MOV R4, RZ, RZ, -R5 ;  /* 0x000000ffff047224 */ /* 0x000fe400078e0a05 */
[----:B------:R-:W-:-:S04]  /*117c0*/  IMAD.WIDE.U32 R12, R8, c[0x0][0x498], R12 ;  /* 0x00012600080c7a25 */ /* 0x000fc800078e000c */
[----:B------:R-:W-:Y:S01]  /*117d0*/  IMAD R4, R4, c[0x0][0x4e8], R9 ;  /* 0x00013a0004047a24 */ /* 0x000fe200078e0209 */
[----:B------:R-:W-:Y:S01]  /*117e0*/  IADD3 R12, P0, R5, R12, RZ ;  /* 0x0000000c050c7210 */ /* 0x000fe20007f1e0ff */
[----:B------:R-:W-:Y:S01]  /*117f0*/  IMAD R0, R8, c[0x0][0x49c], R3 ;  /* 0x0001270008007a24 */ /* 0x000fe200078e0203 */
[----:B------:R-:W-:Y:S02]  /*11800*/  SHF.R.S32.HI R3, RZ, 0x1f, R5 ;  /* 0x0000001fff037819 */ /* 0x000fe40000011405 */
[----:B------:R-:W-:Y:S02]  /*11810*/  SHF.R.S32.HI R2, RZ, 0x1f, R4 ;  /* 0x0000001fff027819 */ /* 0x000fe40000011404 */
[----:B------:R-:W-:-:S03]  /*11820*/  IADD3.X R13, R3, R13, R0, P0, !PT ;  /* 0x0000000d030d7210 */ /* 0x000fc600007fe400 */
[----:B------:R-:W-:Y:S02]  /*11830*/  IMAD R5, R2, c[0x0][0x488], RZ ;  /* 0x0001220002057a24 */ /* 0x000fe400078e02ff */
[----:B------:R-:W-:-:S04]  /*11840*/  IMAD.WIDE.U32 R12, R4, c[0x0][0x488], R12 ;  /* 0x00012200040c7a25 */ /* 0x000fc800078e000c */
[----:B------:R-:W-:Y:S01]  /*11850*/  IMAD R5, R4, c[0x0][0x48c], R5 ;  /* 0x0001230004057a24 */ /* 0x000fe200078e0205 */
[----:B------:R-:W-:-:S04]  /*11860*/  LEA R2, P0, R12, c[0x0][0x450], 0x2 ;  /* 0x000114000c027a11 */ /* 0x000fc800078010ff */
[----:B------:R-:W-:-:S04]  /*11870*/  IADD3 R5, R13, R5, RZ ;  /* 0x000000050d057210 */ /* 0x000fc80007ffe0ff */
[----:B------:R-:W-:Y:S02]  /*11880*/  LEA.HI.X R3, R12, c[0x0][0x454], R5, 0x2, P0 ;  /* 0x000115000c037a11 */ /* 0x000fe400000f1405 */
[----:B------:R-:W-:-:S05]  /*11890*/  MOV R5, 0xff800000 ;  /* 0xff80000000057802 */ /* 0x000fca0000000f00 */
[----:B------:R1:W-:Y:S02]  /*118a0*/  STG.E [R2.64], R5 ;  /* 0x0000000502007986 */ /* 0x0003e4000c101916 */
.L_x_218:
[----:B------:R-:W-:Y:S05]  /*118b0*/  BSYNC B0 ;  /* 0x0000000000007941 */ /* 0x000fea0003800000 */
.L_x_217:
[----:B-1----:R-:W1:Y:S01]  /*118c0*/  S2R R5, SR_CTAID.X ;  /* 0x0000000000057919 */ /* 0x002e620000002500 */
[----:B------:R-:W-:Y:S01]  /*118d0*/  SHF.R.S32.HI R4, RZ, 0x1f, R7 ;  /* 0x0000001fff047819 */ /* 0x000fe20000011407 */
[----:B------:R-:W-:Y:S01]  /*118e0*/  IMAD.MOV.U32 R3, RZ, RZ, c[0x0][0x4e8] ;  /* 0x00013a00ff037624 */ /* 0x000fe200078e00ff */
[----:B------:R-:W-:Y:S01]  /*118f0*/  ULDC.64 UR4, c[0x0][0x3e8] ;  /* 0x0000fa0000047ab9 */ /* 0x000fe20000000a00 */
[----:B------:R-:W-:Y:S01]  /*11900*/  IMAD R11, R11, c[0x0][0x3f0], RZ ;  /* 0x0000fc000b0b7a24 */ /* 0x000fe200078e02ff */
[----:B------:R-:W-:Y:S01]  /*11910*/  LEA.HI R4, R4, R7, RZ, 0x3 ;  /* 0x0000000704047211 */ /* 0x000fe200078f18ff */
[----:B------:R-:W-:Y:S01]  /*11920*/  UIMAD UR6, UR6, UR4, URZ ;  /* 0x00000004060672a4 */ /* 0x000fe2000f8e023f */
[C---:B------:R-:W-:Y:S01]  /*11930*/  ISETP.NE.AND P0, PT, R3.reuse, 0x1, PT ;  /* 0x000000010300780c */ /* 0x040fe20003f05270 */
[----:B------:R-:W-:Y:S01]  /*11940*/  UIMAD.WIDE.U32 UR8, UR11, UR4, URZ ;  /* 0x000000040b0872a5 */ /* 0x000fe2000f8e003f */
[----:B------:R-:W-:Y:S01]  /*11950*/  LOP3.LUT R0, R4, 0xfffffff8, RZ, 0xc0, !PT ;  /* 0xfffffff804007812 */ /* 0x000fe200078ec0ff */
[----:B------:R-:W-:Y:S01]  /*11960*/  UIMAD UR4, UR11, UR5, UR6 ;  /* 0x000000050b0472a4 */ /* 0x000fe2000f8e0206 */
[----:B------:R-:W-:Y:S01]  /*11970*/  SHF.R.S32.HI R4, RZ, 0x3, R4 ;  /* 0x00000003ff047819 */ /* 0x000fe20000011404 */
[----:B------:R-:W-:Y:S01]  /*11980*/  IMAD R3, R3, c[0x0][0x388], RZ ;  /* 0x0000e20003037a24 */ /* 0x000fe200078e02ff */
[----:B------:R-:W-:Y:S01]  /*11990*/  BSSY B0, `(.L_x_219) ;  /* 0x0000033000007945 */ /* 0x000fe20003800000 */
[----:B------:R-:W-:Y:S01]  /*119a0*/  IMAD.IADD R7, R7, 0x1, -R0 ;  /* 0x0000000107077824 */ /* 0x000fe200078e0a00 */
[----:B------:R-:W-:Y:S01]  /*119b0*/  UIADD3 UR4, UR9, UR4, URZ ;  /* 0x0000000409047290 */ /* 0x000fe2000fffe03f */
[----:B------:R-:W-:Y:S01]  /*119c0*/  IMAD.U32 R13, RZ, RZ, UR9 ;  /* 0x00000009ff0d7e24 */ /* 0x000fe2000f8e00ff */
[----:B------:R-:W-:Y:S01]  /*119d0*/  MOV R12, UR8 ;  /* 0x00000008000c7c02 */ /* 0x000fe20008000f00 */
[----:B------:R-:W-:Y:S01]  /*119e0*/  IMAD R0, R8, c[0x0][0x3f4], R11 ;  /* 0x0000fd0008007a24 */ /* 0x000fe200078e020b */
[----:B------:R-:W-:-:S02]  /*119f0*/  LEA R6, R7, R4, 0x5 ;  /* 0x0000000407067211 */ /* 0x000fc400078e28ff */
[----:B------:R-:W-:Y:S02]  /*11a00*/  MOV R13, UR4 ;  /* 0x00000004000d7c02 */ /* 0x000fe40008000f00 */
[----:B------:R-:W-:Y:S01]  /*11a10*/  SHF.L.U32 R7, R7, 0x3, RZ ;  /* 0x0000000307077819 */ /* 0x000fe200000006ff */
[C---:B-1----:R-:W-:Y:S01]  /*11a20*/  IMAD R6, R5.reuse, 0x80, R6 ;  /* 0x0000008005067824 */ /* 0x042fe200078e0206 */
[----:B------:R-:W-:Y:S01]  /*11a30*/  LEA R4, R5, R4, 0x7 ;  /* 0x0000000405047211 */ /* 0x000fe200078e38ff */
[----:B------:R-:W-:Y:S01]  /*11a40*/  IMAD.WIDE.U32 R12, R8, c[0x0][0x3f0], R12 ;  /* 0x0000fc00080c7a25 */ /* 0x000fe200078e000c */
[----:B------:R-:W-:-:S03]  /*11a50*/  IADD3 R5, R7, 0x80, RZ ;  /* 0x0000008007057810 */ /* 0x000fc60007ffe0ff */
[----:B------:R-:W-:-:S04]  /*11a60*/  @P0 IMAD.HI.U32 R2, R6, c[0x0][0x4ec], RZ ;  /* 0x00013b0006020a27 */ /* 0x000fc800078e00ff */
[----:B------:R-:W-:Y:S01]  /*11a70*/  IMAD.MOV.U32 R9, RZ, RZ, R6 ;  /* 0x000000ffff097224 */ /* 0x000fe200078e0006 */
[----:B------:R-:W-:Y:S01]  /*11a80*/  @P0 SHF.R.U32.HI R9, RZ, c[0x0][0x4f0], R2 ;  /* 0x00013c00ff090a19 */ /* 0x000fe20000011602 */
[----:B------:R-:W-:-:S03]  /*11a90*/  IMAD.IADD R13, R13, 0x1, R0 ;  /* 0x000000010d0d7824 */ /* 0x000fc600078e0200 */
[----:B------:R-:W-:Y:S01]  /*11aa0*/  SHF.R.S32.HI R2, RZ, 0x1f, R9 ;  /* 0x0000001fff027819 */ /* 0x000fe20000011409 */
[C---:B------:R-:W-:Y:S01]  /*11ab0*/  IMAD.WIDE.U32 R12, R9.reuse, c[0x0][0x3e0], R12 ;  /* 0x0000f800090c7a25 */ /* 0x040fe200078e000c */
[----:B------:R-:W-:-:S03]  /*11ac0*/  IADD3 R11, -R9, RZ, RZ ;  /* 0x000000ff090b7210 */ /* 0x000fc60007ffe1ff */
[----:B------:R-:W-:Y:S02]  /*11ad0*/  IMAD R2, R2, c[0x0][0x3e0], RZ ;  /* 0x0000f80002027a24 */ /* 0x000fe400078e02ff */
[----:B------:R-:W-:Y:S01]  /*11ae0*/  IMAD R11, R11, c[0x0][0x4e8], R6 ;  /* 0x00013a000b0b7a24 */ /* 0x000fe200078e0206 */
[----:B------:R-:W-:Y:S01]  /*11af0*/  IADD3 R6, R7, 0x40, RZ ;  /* 0x0000004007067810 */ /* 0x000fe20007ffe0ff */
[----:B------:R-:W-:-:S03]  /*11b00*/  IMAD R9, R9, c[0x0][0x3e4], R2 ;  /* 0x0000f90009097a24 */ /* 0x000fc600078e0202 */
[----:B------:R-:W-:Y:S02]  /*11b10*/  SHF.R.S32.HI R0, RZ, 0x1f, R11 ;  /* 0x0000001fff007819 */ /* 0x000fe4000001140b */
[----:B------:R-:W-:-:S03]  /*11b20*/  IADD3 R13, R13, R9, RZ ;  /* 0x000000090d0d7210 */ /* 0x000fc60007ffe0ff */
[----:B------:R-:W-:Y:S02]  /*11b30*/  IMAD R0, R0, c[0x0][0x3d8], RZ ;  /* 0x0000f60000007a24 */ /* 0x000fe400078e02ff */
[----:B------:R-:W-:-:S04]  /*11b40*/  IMAD.WIDE.U32 R8, R11, c[0x0][0x3d8], R12 ;  /* 0x0000f6000b087a25 */ /* 0x000fc800078e000c */
[----:B------:R-:W-:-:S04]  /*11b50*/  IMAD R0, R11, c[0x0][0x3dc], R0 ;  /* 0x0000f7000b007a24 */ /* 0x000fc800078e0200 */
[----:B------:R-:W-:Y:S01]  /*11b60*/  IMAD.IADD R11, R9, 0x1, R0 ;  /* 0x00000001090b7824 */ /* 0x000fe200078e0200 */
[----:B------:R-:W-:-:S04]  /*11b70*/  LEA R9, P0, R8, c[0x0][0x380], 0x1 ;  /* 0x0000e00008097a11 */ /* 0x000fc800078008ff */
[----:B------:R-:W-:Y:S01]  /*11b80*/  LEA.HI.X R8, R8, c[0x0][0x384], R11, 0x1, P0 ;  /* 0x0000e10008087a11 */ /* 0x000fe200000f0c0b */
[----:B------:R1:W3:Y:S01]  /*11b90*/  SHFL.IDX PT, R10, R9, RZ, 0x181f ;  /* 0x00181fff090a7589 */ /* 0x0002e200000e0000 */
[----:B------:R-:W-:-:S03]  /*11ba0*/  ISETP.GE.AND P0, PT, R4, R3, PT ;  /* 0x000000030400720c */ /* 0x000fc60003f06270 */
[----:B------:R1:W4:Y:S10]  /*11bb0*/  SHFL.IDX PT, R11, R8, RZ, 0x181f ;  /* 0x00181fff080b7589 */ /* 0x00033400000e0000 */
[----:B------:R-:W-:Y:S05]  /*11bc0*/  @P0 BRA `(.L_x_220) ;  /* 0x000000f000000947 */ /* 0x000fea0003800000 */
[----:B------:R-:W-:Y:S02]  /*11bd0*/  ISETP.GE.AND P1, PT, R6, c[0x0][0x3c8], PT ;  /* 0x0000f20006007a0c */ /* 0x000fe40003f26270 */
[----:B------:R-:W-:-:S02]  /*11be0*/  ISETP.GE.AND P0, PT, R5, c[0x0][0x3c8], PT ;  /* 0x0000f20005007a0c */ /* 0x000fc40003f06270 */
        /* <DEDUP_REMOVED lines=13> */
.L_x_220:
[----:B------:R-:W-:Y:S05]  /*11cc0*/  BSYNC B0 ;  /* 0x0000000000007941 */ /* 0x000fea0003800000 */
.L_x_219:
[----:B------:R-:W-:Y:S01]  /*11cd0*/  IADD3 R0, R4, 0x20, RZ ;  /* 0x0000002004007810 */ /* 0x000fe20007ffe0ff */
[----:B---34-:R3:W4:Y:S01]  /*11ce0*/  SHFL.IDX PT, R11, R8, 0x1, 0x181f ;  /* 0x00381f00080b7f89 */ /* 0x01872200000e0000 */
[----:B------:R-:W-:Y:S02]  /*11cf0*/  BSSY B0, `(.L_x_221) ;  /* 0x0000013000007945 */ /* 0x000fe40003800000 */
[----:B------:R-:W-:Y:S01]  /*11d00*/  ISETP.GE.AND P0, PT, R0, R3, PT ;  /* 0x000000030000720c */ /* 0x000fe20003f06270 */
[----:B------:R3:W1:-:S12]  /*11d10*/  SHFL.IDX PT, R10, R9, 0x1, 0x181f ;  /* 0x00381f00090a7f89 */ /* 0x00065800000e0000 */
        /* <DEDUP_REMOVED lines=16> */
.L_x_222:
[----:B------:R-:W-:Y:S05]  /*11e20*/  BSYNC B0 ;  /* 0x0000000000007941 */ /* 0x000fea0003800000 */
.L_x_221:
[----:B------:R-:W-:Y:S01]  /*11e30*/  IADD3 R0, R4, 0x40, RZ ;  /* 0x0000004004007810 */ /* 0x000fe20007ffe0ff */
[----:B-1--4-:R1:W4:Y:S01]  /*11e40*/  SHFL.IDX PT, R11, R8, 0x2, 0x181f ;  /* 0x00581f00080b7f89 */ /* 0x01232200000e0000 */
[----:B------:R-:W-:Y:S02]  /*11e50*/  BSSY B0, `(.L_x_223) ;  /* 0x0000013000007945 */ /* 0x000fe40003800000 */
[----:B------:R-:W-:Y:S01]  /*11e60*/  ISETP.GE.AND P0, PT, R0, R3, PT ;  /* 0x000000030000720c */ /* 0x000fe20003f06270 */
[----:B------:R1:W3:-:S12]  /*11e70*/  SHFL.IDX PT, R10, R9, 0x2, 0x181f ;  /* 0x00581f00090a7f89 */ /* 0x0002d800000e0000 */
        /* <DEDUP_REMOVED lines=16> */
.L_x_224:
[----:B------:R-:W-:Y:S05]  /*11f80*/  BSYNC B0 ;  /* 0x0000000000007941 */ /* 0x000fea0003800000 */
.L_x_223:
[----:B------:R-:W-:Y:S01]  /*11f90*/  IADD3 R4, R4, 0x60, RZ ;  /* 0x0000006004047810 */ /* 0x000fe20007ffe0ff */
[----:B---34-:R3:W4:Y:S03]  /*11fa0*/  SHFL.IDX PT, R11, R8, 0x3, 0x181f ;  /* 0x00781f00080b7f89 */ /* 0x01872600000e0000 */
[----:B------:R-:W-:Y:S01]  /*11fb0*/  ISETP.GE.AND P0, PT, R4, R3, PT ;  /* 0x000000030400720c */ /* 0x000fe20003f06270 */
[----:B------:R3:W1:-:S12]  /*11fc0*/  SHFL.IDX PT, R10, R9, 0x3, 0x181f ;  /* 0x00781f00090a7f89 */ /* 0x00065800000e0000 */
[----:B------:R-:W-:Y:S05]  /*11fd0*/  @P0 EXIT ;  /* 0x000000000000094d */ /* 0x000fea0003800000 */
[----:B------:R-:W-:Y:S02]  /*11fe0*/  ISETP.GE.AND P0, PT, R6, c[0x0][0x3c8], PT ;  /* 0x0000f20006007a0c */ /* 0x000fe40003f06270 */
[----:B------:R-:W-:-:S11]  /*11ff0*/  ISETP.GE.AND P1, PT, R7, c[0x0][0x3c8], PT ;  /* 0x0000f20007007a0c */ /* 0x000fd60003f26270 */
[----:B------:R-:W-:-:S04]  /*12000*/  @!P0 SHF.R.S32.HI R3, RZ, 0x1f, R6 ;  /* 0x0000001fff038819 */ /* 0x000fc80000011406 */
[----:B------:R-:W-:Y:S01]  /*12010*/  @!P0 LEA.HI R3, R3, R6, RZ, 0x3 ;  /* 0x0000000603038211 */ /* 0x000fe200078f18ff */
[----:B-1--4-:R-:W-:-:S03]  /*12020*/  @!P1 IMAD.WIDE R6, R7, 0x2, R10 ;  /* 0x0000000207069825 */ /* 0x012fc600078e020a */
        /* <DEDUP_REMOVED lines=8> */
[----:B-1----:R-:W-:-:S05]  /*120b0*/  LOP3.LUT R3, R0, 0xfffffff8, RZ, 0xc0, !PT ;  /* 0xfffffff800037812 */ /* 0x002fca00078ec0ff */
[----:B------:R-:W-:-:S05]  /*120c0*/  IMAD.WIDE R10, R3, 0x2, R10 ;  /* 0x00000002030a7825 */ /* 0x000fca00078e020a */
[----:B------:R-:W-:Y:S01]  /*120d0*/  ST.E.128 [R10.64], RZ ;  /* 0x000000ff0a007985 */ /* 0x000fe2000c101d16 */
[----:B------:R-:W-:Y:S05]  /*120e0*/  EXIT ;  /* 0x000000000000794d */ /* 0x000fea0003800000 */
.L_x_225:
        /* <DEDUP_REMOVED lines=9> */
.L_x_1700:


//--------------------- .text._ZN7cutlass13device_kernelIN5flash19enable_sm80_to_sm89INS1_16FlashAttnFwdSm80INS1_25CollectiveMainloopFwdSm80ILi8ELi1ELb0EN4cute5tupleIJNS5_1CILi128EEENS7_ILi64EEENS7_ILi192EEEEEELi192ENS_10bfloat16_tEfNS_4arch4Sm80ELb0ELb1ELb1ELb1ELb1ELb0ELb1ELb0EEENS1_21CollectiveEpilogueFwdINS6_IJS8_SA_S9_EEENS6_IJNS7_ILi1EEESI_SI_EEESC_SE_Li256ELb1ELb1ELb0ELb0EEENS1_19SingleTileSchedulerILb1ELb0ELb1ELi128EEEEEEEEEvNT_6ParamsE --------------------------
	.section	.text._ZN7cutlass13device_kernelIN5flash19enable_sm80_to_sm89INS1_16FlashAttnFwdSm80INS1_25CollectiveMainloopFwdSm80ILi8ELi1ELb0EN4cute5tupleIJNS5_1CILi128EEENS7_ILi64EEENS7_ILi192EEEEEELi192ENS_10bfloat16_tEfNS_4arch4Sm80ELb0ELb1ELb1ELb1ELb1ELb0ELb1ELb0EEENS1_21CollectiveEpilogueFwdINS6_IJS8_SA_S9_EEENS6_IJNS7_ILi1EEESI_SI_EEESC_SE_Li256ELb1ELb1ELb0ELb0EEENS1_19SingleTileSchedulerILb1ELb0ELb1ELi128EEEEEEEEEvNT_6ParamsE,"ax",@progbits
	.sectioninfo	@"SHI_REGISTERS=255"
	.align	128
.text._ZN7cutlass13device_kernelIN5flash19enable_sm80_to_sm89INS1_16FlashAttnFwdSm80INS1_25CollectiveMainloopFwdSm80ILi8ELi1ELb0EN4cute5tupleIJNS5_1CILi128EEENS7_ILi64EEENS7_ILi192EEEEEELi192ENS_10bfloat16_tEfNS_4arch4Sm80ELb0ELb1ELb1ELb1ELb1ELb0ELb1ELb0EEENS1_21CollectiveEpilogueFwdINS6_IJS8_SA_S9_EEENS6_IJNS7_ILi1EEESI_SI_EEESC_SE_Li256ELb1ELb1ELb0ELb0EEENS1_19SingleTileSchedulerILb1ELb0ELb1ELi128EEEEEEEEEvNT_6ParamsE:
        .type           _ZN7cutlass13device_kernelIN5flash19enable_sm80_to_sm89INS1_16FlashAttnFwdSm80INS1_25CollectiveMainloopFwdSm80ILi8ELi1ELb0EN4cute5tupleIJNS5_1CILi128EEENS7_ILi64EEENS7_ILi192EEEEEELi192ENS_10bfloat16_tEfNS_4arch4Sm80ELb0ELb1ELb1ELb1ELb1ELb0ELb1ELb0EEENS1_21CollectiveEpilogueFwdINS6_IJS8_SA_S9_EEENS6_IJNS7_ILi1EEESI_SI_EEESC_SE_Li256ELb1ELb1ELb0ELb0EEENS1_19SingleTileSchedulerILb1ELb0ELb1ELi128EEEEEEEEEvNT_6ParamsE,@function
        .size           _ZN7cutlass13device_kernelIN5flash19enable_sm80_to_sm89INS1_16FlashAttnFwdSm80INS1_25CollectiveMainloopFwdSm80ILi8ELi1ELb0EN4cute5tupleIJNS5_1CILi128EEENS7_ILi64EEENS7_ILi192EEEEEELi192ENS_10bfloat16_tEfNS_4arch4Sm80ELb0ELb1ELb1ELb1ELb1ELb0ELb1ELb0EEENS1_21CollectiveEpilogueFwdINS6_IJS8_SA_S9_EEENS6_IJNS7_ILi1EEESI_SI_EEESC_SE_Li256ELb1ELb1ELb0ELb0EEENS1_19SingleTileSchedulerILb1ELb0ELb1ELi128EEEEEEEEEvNT_6ParamsE,(.L_x_1701 - _ZN7cutlass13device_kernelIN5flash19enable_sm80_to_sm89INS1_16FlashAttnFwdSm80INS1_25CollectiveMainloopFwdSm80ILi8ELi1ELb0EN4cute5tupleIJNS5_1CILi128EEENS7_ILi64EEENS7_ILi192EEEEEELi192ENS_10bfloat16_tEfNS_4arch4Sm80ELb0ELb1ELb1ELb1ELb1ELb0ELb1ELb0EEENS1_21CollectiveEpilogueFwdINS6_IJS8_SA_S9_EEENS6_IJNS7_ILi1EEESI_SI_EEESC_SE_Li256ELb1ELb1ELb0ELb0EEENS1_19SingleTileSchedulerILb1ELb0ELb1ELi128EEEEEEEEEvNT_6ParamsE)
        .other          _ZN7cutlass13device_kernelIN5flash19enable_sm80_to_sm89INS1_16FlashAttnFwdSm80INS1_25CollectiveMainloopFwdSm80ILi8ELi1ELb0EN4cute5tupleIJNS5_1CILi128EEENS7_ILi64EEENS7_ILi192EEEEEELi192ENS_10bfloat16_tEfNS_4arch4Sm80ELb0ELb1ELb1ELb1ELb1ELb0ELb1ELb0EEENS1_21CollectiveEpilogueFwdINS6_IJS8_SA_S9_EEENS6_IJNS7_ILi1EEESI_SI_EEESC_SE_Li256ELb1ELb1ELb0ELb0EEENS1_19SingleTileSchedulerILb1ELb0ELb1ELi128EEEEEEEEEvNT_6ParamsE,@"STO_CUDA_ENTRY STV_DEFAULT"
_ZN7cutlass13device_kernelIN5flash19enable_sm80_to_sm89INS1_16FlashAttnFwdSm80INS1_25CollectiveMainloopFwdSm80ILi8ELi1ELb0EN4cute5tupleIJNS5_1CILi128EEENS7_ILi64EEENS7_ILi192EEEEEELi192ENS_10bfloat16_tEfNS_4arch4Sm80ELb0ELb1ELb1ELb1ELb1ELb0ELb1ELb0EEENS1_21CollectiveEpilogueFwdINS6_IJS8_SA_S9_EEENS6_IJNS7_ILi1EEESI_SI_EEESC_SE_Li256ELb1ELb1ELb0ELb0EEENS1_19SingleTileSchedulerILb1ELb0ELb1ELi128EEEEEEEEEvNT_6ParamsE:
        /* <DEDUP_REMOVED lines=11> */
[----:B------:R-:W-:Y:S05]  /*00b0*/  @!P0 BRA `(.L_x_226) ;  /* 0x000001c000008947 */ /* 0x000fea0003800000 */
[----:B---3--:R-:W-:-:S04]  /*00c0*/  ISETP.NE.U32.AND P0, PT, RZ, c[0x0][0x568], PT ;  /* 0x00015a00ff007a0c */ /* 0x008fc80003f05070 */
[----:B------:R-:W-:-:S13]  /*00d0*/  ISETP.NE.AND.EX P0, PT, RZ, c[0x0][0x56c], PT, P0 ;  /* 0x00015b00ff007a0c */ /* 0x000fda0003f05300 */
[----:B------:R-:W-:Y:S05]  /*00e0*/  @!P0 BRA `(.L_x_227) ;  /* 0x0000005000008947 */ /* 0x000fea0003800000 */
[----:B------:R-:W-:Y:S02]  /*00f0*/  MOV R2, UR4 ;  /* 0x0000000400027c02 */ /* 0x000fe40008000f00 */
[----:B------:R-:W-:-:S05]  /*0100*/  MOV R3, UR5 ;  /* 0x0000000500037c02 */ /* 0x000fca0008000f00 */
[----:B------:R-:W2:Y:S02]  /*0110*/  LDG.E R2, [R2.64] ;  /* 0x0000001402027981 */ /* 0x000ea4000c1e1900 */
[----:B--2---:R1:W2:Y:S02]  /*0120*/  R2UR UR5, R2 ;  /* 0x00000000020573c2 */ /* 0x0042a400000e0000 */
[----:B-12---:R-:W-:Y:S05]  /*0130*/  BRA `(.L_x_228) ;  /* 0x000000e000007947 */ /* 0x006fea0003800000 */
.L_x_227:
        /* <DEDUP_REMOVED lines=13> */
.L_x_229:
[----:B------:R-:W-:Y:S02]  /*0210*/  ULDC UR5, c[0x0][0x54c] ;  /* 0x0001530000057ab9 */ /* 0x000fe40000000800 */
.L_x_228:
[----:B------:R-:W-:Y:S02]  /*0220*/  ULDC UR4, c[0x0][0x548] ;  /* 0x0001520000047ab9 */ /* 0x000fe40000000800 */
[----:B------:R-:W-:-:S02]  /*0230*/  USHF.L.U32 UR26, UR27, 0x7, URZ ;  /* 0x000000071b1a7899 */ /* 0x000fc4000800063f */
[----:B------:R-:W-:-:S04]  /*0240*/  UIMAD UR4, UR5, UR4, URZ ;  /* 0x00000004050472a4 */ /* 0x000fc8000f8e023f */
[----:B------:R-:W-:-:S04]  /*0250*/  UISETP.GE.AND UP0, UPT, UR26, UR4, UPT ;  /* 0x000000041a00728c */ /* 0x000fc8000bf06270 */
[----:B------:R-:W-:Y:S01]  /*0260*/  USEL UR13, UR13, 0xffffffff, !UP0 ;  /* 0xffffffff0d0d7887 */ /* 0x000fe2000c000000 */
[----:B------:R-:W-:Y:S05]  /*0270*/  BRA `(.L_x_230) ;  /* 0x000001b000007947 */ /* 0x000fea0003800000 */
.L_x_226:
        /* <DEDUP_REMOVED lines=8> */
.L_x_231:
        /* <DEDUP_REMOVED lines=13> */
.L_x_233:
[----:B------:R-:W-:Y:S02]  /*03d0*/  ULDC UR5, c[0x0][0x54c] ;  /* 0x0001530000057ab9 */ /* 0x000fe40000000800 */
.L_x_232:
[----:B------:R-:W-:Y:S02]  /*03e0*/  ULDC UR4, c[0x0][0x548] ;  /* 0x0001520000047ab9 */ /* 0x000fe40000000800 */
[----:B------:R-:W-:-:S02]  /*03f0*/  USHF.L.U32 UR26, UR27, 0x7, URZ ;  /* 0x000000071b1a7899 */ /* 0x000fc4000800063f */
[----:B------:R-:W-:-:S04]  /*0400*/  UIMAD UR4, UR5, UR4, URZ ;  /* 0x00000004050472a4 */ /* 0x000fc8000f8e023f */
[----:B------:R-:W-:-:S04]  /*0410*/  UISETP.GE.AND UP0, UPT, UR26, UR4, UPT ;  /* 0x000000041a00728c */ /* 0x000fc8000bf06270 */
[----:B------:R-:W-:-:S06]  /*0420*/  USEL UR13, UR13, 0xffffffff, !UP0 ;  /* 0xffffffff0d0d7887 */ /* 0x000fcc000c000000 */
.L_x_230:
[----:B------:R-:W-:-:S13]  /*0430*/  ISETP.LE.AND P0, PT, RZ, UR13, PT ;  /* 0x0000000dff007c0c */ /* 0x000fda000bf03270 */
[----:B------:R-:W-:Y:S05]  /*0440*/  @!P0 EXIT ;  /* 0x000000000000894d */ /* 0x000fea0003800000 */
[----:B------:R-:W-:Y:S02]  /*0450*/  ULDC.64 UR8, c[0x0][0x370] ;  /* 0x0000dc0000087ab9 */ /* 0x000fe40000000a00 */
[----:B------:R-:W-:Y:S02]  /*0460*/  ULDC.64 UR4, c[0x0][0x360] ;  /* 0x0000d80000047ab9 */ /* 0x000fe40000000a00 */
[----:B------:R-:W-:Y:S02]  /*0470*/  UISETP.NE.U32.AND UP1, UPT, URZ, UR8, UPT ;  /* 0x000000083f00728c */ /* 0x000fe4000bf25070 */
[----:B------:R-:W-:Y:S02]  /*0480*/  UISETP.NE.U32.AND UP0, UPT, URZ, UR4, UPT ;  /* 0x000000043f00728c */ /* 0x000fe4000bf05070 */
[----:B------:R-:W-:Y:S02]  /*0490*/  ULDC.64 UR6, c[0x0][0x348] ;  /* 0x0000d20000067ab9 */ /* 0x000fe40000000a00 */
[----:B------:R-:W-:-:S02]  /*04a0*/  UISETP.NE.U32.AND UP3, UPT, URZ, UR6, UPT ;  /* 0x000000063f00728c */ /* 0x000fc4000bf65070 */
[----:B------:R-:W-:Y:S02]  /*04b0*/  UISETP.NE.AND.EX UP1, UPT, URZ, UR9, UPT, UP1 ;  /* 0x000000093f00728c */ /* 0x000fe4000bf25310 */
[----:B------:R-:W-:Y:S02]  /*04c0*/  UISETP.NE.AND.EX UP0, UPT, URZ, UR5, UPT, UP0 ;  /* 0x000000053f00728c */ /* 0x000fe4000bf05300 */
[----:B------:R-:W-:Y:S02]  /*04d0*/  UISETP.NE.AND.EX UP3, UPT, URZ, UR7, UPT, UP3 ;  /* 0x000000073f00728c */ /* 0x000fe4000bf65330 */
[----:B------:R-:W-:Y:S01]  /*04e0*/  ULDC.64 UR8, c[0x0][0x370] ;  /* 0x0000dc0000087ab9 */ /* 0x000fe20000000a00 */
[----:B------:R-:W-:Y:S01]  /*04f0*/  PLOP3.LUT P2, PT, PT, PT, UP1, 0x80, 0x0 ;  /* 0x000000000000781c */ /* 0x000fe20003f4f018 */
[----:B------:R-:W-:Y:S01]  /*0500*/  ULDC.64 UR6, c[0x0][0x348] ;  /* 0x0000d20000067ab9 */ /* 0x000fe20000000a00 */
[----:B------:R-:W-:Y:S01]  /*0510*/  PLOP3.LUT P0, PT, PT, PT, UP0, 0x80, 0x0 ;  /* 0x000000000000781c */ /* 0x000fe20003f0f008 */
[----:B------:R-:W-:Y:S01]  /*0520*/  ULDC.64 UR4, c[0x0][0x360] ;  /* 0x0000d80000047ab9 */ /* 0x000fe20000000a00 */
[----:B------:R-:W-:Y:S01]  /*0530*/  PLOP3.LUT P1, PT, PT, PT, UP3, 0x80, 0x0 ;  /* 0x000000000000781c */ /* 0x000fe20003f2f038 */
[----:B------:R-:W-:-:S02]  /*0540*/  @UP1 UIMAD.WIDE UR8, UR13, UR14, UR8 ;  /* 0x0000000e0d0812a5 */ /* 0x000fc4000f8e0208 */
[----:B------:R-:W-:Y:S02]  /*0550*/  @UP0 UIMAD.WIDE UR4, UR13, UR14, UR4 ;  /* 0x0000000e0d0402a5 */ /* 0x000fe4000f8e0204 */
[----:B------:R-:W-:Y:S02]  /*0560*/  UIMAD.WIDE UR6, UR13, UR14, UR6 ;  /* 0x0000000e0d0672a5 */ /* 0x000fe4000f8e0206 */
[----:B------:R-:W-:Y:S02]  /*0570*/  IMAD.U32 R8, RZ, RZ, UR8 ;  /* 0x00000008ff087e24 */ /* 0x000fe4000f8e00ff */
[----:B------:R-:W-:Y:S01]  /*0580*/  IMAD.U32 R9, RZ, RZ, UR9 ;  /* 0x00000009ff097e24 */ /* 0x000fe2000f8e00ff */
[----:B------:R-:W-:Y:S01]  /*0590*/  MOV R6, UR4 ;  /* 0x0000000400067c02 */ /* 0x000fe20008000f00 */
[----:B------:R-:W-:Y:S01]  /*05a0*/  IMAD.U32 R7, RZ, RZ, UR5 ;  /* 0x00000005ff077e24 */ /* 0x000fe2000f8e00ff */
[----:B------:R-:W-:Y:S01]  /*05b0*/  MOV R4, UR6 ;  /* 0x0000000600047c02 */ /* 0x000fe20008000f00 */
[----:B------:R-:W-:Y:S01]  /*05c0*/  IMAD.U32 R5, RZ, RZ, UR7 ;  /* 0x00000007ff057e24 */ /* 0x000fe2000f8e00ff */
[----:B------:R-:W2:Y:S04]  /*05d0*/  @P2 LDG.E R3, [R8.64] ;  /* 0x0000001408032981 */ /* 0x000ea8000c1e1900 */
[----:B------:R-:W3:Y:S04]  /*05e0*/  @P0 LDG.E R0, [R6.64] ;  /* 0x0000001406000981 */ /* 0x000ee8000c1e1900 */
[----:B------:R-:W4:Y:S01]  /*05f0*/  @P1 LDG.E R2, [R4.64] ;  /* 0x0000001404021981 */ /* 0x000f22000c1e1900 */
[----:B------:R-:W1:Y:S01]  /*0600*/  S2UR UR10, SR_CTAID.Y ;  /* 0x00000000000a79c3 */ /* 0x000e620000002600 */
[----:B------:R-:W-:-:S02]  /*0610*/  UMOV UR11, URZ ;  /* 0x0000003f000b7c82 */ /* 0x000fc40008000000 */
[----:B------:R-:W-:Y:S02]  /*0620*/  ULDC UR12, c[0x0][0x168] ;  /* 0x00005a00000c7ab9 */ /* 0x000fe40000000800 */
[----:B------:R-:W-:Y:S02]  /*0630*/  UMOV UR9, URZ ;  /* 0x0000003f00097c82 */ /* 0x000fe40008000000 */
[----:B------:R-:W-:Y:S02]  /*0640*/  ULDC UR4, c[0x0][0x2ac] ;  /* 0x0000ab0000047ab9 */ /* 0x000fe40000000800 */
[----:B------:R-:W-:Y:S02]  /*0650*/  ULDC UR8, c[0x0][0x1d0] ;  /* 0x0000740000087ab9 */ /* 0x000fe40000000800 */
[----:B------:R-:W-:Y:S02]  /*0660*/  UIMAD UR8, UR4, UR8, URZ ;  /* 0x00000008040872a4 */ /* 0x000fe4000f8e023f */
[----:B-1----:R-:W-:Y:S01]  /*0670*/  USHF.R.S32.HI UR18, URZ, 0x1f, UR10 ;  /* 0x0000001f3f127899 */ /* 0x002fe2000801140a */
[----:B--2---:R1:W2:Y:S08]  /*0680*/  @P2 R2UR UR11, R3 ;  /* 0x00000000030b23c2 */ /* 0x0042b000000e0000 */
[----:B---3--:R1:W3:Y:S08]  /*0690*/  @P0 R2UR UR12, R0 ;  /* 0x00000000000c03c2 */ /* 0x0082f000000e0000 */
[----:B----4-:R1:W4:Y:S02]  /*06a0*/  @P1 R2UR UR9, R2 ;  /* 0x00000000020913c2 */ /* 0x01032400000e0000 */
[----:B-1--4-:R-:W-:Y:S05]  /*06b0*/  @P0 BRA `(.L_x_234) ;  /* 0x0000006000000947 */ /* 0x012fea0003800000 */
[----:B------:R-:W-:Y:S05]  /*06c0*/  @!P1 BRA `(.L_x_234) ;  /* 0x0000005000009947 */ /* 0x000fea0003800000 */
[----:B------:R-:W4:Y:S04]  /*06d0*/  LDG.E R0, [R4.64] ;  /* 0x0000001404007981 */ /* 0x000f28000c1e1900 */
[----:B------:R-:W5:Y:S01]  /*06e0*/  LDG.E R2, [R4.64+0x4] ;  /* 0x0000041404027981 */ /* 0x000f62000c1e1900 */
[----:B---34-:R-:W1:Y:S08]  /*06f0*/  R2UR UR12, R0 ;  /* 0x00000000000c73c2 */ /* 0x018e7000000e0000 */
[----:B-----5:R-:W1:Y:S02]  /*0700*/  R2UR UR4, R2 ;  /* 0x00000000020473c2 */ /* 0x020e6400000e0000 */
[----:B-1----:R-:W-:-:S06]  /*0710*/  UIADD3 UR12, -UR12, UR4, URZ ;  /* 0x000000040c0c7290 */ /* 0x002fcc000fffe13f */
.L_x_234:
[----:B------:R-:W-:-:S04]  /*0720*/  ISETP.NE.U32.AND P0, PT, RZ, c[0x0][0x368], PT ;  /* 0x0000da00ff007a0c */ /* 0x000fc80003f05070 */
[----:B------:R-:W-:-:S13]  /*0730*/  ISETP.NE.AND.EX P0, PT, RZ, c[0x0][0x36c], PT, P0 ;  /* 0x0000db00ff007a0c */ /* 0x000fda0003f05300 */
[----:B------:R-:W-:Y:S05]  /*0740*/  @!P0 BRA `(.L_x_235) ;  /* 0x0000007000008947 */ /* 0x000fea0003800000 */
[----:B------:R-:W-:Y:S02]  /*0750*/  ULDC.64 UR4, c[0x0][0x368] ;  /* 0x0000da0000047ab9 */ /* 0x000fe40000000a00 */
[----:B------:R-:W-:-:S06]  /*0760*/  UIMAD.WIDE UR4, UR13, UR14, UR4 ;  /* 0x0000000e0d0472a5 */ /* 0x000fcc000f8e0204 */
[----:B------:R-:W-:Y:S02]  /*0770*/  MOV R2, UR4 ;  /* 0x0000000400027c02 */ /* 0x000fe40008000f00 */
[----:B------:R-:W-:-:S05]  /*0780*/  MOV R3, UR5 ;  /* 0x0000000500037c02 */ /* 0x000fca0008000f00 */
[----:B------:R-:W4:Y:S02]  /*0790*/  LDG.E R2, [R2.64] ;  /* 0x0000001402027981 */ /* 0x000f24000c1e1900 */
[----:B----4-:R1:W4:Y:S02]  /*07a0*/  R2UR UR8, R2 ;  /* 0x00000000020873c2 */ /* 0x01032400000e0000 */
[----:B-1--4-:R-:W-:Y:S05]  /*07b0*/  BRA `(.L_x_236) ;  /* 0x000000c000007947 */ /* 0x012fea0003800000 */
.L_x_235:
[----:B------:R-:W-:-:S04]  /*07c0*/  ISETP.NE.U32.AND P0, PT, RZ, c[0x0][0x350], PT ;  /* 0x0000d400ff007a0c */ /* 0x000fc80003f05070 */
[----:B------:R-:W-:-:S13]  /*07d0*/  ISETP.NE.AND.EX P0, PT, RZ, c[0x0][0x354], PT, P0 ;  /* 0x0000d500ff007a0c */ /* 0x000fda0003f05300 */
[----:B------:R-:W-:Y:S05]  /*07e0*/  @!P0 BRA `(.L_x_236) ;  /* 0x0000009000008947 */ /* 0x000fea0003800000 */
[----:B------:R-:W-:Y:S02]  /*07f0*/  ULDC.64 UR4, c[0x0][0x350] ;  /* 0x0000d40000047ab9 */ /* 0x000fe40000000a00 */
[----:B------:R-:W-:-:S06]  /*0800*/  UIMAD.WIDE UR4, UR13, UR14, UR4 ;  /* 0x0000000e0d0472a5 */ /* 0x000fcc000f8e0204 */
[----:B------:R-:W-:Y:S02]  /*0810*/  MOV R4, UR4 ;  /* 0x0000000400047c02 */ /* 0x000fe40008000f00 */
[----:B------:R-:W-:-:S05]  /*0820*/  MOV R5, UR5 ;  /* 0x0000000500057c02 */ /* 0x000fca0008000f00 */
[----:B------:R-:W4:Y:S04]  /*0830*/  LDG.E R2, [R4.64] ;  /* 0x0000001404027981 */ /* 0x000f28000c1e1900 */
[----:B------:R-:W5:Y:S01]  /*0840*/  LDG.E R0, [R4.64+0x4] ;  /* 0x0000041404007981 */ /* 0x000f62000c1e1900 */
[----:B----4-:R-:W1:Y:S08]  /*0850*/  R2UR UR4, R2 ;  /* 0x00000000020473c2 */ /* 0x010e7000000e0000 */
[----:B-----5:R-:W1:Y:S02]  /*0860*/  R2UR UR8, R0 ;  /* 0x00000000000873c2 */ /* 0x020e6400000e0000 */
[----:B-1----:R-:W-:-:S06]  /*0870*/  UIADD3 UR8, -UR4, UR8, URZ ;  /* 0x0000000804087290 */ /* 0x002fcc000fffe13f */
.L_x_236:
[----:B------:R-:W-:Y:S02]  /*0880*/  ULDC UR4, c[0x0][0x2c4] ;  /* 0x0000b10000047ab9 */ /* 0x000fe40000000800 */
[----:B------:R-:W-:-:S02]  /*0890*/  UISETP.NE.AND UP2, UPT, UR4, 0x1, UPT ;  /* 0x000000010400788c */ /* 0x000fc4000bf45270 */
[----:B------:R-:W-:Y:S02]  /*08a0*/  ULDC.64 UR6, c[0x0][0x2c8] ;  /* 0x0000b20000067ab9 */ /* 0x000fe40000000a00 */
[----:B------:R-:W-:Y:S02]  /*08b0*/  ULDC.64 UR4, c[0x0][0x328] ;  /* 0x0000ca0000047ab9 */ /* 0x000fe40000000a00 */
[----:B------:R-:W-:Y:S02]  /*08c0*/  UISETP.GE.AND UP1, UPT, UR5, 0x1, UPT ;  /* 0x000000010500788c */ /* 0x000fe4000bf26270 */
[----:B--2---:R-:W-:Y:S02]  /*08d0*/  UIADD3 UR8, -UR11, UR8, URZ ;  /* 0x000000080b087290 */ /* 0x004fe4000fffe13f */
[----:B------:R-:W-:Y:S02]  /*08e0*/  UIADD3 UR15, UR26, 0x7f, URZ ;  /* 0x0000007f1a0f7890 */ /* 0x000fe4000fffe03f */
[----:B------:R-:W-:Y:S01]  /*08f0*/  @UP2 UIADD3 UR16, UR26, 0x7f, URZ ;  /* 0x0000007f1a102890 */ /* 0x000fe2000fffe03f */
[----:B------:R-:W-:-:S03]  /*0900*/  PLOP3.LUT P0, PT, PT, PT, UP1, 0x40, 0x0 ;  /* 0x000000000000781c */ /* 0x000fc60003f0e818 */
[----:B------:R-:W-:Y:S02]  /*0910*/  UIMAD.WIDE.U32 UR16, UR16, UR6, URZ ;  /* 0x00000006101072a5 */ /* 0x000fe4000f8e003f */
[----:B---3--:R-:W-:Y:S02]  /*0920*/  UIADD3 UR6, UR8, 0x1, -UR12 ;  /* 0x0000000108067890 */ /* 0x008fe4000fffe80c */
[----:B------:R-:W-:-:S04]  /*0930*/  @UP2 USHF.R.U32.HI UR15, URZ, UR7, UR17 ;  /* 0x000000073f0f2299 */ /* 0x000fc80008011611 */
[----:B------:R-:W-:-:S04]  /*0940*/  UIADD3 UR6, UR6, UR15, URZ ;  /* 0x0000000f06067290 */ /* 0x000fc8000fffe03f */
[----:B------:R-:W-:Y:S01]  /*0950*/  UIADD3 UR4, UR6, UR4, URZ ;  /* 0x0000000406047290 */ /* 0x000fe2000fffe03f */
[----:B------:R-:W-:Y:S05]  /*0960*/  @P0 BRA `(.L_x_237) ;  /* 0x0000012000000947 */ /* 0x000fea0003800000 */
[----:B------:R-:W-:Y:S01]  /*0970*/  ISETP.LT.AND P0, PT, RZ, UR6, PT ;  /* 0x00000006ff007c0c */ /* 0x000fe2000bf01270 */
[----:B------:R-:W-:-:S12]  /*0980*/  UIADD3 UR15, UR6, -0x1, URZ ;  /* 0xffffffff060f7890 */ /* 0x000fd8000fffe03f */
[----:B------:R-:W-:Y:S05]  /*0990*/  @P0 BRA `(.L_x_238) ;  /* 0x0000007000000947 */ /* 0x000fea0003800000 */
[----:B------:R-:W-:Y:S02]  /*09a0*/  UISETP.NE.AND UP0, UPT, UR5, 0x1, UPT ;  /* 0x000000010500788c */ /* 0x000fe4000bf05270 */
[----:B------:R-:W-:-:S03]  /*09b0*/  UIADD3 UR15, -UR6, URZ, URZ ;  /* 0x0000003f060f7290 */ /* 0x000fc6000fffe13f */
[----:B------:R-:W-:Y:S02]  /*09c0*/  ULDC.64 UR6, c[0x0][0x330] ;  /* 0x0000cc0000067ab9 */ /* 0x000fe40000000a00 */
[----:B------:R-:W-:-:S04]  /*09d0*/  UIMAD.WIDE.U32 UR16, UR15, UR6, URZ ;  /* 0x000000060f1072a5 */ /* 0x000fc8000f8e003f */
[----:B------:R-:W-:-:S04]  /*09e0*/  @UP0 USHF.R.U32.HI UR15, URZ, UR7, UR17 ;  /* 0x000000073f0f0299 */ /* 0x000fc80008011611 */
[----:B------:R-:W-:Y:S01]  /*09f0*/  ULOP3.LUT UR15, URZ, UR15, URZ, 0x33, !UPT ;  /* 0x0000000f3f0f7292 */ /* 0x000fe2000f8e333f */
[----:B------:R-:W-:Y:S05]  /*0a00*/  BRA `(.L_x_239) ;  /* 0x0000004000007947 */ /* 0x000fea0003800000 */
.L_x_238:
[----:B------:R-:W-:Y:S02]  /*0a10*/  UISETP.NE.AND UP0, UPT, UR5, 0x1, UPT ;  /* 0x000000010500788c */ /* 0x000fe4000bf05270 */
[----:B------:R-:W-:Y:S02]  /*0a20*/  ULDC.64 UR6, c[0x0][0x330] ;  /* 0x0000cc0000067ab9 */ /* 0x000fe40000000a00 */
[----:B------:R-:W-:-:S07]  /*0a30*/  UIMAD.WIDE.U32 UR16, UR15, UR6, URZ ;  /* 0x000000060f1072a5 */ /* 0x000fce000f8e003f */
[----:B------:R-:W-:Y:S02]  /*0a40*/  @UP0 USHF.R.U32.HI UR15, URZ, UR7, UR17 ;  /* 0x000000073f0f0299 */ /* 0x000fe40008011611 */
.L_x_239:
[----:B------:R-:W-:Y:S02]  /*0a50*/  ULDC UR6, c[0x0][0x32c] ;  /* 0x0000cb0000067ab9 */ /* 0x000fe40000000800 */
[----:B------:R-:W-:-:S04]  /*0a60*/  UIMAD UR6, UR15, UR5, UR6 ;  /* 0x000000050f0672a4 */ /* 0x000fc8000f8e0206 */
[----:B------:R-:W-:-:S04]  /*0a70*/  UISETP.LT.AND UP0, UPT, UR4, UR6, UPT ;  /* 0x000000060400728c */ /* 0x000fc8000bf01270 */
[----:B------:R-:W-:Y:S02]  /*0a80*/  USEL UR4, UR4, UR6, UP0 ;  /* 0x0000000604047287 */ /* 0x000fe40008000000 */
.L_x_237:
[----:B------:R-:W-:Y:S01]  /*0a90*/  UIADD3 UR17, UR8, 0x3f, URZ ;  /* 0x0000003f08117890 */ /* 0x000fe2000fffe03f */
[----:B------:R-:W-:Y:S01]  /*0aa0*/  PLOP3.LUT P0, PT, PT, PT, UP1, 0x40, 0x0 ;  /* 0x000000000000781c */ /* 0x000fe20003f0e818 */
[----:B------:R-:W-:Y:S02]  /*0ab0*/  UIADD3 UR15, UR4, 0x3f, URZ ;  /* 0x0000003f040f7890 */ /* 0x000fe4000fffe03f */
[----:B------:R-:W-:Y:S02]  /*0ac0*/  ULDC.64 UR6, c[0x0][0x2c8] ;  /* 0x0000b20000067ab9 */ /* 0x000fe40000000a00 */
[----:B------:R-:W-:Y:S02]  /*0ad0*/  UIMAD.WIDE.U32 UR22, UR26, UR6, URZ ;  /* 0x000000061a1672a5 */ /* 0x000fe4000f8e003f */
[----:B------:R-:W-:Y:S02]  /*0ae0*/  USHF.R.S32.HI UR16, URZ, 0x1f, UR17 ;  /* 0x0000001f3f107899 */ /* 0x000fe40008011411 */
[----:B------:R-:W-:-:S02]  /*0af0*/  USHF.R.S32.HI UR6, URZ, 0x1f, UR15 ;  /* 0x0000001f3f067899 */ /* 0x000fc4000801140f */
[----:B------:R-:W-:Y:S02]  /*0b00*/  ULEA.HI UR16, UR16, UR17, URZ, 0x6 ;  /* 0x0000001110107291 */ /* 0x000fe4000f8f303f */
[----:B------:R-:W-:Y:S02]  /*0b10*/  ULEA.HI UR6, UR6, UR15, URZ, 0x6 ;  /* 0x0000000f06067291 */ /* 0x000fe4000f8f303f */
[----:B------:R-:W-:Y:S02]  /*0b20*/  UMOV UR4, UR26 ;  /* 0x0000001a00047c82 */ /* 0x000fe40008000000 */
[----:B------:R-:W-:Y:S02]  /*0b30*/  @UP2 USHF.R.U32.HI UR4, URZ, UR7, UR23 ;  /* 0x000000073f042299 */ /* 0x000fe40008011617 */
[----:B------:R-:W-:Y:S02]  /*0b40*/  USHF.R.S32.HI UR16, URZ, 0x6, UR16 ;  /* 0x000000063f107899 */ /* 0x000fe40008011410 */
[----:B------:R-:W-:-:S02]  /*0b50*/  USHF.R.S32.HI UR22, URZ, 0x6, UR6 ;  /* 0x000000063f167899 */ /* 0x000fc40008011406 */
[----:B------:R-:W-:Y:S02]  /*0b60*/  UIADD3 UR23, UR8, -UR12, URZ ;  /* 0x8000000c08177290 */ /* 0x000fe4000fffe03f */
[----:B------:R-:W-:Y:S02]  /*0b70*/  UISETP.LT.AND UP0, UPT, UR16, UR22, UPT ;  /* 0x000000161000728c */ /* 0x000fe4000bf01270 */
[----:B------:R-:W-:Y:S02]  /*0b80*/  UIADD3 UR7, UR23, UR4, URZ ;  /* 0x0000000417077290 */ /* 0x000fe4000fffe03f */
[----:B------:R-:W-:Y:S02]  /*0b90*/  ULDC UR6, c[0x0][0x324] ;  /* 0x0000c90000067ab9 */ /* 0x000fe40000000800 */
[----:B------:R-:W-:Y:S02]  /*0ba0*/  USEL UR22, UR16, UR22, UP0 ;  /* 0x0000001610167287 */ /* 0x000fe40008000000 */
[----:B------:R-:W-:Y:S01]  /*0bb0*/  UIADD3 UR6, UR7, -UR6, URZ ;  /* 0x8000000607067290 */ /* 0x000fe2000fffe03f */
[----:B------:R-:W-:Y:S05]  /*0bc0*/  @P0 BRA `(.L_x_240) ;  /* 0x0000014000000947 */ /* 0x000fea0003800000 */
[----:B------:R-:W-:-:S06]  /*0bd0*/  UISETP.GT.AND UP0, UPT, UR7, -0x1, UPT ;  /* 0xffffffff0700788c */ /* 0x000fcc000bf04270 */
[----:B------:R-:W-:-:S13]  /*0be0*/  PLOP3.LUT P0, PT, PT, PT, UP0, 0x80, 0x0 ;  /* 0x000000000000781c */ /* 0x000fda0003f0f008 */
[----:B------:R-:W-:Y:S05]  /*0bf0*/  @P0 BRA `(.L_x_241) ;  /* 0x0000008000000947 */ /* 0x000fea0003800000 */
        /* <DEDUP_REMOVED lines=8> */
.L_x_241:
[----:B------:R-:W-:-:S03]  /*0c80*/  UISETP.NE.AND UP0, UPT, UR5, 0x1, UPT ;  /* 0x000000010500788c */ /* 0x000fc6000bf05270 */
[----:B------:R-:W-:Y:S02]  /*0c90*/  ULDC.64 UR4, c[0x0][0x330] ;  /* 0x0000cc0000047ab9 */ /* 0x000fe40000000a00 */
[----:B------:R-:W-:-:S07]  /*0ca0*/  UIMAD.WIDE.U32 UR16, UR7, UR4, URZ ;  /* 0x00000004071072a5 */ /* 0x000fce000f8e003f */
[----:B------:R-:W-:Y:S02]  /*0cb0*/  @UP0 UMOV UR15, UR17 ;  /* 0x00000011000f0c82 */ /* 0x000fe40008000000 */
[----:B------:R-:W-:Y:S02]  /*0cc0*/  @UP0 USHF.R.U32.HI UR7, URZ, UR5, UR15 ;  /* 0x000000053f070299 */ /* 0x000fe4000801160f */
.L_x_242:
[----:B------:R-:W-:Y:S02]  /*0cd0*/  ULDC UR4, c[0x0][0x32c] ;  /* 0x0000cb0000047ab9 */ /* 0x000fe40000000800 */
[----:B------:R-:W-:-:S04]  /*0ce0*/  UIMAD UR4, UR7, UR4, URZ ;  /* 0x00000004070472a4 */ /* 0x000fc8000f8e023f */
[----:B------:R-:W-:-:S04]  /*0cf0*/  UISETP.LT.AND UP0, UPT, UR6, UR4, UPT ;  /* 0x000000040600728c */ /* 0x000fc8000bf01270 */
[----:B------:R-:W-:-:S04]  /*0d00*/  USEL UR6, UR6, UR4, !UP0 ;  /* 0x0000000406067287 */ /* 0x000fc8000c000000 */
.L_x_240:
[----:B------:R-:W-:Y:S01]  /*0d10*/  USHF.R.S32.HI UR4, URZ, 0x1f, UR6 ;  /* 0x0000001f3f047899 */ /* 0x000fe20008011406 */
[----:B------:R-:W-:Y:S01]  /*0d20*/  PLOP3.LUT P2, PT, PT, PT, PT, 0x80, 0x0 ;  /* 0x000000000000781c */ /* 0x000fe20003f4f070 */
[----:B------:R-:W-:Y:S01]  /*0d30*/  IMAD.MOV.U32 R3, RZ, RZ, RZ ;  /* 0x000000ffff037224 */ /* 0x000fe200078e00ff */
[----:B------:R-:W-:Y:S01]  /*0d40*/  CS2R R96, SRZ ;  /* 0x0000000000607805 */ /* 0x000fe2000001ff00 */
[----:B------:R-:W-:Y:S01]  /*0d50*/  ULEA.HI UR4, UR4, UR6, URZ, 0x6 ;  /* 0x0000000604047291 */ /* 0x000fe2000f8f303f */
[----:B------:R-:W-:Y:S01]  /*0d60*/  IMAD.MOV.U32 R98, RZ, RZ, RZ ;  /* 0x000000ffff627224 */ /* 0x000fe200078e00ff */
[----:B------:R-:W-:Y:S01]  /*0d70*/  CS2R R94, SRZ ;  /* 0x00000000005e7805 */ /* 0x000fe2000001ff00 */
[----:B------:R-:W-:Y:S01]  /*0d80*/  CS2R R92, SRZ ;  /* 0x00000000005c7805 */ /* 0x000fe2000001ff00 */
[----:B------:R-:W-:Y:S01]  /*0d90*/  USHF.R.S32.HI UR7, URZ, 0x6, UR4 ;  /* 0x000000063f077899 */ /* 0x000fe20008011404 */
[----:B------:R-:W-:Y:S01]  /*0da0*/  CS2R R90, SRZ ;  /* 0x00000000005a7805 */ /* 0x000fe2000001ff00 */
[----:B------:R-:W-:Y:S01]  /*0db0*/  CS2R R88, SRZ ;  /* 0x0000000000587805 */ /* 0x000fe2000001ff00 */
[----:B------:R-:W-:Y:S01]  /*0dc0*/  MOV R87, RZ ;  /* 0x000000ff00577202 */ /* 0x000fe20000000f00 */
[----:B------:R-:W-:Y:S01]  /*0dd0*/  UISETP.LT.AND UP0, UPT, URZ, UR7, UPT ;  /* 0x000000073f00728c */ /* 0x000fe2000bf01270 */
[----:B------:R-:W-:Y:S01]  /*0de0*/  IMAD.MOV.U32 R4, RZ, RZ, RZ ;  /* 0x000000ffff047224 */ /* 0x000fe200078e00ff */
[----:B------:R-:W-:Y:S01]  /*0df0*/  CS2R R84, SRZ ;  /* 0x0000000000547805 */ /* 0x000fe2000001ff00 */
        /* <DEDUP_REMOVED lines=44> */
[----:B------:R-:W-:Y:S05]  /*10c0*/  @!P0 BRA `(.L_x_243) ;  /* 0x0000f8e000008947 */ /* 0x000fea0003800000 */
[----:B------:R-:W-:Y:S02]  /*10d0*/  ULDC.64 UR4, c[0x0][0x340] ;  /* 0x0000d00000047ab9 */ /* 0x000fe40000000a00 */
[----:B------:R-:W-:-:S04]  /*10e0*/  UISETP.NE.U32.AND UP0, UPT, URZ, UR4, UPT ;  /* 0x000000043f00728c */ /* 0x000fc8000bf05070 */
[----:B------:R-:W-:-:S03]  /*10f0*/  UISETP.NE.AND.EX UP0, UPT, URZ, UR5, UPT, UP0 ;  /* 0x000000053f00728c */ /* 0x000fc6000bf05300 */
[----:B------:R-:W-:-:S03]  /*1100*/  ULDC.64 UR4, c[0x0][0x340] ;  /* 0x0000d00000047ab9 */ /* 0x000fc60000000a00 */
[----:B------:R-:W-:-:S05]  /*1110*/  PLOP3.LUT P2, PT, PT, PT, UP0, 0x80, 0x0 ;  /* 0x000000000000781c */ /* 0x000fca0003f4f008 */
[----:B------:R-:W-:-:S06]  /*1120*/  @UP0 UIMAD.WIDE UR4, UR13, UR14, UR4 ;  /* 0x0000000e0d0402a5 */ /* 0x000fcc000f8e0204 */
[----:B------:R-:W-:Y:S02]  /*1130*/  IMAD.U32 R3, RZ, RZ, UR5 ;  /* 0x00000005ff037e24 */ /* 0x000fe4000f8e00ff */
[----:B------:R-:W-:Y:S01]  /*1140*/  IMAD.U32 R2, RZ, RZ, UR4 ;  /* 0x00000004ff027e24 */ /* 0x000fe2000f8e00ff */
[----:B------:R-:W-:Y:S01]  /*1150*/  SHF.R.S32.HI R89, RZ, 0x1f, R86 ;  /* 0x0000001fff597819 */ /* 0x000fe20000011456 */
[----:B------:R-:W-:Y:S02]  /*1160*/  USHF.R.S32.HI UR6, URZ, 0x1f, UR9 ;  /* 0x0000001f3f067899 */ /* 0x000fe40008011409 */
[----:B------:R-:W-:Y:S01]  /*1170*/  ULDC.64 UR4, c[0x0][0x178] ;  /* 0x00005e0000047ab9 */ /* 0x000fe20000000a00 */
[----:B------:R1:W2:Y:S01]  /*1180*/  @P2 LDG.E R3, [R2.64] ;  /* 0x0000001402032981 */ /* 0x0002a2000c1e1900 */
[-C--:B------:R-:W-:Y:S01]  /*1190*/  LEA.HI R13, R89, R86.reuse, RZ, 0x3 ;  /* 0x00000056590d7211 */ /* 0x080fe200078f18ff */
[----:B------:R-:W-:Y:S01]  /*11a0*/  UIMAD UR6, UR6, UR4, URZ ;  /* 0x00000004060672a4 */ /* 0x000fe2000f8e023f */
[----:B------:R-:W-:Y:S01]  /*11b0*/  PLOP3.LUT P1, PT, PT, PT, UP2, 0x80, 0x0 ;  /* 0x000000000000781c */ /* 0x000fe20003f2f028 */
[----:B------:R-:W-:Y:S01]  /*11c0*/  UIMAD.WIDE.U32 UR14, UR9, UR4, URZ ;  /* 0x00000004090e72a5 */ /* 0x000fe2000f8e003f */
[----:B------:R-:W-:Y:S01]  /*11d0*/  LOP3.LUT R5, R13, 0xfffffff8, RZ, 0xc0, !PT ;  /* 0xfffffff80d057812 */ /* 0x000fe200078ec0ff */
[----:B------:R-:W-:Y:S01]  /*11e0*/  UIMAD UR6, UR9, UR5, UR6 ;  /* 0x00000005090672a4 */ /* 0x000fe2000f8e0206 */
[----:B------:R-:W-:Y:S01]  /*11f0*/  SHF.R.S32.HI R13, RZ, 0x3, R13 ;  /* 0x00000003ff0d7819 */ /* 0x000fe2000001140d */
[----:B------:R-:W-:Y:S01]  /*1200*/  USHF.R.S32.HI UR9, URZ, 0x1f, UR13 ;  /* 0x0000001f3f097899 */ /* 0x000fe2000801140d */
[----:B------:R-:W-:Y:S01]  /*1210*/  PLOP3.LUT P0, PT, PT, PT, UP2, 0x80, 0x0 ;  /* 0x000000000000781c */ /* 0x000fe20003f0f028 */
[----:B------:R-:W-:Y:S01]  /*1220*/  IMAD.IADD R12, R86, 0x1, -R5 ;  /* 0x00000001560c7824 */ /* 0x000fe200078e0a05 */
[----:B------:R-:W-:Y:S01]  /*1230*/  ULDC.64 UR4, c[0x0][0x1b8] ;  /* 0x00006e0000047ab9 */ /* 0x000fe20000000a00 */
[----:B------:R-:W-:Y:S01]  /*1240*/  IMAD.SHL.U32 R207, R13, 0x40, RZ ;  /* 0x000000400dcf7824 */ /* 0x000fe200078e00ff */
[----:B------:R-:W-:Y:S01]  /*1250*/  UIADD3 UR15, UR15, UR6, URZ ;  /* 0x000000060f0f7290 */ /* 0x000fe2000fffe03f */
[C---:B------:R-:W-:Y:S01]  /*1260*/  IMAD R210, R12.reuse, 0x20, R13 ;  /* 0x000000200cd27824 */ /* 0x040fe200078e020d */
[----:B------:R-:W-:Y:S01]  /*1270*/  UIMAD UR6, UR18, UR4, URZ ;  /* 0x00000004120672a4 */ /* 0x000fe2000f8e023f */
[----:B------:R-:W-:Y:S01]  /*1280*/  IMAD.SHL.U32 R218, R12, 0x8, RZ ;  /* 0x000000080cda7824 */ /* 0x000fe200078e00ff */
[----:B------:R-:W-:Y:S01]  /*1290*/  USEL UR9, UR9, URZ, !UP3 ;  /* 0x0000003f09097287 */ /* 0x000fe2000d800000 */
[----:B------:R-:W-:Y:S01]  /*12a0*/  LOP3.LUT R207, R207, 0x1c0, RZ, 0xc0, !PT ;  /* 0x000001c0cfcf7812 */ /* 0x000fe200078ec0ff */
[----:B------:R-:W-:Y:S01]  /*12b0*/  UIMAD UR6, UR10, UR5, UR6 ;  /* 0x000000050a0672a4 */ /* 0x000fe2000f8e0206 */
[----:B------:R-:W-:Y:S01]  /*12c0*/  IADD3 R0, R210, UR26, RZ ;  /* 0x0000001ad2007c10 */ /* 0x000fe2000fffe0ff */
[----:B------:R-:W-:Y:S01]  /*12d0*/  UIMAD.WIDE.U32 UR16, UR10, UR4, UR14 ;  /* 0x000000040a1072a5 */ /* 0x000fe2000f8e000e */
[----:B------:R-:W-:Y:S01]  /*12e0*/  IADD3 R4, R218, 0x40, RZ ;  /* 0x00000040da047810 */ /* 0x000fe20007ffe0ff */
[----:B------:R-:W-:Y:S01]  /*12f0*/  USEL UR14, UR13, URZ, !UP3 ;  /* 0x0000003f0d0e7287 */ /* 0x000fe2000d800000 */
[-C--:B------:R-:W-:Y:S01]  /*1300*/  LEA.HI R10, R89, R86.reuse, RZ, 0x6 ;  /* 0x00000056590a7211 */ /* 0x080fe200078f30ff */
[----:B------:R-:W-:Y:S01]  /*1310*/  ULDC.64 UR4, c[0x0][0x1c0] ;  /* 0x0000700000047ab9 */ /* 0x000fe20000000a00 */
[----:B-1----:R-:W-:Y:S01]  /*1320*/  @P1 IMAD.HI.U32 R2, R0, c[0x0][0x2c8], RZ ;  /* 0x0000b20000021a27 */ /* 0x002fe200078e00ff */
[----:B------:R-:W-:Y:S01]  /*1330*/  UIMAD UR9, UR9, UR4, URZ ;  /* 0x00000004090972a4 */ /* 0x000fe2000f8e023f */
[----:B------:R-:W-:Y:S01]  /*1340*/  ISETP.GE.AND P4, PT, R218, c[0x0][0x198], PT ;  /* 0x00006600da007a0c */ /* 0x000fe20003f86270 */
[----:B------:R-:W-:Y:S01]  /*1350*/  UIADD3 UR17, UR17, UR6, URZ ;  /* 0x0000000611117290 */ /* 0x000fe2000fffe03f */
[----:B------:R-:W-:Y:S01]  /*1360*/  IMAD.MOV.U32 R7, RZ, RZ, R0 ;  /* 0x000000ffff077224 */ /* 0x000fe200078e0000 */
[----:B------:R-:W-:Y:S01]  /*1370*/  UIMAD UR5, UR14, UR5, UR9 ;  /* 0x000000050e0572a4 */ /* 0x000fe2000f8e0209 */
[----:B------:R-:W-:Y:S01]  /*1380*/  @P0 SHF.R.U32.HI R7, RZ, c[0x0][0x2cc], R2 ;  /* 0x0000b300ff070a19 */ /* 0x000fe20000011602 */
[----:B------:R-:W-:Y:S01]  /*1390*/  UIMAD.WIDE.U32 UR14, UR14, UR4, UR16 ;  /* 0x000000040e0e72a5 */ /* 0x000fe2000f8e0010 */
[----:B------:R-:W-:Y:S01]  /*13a0*/  ISETP.GE.AND P3, PT, R4, c[0x0][0x198], PT ;  /* 0x0000660004007a0c */ /* 0x000fe20003f66270 */
[----:B------:R-:W-:Y:S01]  /*13b0*/  IMAD.SHL.U32 R10, R10, 0x8, RZ ;  /* 0x000000080a0a7824 */ /* 0x000fe200078e00ff */
[--C-:B------:R-:W-:Y:S01]  /*13c0*/  SHF.R.S32.HI R2, RZ, 0x1f, R7.reuse ;  /* 0x0000001fff027819 */ /* 0x100fe20000011407 */
[----:B------:R-:W-:Y:S01]  /*13d0*/  UIADD3 UR5, UR15, UR5, URZ ;  /* 0x000000050f057290 */ /* 0x000fe2000fffe03f */
[----:B------:R-:W-:Y:S01]  /*13e0*/  IMAD.MOV R5, RZ, RZ, -R7 ;  /* 0x000000ffff057224 */ /* 0x000fe200078e0a07 */
[----:B------:R-:W-:Y:S01]  /*13f0*/  ULDC UR4, c[0x0][0x2c4] ;  /* 0x0000b10000047ab9 */ /* 0x000fe20000000800 */
[----:B------:R-:W-:Y:S01]  /*1400*/  IMAD.U32 R9, RZ, RZ, UR15 ;  /* 0x0000000fff097e24 */ /* 0x000fe2000f8e00ff */
[----:B------:R-:W-:Y:S01]  /*1410*/  UIMAD UR4, UR12, UR4, URZ ;  /* 0x000000040c0472a4 */ /* 0x000fe2000f8e023f */
[----:B------:R-:W-:Y:S01]  /*1420*/  IMAD R0, R5, c[0x0][0x2c4], R0 ;  /* 0x0000b10005007a24 */ /* 0x000fe200078e0200 */
[----:B------:R-:W-:Y:S01]  /*1430*/  LEA.HI R5, R89, R86, RZ, 0x4 ;  /* 0x0000005659057211 */ /* 0x000fe200078f20ff */
[----:B------:R-:W-:Y:S01]  /*1440*/  IMAD R2, R2, c[0x0][0x1b0], RZ ;  /* 0x00006c0002027a24 */ /* 0x000fe200078e02ff */
[----:B------:R-:W-:Y:S01]  /*1450*/  BSSY B0, `(.L_x_244) ;  /* 0x0000033000007945 */ /* 0x000fe20003800000 */
[----:B------:R-:W-:Y:S01]  /*1460*/  IMAD.U32 R8, RZ, RZ, UR14 ;  /* 0x0000000eff087e24 */ /* 0x000fe2000f8e00ff */
[----:B------:R-:W-:Y:S01]  /*1470*/  SHF.R.S32.HI R11, RZ, 0x1f, R0 ;  /* 0x0000001fff0b7819 */ /* 0x000fe20000011400 */
[----:B------:R-:W-:-:S02]  /*1480*/  IMAD.U32 R9, RZ, RZ, UR5 ;  /* 0x00000005ff097e24 */ /* 0x000fc4000f8e00ff */
[C---:B------:R-:W-:Y:S02]  /*1490*/  IMAD R2, R7.reuse, c[0x0][0x1b4], R2 ;  /* 0x00006d0007027a24 */ /* 0x040fe400078e0202 */
[----:B------:R-:W-:Y:S01]  /*14a0*/  IMAD.WIDE.U32 R6, R7, c[0x0][0x1b0], R8 ;  /* 0x00006c0007067a25 */ /* 0x000fe200078e0008 */
[----:B------:R-:W-:-:S03]  /*14b0*/  LOP3.LUT R9, R5, 0xfffffff0, RZ, 0xc0, !PT ;  /* 0xfffffff005097812 */ /* 0x000fc600078ec0ff */
[----:B------:R-:W-:Y:S01]  /*14c0*/  IMAD.IADD R7, R7, 0x1, R2 ;  /* 0x0000000107077824 */ /* 0x000fe200078e0202 */
[----:B------:R-:W-:Y:S01]  /*14d0*/  SHF.R.U32.HI R2, RZ, 0x3, R207 ;  /* 0x00000003ff027819 */ /* 0x000fe200000116cf */
[----:B------:R-:W-:Y:S01]  /*14e0*/  IMAD R11, R11, c[0x0][0x1a8], RZ ;  /* 0x00006a000b0b7a24 */ /* 0x000fe200078e02ff */
[----:B------:R-:W-:Y:S01]  /*14f0*/  LOP3.LUT R207, R207, 0x38, R218, 0xf8, !PT ;  /* 0x00000038cfcf7812 */ /* 0x000fe200078ef8da */
[----:B------:R-:W-:-:S03]  /*1500*/  IMAD.WIDE.U32 R6, R0, c[0x0][0x1a8], R6 ;  /* 0x00006a0000067a25 */ /* 0x000fc600078e0006 */
[----:B------:R-:W-:Y:S01]  /*1510*/  LOP3.LUT R207, R207, R2, RZ, 0x3c, !PT ;  /* 0x00000002cfcf7212 */ /* 0x000fe200078e3cff */
[----:B------:R-:W-:Y:S01]  /*1520*/  IMAD R11, R0, c[0x0][0x1ac], R11 ;  /* 0x00006b00000b7a24 */ /* 0x000fe200078e020b */
[----:B------:R-:W-:Y:S01]  /*1530*/  LEA R15, P0, R6, c[0x0][0x160], 0x1 ;  /* 0x00005800060f7a11 */ /* 0x000fe200078008ff */
[----:B------:R-:W-:Y:S01]  /*1540*/  IMAD.IADD R0, R86, 0x1, -R9 ;  /* 0x0000000156007824 */ /* 0x000fe200078e0a09 */
[----:B------:R-:W-:Y:S01]  /*1550*/  LOP3.LUT R207, R207, 0xfffffe00, R10, 0xf8, !PT ;  /* 0xfffffe00cfcf7812 */ /* 0x000fe200078ef80a */
[----:B------:R-:W-:Y:S02]  /*1560*/  IMAD.IADD R8, R7, 0x1, R11 ;  /* 0x0000000107087824 */ /* 0x000fe400078e020b */
[----:B------:R-:W-:Y:S01]  /*1570*/  IMAD.MOV.U32 R2, RZ, RZ, 0x10 ;  /* 0x00000010ff027424 */ /* 0x000fe200078e00ff */
[----:B------:R-:W-:Y:S01]  /*1580*/  SHF.R.S32.HI R7, RZ, 0x1f, R0 ;  /* 0x0000001fff077819 */ /* 0x000fe20000011400 */
[----:B------:R1:W3:Y:S01]  /*1590*/  SHFL.IDX PT, R16, R15, RZ, 0x181f ;  /* 0x00181fff0f107589 */ /* 0x0002e200000e0000 */
[----:B------:R-:W-:-:S02]  /*15a0*/  LEA.HI.X R8, R6, c[0x0][0x164], R8, 0x1, P0 ;  /* 0x0000590006087a11 */ /* 0x000fc400000f0c08 */
[----:B------:R-:W-:Y:S02]  /*15b0*/  LEA.HI R7, R7, R0, RZ, 0x3 ;  /* 0x0000000007077211 */ /* 0x000fe400078f18ff */
[----:B------:R-:W-:Y:S01]  /*15c0*/  IADD3 R6, R13, UR26, RZ ;  /* 0x0000001a0d067c10 */ /* 0x000fe2000fffe0ff */
[----:B------:R1:W4:Y:S01]  /*15d0*/  SHFL.IDX PT, R17, R8, RZ, 0x181f ;  /* 0x00181fff08117589 */ /* 0x00032200000e0000 */
[----:B------:R-:W-:Y:S02]  /*15e0*/  LOP3.LUT R9, R7, 0xfffffff8, RZ, 0xc0, !PT ;  /* 0xfffffff807097812 */ /* 0x000fe400078ec0ff */
[----:B------:R-:W-:-:S03]  /*15f0*/  ISETP.GE.AND P5, PT, R6, UR4, PT ;  /* 0x0000000406007c0c */ /* 0x000fc6000bfa6270 */
[----:B------:R-:W-:Y:S01]  /*1600*/  IMAD.IADD R9, R0, 0x1, -R9 ;  /* 0x0000000100097824 */ /* 0x000fe200078e0a09 */
[----:B------:R-:W-:-:S04]  /*1610*/  IADD3 R0, R218, 0x80, RZ ;  /* 0x00000080da007810 */ /* 0x000fc80007ffe0ff */
[----:B------:R-:W-:Y:S01]  /*1620*/  ISETP.GE.AND P0, PT, R0, c[0x0][0x198], PT ;  /* 0x0000660000007a0c */ /* 0x000fe20003f06270 */
[----:B--2---:R2:W5:Y:S03]  /*1630*/  @P2 R2UR UR9, R3 ;  /* 0x00000000030923c2 */ /* 0x00456600000e0000 */
[----:B------:R-:W-:Y:S01]  /*1640*/  R2P PR, R9, 0x6 ;  /* 0x0000000609007804 */ /* 0x000fe20000000000 */
[----:B-----5:R-:W-:-:S04]  /*1650*/  @!UP0 UMOV UR9, UR13 ;  /* 0x0000000d00098c82 */ /* 0x020fc80008000000 */
[----:B------:R-:W-:Y:S01]  /*1660*/  SEL R2, R2, 0xfffffff0, !P1 ;  /* 0xfffffff002027807 */ /* 0x000fe20004800000 */
[----:B--2---:R-:W-:-:S05]  /*1670*/  IMAD.MOV.U32 R3, RZ, RZ, 0x20 ;  /* 0x00000020ff037424 */ /* 0x004fca00078e00ff */
[----:B------:R-:W-:Y:S01]  /*1680*/  SEL R3, R3, 0xffffffe0, !P2 ;  /* 0xffffffe003037807 */ /* 0x000fe20005000000 */
[----:B------:R-:W-:Y:S05]  /*1690*/  @P5 BRA `(.L_x_245) ;  /* 0x000000e000005947 */ /* 0x000fea0003800000 */
[----:B-1-34-:R-:W-:Y:S01]  /*16a0*/  SHF.R.S32.HI R11, RZ, 0x1f, R4 ;  /* 0x0000001fff0b7819 */ /* 0x01afe20000011404 */
[----:B------:R-:W-:Y:S01]  /*16b0*/  IMAD.SHL.U32 R14, R207, 0x2, RZ ;  /* 0x00000002cf0e7824 */ /* 0x000fe200078e00ff */
[----:B------:R-:W-:Y:S02]  /*16c0*/  SHF.R.S32.HI R19, RZ, 0x1f, R0 ;  /* 0x0000001fff137819 */ /* 0x000fe40000011400 */
[----:B------:R-:W-:Y:S02]  /*16d0*/  LEA.HI R11, R11, R4, RZ, 0x3 ;  /* 0x000000040b0b7211 */ /* 0x000fe400078f18ff */
[----:B------:R-:W-:Y:S01]  /*16e0*/  LEA.HI R10, R19, R0, RZ, 0x3 ;  /* 0x00000000130a7211 */ /* 0x000fe200078f18ff */
[----:B------:R-:W-:Y:S01]  /*16f0*/  IMAD.WIDE R18, R218, 0x2, R16 ;  /* 0x00000002da127825 */ /* 0x000fe200078e0210 */
        /* <DEDUP_REMOVED lines=8> */
.L_x_245:
[----:B-1-34-:R-:W-:Y:S05]  /*1780*/  BSYNC B0 ;  /* 0x0000000000007941 */ /* 0x01afea0003800000 */
.L_x_244:
[----:B------:R-:W-:Y:S01]  /*1790*/  IADD3 R10, R6, 0x20, RZ ;  /* 0x00000020060a7810 */ /* 0x000fe20007ffe0ff */
[----:B------:R1:W2:Y:S01]  /*17a0*/  SHFL.IDX PT, R17, R8, 0x1, 0x181f ;  /* 0x00381f0008117f89 */ /* 0x0002a200000e0000 */
[----:B------:R-:W-:Y:S02]  /*17b0*/  BSSY B0, `(.L_x_246) ;  /* 0x0000012000007945 */ /* 0x000fe40003800000 */
[----:B------:R-:W-:Y:S01]  /*17c0*/  ISETP.GE.AND P1, PT, R10, UR4, PT ;  /* 0x000000040a007c0c */ /* 0x000fe2000bf26270 */
[----:B------:R1:W3:-:S12]  /*17d0*/  SHFL.IDX PT, R16, R15, 0x1, 0x181f ;  /* 0x00381f000f107f89 */ /* 0x0002d800000e0000 */
[----:B------:R-:W-:Y:S05]  /*17e0*/  @P1 BRA `(.L_x_247) ;  /* 0x000000e000001947 */ /* 0x000fea0003800000 */
[----:B------:R-:W-:Y:S01]  /*17f0*/  SHF.R.S32.HI R11, RZ, 0x1f, R4 ;  /* 0x0000001fff0b7819 */ /* 0x000fe20000011404 */
[----:B------:R-:W-:Y:S01]  /*1800*/  IMAD.SHL.U32 R14, R207, 0x2, RZ ;  /* 0x00000002cf0e7824 */ /* 0x000fe200078e00ff */
[----:B------:R-:W-:Y:S02]  /*1810*/  SHF.R.S32.HI R19, RZ, 0x1f, R0 ;  /* 0x0000001fff137819 */ /* 0x000fe40000011400 */
[----:B------:R-:W-:Y:S02]  /*1820*/  LEA.HI R11, R11, R4, RZ, 0x3 ;  /* 0x000000040b0b7211 */ /* 0x000fe400078f18ff */
[----:B------:R-:W-:Y:S01]  /*1830*/  LEA.HI R10, R19, R0, RZ, 0x3 ;  /* 0x00000000130a7211 */ /* 0x000fe200078f18ff */
[----:B--23--:R-:W-:Y:S01]  /*1840*/  IMAD.WIDE R18, R218, 0x2, R16 ;  /* 0x00000002da127825 */ /* 0x00cfe200078e0210 */
        /* <DEDUP_REMOVED lines=8> */
.L_x_247:
[----:B------:R-:W-:Y:S05]  /*18d0*/  BSYNC B0 ;  /* 0x0000000000007941 */ /* 0x000fea0003800000 */
.L_x_246:
[----:B--2---:R-:W-:Y:S01]  /*18e0*/  IADD3 R10, R6, 0x40, RZ ;  /* 0x00000040060a7810 */ /* 0x004fe20007ffe0ff */
[----:B------:R2:W4:Y:S01]  /*18f0*/  SHFL.IDX PT, R17, R8, 0x2, 0x181f ;  /* 0x00581f0008117f89 */ /* 0x00052200000e0000 */
[----:B------:R-:W-:Y:S02]  /*1900*/  BSSY B0, `(.L_x_248) ;  /* 0x0000012000007945 */ /* 0x000fe40003800000 */
[----:B------:R-:W-:Y:S01]  /*1910*/  ISETP.GE.AND P1, PT, R10, UR4, PT ;  /* 0x000000040a007c0c */ /* 0x000fe2000bf26270 */
[----:B---3--:R2:W3:-:S12]  /*1920*/  SHFL.IDX PT, R16, R15, 0x2, 0x181f ;  /* 0x00581f000f107f89 */ /* 0x0084d800000e0000 */
[----:B------:R-:W-:Y:S05]  /*1930*/  @P1 BRA `(.L_x_249) ;  /* 0x000000e000001947 */ /* 0x000fea0003800000 */
[----:B------:R-:W-:Y:S01]  /*1940*/  SHF.R.S32.HI R11, RZ, 0x1f, R4 ;  /* 0x0000001fff0b7819 */ /* 0x000fe20000011404 */
[----:B------:R-:W-:Y:S01]  /*1950*/  IMAD.SHL.U32 R14, R207, 0x2, RZ ;  /* 0x00000002cf0e7824 */ /* 0x000fe200078e00ff */
[----:B------:R-:W-:Y:S02]  /*1960*/  SHF.R.S32.HI R19, RZ, 0x1f, R0 ;  /* 0x0000001fff137819 */ /* 0x000fe40000011400 */
[----:B------:R-:W-:Y:S02]  /*1970*/  LEA.HI R11, R11, R4, RZ, 0x3 ;  /* 0x000000040b0b7211 */ /* 0x000fe400078f18ff */
[----:B------:R-:W-:Y:S01]  /*1980*/  LEA.HI R10, R19, R0, RZ, 0x3 ;  /* 0x00000000130a7211 */ /* 0x000fe200078f18ff */
[----:B---34-:R-:W-:Y:S01]  /*1990*/  IMAD.WIDE R18, R218, 0x2, R16 ;  /* 0x00000002da127825 */ /* 0x018fe200078e0210 */
        /* <DEDUP_REMOVED lines=8> */
.L_x_249:
[----:B------:R-:W-:Y:S05]  /*1a20*/  BSYNC B0 ;  /* 0x0000000000007941 */ /* 0x000fea0003800000 */
.L_x_248:
[----:B---3--:R-:W-:Y:S01]  /*1a30*/  SHFL.IDX PT, R18, R15, 0x3, 0x181f ;  /* 0x00781f000f127f89 */ /* 0x008fe200000e0000 */
[----:B------:R-:W-:Y:S01]  /*1a40*/  IMAD.MOV.U32 R10, RZ, RZ, c[0x0][0x2b8] ;  /* 0x0000ae00ff0a7624 */ /* 0x000fe200078e00ff */
[----:B------:R-:W-:Y:S01]  /*1a50*/  UIADD3 UR28, UR22, -0x1, URZ ;  /* 0xffffffff161c7890 */ /* 0x000fe2000fffe03f */
[----:B------:R-:W-:Y:S01]  /*1a60*/  SHF.R.S32.HI R217, RZ, 0x1f, R4 ;  /* 0x0000001fffd97819 */ /* 0x000fe20000011404 */
[----:B------:R-:W3:Y:S01]  /*1a70*/  SHFL.IDX PT, R19, R8, 0x3, 0x181f ;  /* 0x00781f0008137f89 */ /* 0x000ee200000e0000 */
[----:B------:R-:W-:Y:S01]  /*1a80*/  SHF.R.S32.HI R11, RZ, 0x1f, R0 ;  /* 0x0000001fff0b7819 */ /* 0x000fe20000011400 */
[----:B------:R-:W-:Y:S01]  /*1a90*/  USHF.L.U32 UR19, UR28, 0x6, URZ ;  /* 0x000000061c137899 */ /* 0x000fe2000800063f */
[----:B------:R-:W-:Y:S01]  /*1aa0*/  ISETP.NE.AND P2, PT, R10, 0x1, PT ;  /* 0x000000010a00780c */ /* 0x000fe20003f45270 */
[----:B------:R-:W-:Y:S01]  /*1ab0*/  IMAD.SHL.U32 R207, R207, 0x2, RZ ;  /* 0x00000002cfcf7824 */ /* 0x000fe200078e00ff */
[----:B------:R-:W-:Y:S01]  /*1ac0*/  IADD3 R10, R6, 0x60, RZ ;  /* 0x00000060060a7810 */ /* 0x000fe20007ffe0ff */
[----:B------:R-:W-:Y:S01]  /*1ad0*/  USHF.R.S32.HI UR6, URZ, 0x1f, UR9 ;  /* 0x0000001f3f067899 */ /* 0x000fe20008011409 */
[----:B------:R-:W-:Y:S01]  /*1ae0*/  LEA.HI R217, R217, R4, RZ, 0x3 ;  /* 0x00000004d9d97211 */ /* 0x000fe200078f18ff */
[----:B------:R-:W-:Y:S01]  /*1af0*/  IMAD.MOV.U32 R208, RZ, RZ, RZ ;  /* 0x000000ffffd07224 */ /* 0x000fe200078e00ff */
[----:B------:R-:W-:Y:S01]  /*1b00*/  ISETP.GE.AND P5, PT, R10, UR4, PT ;  /* 0x000000040a007c0c */ /* 0x000fe2000bfa6270 */
[----:B------:R-:W-:Y:S01]  /*1b10*/  ULDC.64 UR4, c[0x0][0x2b0] ;  /* 0x0000ac0000047ab9 */ /* 0x000fe20000000a00 */
[----:B------:R-:W-:Y:S01]  /*1b20*/  LEA.HI R216, R11, R0, RZ, 0x3 ;  /* 0x000000000bd87211 */ /* 0x000fe200078f18ff */
[----:B------:R-:W-:Y:S01]  /*1b30*/  UIMAD UR6, UR6, UR4, URZ ;  /* 0x00000004060672a4 */ /* 0x000fe2000f8e023f */
[----:B------:R-:W-:Y:S01]  /*1b40*/  LOP3.LUT R217, R217, 0xfffffff8, RZ, 0xc0, !PT ;  /* 0xfffffff8d9d97812 */ /* 0x000fe200078ec0ff */
[----:B------:R-:W-:Y:S01]  /*1b50*/  UIMAD.WIDE.U32 UR14, UR9, UR4, URZ ;  /* 0x00000004090e72a5 */ /* 0x000fe2000f8e003f */
[----:B------:R-:W-:Y:S01]  /*1b60*/  LOP3.LUT R216, R216, 0xfffffff8, RZ, 0xc0, !PT ;  /* 0xfffffff8d8d87812 */ /* 0x000fe200078ec0ff */
[----:B------:R-:W-:Y:S01]  /*1b70*/  UIMAD UR6, UR9, UR5, UR6 ;  /* 0x00000005090672a4 */ /* 0x000fe2000f8e0206 */
[----:B------:R-:W-:-:S02]  /*1b80*/  IADD3 R6, R210, UR19, RZ ;  /* 0x00000013d2067c10 */ /* 0x000fc4000fffe0ff */
[----:B------:R-:W-:Y:S02]  /*1b90*/  ULDC.64 UR4, c[0x0][0x1e8] ;  /* 0x00007a0000047ab9 */ /* 0x000fe40000000a00 */
[C---:B------:R-:W-:Y:S01]  /*1ba0*/  ISETP.GE.AND P6, PT, R6.reuse, UR8, PT ;  /* 0x0000000806007c0c */ /* 0x040fe2000bfc6270 */
[----:B------:R-:W-:Y:S01]  /*1bb0*/  UIADD3 UR6, UR15, UR6, URZ ;  /* 0x000000060f067290 */ /* 0x000fe2000fffe03f */
[----:B------:R-:W-:Y:S01]  /*1bc0*/  IADD3 R209, R6, UR11, RZ ;  /* 0x0000000b06d17c10 */ /* 0x000fe2000fffe0ff */
[----:B-123--:R-:W-:Y:S01]  /*1bd0*/  @!P5 IMAD.WIDE R14, R218, 0x2, R18 ;  /* 0x00000002da0ed825 */ /* 0x00efe200078e0212 */
[----:B------:R-:W-:-:S03]  /*1be0*/  ISETP.GT.OR P6, PT, R210, 0x3f, P6 ;  /* 0x0000003fd200780c */ /* 0x000fc600037c4670 */
[--C-:B----4-:R-:W-:Y:S01]  /*1bf0*/  @!P5 IMAD.WIDE R16, R217, 0x2, R18.reuse ;  /* 0x00000002d910d825 */ /* 0x110fe200078e0212 */
        /* <DEDUP_REMOVED lines=12> */
[----:B------:R-:W-:Y:S01]  /*1cc0*/  @!P6 LEA.HI.X R11, R11, c[0x0][0x2a4], R8, 0x2, P1 ;  /* 0x0000a9000b0bea11 */ /* 0x000fe200008f1408 */
[----:B------:R-:W-:Y:S06]  /*1cd0*/  BAR.SYNC.DEFER_BLOCKING 0x0 ;  /* 0x0000000000007b1d */ /* 0x000fec0000010000 */
[----:B------:R4:W5:Y:S01]  /*1ce0*/  @!P6 LDG.E R208, [R10.64] ;  /* 0x000000140ad0e981 */ /* 0x000962000c1e1900 */
[----:B------:R-:W-:Y:S01]  /*1cf0*/  IMAD.MOV R6, RZ, RZ, -R6 ;  /* 0x000000ffff067224 */ /* 0x000fe200078e0a06 */
[----:B------:R-:W-:Y:S01]  /*1d00*/  UIMAD UR9, UR18, UR4, URZ ;  /* 0x00000004120972a4 */ /* 0x000fe2000f8e023f */
[----:B-1----:R-:W-:Y:S01]  /*1d10*/  IMAD.SHL.U32 R15, R12, 0x40, RZ ;  /* 0x000000400c0f7824 */ /* 0x002fe200078e00ff */
[----:B------:R-:W-:Y:S01]  /*1d20*/  UIMAD.WIDE.U32 UR16, UR10, UR4, URZ ;  /* 0x000000040a1072a5 */ /* 0x000fe2000f8e003f */
[----:B------:R-:W-:Y:S01]  /*1d30*/  IMAD R209, R6, c[0x0][0x2b8], R209 ;  /* 0x0000ae0006d17a24 */ /* 0x000fe200078e02d1 */
[----:B------:R-:W-:Y:S01]  /*1d40*/  UIMAD UR9, UR10, UR5, UR9 ;  /* 0x000000050a0972a4 */ /* 0x000fe2000f8e0209 */
[----:B------:R-:W-:Y:S01]  /*1d50*/  IMAD.SHL.U32 R8, R13, 0x8, RZ ;  /* 0x000000080d087824 */ /* 0x000fe200078e00ff */
[----:B------:R-:W-:Y:S01]  /*1d60*/  LOP3.LUT R15, R15, 0x1c0, RZ, 0xc0, !PT ;  /* 0x000001c00f0f7812 */ /* 0x000fe200078ec0ff */
[----:B------:R-:W-:Y:S01]  /*1d70*/  IMAD.WIDE.U32 R20, R209, c[0x0][0x1e0], RZ ;  /* 0x00007800d1147a25 */ /* 0x000fe200078e00ff */
[----:B------:R-:W-:Y:S01]  /*1d80*/  SHF.R.S32.HI R14, RZ, 0x1f, R209 ;  /* 0x0000001fff0e7819 */ /* 0x000fe200000114d1 */
[----:B------:R-:W-:Y:S01]  /*1d90*/  UIADD3 UR9, UR17, UR9, URZ ;  /* 0x0000000911097290 */ /* 0x000fe2000fffe03f */
[----:B------:R-:W-:Y:S01]  /*1da0*/  LOP3.LUT R8, R15, 0x8, R8, 0xf8, !PT ;  /* 0x000000080f087812 */ /* 0x000fe200078ef808 */
[C---:B---3--:R-:W-:Y:S01]  /*1db0*/  IMAD.WIDE.U32 R18, R209.reuse, c[0x0][0x208], RZ ;  /* 0x00008200d1127a25 */ /* 0x048fe200078e00ff */
[----:B------:R-:W-:Y:S01]  /*1dc0*/  SHF.R.U32.HI R15, RZ, 0x3, R15 ;  /* 0x00000003ff0f7819 */ /* 0x000fe2000001160f */
[----:B------:R-:W-:Y:S01]  /*1dd0*/  ULDC.64 UR4, c[0x0][0x210] ;  /* 0x0000840000047ab9 */ /* 0x000fe20000000a00 */
[----:B------:R-:W-:Y:S01]  /*1de0*/  LOP3.LUT P3, RZ, R12, 0x2, RZ, 0xc0, !PT ;  /* 0x000000020cff7812 */ /* 0x000fe2000786c0ff */
[C---:B------:R-:W-:Y:S01]  /*1df0*/  IMAD R6, R14.reuse, c[0x0][0x1e0], RZ ;  /* 0x000078000e067a24 */ /* 0x040fe200078e02ff */
[----:B------:R-:W-:Y:S01]  /*1e00*/  UIMAD UR18, UR18, UR4, URZ ;  /* 0x00000004121272a4 */ /* 0x000fe2000f8e023f */
[----:B------:R-:W-:Y:S01]  /*1e10*/  IMAD R14, R14, c[0x0][0x208], RZ ;  /* 0x000082000e0e7a24 */ /* 0x000fe200078e02ff */
[----:B------:R-:W-:Y:S01]  /*1e20*/  LOP3.LUT R8, R8, R15, RZ, 0x3c, !PT ;  /* 0x0000000f08087212 */ /* 0x000fe200078e3cff */
[----:B--2---:R-:W-:Y:S01]  /*1e30*/  IMAD R16, R209, c[0x0][0x1e4], R6 ;  /* 0x00007900d1107a24 */ /* 0x004fe200078e0206 */
[----:B------:R-:W-:Y:S01]  /*1e40*/  UIMAD.WIDE.U32 UR24, UR10, UR4, URZ ;  /* 0x000000040a1872a5 */ /* 0x000fe2000f8e003f */
[----:B------:R-:W-:Y:S01]  /*1e50*/  IMAD.SHL.U32 R9, R9, 0x40, RZ ;  /* 0x0000004009097824 */ /* 0x000fe200078e00ff */
[----:B------:R-:W-:Y:S01]  /*1e60*/  UIMAD UR18, UR10, UR5, UR18 ;  /* 0x000000050a1272a4 */ /* 0x000fe2000f8e0212 */
[----:B------:R-:W-:Y:S01]  /*1e70*/  IMAD.IADD R17, R21, 0x1, R16 ;  /* 0x0000000115117824 */ /* 0x000fe200078e0210 */
[----:B----4-:R-:W-:Y:S01]  /*1e80*/  SHF.R.S32.HI R10, RZ, 0x4, R5 ;  /* 0x00000004ff0a7819 */ /* 0x010fe20000011405 */
[----:B------:R-:W-:Y:S01]  /*1e90*/  IMAD.MOV.U32 R16, RZ, RZ, R20 ;  /* 0x000000ffff107224 */ /* 0x000fe200078e0014 */
[----:B------:R-:W-:Y:S01]  /*1ea0*/  UIADD3 UR18, UR25, UR18, URZ ;  /* 0x0000001219127290 */ /* 0x000fe2000fffe03f */
[----:B------:R-:W-:Y:S01]  /*1eb0*/  IMAD R11, R209, c[0x0][0x20c], R14 ;  /* 0x00008300d10b7a24 */ /* 0x000fe200078e020e */
[----:B------:R-:W-:Y:S01]  /*1ec0*/  LEA.HI R5, R5, R10, RZ, 0x1 ;  /* 0x0000000a05057211 */ /* 0x000fe200078f08ff */
[----:B------:R-:W-:Y:S01]  /*1ed0*/  IMAD.U32 R85, RZ, RZ, UR19 ;  /* 0x00000013ff557e24 */ /* 0x000fe2000f8e00ff */
[----:B------:R-:W-:Y:S01]  /*1ee0*/  ISETP.GE.AND P5, PT, R218, c[0x0][0x1d4], PT ;  /* 0x00007500da007a0c */ /* 0x000fe20003fa6270 */
[----:B------:R-:W-:Y:S01]  /*1ef0*/  IMAD.IADD R11, R19, 0x1, R11 ;  /* 0x00000001130b7824 */ /* 0x000fe200078e020b */
[----:B------:R-:W-:Y:S01]  /*1f00*/  LOP3.LUT R5, R5, 0xfffffffe, RZ, 0xc0, !PT ;  /* 0xfffffffe05057812 */ /* 0x000fe200078ec0ff */
[----:B------:R-:W-:Y:S01]  /*1f10*/  IMAD.SHL.U32 R87, R7, 0x40, RZ ;  /* 0x0000004007577824 */ /* 0x000fe200078e00ff */
[----:B------:R-:W-:Y:S01]  /*1f20*/  IADD3 R13, -R13, UR8, -R85 ;  /* 0x000000080d0d7c10 */ /* 0x000fe2000fffe955 */
[----:B------:R-:W-:Y:S01]  /*1f30*/  UISETP.GT.AND UP0, UPT, UR28, UR7, UPT ;  /* 0x000000071c00728c */ /* 0x000fe2000bf04270 */
[----:B------:R-:W-:Y:S01]  /*1f40*/  ISETP.GE.AND P4, PT, R4, c[0x0][0x1d4], PT ;  /* 0x0000750004007a0c */ /* 0x000fe20003f86270 */
[----:B------:R-:W-:Y:S01]  /*1f50*/  IMAD.IADD R5, R10, 0x1, -R5 ;  /* 0x000000010a057824 */ /* 0x000fe200078e0a05 */
[----:B------:R-:W-:Y:S01]  /*1f60*/  ISETP.GE.AND P1, PT, R13, 0x1, PT ;  /* 0x000000010d00780c */ /* 0x000fe20003f26270 */
[----:B------:R-:W-:Y:S01]  /*1f70*/  IMAD.MOV.U32 R10, RZ, RZ, R18 ;  /* 0x000000ffff0a7224 */ /* 0x000fe200078e0012 */
[----:B------:R-:W-:Y:S01]  /*1f80*/  LEA.HI R90, R89, R86, RZ, 0x5 ;  /* 0x00000056595a7211 */ /* 0x000fe200078f28ff */
[----:B------:R-:W-:Y:S01]  /*1f90*/  IMAD R205, R5, 0x200, R8 ;  /* 0x0000020005cd7824 */ /* 0x000fe200078e0208 */
[----:B------:R-:W-:Y:S01]  /*1fa0*/  LOP3.LUT R87, R87, 0xfffffe00, RZ, 0xc0, !PT ;  /* 0xfffffe0057577812 */ /* 0x000fe200078ec0ff */
[----:B------:R-:W-:Y:S01]  /*1fb0*/  IMAD.SHL.U32 R84, R5, 0x8, RZ ;  /* 0x0000000805547824 */ /* 0x000fe200078e00ff */
[----:B------:R-:W-:Y:S01]  /*1fc0*/  SHF.R.S32.HI R88, RZ, 0x5, R90 ;  /* 0x00000005ff587819 */ /* 0x000fe2000001145a */
[----:B------:R-:W-:Y:S01]  /*1fd0*/  IMAD.SHL.U32 R205, R205, 0x2, RZ ;  /* 0x00000002cdcd7824 */ /* 0x000fe200078e00ff */
[----:B------:R-:W-:-:S02]  /*1fe0*/  SHF.R.S32.HI R133, RZ, 0x1f, R218 ;  /* 0x0000001fff857819 */ /* 0x000fc400000114da */
[----:B------:R-:W-:Y:S01]  /*1ff0*/  IADD3 R213, R207, 0x100, RZ ;  /* 0x00000100cfd57810 */ /* 0x000fe20007ffe0ff */
[----:B------:R-:W-:Y:S01]  /*2000*/  IMAD R7, R88, 0x400, R87 ;  /* 0x0000040058077824 */ /* 0x000fe200078e0257 */
[----:B------:R-:W-:Y:S02]  /*2010*/  IADD3 R204, R205, 0x6120, RZ ;  /* 0x00006120cdcc7810 */ /* 0x000fe40007ffe0ff */
[----:B------:R-:W-:Y:S02]  /*2020*/  SHF.R.S32.HI R220, RZ, 0x1f, R217 ;  /* 0x0000001fffdc7819 */ /* 0x000fe400000114d9 */
[----:B------:R-:W-:Y:S02]  /*2030*/  SHF.R.S32.HI R219, RZ, 0x1f, R216 ;  /* 0x0000001fffdb7819 */ /* 0x000fe400000114d8 */
[----:B-----5:R-:W-:Y:S01]  /*2040*/  SHF.R.S32.HI R6, RZ, 0x1f, R208 ;  /* 0x0000001fff067819 */ /* 0x020fe200000114d0 */
[----:B------:R-:W-:-:S04]  /*2050*/  IMAD.WIDE.U32 R16, R208, c[0x0][0x1f0], R16 ;  /* 0x00007c00d0107a25 */ /* 0x000fc800078e0010 */
[----:B------:R-:W-:Y:S01]  /*2060*/  IMAD R21, R6, c[0x0][0x1f0], RZ ;  /* 0x00007c0006157a24 */ /* 0x000fe200078e02ff */
[----:B------:R-:W-:-:S03]  /*2070*/  IADD3 R16, P0, R16, UR16, RZ ;  /* 0x0000001010107c10 */ /* 0x000fc6000ff1e0ff */
[----:B------:R-:W-:-:S05]  /*2080*/  IMAD R14, R208, c[0x0][0x1f4], R21 ;  /* 0x00007d00d00e7a24 */ /* 0x000fca00078e0215 */
[----:B------:R-:W-:Y:S01]  /*2090*/  IADD3.X R17, R17, UR9, R14, P0, !PT ;  /* 0x0000000911117c10 */ /* 0x000fe200087fe40e */
[----:B------:R-:W-:Y:S01]  /*20a0*/  IMAD.WIDE.U32 R14, R208, c[0x0][0x218], R10 ;  /* 0x00008600d00e7a25 */ /* 0x000fe200078e000a */
[----:B------:R-:W-:-:S04]  /*20b0*/  LEA R18, P0, R16, c[0x0][0x1c8], 0x1 ;  /* 0x0000720010127a11 */ /* 0x000fc800078008ff */
[----:B------:R-:W-:Y:S01]  /*20c0*/  LEA.HI.X R16, R16, c[0x0][0x1cc], R17, 0x1, P0 ;  /* 0x0000730010107a11 */ /* 0x000fe200000f0c11 */
[----:B------:R-:W-:Y:S01]  /*20d0*/  SHFL.IDX PT, R10, R18, RZ, 0x181f ;  /* 0x00181fff120a7589 */ /* 0x000fe200000e0000 */
[----:B------:R-:W-:Y:S01]  /*20e0*/  LOP3.LUT R17, R9, 0x1c0, RZ, 0xc0, !PT ;  /* 0x000001c009117812 */ /* 0x000fe200078ec0ff */
[----:B------:R-:W-:Y:S01]  /*20f0*/  IMAD R9, R6, c[0x0][0x218], RZ ;  /* 0x0000860006097a24 */ /* 0x000fe200078e02ff */
[----:B------:R-:W-:Y:S01]  /*2100*/  IADD3 R6, P0, R14, UR24, RZ ;  /* 0x000000180e067c10 */ /* 0x000fe2000ff1e0ff */
[----:B------:R-:W1:Y:S01]  /*2110*/  SHFL.IDX PT, R11, R16, RZ, 0x181f ;  /* 0x00181fff100b7589 */ /* 0x000e6200000e0000 */
[----:B------:R-:W-:Y:S01]  /*2120*/  LOP3.LUT R84, R17, 0x8, R84, 0xf8, !PT ;  /* 0x0000000811547812 */ /* 0x000fe200078ef854 */
[----:B------:R-:W-:Y:S01]  /*2130*/  IMAD R5, R208, c[0x0][0x21c], R9 ;  /* 0x00008700d0057a24 */ /* 0x000fe200078e0209 */
[----:B------:R-:W-:Y:S01]  /*2140*/  SHF.R.U32.HI R17, RZ, 0x3, R17 ;  /* 0x00000003ff117819 */ /* 0x000fe20000011611 */
[----:B------:R2:W-:Y:S03]  /*2150*/  SHFL.IDX PT, R8, R18, 0x1, 0x181f ;  /* 0x00381f0012087f89 */ /* 0x0005e600000e0000 */
[----:B------:R-:W-:Y:S01]  /*2160*/  IADD3.X R5, R15, UR18, R5, P0, !PT ;  /* 0x000000120f057c10 */ /* 0x000fe200087fe405 */
[----:B------:R3:W4:Y:S01]  /*2170*/  SHFL.IDX PT, R9, R16, 0x1, 0x181f ;  /* 0x00381f0010097f89 */ /* 0x00072200000e0000 */
[----:B------:R-:W-:-:S02]  /*2180*/  IADD3 R15, R205, 0x6100, RZ ;  /* 0x00006100cd0f7810 */ /* 0x000fc40007ffe0ff */
[C---:B------:R-:W-:Y:S02]  /*2190*/  LEA R14, P0, R6.reuse, c[0x0][0x1f8], 0x1 ;  /* 0x00007e00060e7a11 */ /* 0x040fe400078008ff */
[----:B------:R-:W-:Y:S02]  /*21a0*/  @P3 IADD3 R204, R15, -0x20, RZ ;  /* 0xffffffe00fcc3810 */ /* 0x000fe40007ffe0ff */
[----:B------:R-:W-:Y:S01]  /*21b0*/  LEA.HI.X R15, R6, c[0x0][0x1fc], R5, 0x1, P0 ;  /* 0x00007f00060f7a11 */ /* 0x000fe200000f0c05 */
[----:B------:R-:W5:Y:S01]  /*21c0*/  SHFL.IDX PT, R30, R14, RZ, 0x181f ;  /* 0x00181fff0e1e7589 */ /* 0x000f6200000e0000 */
[----:B------:R-:W-:Y:S02]  /*21d0*/  ISETP.GT.AND P0, PT, R13, 0x20, PT ;  /* 0x000000200d00780c */ /* 0x000fe40003f04270 */
[----:B------:R-:W-:Y:S01]  /*21e0*/  ISETP.GE.AND P3, PT, R0, c[0x0][0x1d4], PT ;  /* 0x0000750000007a0c */ /* 0x000fe20003f66270 */
[----:B------:R-:W5:Y:S01]  /*21f0*/  SHFL.IDX PT, R20, R14, 0x1, 0x181f ;  /* 0x00381f000e147f89 */ /* 0x000f6200000e0000 */
[----:B------:R-:W-:-:S02]  /*2200*/  LOP3.LUT R84, R84, R17, RZ, 0x3c, !PT ;  /* 0x0000001154547212 */ /* 0x000fc400078e3cff */
[----:B------:R-:W-:Y:S01]  /*2210*/  SEL R221, RZ, 0x10, P3 ;  /* 0x00000010ffdd7807 */ /* 0x000fe20001800000 */
[--C-:B-1----:R-:W-:Y:S01]  /*2220*/  @P1 IMAD.WIDE R24, R216, 0x2, R10.reuse ;  /* 0x00000002d8181825 */ /* 0x102fe200078e020a */
[----:B------:R-:W1:Y:S01]  /*2230*/  SHFL.IDX PT, R6, R15, RZ, 0x181f ;  /* 0x00181fff0f067589 */ /* 0x000e6200000e0000 */
[----:B------:R-:W-:Y:S02]  /*2240*/  IADD3 R195, R204, 0x800, RZ ;  /* 0x00000800ccc37810 */ /* 0x000fe40007ffe0ff */
[--C-:B--2---:R-:W-:Y:S01]  /*2250*/  @P1 IMAD.WIDE R18, R218, 0x2, R10.reuse ;  /* 0x00000002da121825 */ /* 0x104fe200078e020a */
[----:B------:R2:W1:Y:S01]  /*2260*/  SHFL.IDX PT, R5, R15, 0x1, 0x181f ;  /* 0x00381f000f057f89 */ /* 0x00046200000e0000 */
[C---:B------:R-:W-:Y:S02]  /*2270*/  IADD3 R194, R204.reuse, 0x1000, RZ ;  /* 0x00001000ccc27810 */ /* 0x040fe40007ffe0ff */
[----:B---3--:R-:W-:Y:S01]  /*2280*/  @P1 IMAD.WIDE R16, R217, 0x2, R10 ;  /* 0x00000002d9101825 */ /* 0x008fe200078e020a */
[----:B------:R3:W-:Y:S01]  /*2290*/  @P1 LDGSTS.E.BYPASS.LTC128B.128 [R207+0x6100], [R18.64], !P5 ;  /* 0x0610000012cf1fae */ /* 0x0007e2000e901d54 */
[----:B------:R-:W-:-:S02]  /*22a0*/  IADD3 R193, R204, 0x1800, RZ ;  /* 0x00001800ccc17810 */ /* 0x000fc40007ffe0ff */
[--C-:B----4-:R-:W-:Y:S01]  /*22b0*/  @P0 IMAD.WIDE R22, R218, 0x2, R8.reuse ;  /* 0x00000002da160825 */ /* 0x110fe200078e0208 */
[----:B------:R3:W-:Y:S01]  /*22c0*/  @P1 LDGSTS.E.BYPASS.LTC128B.128 [R207+0x8100], [R16.64], !P4 ;  /* 0x0810000010cf1fae */ /* 0x0007e2000e101d54 */
[C---:B------:R-:W-:Y:S02]  /*22d0*/  IADD3 R191, R204.reuse, 0x2000, RZ ;  /* 0x00002000ccbf7810 */ /* 0x040fe40007ffe0ff */
[--C-:B------:R-:W-:Y:S01]  /*22e0*/  @P0 IMAD.WIDE R26, R217, 0x2, R8.reuse ;  /* 0x00000002d91a0825 */ /* 0x100fe200078e0208 */
[----:B------:R4:W-:Y:S01]  /*22f0*/  @P1 LDGSTS.E.BYPASS.LTC128B.128 [R207+0xa100], [R24.64], !P3 ;  /* 0x0a10000018cf1fae */ /* 0x0009e2000d901d54 */
[----:B------:R-:W-:Y:S02]  /*2300*/  IADD3 R190, R204, 0x2800, RZ ;  /* 0x00002800ccbe7810 */ /* 0x000fe40007ffe0ff */
[----:B------:R-:W-:Y:S01]  /*2310*/  @P0 IMAD.WIDE R8, R216, 0x2, R8 ;  /* 0x00000002d8080825 */ /* 0x000fe200078e0208 */
[----:B------:R3:W-:Y:S01]  /*2320*/  @P0 LDGSTS.E.BYPASS.LTC128B.128 [R207+0x7100], [R22.64], !P5 ;  /* 0x0710000016cf0fae */ /* 0x0007e2000e901d54 */
[----:B------:R-:W-:-:S02]  /*2330*/  IADD3 R189, R204, 0x3000, RZ ;  /* 0x00003000ccbd7810 */ /* 0x000fc40007ffe0ff */
[----:B------:R-:W-:Y:S01]  /*2340*/  IMAD.WIDE R10, R217, 0x2, RZ ;  /* 0x00000002d90a7825 */ /* 0x000fe200078e02ff */
[----:B------:R4:W-:Y:S01]  /*2350*/  @P0 LDGSTS.E.BYPASS.LTC128B.128 [R207+0x9100], [R26.64], !P4 ;  /* 0x091000001acf0fae */ /* 0x0009e2000e101d54 */
[----:B------:R-:W-:Y:S02]  /*2360*/  IADD3 R188, R204, 0x3800, RZ ;  /* 0x00003800ccbc7810 */ /* 0x000fe40007ffe0ff */
[----:B--2---:R-:W-:Y:S01]  /*2370*/  IMAD.WIDE R14, R218, 0x2, RZ ;  /* 0x00000002da0e7825 */ /* 0x004fe200078e02ff */
[----:B------:R2:W-:Y:S01]  /*2380*/  @P0 LDGSTS.E.BYPASS.LTC128B.128 [R207+0xb100], [R8.64], !P3 ;  /* 0x0b10000008cf0fae */ /* 0x0005e2000d901d54 */
[----:B------:R-:W-:Y:S02]  /*2390*/  IADD3 R187, R204, 0x4000, RZ ;  /* 0x00004000ccbb7810 */ /* 0x000fe40007ffe0ff */
[----:B------:R-:W-:Y:S01]  /*23a0*/  IMAD.IADD R206, R84, 0x1, R7 ;  /* 0x0000000154ce7824 */ /* 0x000fe200078e0207 */
[----:B------:R-:W0:Y:S01]  /*23b0*/  LDGDEPBAR ;  /* 0x00000000000079af */ /* 0x000e220000000000 */
[----:B-----5:R-:W-:-:S02]  /*23c0*/  IADD3 R36, P0, R30, R14, RZ ;  /* 0x0000000e1e247210 */ /* 0x020fc40007f1e0ff */
[----:B------:R-:W-:Y:S01]  /*23d0*/  IADD3 R28, P1, R14, R20, RZ ;  /* 0x000000140e1c7210 */ /* 0x000fe20007f3e0ff */
[----:B------:R-:W-:Y:S01]  /*23e0*/  IMAD.SHL.U32 R206, R206, 0x2, RZ ;  /* 0x00000002cece7824 */ /* 0x000fe200078e00ff */
[----:B------:R-:W-:Y:S01]  /*23f0*/  IADD3 R14, P6, R30, R10, RZ ;  /* 0x0000000a1e0e7210 */ /* 0x000fe20007fde0ff */
[----:B-1----:R-:W-:Y:S01]  /*2400*/  IMAD.X R37, R6, 0x1, R15, P0 ;  /* 0x0000000106257824 */ /* 0x002fe200000e060f */
[C---:B------:R-:W-:Y:S01]  /*2410*/  IADD3 R186, R204.reuse, 0x4800, RZ ;  /* 0x00004800ccba7810 */ /* 0x040fe20007ffe0ff */
[----:B------:R-:W-:Y:S01]  /*2420*/  IMAD.X R29, R15, 0x1, R5, P1 ;  /* 0x000000010f1d7824 */ /* 0x000fe200008e0605 */
[----:B------:R-:W-:Y:S01]  /*2430*/  IADD3 R185, R204, 0x5000, RZ ;  /* 0x00005000ccb97810 */ /* 0x000fe20007ffe0ff */
[--C-:B------:R-:W-:Y:S01]  /*2440*/  IMAD R202, R2, 0x2, R206.reuse ;  /* 0x0000000202ca7824 */ /* 0x100fe200078e02ce */
[----:B------:R-:W-:Y:S01]  /*2450*/  IADD3 R184, R204, 0x5800, RZ ;  /* 0x00005800ccb87810 */ /* 0x000fe20007ffe0ff */
[----:B------:R-:W-:Y:S01]  /*2460*/  IMAD.X R15, R6, 0x1, R11, P6 ;  /* 0x00000001060f7824 */ /* 0x000fe200030e060b */
[----:B------:R-:W-:Y:S01]  /*2470*/  ISETP.GE.AND P6, PT, R4, c[0x0][0x1d4], PT ;  /* 0x0000750004007a0c */ /* 0x000fe20003fc6270 */
[C---:B------:R-:W-:Y:S01]  /*2480*/  IMAD R201, R3.reuse, 0x2, R206 ;  /* 0x0000000203c97824 */ /* 0x040fe200078e02ce */
[----:B---3--:R-:W-:Y:S01]  /*2490*/  IADD3 R22, P0, R10, R20, RZ ;  /* 0x000000140a167210 */ /* 0x008fe20007f1e0ff */
[----:B------:R-:W-:-:S04]  /*24a0*/  IMAD R199, R3, 0x2, R202 ;  /* 0x0000000203c77824 */ /* 0x000fc800078e02ca */
[----:B------:R-:W-:Y:S02]  /*24b0*/  IMAD.X R23, R11, 0x1, R5, P0 ;  /* 0x000000010b177824 */ /* 0x000fe400000e0605 */
[----:B--2---:R-:W-:Y:S01]  /*24c0*/  IMAD.WIDE R8, R216, 0x2, RZ ;  /* 0x00000002d8087825 */ /* 0x004fe200078e02ff */
[----:B------:R-:W-:-:S04]  /*24d0*/  DEPBAR.LE SB0, 0x1 ;  /* 0x000080400000791a */ /* 0x000fc80000000000 */
[----:B------:R-:W-:-:S04]  /*24e0*/  DEPBAR.LE SB0, 0x0 ;  /* 0x000080000000791a */ /* 0x000fc80000000000 */
[----:B------:R-:W-:Y:S01]  /*24f0*/  BAR.SYNC.DEFER_BLOCKING 0x0 ;  /* 0x0000000000007b1d */ /* 0x000fe20000010000 */
[----:B------:R-:W-:Y:S02]  /*2500*/  IADD3 R30, P1, R30, R8, RZ ;  /* 0x000000081e1e7210 */ /* 0x000fe40007f3e0ff */
[----:B------:R-:W-:-:S03]  /*2510*/  IADD3 R20, P0, R8, R20, RZ ;  /* 0x0000001408147210 */ /* 0x000fc60007f1e0ff */
[----:B------:R-:W-:Y:S01]  /*2520*/  IMAD.X R31, R6, 0x1, R9, P1 ;  /* 0x00000001061f7824 */ /* 0x000fe200008e0609 */
[----:B------:R-:W-:Y:S01]  /*2530*/  ISETP.GE.AND P1, PT, R218, c[0x0][0x1d4], PT ;  /* 0x00007500da007a0c */ /* 0x000fe20003f26270 */
[----:B------:R-:W-:-:S03]  /*2540*/  IMAD.X R21, R9, 0x1, R5, P0 ;  /* 0x0000000109157824 */ /* 0x000fc600000e0605 */
[C---:B------:R-:W-:Y:S02]  /*2550*/  ISETP.LT.OR P0, PT, R13.reuse, 0x1, P1 ;  /* 0x000000010d00780c */ /* 0x040fe40000f01670 */
[----:B------:R-:W-:Y:S01]  /*2560*/  ISETP.GE.AND P1, PT, R0, c[0x0][0x1d4], PT ;  /* 0x0000750000007a0c */ /* 0x000fe20003f26270 */
[----:B------:R-:W-:Y:S01]  /*2570*/  IMAD.MOV.U32 R0, RZ, RZ, 0x40 ;  /* 0x00000040ff007424 */ /* 0x000fe200078e00ff */
[----:B------:R-:W-:Y:S04]  /*2580*/  LDSM.16.M88.4 R4, [R206+0xc100] ;  /* 0x00c10000ce04783b */ /* 0x000fe80000000200 */
[----:B------:R-:W-:Y:S04]  /*2590*/  LDSM.16.M88.4 R16, [R202+0xc100] ;  /* 0x00c10000ca10783b */ /* 0x000fe80000000200 */
[----:B------:R-:W-:Y:S04]  /*25a0*/  LDSM.16.M88.4 R60, [R205+0x6100] ;  /* 0x00610000cd3c783b */ /* 0x000fe80000000200 */
[----:B------:R-:W1:Y:S04]  /*25b0*/  LDSM.16.M88.4 R52, [R205+0x6900] ;  /* 0x00690000cd34783b */ /* 0x000e680000000200 */
[----:B------:R-:W2:Y:S04]  /*25c0*/  LDSM.16.M88.4 R44, [R205+0x7100] ;  /* 0x00710000cd2c783b */ /* 0x000ea80000000200 */
[----:B------:R-:W3:Y:S04]  /*25d0*/  LDSM.16.M88.4 R8, [R205+0x7900] ;  /* 0x00790000cd08783b */ /* 0x000ee80000000200 */
[----:B------:R-:W5:Y:S04]  /*25e0*/  LDSM.16.M88.4 R76, [R204] ;  /* 0x00000000cc4c783b */ /* 0x000f680000000200 */
[----:B------:R-:W3:Y:S04]  /*25f0*/  LDSM.16.M88.4 R64, [R204+0x800] ;  /* 0x00080000cc40783b */ /* 0x000ee80000000200 */
[----:B------:R-:W-:Y:S04]  /*2600*/  LDSM.16.M88.4 R32, [R204+0x1000] ;  /* 0x00100000cc20783b */ /* 0x000fe80000000200 */
[----:B----4-:R-:W-:Y:S04]  /*2610*/  LDSM.16.M88.4 R24, [R204+0x1800] ;  /* 0x00180000cc18783b */ /* 0x010fe80000000200 */
[----:B------:R-:W-:Y:S01]  /*2620*/  @!PT LDS RZ, [RZ] ;  /* 0x00000000fffff984 */ /* 0x000fe20000000800 */
[----:B------:R-:W-:Y:S01]  /*2630*/  @!PT LDS RZ, [RZ] ;  /* 0x00000000fffff984 */ /* 0x000fe20000000800 */
[----:B------:R-:W-:Y:S01]  /*2640*/  @!PT LDS RZ, [RZ] ;  /* 0x00000000fffff984 */ /* 0x000fe20000000800 */
[----:B------:R4:W-:Y:S01]  /*2650*/  LDGSTS.E.BYPASS.LTC128B.128 [R207+0x100], [R36.64], !P0 ;  /* 0x0010000024cf7fae */ /* 0x0009e2000c101d54 */
[----:B------:R-:W-:-:S02]  /*2660*/  ISETP.LT.OR P0, PT, R13, 0x1, P6 ;  /* 0x000000010d00780c */ /* 0x000fc40003701670 */
[C---:B------:R-:W-:Y:S01]  /*2670*/  ISETP.LT.OR P6, PT, R13.reuse, 0x21, P6 ;  /* 0x000000210d00780c */ /* 0x040fe200037c1670 */
[----:B-1----:R-:W-:Y:S10]  /*2680*/  HMMA.16816.F32.BF16 R56, R4, R52, RZ ;  /* 0x000000340438723c */ /* 0x002ff400000418ff */
[----:B------:R1:W-:Y:S01]  /*2690*/  LDGSTS.E.BYPASS.LTC128B.128 [R207+0x2100], [R14.64], !P0 ;  /* 0x021000000ecf7fae */ /* 0x0003e2000c101d54 */
[----:B------:R-:W-:-:S02]  /*26a0*/  ISETP.LT.OR P0, PT, R13, 0x1, P1 ;  /* 0x000000010d00780c */ /* 0x000fc40000f01670 */
[C---:B------:R-:W-:Y:S01]  /*26b0*/  ISETP.LT.OR P1, PT, R13.reuse, 0x21, P1 ;  /* 0x000000210d00780c */ /* 0x040fe20000f21670 */
[C---:B--2---:R-:W-:Y:S10]  /*26c0*/  HMMA.16816.F32.BF16 R48, R4.reuse, R44, RZ ;  /* 0x0000002c0430723c */ /* 0x044ff400000418ff */
[----:B------:R2:W-:Y:S01]  /*26d0*/  LDGSTS.E.BYPASS.LTC128B.128 [R207+0x4100], [R30.64], !P0 ;  /* 0x041000001ecf7fae */ /* 0x0005e2000c101d54 */
[----:B------:R-:W-:Y:S01]  /*26e0*/  ISETP.GE.AND P0, PT, R218, c[0x0][0x1d4], PT ;  /* 0x00007500da007a0c */ /* 0x000fe20003f06270 */
[----:B------:R-:W-:Y:S03]  /*26f0*/  HMMA.16816.F32.BF16 R52, R4, R54, RZ ;  /* 0x000000360434723c */ /* 0x000fe600000418ff */
[----:B------:R-:W-:-:S05]  /*2700*/  ISETP.LT.OR P0, PT, R13, 0x21, P0 ;  /* 0x000000210d00780c */ /* 0x000fca0000701670 */
[C---:B------:R-:W-:Y:S08]  /*2710*/  HMMA.16816.F32.BF16 R44, R4.reuse, R46, RZ ;  /* 0x0000002e042c723c */ /* 0x040ff000000418ff */
[----:B------:R2:W-:Y:S01]  /*2720*/  LDGSTS.E.BYPASS.LTC128B.128 [R207+0x1100], [R28.64], !P0 ;  /* 0x011000001ccf7fae */ /* 0x0005e2000c101d54 */
[----:B------:R-:W-:Y:S01]  /*2730*/  LOP3.LUT P0, RZ, R12, 0x4, RZ, 0xc0, !PT ;  /* 0x000000040cff7812 */ /* 0x000fe2000780c0ff */
[----:B---3--:R-:W-:Y:S02]  /*2740*/  HMMA.16816.F32.BF16 R40, R4, R8, RZ ;  /* 0x000000080428723c */ /* 0x008fe400000418ff */
[----:B------:R3:W-:Y:S01]  /*2750*/  LDGSTS.E.BYPASS.LTC128B.128 [R207+0x3100], [R22.64], !P6 ;  /* 0x0310000016cf7fae */ /* 0x0007e2000f101d54 */
[----:B------:R-:W-:-:S02]  /*2760*/  SEL R0, R0, 0xffffffc0, !P0 ;  /* 0xffffffc000007807 */ /* 0x000fc40004000000 */
[----:B------:R-:W-:Y:S01]  /*2770*/  PLOP3.LUT P0, PT, PT, PT, UP0, 0x40, 0x0 ;  /* 0x000000000000781c */ /* 0x000fe20003f0e808 */
[----:B------:R3:W-:Y:S01]  /*2780*/  LDGSTS.E.BYPASS.LTC128B.128 [R207+0x5100], [R20.64], !P1 ;  /* 0x0510000014cf7fae */ /* 0x0007e2000c901d54 */
[----:B------:R-:W-:Y:S01]  /*2790*/  ISETP.GT.AND P1, PT, R210, 0x3f, PT ;  /* 0x0000003fd200780c */ /* 0x000fe20003f24270 */
[----:B-1----:R-:W-:Y:S01]  /*27a0*/  HMMA.16816.F32.BF16 R12, R4, R60, RZ ;  /* 0x0000003c040c723c */ /* 0x002fe200000418ff */
[----:B------:R-:W-:Y:S01]  /*27b0*/  IMAD.IADD R200, R205, 0x1, R0 ;  /* 0x00000001cdc87824 */ /* 0x000fe200078e0200 */
[----:B----4-:R-:W-:Y:S01]  /*27c0*/  LDSM.16.M88.4 R36, [R201+0xc100] ;  /* 0x00c10000c924783b */ /* 0x010fe20000000200 */
[----:B------:R-:W-:-:S03]  /*27d0*/  IMAD.IADD R192, R0, 0x1, R204 ;  /* 0x0000000100c07824 */ /* 0x000fc600078e02cc */
[----:B------:R-:W1:Y:S02]  /*27e0*/  LDSM.16.M88.4 R72, [R200+0x6100] ;  /* 0x00610000c848783b */ /* 0x000e640000000200 */
[C---:B------:R-:W-:Y:S02]  /*27f0*/  HMMA.16816.F32.BF16 R60, R4.reuse, R62, RZ ;  /* 0x0000003e043c723c */ /* 0x040fe400000418ff */
[----:B------:R-:W-:Y:S04]  /*2800*/  LDSM.16.M88.4 R80, [R192] ;  /* 0x00000000c050783b */ /* 0x000fe80000000200 */
[----:B------:R-:W-:Y:S02]  /*2810*/  LDSM.16.M88.4 R68, [R200+0x6900] ;  /* 0x00690000c844783b */ /* 0x000fe40000000200 */
[----:B------:R-:W-:Y:S02]  /*2820*/  HMMA.16816.F32.BF16 R4, R4, R10, RZ ;  /* 0x0000000a0404723c */ /* 0x000fe400000418ff */
[----:B------:R-:W4:Y:S04]  /*2830*/  LDSM.16.M88.4 R8, [R199+0xc100] ;  /* 0x00c10000c708783b */ /* 0x000f280000000200 */
[----:B--2---:R-:W2:Y:S02]  /*2840*/  LDSM.16.M88.4 R28, [R200+0x7100] ;  /* 0x00710000c81c783b */ /* 0x004ea40000000200 */
[C---:B-----5:R-:W-:Y:S02]  /*2850*/  HMMA.16816.F32.BF16 R12, R16.reuse, R76, R12 ;  /* 0x0000004c100c723c */ /* 0x060fe4000004180c */
[----:B---3--:R-:W3:Y:S04]  /*2860*/  LDSM.16.M88.4 R20, [R200+0x7900] ;  /* 0x00790000c814783b */ /* 0x008ee80000000200 */
[----:B------:R-:W0:Y:S02]  /*2870*/  LDGDEPBAR ;  /* 0x00000000000079af */ /* 0x000e240000000000 */
[C---:B------:R-:W-:Y:S02]  /*2880*/  HMMA.16816.F32.BF16 R60, R16.reuse, R78, R60 ;  /* 0x0000004e103c723c */ /* 0x040fe4000004183c */
[----:B------:R-:W-:Y:S06]  /*2890*/  LDSM.16.M88.4 R76, [R205+0x8100] ;  /* 0x00810000cd4c783b */ /* 0x000fec0000000200 */
[----:B------:R-:W-:Y:S08]  /*28a0*/  HMMA.16816.F32.BF16 R56, R16, R64, R56 ;  /* 0x000000401038723c */ /* 0x000ff00000041838 */
[----:B-1----:R-:W-:Y:S08]  /*28b0*/  HMMA.16816.F32.BF16 R12, R36, R72, R12 ;  /* 0x00000048240c723c */ /* 0x002ff0000004180c */
[C---:B------:R-:W-:Y:S01]  /*28c0*/  HMMA.16816.F32.BF16 R52, R16.reuse, R66, R52 ;  /* 0x000000421034723c */ /* 0x040fe20000041834 */
[----:B------:R-:W-:Y:S07]  /*28d0*/  LDSM.16.M88.4 R64, [R192+0x800] ;  /* 0x00080000c040783b */ /* 0x000fee0000000200 */
[C---:B------:R-:W-:Y:S08]  /*28e0*/  HMMA.16816.F32.BF16 R48, R16.reuse, R32, R48 ;  /* 0x000000201030723c */ /* 0x040ff00000041830 */
[C---:B------:R-:W-:Y:S01]  /*28f0*/  HMMA.16816.F32.BF16 R44, R16.reuse, R34, R44 ;  /* 0x00000022102c723c */ /* 0x040fe2000004182c */
[----:B------:R-:W-:Y:S07]  /*2900*/  LDSM.16.M88.4 R32, [R192+0x1000] ;  /* 0x00100000c020783b */ /* 0x000fee0000000200 */
[C---:B------:R-:W-:Y:S08]  /*2910*/  HMMA.16816.F32.BF16 R40, R16.reuse, R24, R40 ;  /* 0x000000181028723c */ /* 0x040ff00000041828 */
[----:B------:R-:W-:Y:S01]  /*2920*/  HMMA.16816.F32.BF16 R4, R16, R26, R4 ;  /* 0x0000001a1004723c */ /* 0x000fe20000041804 */
[----:B------:R-:W1:Y:S04]  /*2930*/  LDSM.16.M88.4 R16, [R206+0x10100] ;  /* 0x01010000ce10783b */ /* 0x000e680000000200 */
[----:B------:R-:W5:Y:S03]  /*2940*/  LDSM.16.M88.4 R24, [R192+0x1800] ;  /* 0x00180000c018783b */ /* 0x000f660000000200 */
[----:B------:R-:W-:Y:S01]  /*2950*/  HMMA.16816.F32.BF16 R60, R36, R74, R60 ;  /* 0x0000004a243c723c */ /* 0x000fe2000004183c */
[----:B------:R-:W-:Y:S07]  /*2960*/  LDSM.16.M88.4 R72, [R205+0x8900] ;  /* 0x00890000cd48783b */ /* 0x000fee0000000200 */
[----:B----4-:R-:W-:Y:S08]  /*2970*/  HMMA.16816.F32.BF16 R12, R8, R80, R12 ;  /* 0x00000050080c723c */ /* 0x010ff0000004180c */
[C---:B------:R-:W-:Y:S08]  /*2980*/  HMMA.16816.F32.BF16 R56, R36.reuse, R68, R56 ;  /* 0x000000442438723c */ /* 0x040ff00000041838 */
[C---:B------:R-:W-:Y:S01]  /*2990*/  HMMA.16816.F32.BF16 R52, R36.reuse, R70, R52 ;  /* 0x000000462434723c */ /* 0x040fe20000041834 */
[----:B------:R-:W-:Y:S07]  /*29a0*/  LDSM.16.M88.4 R68, [R204+0x2000] ;  /* 0x00200000cc44783b */ /* 0x000fee0000000200 */
[C---:B--2---:R-:W-:Y:S08]  /*29b0*/  HMMA.16816.F32.BF16 R48, R36.reuse, R28, R48 ;  /* 0x0000001c2430723c */ /* 0x044ff00000041830 */
[C---:B------:R-:W-:Y:S01]  /*29c0*/  HMMA.16816.F32.BF16 R44, R36.reuse, R30, R44 ;  /* 0x0000001e242c723c */ /* 0x040fe2000004182c */
[----:B------:R-:W-:Y:S07]  /*29d0*/  LDSM.16.M88.4 R28, [R205+0x9100] ;  /* 0x00910000cd1c783b */ /* 0x000fee0000000200 */
[C---:B---3--:R-:W-:Y:S08]  /*29e0*/  HMMA.16816.F32.BF16 R40, R36.reuse, R20, R40 ;  /* 0x000000142428723c */ /* 0x048ff00000041828 */
[----:B------:R-:W-:Y:S01]  /*29f0*/  HMMA.16816.F32.BF16 R36, R36, R22, R4 ;  /* 0x000000162424723c */ /* 0x000fe20000041804 */
[----:B------:R-:W2:Y:S04]  /*2a00*/  LDSM.16.M88.4 R4, [R202+0x10100] ;  /* 0x01010000ca04783b */ /* 0x000ea80000000200 */
[----:B------:R-:W3:Y:S03]  /*2a10*/  LDSM.16.M88.4 R20, [R205+0x9900] ;  /* 0x00990000cd14783b */ /* 0x000ee60000000200 */
[----:B------:R-:W-:Y:S01]  /*2a20*/  HMMA.16816.F32.BF16 R60, R8, R82, R60 ;  /* 0x00000052083c723c */ /* 0x000fe2000004183c */
[----:B------:R-:W-:Y:S07]  /*2a30*/  LDSM.16.M88.4 R80, [R200+0x8100] ;  /* 0x00810000c850783b */ /* 0x000fee0000000200 */
[----:B-1----:R-:W-:Y:S08]  /*2a40*/  HMMA.16816.F32.BF16 R12, R16, R76, R12 ;  /* 0x0000004c100c723c */ /* 0x002ff0000004180c */
[C---:B------:R-:W-:Y:S08]  /*2a50*/  HMMA.16816.F32.BF16 R56, R8.reuse, R64, R56 ;  /* 0x000000400838723c */ /* 0x040ff00000041838 */
[C---:B------:R-:W-:Y:S01]  /*2a60*/  HMMA.16816.F32.BF16 R52, R8.reuse, R66, R52 ;  /* 0x000000420834723c */ /* 0x040fe20000041834 */
[----:B------:R-:W-:Y:S07]  /*2a70*/  LDSM.16.M88.4 R64, [R204+0x2800] ;  /* 0x00280000cc40783b */ /* 0x000fee0000000200 */
[C---:B------:R-:W-:Y:S08]  /*2a80*/  HMMA.16816.F32.BF16 R48, R8.reuse, R32, R48 ;  /* 0x000000200830723c */ /* 0x040ff00000041830 */
[C---:B------:R-:W-:Y:S01]  /*2a90*/  HMMA.16816.F32.BF16 R44, R8.reuse, R34, R44 ;  /* 0x00000022082c723c */ /* 0x040fe2000004182c */
[----:B------:R-:W-:Y:S07]  /*2aa0*/  LDSM.16.M88.4 R32, [R204+0x3000] ;  /* 0x00300000cc20783b */ /* 0x000fee0000000200 */
[C---:B-----5:R-:W-:Y:S08]  /*2ab0*/  HMMA.16816.F32.BF16 R40, R8.reuse, R24, R40 ;  /* 0x000000180828723c */ /* 0x060ff00000041828 */
[----:B------:R-:W-:Y:S01]  /*2ac0*/  HMMA.16816.F32.BF16 R36, R8, R26, R36 ;  /* 0x0000001a0824723c */ /* 0x000fe20000041824 */
[----:B------:R-:W1:Y:S04]  /*2ad0*/  LDSM.16.M88.4 R8, [R201+0x10100] ;  /* 0x01010000c908783b */ /* 0x000e680000000200 */
[----:B------:R-:W4:Y:S03]  /*2ae0*/  LDSM.16.M88.4 R24, [R204+0x3800] ;  /* 0x00380000cc18783b */ /* 0x000f260000000200 */
[----:B------:R-:W-:Y:S01]  /*2af0*/  HMMA.16816.F32.BF16 R60, R16, R78, R60 ;  /* 0x0000004e103c723c */ /* 0x000fe2000004183c */
[----:B------:R-:W-:Y:S07]  /*2b00*/  LDSM.16.M88.4 R76, [R200+0x8900] ;  /* 0x00890000c84c783b */ /* 0x000fee0000000200 */
[----:B--2---:R-:W-:Y:S08]  /*2b10*/  HMMA.16816.F32.BF16 R12, R4, R68, R12 ;  /* 0x00000044040c723c */ /* 0x004ff0000004180c */
[C---:B------:R-:W-:Y:S08]  /*2b20*/  HMMA.16816.F32.BF16 R56, R16.reuse, R72, R56 ;  /* 0x000000481038723c */ /* 0x040ff00000041838 */
[C---:B------:R-:W-:Y:S01]  /*2b30*/  HMMA.16816.F32.BF16 R52, R16.reuse, R74, R52 ;  /* 0x0000004a1034723c */ /* 0x040fe20000041834 */
[----:B------:R-:W-:Y:S07]  /*2b40*/  LDSM.16.M88.4 R72, [R192+0x2000] ;  /* 0x00200000c048783b */ /* 0x000fee0000000200 */
[C---:B------:R-:W-:Y:S08]  /*2b50*/  HMMA.16816.F32.BF16 R48, R16.reuse, R28, R48 ;  /* 0x0000001c1030723c */ /* 0x040ff00000041830 */
[C---:B------:R-:W-:Y:S01]  /*2b60*/  HMMA.16816.F32.BF16 R44, R16.reuse, R30, R44 ;  /* 0x0000001e102c723c */ /* 0x040fe2000004182c */
[----:B------:R-:W2:Y:S07]  /*2b70*/  LDSM.16.M88.4 R28, [R199+0x10100] ;  /* 0x01010000c71c783b */ /* 0x000eae0000000200 */
[C---:B---3--:R-:W-:Y:S08]  /*2b80*/  HMMA.16816.F32.BF16 R40, R16.reuse, R20, R40 ;  /* 0x000000141028723c */ /* 0x048ff00000041828 */
[----:B------:R-:W-:Y:S01]  /*2b90*/  HMMA.16816.F32.BF16 R36, R16, R22, R36 ;  /* 0x000000161024723c */ /* 0x000fe20000041824 */
[----:B------:R-:W3:Y:S04]  /*2ba0*/  LDSM.16.M88.4 R20, [R200+0x9100] ;  /* 0x00910000c814783b */ /* 0x000ee80000000200 */
[----:B------:R-:W5:Y:S03]  /*2bb0*/  LDSM.16.M88.4 R16, [R200+0x9900] ;  /* 0x00990000c810783b */ /* 0x000f660000000200 */
        /* <DEDUP_REMOVED lines=9> */
[C---:B----4-:R-:W-:Y:S08]  /*2c50*/  HMMA.16816.F32.BF16 R40, R4.reuse, R24, R40 ;  /* 0x000000180428723c */ /* 0x050ff00000041828 */
[----:B------:R-:W-:Y:S01]  /*2c60*/  HMMA.16816.F32.BF16 R36, R4, R26, R36 ;  /* 0x0000001a0424723c */ /* 0x000fe20000041824 */
[----:B------:R-:W-:Y:S04]  /*2c70*/  LDSM.16.M88.4 R4, [R206+0x14100] ;  /* 0x01410000ce04783b */ /* 0x000fe80000000200 */
[----:B------:R-:W1:Y:S03]  /*2c80*/  LDSM.16.M88.4 R24, [R205+0xa100] ;  /* 0x00a10000cd18783b */ /* 0x000e660000000200 */
[----:B------:R-:W-:Y:S01]  /*2c90*/  HMMA.16816.F32.BF16 R60, R8, R82, R60 ;  /* 0x00000052083c723c */ /* 0x000fe2000004183c */
[----:B------:R-:W-:Y:S07]  /*2ca0*/  LDSM.16.M88.4 R80, [R204+0x4000] ;  /* 0x00400000cc50783b */ /* 0x000fee0000000200 */
[----:B--2---:R-:W-:Y:S08]  /*2cb0*/  HMMA.16816.F32.BF16 R12, R28, R72, R12 ;  /* 0x000000481c0c723c */ /* 0x004ff0000004180c */
[C---:B------:R-:W-:Y:S08]  /*2cc0*/  HMMA.16816.F32.BF16 R56, R8.reuse, R76, R56 ;  /* 0x0000004c0838723c */ /* 0x040ff00000041838 */
[C---:B------:R-:W-:Y:S01]  /*2cd0*/  HMMA.16816.F32.BF16 R52, R8.reuse, R78, R52 ;  /* 0x0000004e0834723c */ /* 0x040fe20000041834 */
[----:B------:R-:W2:Y:S07]  /*2ce0*/  LDSM.16.M88.4 R76, [R202+0x14100] ;  /* 0x01410000ca4c783b */ /* 0x000eae0000000200 */
[C---:B---3--:R-:W-:Y:S08]  /*2cf0*/  HMMA.16816.F32.BF16 R48, R8.reuse, R20, R48 ;  /* 0x000000140830723c */ /* 0x048ff00000041830 */
[C---:B------:R-:W-:Y:S01]  /*2d00*/  HMMA.16816.F32.BF16 R44, R8.reuse, R22, R44 ;  /* 0x00000016082c723c */ /* 0x040fe2000004182c */
[----:B------:R-:W3:Y:S07]  /*2d10*/  LDSM.16.M88.4 R20, [R205+0xa900] ;  /* 0x00a90000cd14783b */ /* 0x000eee0000000200 */
[C---:B-----5:R-:W-:Y:S08]  /*2d20*/  HMMA.16816.F32.BF16 R40, R8.reuse, R16, R40 ;  /* 0x000000100828723c */ /* 0x060ff00000041828 */
[----:B------:R-:W-:Y:S01]  /*2d30*/  HMMA.16816.F32.BF16 R36, R8, R18, R36 ;  /* 0x000000120824723c */ /* 0x000fe20000041824 */
[----:B------:R-:W4:Y:S04]  /*2d40*/  LDSM.16.M88.4 R16, [R205+0xb100] ;  /* 0x00b10000cd10783b */ /* 0x000f280000000200 */
        /* <DEDUP_REMOVED lines=12> */
[----:B------:R-:W-:Y:S04]  /*2e10*/  LDSM.16.M88.4 R32, [R201+0x14100] ;  /* 0x01410000c920783b */ /* 0x000fe80000000200 */
[----:B------:R-:W1:Y:S03]  /*2e20*/  LDSM.16.M88.4 R28, [R200+0xa100] ;  /* 0x00a10000c81c783b */ /* 0x000e660000000200 */
[----:B------:R-:W-:Y:S01]  /*2e30*/  HMMA.16816.F32.BF16 R60, R4, R26, R60 ;  /* 0x0000001a043c723c */ /* 0x000fe2000004183c */
[----:B------:R-:W-:Y:S07]  /*2e40*/  LDSM.16.M88.4 R24, [R200+0xa900] ;  /* 0x00a90000c818783b */ /* 0x000fee0000000200 */
[----:B--2---:R-:W-:Y:S08]  /*2e50*/  HMMA.16816.F32.BF16 R12, R76, R80, R12 ;  /* 0x000000504c0c723c */ /* 0x004ff0000004180c */
[C---:B---3--:R-:W-:Y:S08]  /*2e60*/  HMMA.16816.F32.BF16 R56, R4.reuse, R20, R56 ;  /* 0x000000140438723c */ /* 0x048ff00000041838 */
[C---:B------:R-:W-:Y:S01]  /*2e70*/  HMMA.16816.F32.BF16 R52, R4.reuse, R22, R52 ;  /* 0x000000160434723c */ /* 0x040fe20000041834 */
[----:B------:R-:W-:Y:S07]  /*2e80*/  LDSM.16.M88.4 R20, [R200+0xb100] ;  /* 0x00b10000c814783b */ /* 0x000fee0000000200 */
[C---:B----4-:R-:W-:Y:S08]  /*2e90*/  HMMA.16816.F32.BF16 R48, R4.reuse, R16, R48 ;  /* 0x000000100430723c */ /* 0x050ff00000041830 */
[C---:B------:R-:W-:Y:S01]  /*2ea0*/  HMMA.16816.F32.BF16 R44, R4.reuse, R18, R44 ;  /* 0x00000012042c723c */ /* 0x040fe2000004182c */
[----:B------:R-:W-:Y:S07]  /*2eb0*/  LDSM.16.M88.4 R16, [R200+0xb900] ;  /* 0x00b90000c810783b */ /* 0x000fee0000000200 */
[C---:B-----5:R-:W-:Y:S08]  /*2ec0*/  HMMA.16816.F32.BF16 R40, R4.reuse, R8, R40 ;  /* 0x000000080428723c */ /* 0x060ff00000041828 */
[----:B------:R-:W-:Y:S01]  /*2ed0*/  HMMA.16816.F32.BF16 R36, R4, R10, R36 ;  /* 0x0000000a0424723c */ /* 0x000fe20000041824 */
[----:B------:R-:W-:Y:S04]  /*2ee0*/  LDSM.16.M88.4 R8, [R199+0x14100] ;  /* 0x01410000c708783b */ /* 0x000fe80000000200 */
[----:B------:R-:W2:Y:S03]  /*2ef0*/  LDSM.16.M88.4 R4, [R192+0x4000] ;  /* 0x00400000c004783b */ /* 0x000ea60000000200 */
[----:B------:R-:W-:Y:S08]  /*2f00*/  HMMA.16816.F32.BF16 R60, R76, R82, R60 ;  /* 0x000000524c3c723c */ /* 0x000ff0000004183c */
[----:B-1----:R-:W-:Y:S08]  /*2f10*/  HMMA.16816.F32.BF16 R12, R32, R28, R12 ;  /* 0x0000001c200c723c */ /* 0x002ff0000004180c */
[C---:B------:R-:W-:Y:S08]  /*2f20*/  HMMA.16816.F32.BF16 R56, R76.reuse, R72, R56 ;  /* 0x000000484c38723c */ /* 0x040ff00000041838 */
[C---:B------:R-:W-:Y:S01]  /*2f30*/  HMMA.16816.F32.BF16 R52, R76.reuse, R74, R52 ;  /* 0x0000004a4c34723c */ /* 0x040fe20000041834 */
[----:B------:R-:W1:Y:S07]  /*2f40*/  LDSM.16.M88.4 R72, [R192+0x4800] ;  /* 0x00480000c048783b */ /* 0x000e6e0000000200 */
[C---:B------:R-:W-:Y:S08]  /*2f50*/  HMMA.16816.F32.BF16 R48, R76.reuse, R68, R48 ;  /* 0x000000444c30723c */ /* 0x040ff00000041830 */
[C---:B------:R-:W-:Y:S01]  /*2f60*/  HMMA.16816.F32.BF16 R44, R76.reuse, R70, R44 ;  /* 0x000000464c2c723c */ /* 0x040fe2000004182c */
[----:B------:R-:W3:Y:S07]  /*2f70*/  LDSM.16.M88.4 R68, [R192+0x5000] ;  /* 0x00500000c044783b */ /* 0x000eee0000000200 */
[C---:B------:R-:W-:Y:S08]  /*2f80*/  HMMA.16816.F32.BF16 R40, R76.reuse, R64, R40 ;  /* 0x000000404c28723c */ /* 0x040ff00000041828 */
[----:B------:R-:W-:Y:S01]  /*2f90*/  HMMA.16816.F32.BF16 R36, R76, R66, R36 ;  /* 0x000000424c24723c */ /* 0x000fe20000041824 */
[----:B------:R-:W4:Y:S01]  /*2fa0*/  LDSM.16.M88.4 R64, [R192+0x5800] ;  /* 0x00580000c040783b */ /* 0x000f220000000200 */
[----:B------:R-:W-:-:S06]  /*2fb0*/  DEPBAR.LE SB0, 0x0 ;  /* 0x000080000000791a */ /* 0x000fcc0000000000 */
[----:B------:R-:W-:Y:S08]  /*2fc0*/  HMMA.16816.F32.BF16 R60, R32, R30, R60 ;  /* 0x0000001e203c723c */ /* 0x000ff0000004183c */
[----:B--2---:R-:W-:Y:S08]  /*2fd0*/  HMMA.16816.F32.BF16 R12, R8, R4, R12 ;  /* 0x00000004080c723c */ /* 0x004ff0000004180c */
[C---:B------:R-:W-:Y:S08]  /*2fe0*/  HMMA.16816.F32.BF16 R56, R32.reuse, R24, R56 ;  /* 0x000000182038723c */ /* 0x040ff00000041838 */
[C---:B------:R-:W-:Y:S08]  /*2ff0*/  HMMA.16816.F32.BF16 R52, R32.reuse, R26, R52 ;  /* 0x0000001a2034723c */ /* 0x040ff00000041834 */
[----:B------:R-:W-:Y:S01]  /*3000*/  HMMA.16816.F32.BF16 R48, R32, R20, R48 ;  /* 0x000000142030723c */ /* 0x000fe20000041830 */
[----:B------:R-:W-:-:S02]  /*3010*/  FMUL.FTZ R0, R14, c[0x0][0x320] ;  /* 0x0000c8000e007a20 */ /* 0x000fc40000410000 */
[----:B------:R-:W-:-:S04]  /*3020*/  FMUL.FTZ R13, R13, c[0x0][0x320] ;  /* 0x0000c8000d0d7a20 */ /* 0x000fc80000410000 */
[----:B------:R-:W2:Y:S01]  /*3030*/  MUFU.TANH R0, R0 ;  /* 0x0000000000007308 */ /* 0x000ea20000002400 */
[C---:B------:R-:W-:Y:S08]  /*3040*/  HMMA.16816.F32.BF16 R44, R32.reuse, R22, R44 ;  /* 0x00000016202c723c */ /* 0x040ff0000004182c */
[C---:B------:R-:W-:Y:S08]  /*3050*/  HMMA.16816.F32.BF16 R40, R32.reuse, R16, R40 ;  /* 0x000000102028723c */ /* 0x040ff00000041828 */
[----:B------:R-:W-:Y:S01]  /*3060*/  HMMA.16816.F32.BF16 R36, R32, R18, R36 ;  /* 0x000000122024723c */ /* 0x000fe20000041824 */
[----:B------:R2:W2:Y:S07]  /*3070*/  MUFU.TANH R19, R13 ;  /* 0x0000000d00137308 */ /* 0x0004ae0000002400 */
[C---:B------:R-:W-:Y:S07]  /*3080*/  HMMA.16816.F32.BF16 R60, R8.reuse, R6, R60 ;  /* 0x00000006083c723c */ /* 0x040fee000004183c */
[----:B------:R-:W-:Y:S01]  /*3090*/  FMUL.FTZ R6, R12, c[0x0][0x320] ;  /* 0x0000c8000c067a20 */ /* 0x000fe20000410000 */
[C---:B-1----:R-:W-:Y:S05]  /*30a0*/  HMMA.16816.F32.BF16 R56, R8.reuse, R72, R56 ;  /* 0x000000480838723c */ /* 0x042fea0000041838 */
[----:B------:R-:W1:Y:S03]  /*30b0*/  MUFU.TANH R6, R6 ;  /* 0x0000000600067308 */ /* 0x000e660000002400 */
[C---:B------:R-:W-:Y:S08]  /*30c0*/  HMMA.16816.F32.BF16 R52, R8.reuse, R74, R52 ;  /* 0x0000004a0834723c */ /* 0x040ff00000041834 */
[C---:B---3--:R-:W-:Y:S08]  /*30d0*/  HMMA.16816.F32.BF16 R48, R8.reuse, R68, R48 ;  /* 0x000000440830723c */ /* 0x048ff00000041830 */
[C---:B------:R-:W-:Y:S08]  /*30e0*/  HMMA.16816.F32.BF16 R44, R8.reuse, R70, R44 ;  /* 0x00000046082c723c */ /* 0x040ff0000004182c */
[C---:B----4-:R-:W-:Y:S08]  /*30f0*/  HMMA.16816.F32.BF16 R40, R8.reuse, R64, R40 ;  /* 0x000000400828723c */ /* 0x050ff00000041828 */
[----:B------:R-:W-:Y:S01]  /*3100*/  HMMA.16816.F32.BF16 R36, R8, R66, R36 ;  /* 0x000000420824723c */ /* 0x000fe20000041824 */
        /* <DEDUP_REMOVED lines=14> */
[----:B------:R-:W-:Y:S01]  /*31f0*/  IADD3 R13, -R221, 0x10, RZ ;  /* 0x00000010dd0d7810 */ /* 0x000fe20007ffe1ff */
[----:B------:R-:W-:Y:S02]  /*3200*/  IMAD.SHL.U32 R7, R217, 0x2, RZ ;  /* 0x00000002d9077824 */ /* 0x000fe400078e00ff */
[----:B------:R-:W-:Y:S01]  /*3210*/  IMAD R209, R4, c[0x0][0x2b8], R209 ;  /* 0x0000ae0004d17a24 */ /* 0x000fe200078e02d1 */
[----:B------:R-:W-:-:S03]  /*3220*/  LOP3.LUT R13, R13, 0xf, RZ, 0xc0, !PT ;  /* 0x0000000f0d0d7812 */ /* 0x000fc600078ec0ff */
[----:B------:R-:W-:Y:S01]  /*3230*/  IMAD.WIDE.U32 R10, R209, c[0x0][0x1e0], RZ ;  /* 0x00007800d10a7a25 */ /* 0x000fe200078e00ff */
[----:B------:R-:W-:-:S05]  /*3240*/  SHF.R.S32.HI R4, RZ, 0x1f, R209 ;  /* 0x0000001fff047819 */ /* 0x000fca00000114d1 */
[----:B------:R-:W-:-:S04]  /*3250*/  IMAD R4, R4, c[0x0][0x1e0], RZ ;  /* 0x0000780004047a24 */ /* 0x000fc800078e02ff */
[----:B------:R-:W-:-:S04]  /*3260*/  IMAD R5, R209, c[0x0][0x1e4], R4 ;  /* 0x00007900d1057a24 */ /* 0x000fc800078e0204 */
[----:B------:R-:W-:Y:S01]  /*3270*/  IMAD.IADD R11, R11, 0x1, R5 ;  /* 0x000000010b0b7824 */ /* 0x000fe200078e0205 */
[----:B--2---:R-:W-:-:S03]  /*3280*/  SHF.R.S32.HI R5, RZ, 0x1f, R208 ;  /* 0x0000001fff057819 */ /* 0x004fc600000114d0 */
[----:B------:R-:W-:Y:S01]  /*3290*/  IMAD.WIDE.U32 R8, R208, c[0x0][0x1f0], R10 ;  /* 0x00007c00d0087a25 */ /* 0x000fe200078e000a */
[----:B------:R-:W-:-:S03]  /*32a0*/  SHF.L.U64.HI R11, R218, 0x1, R133 ;  /* 0x00000001da0b7819 */ /* 0x000fc60000010285 */
[----:B------:R-:W-:Y:S01]  /*32b0*/  IMAD R5, R5, c[0x0][0x1f0], RZ ;  /* 0x00007c0005057a24 */ /* 0x000fe200078e02ff */
[----:B------:R-:W-:Y:S01]  /*32c0*/  IADD3 R18, P0, R8, UR16, RZ ;  /* 0x0000001008127c10 */ /* 0x000fe2000ff1e0ff */
[----:B------:R-:W-:Y:S01]  /*32d0*/  IMAD.SHL.U32 R10, R218, 0x2, RZ ;  /* 0x00000002da0a7824 */ /* 0x000fe200078e00ff */
[----:B------:R-:W-:Y:S01]  /*32e0*/  SHF.L.U64.HI R8, R217, 0x1, R220 ;  /* 0x00000001d9087819 */ /* 0x000fe200000102dc */
[----:B------:R-:W-:Y:S01]  /*32f0*/  IMAD R4, R208, c[0x0][0x1f4], R5 ;  /* 0x00007d00d0047a24 */ /* 0x000fe200078e0205 */
[----:B------:R-:W-:-:S04]  /*3300*/  SEL R5, RZ, 0x10, P4 ;  /* 0x00000010ff057807 */ /* 0x000fc80002000000 */
[----:B------:R-:W-:Y:S02]  /*3310*/  IADD3.X R9, R9, UR9, R4, P0, !PT ;  /* 0x0000000909097c10 */ /* 0x000fe400087fe404 */
[C---:B------:R-:W-:Y:S02]  /*3320*/  LEA R4, P0, R18.reuse, c[0x0][0x1c8], 0x1 ;  /* 0x0000720012047a11 */ /* 0x040fe400078008ff */
[----:B------:R-:W-:Y:S02]  /*3330*/  IADD3 R20, -R5, 0x10, RZ ;  /* 0x0000001005147810 */ /* 0x000fe40007ffe1ff */
[----:B------:R-:W-:Y:S01]  /*3340*/  LEA.HI.X R18, R18, c[0x0][0x1cc], R9, 0x1, P0 ;  /* 0x0000730012127a11 */ /* 0x000fe200000f0c09 */
[----:B------:R-:W1:Y:S01]  /*3350*/  SHFL.IDX PT, R12, R4, 0x1, 0x181f ;  /* 0x00381f00040c7f89 */ /* 0x000e6200000e0000 */
[----:B------:R-:W-:Y:S02]  /*3360*/  SEL R9, RZ, 0x10, P5 ;  /* 0x00000010ff097807 */ /* 0x000fe40002800000 */
[----:B------:R-:W-:Y:S01]  /*3370*/  LOP3.LUT R20, R20, 0xf, RZ, 0xc0, !PT ;  /* 0x0000000f14147812 */ /* 0x000fe200078ec0ff */
[----:B------:R-:W2:Y:S01]  /*3380*/  SHFL.IDX PT, R14, R18, 0x1, 0x181f ;  /* 0x00381f00120e7f89 */ /* 0x000ea200000e0000 */
[----:B------:R-:W-:-:S03]  /*3390*/  IADD3 R23, -R9, 0x10, RZ ;  /* 0x0000001009177810 */ /* 0x000fc60007ffe1ff */
[----:B------:R3:W4:Y:S01]  /*33a0*/  SHFL.IDX PT, R17, R4, RZ, 0x181f ;  /* 0x00181fff04117589 */ /* 0x00072200000e0000 */
[----:B------:R-:W-:-:S03]  /*33b0*/  LOP3.LUT R23, R23, 0xf, RZ, 0xc0, !PT ;  /* 0x0000000f17177812 */ /* 0x000fc600078ec0ff */
[----:B------:R-:W5:Y:S01]  /*33c0*/  SHFL.IDX PT, R16, R18, RZ, 0x181f ;  /* 0x00181fff12107589 */ /* 0x000f6200000e0000 */
[----:B-1----:R-:W-:-:S04]  /*33d0*/  IADD3 R22, P6, P0, R23, R12, R10 ;  /* 0x0000000c17167210 */ /* 0x002fc800078de00a */
[----:B--2---:R-:W-:Y:S02]  /*33e0*/  IADD3.X R23, RZ, R14, R11, P6, P0 ;  /* 0x0000000eff177210 */ /* 0x004fe400037e040b */
[----:B------:R-:W-:Y:S01]  /*33f0*/  IADD3 R20, P6, P0, R20, R12, R7 ;  /* 0x0000000c14147210 */ /* 0x000fe200078de007 */
[----:B---3--:R-:W-:-:S03]  /*3400*/  IMAD.SHL.U32 R4, R216, 0x2, RZ ;  /* 0x00000002d8047824 */ /* 0x008fc600078e00ff */
[----:B------:R-:W-:Y:S02]  /*3410*/  IADD3.X R21, RZ, R14, R8, P6, P0 ;  /* 0x0000000eff157210 */ /* 0x000fe400037e0408 */
[----:B------:R-:W-:Y:S02]  /*3420*/  IADD3 R24, P6, P0, R13, R12, R4 ;  /* 0x0000000c0d187210 */ /* 0x000fe400078de004 */
[----:B------:R-:W-:-:S04]  /*3430*/  SHF.L.U64.HI R13, R216, 0x1, R219 ;  /* 0x00000001d80d7819 */ /* 0x000fc800000102db */
[----:B------:R-:W-:Y:S02]  /*3440*/  IADD3.X R25, RZ, R14, R13, P6, P0 ;  /* 0x0000000eff197210 */ /* 0x000fe400037e040d */
[C---:B----4-:R-:W-:Y:S02]  /*3450*/  IADD3 R10, P6, R17.reuse, R10, RZ ;  /* 0x0000000a110a7210 */ /* 0x050fe40007fde0ff */
[----:B------:R-:W-:-:S03]  /*3460*/  IADD3 R26, P0, R17, R7, RZ ;  /* 0x00000007111a7210 */ /* 0x000fc60007f1e0ff */
[C---:B-----5:R-:W-:Y:S01]  /*3470*/  IMAD.X R11, R16.reuse, 0x1, R11, P6 ;  /* 0x00000001100b7824 */ /* 0x060fe200030e060b */
        /* <DEDUP_REMOVED lines=12> */
.L_x_250:
[----:B-12---:R-:W-:Y:S01]  /*3540*/  LOP3.LUT R23, R90, 0xffffffe0, RZ, 0xc0, !PT ;  /* 0xffffffe05a177812 */ /* 0x006fe200078ec0ff */
[----:B------:R-:W-:Y:S01]  /*3550*/  UIADD3 UR19, UR8, 0x1, -UR19 ;  /* 0x0000000108137890 */ /* 0x000fe2000fffe813 */
[----:B------:R-:W-:Y:S01]  /*3560*/  LEA.HI R89, R89, R86, RZ, 0x2 ;  /* 0x0000005659597211 */ /* 0x000fe200078f10ff */
[----:B------:R-:W-:Y:S01]  /*3570*/  FMUL.FTZ R17, R60, c[0x0][0x320] ;  /* 0x0000c8003c117a20 */ /* 0x000fe20000410000 */
[----:B------:R-:W-:Y:S01]  /*3580*/  SHF.R.S32.HI R21, RZ, 0x1f, R88 ;  /* 0x0000001fff157819 */ /* 0x000fe20000011458 */
[----:B------:R-:W-:Y:S01]  /*3590*/  IMAD.IADD R8, R86, 0x1, -R23 ;  /* 0x0000000156087824 */ /* 0x000fe200078e0a17 */
[----:B------:R-:W-:Y:S01]  /*35a0*/  LOP3.LUT R89, R89, 0xfffffffc, RZ, 0xc0, !PT ;  /* 0xfffffffc59597812 */ /* 0x000fe200078ec0ff */
[----:B------:R-:W-:Y:S01]  /*35b0*/  FMUL.FTZ R13, R61, c[0x0][0x320] ;  /* 0x0000c8003d0d7a20 */ /* 0x000fe20000410000 */
        /* <DEDUP_REMOVED lines=8> */
[----:B------:R-:W-:Y:S01]  /*3640*/  LEA.HI R4, R89, R89, RZ, 0x1 ;  /* 0x0000005959047211 */ /* 0x000fe200078f08ff */
[----:B------:R-:W-:Y:S01]  /*3650*/  FMUL.FTZ R5, R53, c[0x0][0x320] ;  /* 0x0000c80035057a20 */ /* 0x000fe20000410000 */
[----:B------:R-:W-:Y:S01]  /*3660*/  IADD3 R21, -R21, R88, RZ ;  /* 0x0000005815157210 */ /* 0x000fe20007ffe1ff */
[----:B------:R-:W-:Y:S01]  /*3670*/  FMUL.FTZ R44, R44, c[0x0][0x320] ;  /* 0x0000c8002c2c7a20 */ /* 0x000fe20000410000 */
[----:B------:R-:W-:Y:S01]  /*3680*/  LEA.HI.SX32 R12, R10, UR26, 0x1e ;  /* 0x0000001a0a0c7c11 */ /* 0x000fe2000f8ff2ff */
[----:B------:R-:W-:Y:S01]  /*3690*/  FMUL.FTZ R45, R45, c[0x0][0x320] ;  /* 0x0000c8002d2d7a20 */ /* 0x000fe20000410000 */
[----:B------:R-:W-:Y:S01]  /*36a0*/  LOP3.LUT R4, R4, 0x1ffffffe, RZ, 0xc0, !PT ;  /* 0x1ffffffe04047812 */ /* 0x000fe200078ec0ff */
[----:B------:R-:W-:Y:S01]  /*36b0*/  FMUL.FTZ R40, R40, c[0x0][0x320] ;  /* 0x0000c80028287a20 */ /* 0x000fe20000410000 */
[----:B------:R-:W-:Y:S01]  /*36c0*/  PLOP3.LUT P6, PT, PT, PT, UP2, 0x80, 0x0 ;  /* 0x000000000000781c */ /* 0x000fe20003fcf028 */
[----:B------:R-:W-:Y:S01]  /*36d0*/  IMAD R12, R21, 0x10, R12 ;  /* 0x00000010150c7824 */ /* 0x000fe200078e020c */
[----:B------:R-:W-:Y:S01]  /*36e0*/  PLOP3.LUT P0, PT, PT, PT, UP2, 0x80, 0x0 ;  /* 0x000000000000781c */ /* 0x000fe20003f0f028 */
[----:B------:R-:W-:Y:S01]  /*36f0*/  IMAD.IADD R211, R89, 0x1, -R4 ;  /* 0x0000000159d37824 */ /* 0x000fe200078e0a04 */
[----:B------:R-:W-:Y:S01]  /*3700*/  LOP3.LUT R23, R10, 0x7ffffffc, RZ, 0xc0, !PT ;  /* 0x7ffffffc0a177812 */ /* 0x000fe200078ec0ff */
[----:B------:R-:W-:Y:S01]  /*3710*/  FMUL.FTZ R41, R41, c[0x0][0x320] ;  /* 0x0000c80029297a20 */ /* 0x000fe20000410000 */
[----:B------:R-:W1:Y:S01]  /*3720*/  MUFU.TANH R17, R17 ;  /* 0x0000001100117308 */ /* 0x000e620000002400 */
[----:B------:R-:W-:Y:S01]  /*3730*/  FMUL.FTZ R36, R36, c[0x0][0x320] ;  /* 0x0000c80024247a20 */ /* 0x000fe20000410000 */
[----:B------:R-:W-:Y:S01]  /*3740*/  LEA R211, R211, R12, 0x3 ;  /* 0x0000000cd3d37211 */ /* 0x000fe200078e18ff */
[----:B------:R-:W-:Y:S01]  /*3750*/  IMAD.IADD R212, R8, 0x1, -R23 ;  /* 0x0000000108d47824 */ /* 0x000fe200078e0a17 */
[----:B------:R-:W-:Y:S01]  /*3760*/  MOV R23, UR19 ;  /* 0x0000001300177c02 */ /* 0x000fe20008000f00 */
[----:B------:R-:W-:Y:S01]  /*3770*/  FMUL.FTZ R37, R37, c[0x0][0x320] ;  /* 0x0000c80025257a20 */ /* 0x000fe20000410000 */
[----:B------:R-:W-:Y:S01]  /*3780*/  ULDC UR19, c[0x0][0x324] ;  /* 0x0000c90000137ab9 */ /* 0x000fe20000000800 */
[----:B------:R-:W-:Y:S01]  /*3790*/  @P6 IMAD.HI.U32 R12, R211, c[0x0][0x2c8], RZ ;  /* 0x0000b200d30c6a27 */ /* 0x000fe200078e00ff */
[----:B------:R-:W2:Y:S01]  /*37a0*/  MUFU.TANH R13, R13 ;  /* 0x0000000d000d7308 */ /* 0x000ea20000002400 */
[----:B------:R-:W-:Y:S01]  /*37b0*/  ULOP3.LUT UR19, URZ, UR19, URZ, 0x33, !UPT ;  /* 0x000000133f137292 */ /* 0x000fe2000f8e333f */
[----:B------:R-:W0:Y:S01]  /*37c0*/  LDGDEPBAR ;  /* 0x00000000000079af */ /* 0x000e220000000000 */
[----:B------:R-:W-:Y:S01]  /*37d0*/  IMAD.MOV.U32 R4, RZ, RZ, R211 ;  /* 0x000000ffff047224 */ /* 0x000fe200078e00d3 */
[----:B------:R-:W-:Y:S01]  /*37e0*/  @P0 SHF.R.U32.HI R4, RZ, c[0x0][0x2cc], R12 ;  /* 0x0000b300ff040a19 */ /* 0x000fe2000001160c */
[----:B------:R-:W-:Y:S01]  /*37f0*/  IMAD.SHL.U32 R212, R212, 0x2, RZ ;  /* 0x00000002d4d47824 */ /* 0x000fe200078e00ff */
[----:B------:R-:W-:Y:S01]  /*3800*/  PLOP3.LUT P0, PT, PT, PT, UP1, 0x40, 0x0 ;  /* 0x000000000000781c */ /* 0x000fe20003f0e818 */
[----:B------:R-:W-:Y:S01]  /*3810*/  FMUL.FTZ R49, R49, c[0x0][0x320] ;  /* 0x0000c80031317a20 */ /* 0x000fe20000410000 */
[----:B------:R-:W3:Y:S01]  /*3820*/  MUFU.TANH R11, R11 ;  /* 0x0000000b000b7308 */ /* 0x000ee20000002400 */
[----:B------:R-:W4:Y:S01]  /*3830*/  SHFL.IDX PT, R21, R4, RZ, 0x1c1f ;  /* 0x001c1fff04157589 */ /* 0x000f2200000e0000 */
[----:B------:R-:W-:Y:S01]  /*3840*/  FMUL.FTZ R48, R48, c[0x0][0x320] ;  /* 0x0000c80030307a20 */ /* 0x000fe20000410000 */
[----:B------:R-:W-:Y:S01]  /*3850*/  IADD3 R10, R23, -UR12, -R212 ;  /* 0x8000000c170a7c10 */ /* 0x000fe2000fffe8d4 */
[----:B------:R-:W-:Y:S01]  /*3860*/  IMAD.IADD R203, R87, 0x1, R84 ;  /* 0x0000000157cb7824 */ /* 0x000fe200078e0254 */
[----:B------:R-:W-:-:S02]  /*3870*/  IADD3 R8, -R212, UR8, -R85 ;  /* 0x00000008d4087c10 */ /* 0x000fc4000fffe955 */
[C---:B------:R-:W-:Y:S01]  /*3880*/  IADD3 R12, R10.reuse, c[0x0][0x328], RZ ;  /* 0x0000ca000a0c7a10 */ /* 0x040fe20007ffe0ff */
[----:B------:R-:W1:Y:S01]  /*3890*/  MUFU.TANH R9, R9 ;  /* 0x0000000900097308 */ /* 0x000e620000002400 */
[----:B------:R-:W-:-:S07]  /*38a0*/  IADD3 R10, R10, UR19, RZ ;  /* 0x000000130a0a7c10 */ /* 0x000fce000fffe0ff */
[----:B------:R-:W1:Y:S08]  /*38b0*/  MUFU.TANH R7, R7 ;  /* 0x0000000700077308 */ /* 0x000e700000002400 */
[----:B------:R-:W1:Y:S01]  /*38c0*/  MUFU.TANH R5, R5 ;  /* 0x0000000500057308 */ /* 0x000e620000002400 */
[-C--:B----4-:R-:W-:Y:S02]  /*38d0*/  IADD3 R23, R12, R21.reuse, RZ ;  /* 0x000000150c177210 */ /* 0x090fe40007ffe0ff */
[----:B------:R-:W-:-:S02]  /*38e0*/  IADD3 R14, R10, R21, RZ ;  /* 0x000000150a0e7210 */ /* 0x000fc40007ffe0ff */
[----:B------:R-:W-:-:S03]  /*38f0*/  IMNMX R16, R23, R8, PT ;  /* 0x0000000817107217 */ /* 0x000fc60003800200 */
        /* <DEDUP_REMOVED lines=9> */
[----:B--23--:R-:W-:Y:S01]  /*3990*/  IMAD.U32 R18, RZ, RZ, UR12 ;  /* 0x0000000cff127e24 */ /* 0x00cfe2000f8e00ff */
[----:B------:R-:W-:Y:S04]  /*39a0*/  BSSY B0, `(.L_x_252) ;  /* 0x000000f000007945 */ /* 0x000fe80003800000 */
[----:B------:R-:W-:-:S04]  /*39b0*/  IADD3 R20, -R18, UR8, R21 ;  /* 0x0000000812147c10 */ /* 0x000fc8000fffe115 */
[----:B------:R-:W-:-:S13]  /*39c0*/  ISETP.GT.AND P0, PT, R20, -0x1, PT ;  /* 0xffffffff1400780c */ /* 0x000fda0003f04270 */
[----:B------:R-:W-:Y:S05]  /*39d0*/  @P0 BRA `(.L_x_253) ;  /* 0x0000007000000947 */ /* 0x000fea0003800000 */
[----:B------:R-:W-:Y:S01]  /*39e0*/  IMAD.MOV.U32 R18, RZ, RZ, 0x1 ;  /* 0x00000001ff127424 */ /* 0x000fe200078e00ff */
[----:B------:R-:W-:-:S04]  /*39f0*/  LOP3.LUT R20, RZ, R20, RZ, 0x33, !PT ;  /* 0x00000014ff147212 */ /* 0x000fc800078e33ff */
[----:B------:R-:W-:-:S13]  /*3a00*/  ISETP.NE.AND P0, PT, R18, c[0x0][0x32c], PT ;  /* 0x0000cb0012007a0c */ /* 0x000fda0003f05270 */
[----:B------:R-:W-:-:S05]  /*3a10*/  @P0 IMAD.HI.U32 R18, R20, c[0x0][0x330], RZ ;  /* 0x0000cc0014120a27 */ /* 0x000fca00078e00ff */
[----:B------:R-:W-:-:S04]  /*3a20*/  @P0 SHF.R.U32.HI R20, RZ, c[0x0][0x334], R18 ;  /* 0x0000cd00ff140a19 */ /* 0x000fc80000011612 */
[----:B------:R-:W-:Y:S01]  /*3a30*/  LOP3.LUT R20, RZ, R20, RZ, 0x33, !PT ;  /* 0x00000014ff147212 */ /* 0x000fe200078e33ff */
[----:B------:R-:W-:Y:S05]  /*3a40*/  BRA `(.L_x_254) ;  /* 0x0000004000007947 */ /* 0x000fea0003800000 */
.L_x_253:
[----:B------:R-:W-:-:S04]  /*3a50*/  MOV R18, 0x1 ;  /* 0x0000000100127802 */ /* 0x000fc80000000f00 */
[----:B------:R-:W-:-:S13]  /*3a60*/  ISETP.NE.AND P0, PT, R18, c[0x0][0x32c], PT ;  /* 0x0000cb0012007a0c */ /* 0x000fda0003f05270 */
[----:B------:R-:W-:-:S05]  /*3a70*/  @P0 IMAD.HI.U32 R18, R20, c[0x0][0x330], RZ ;  /* 0x0000cc0014120a27 */ /* 0x000fca00078e00ff */
[----:B------:R-:W-:Y:S02]  /*3a80*/  @P0 SHF.R.U32.HI R20, RZ, c[0x0][0x334], R18 ;  /* 0x0000cd00ff140a19 */ /* 0x000fe40000011612 */
.L_x_254:
[----:B------:R-:W-:Y:S05]  /*3a90*/  BSYNC B0 ;  /* 0x0000000000007941 */ /* 0x000fea0003800000 */
.L_x_252:
[----:B------:R-:W-:-:S04]  /*3aa0*/  IMAD R23, R20, c[0x0][0x32c], -R85 ;  /* 0x0000cb0014177a24 */ /* 0x000fc800078e0a55 */
[----:B------:R-:W-:-:S05]  /*3ab0*/  IMAD.IADD R23, R23, 0x1, -R212 ;  /* 0x0000000117177824 */ /* 0x000fca00078e0ad4 */
[----:B------:R-:W-:Y:S02]  /*3ac0*/  IADD3 R21, R23, c[0x0][0x32c], RZ ;  /* 0x0000cb0017157a10 */ /* 0x000fe40007ffe0ff */
[----:B------:R-:W-:Y:S02]  /*3ad0*/  IMNMX R14, R14, R23, !PT ;  /* 0x000000170e0e7217 */ /* 0x000fe40007800200 */
[----:B------:R-:W-:Y:S02]  /*3ae0*/  IMNMX R16, R16, R21, PT ;  /* 0x0000001510107217 */ /* 0x000fe40003800200 */
.L_x_251:
[----:B--23--:R-:W-:Y:S01]  /*3af0*/  ISETP.LT.AND P6, PT, RZ, UR22, PT ;  /* 0x00000016ff007c0c */ /* 0x00cfe2000bfc1270 */
[----:B------:R-:W2:Y:S01]  /*3b00*/  SHFL.IDX PT, R27, R4, 0x1, 0x1c1f ;  /* 0x003c1f00041b7f89 */ /* 0x000ea200000e0000 */
[----:B------:R-:W-:Y:S02]  /*3b10*/  FMUL.FTZ R22, R15, c[0x0][0x320] ;  /* 0x0000c8000f167a20 */ /* 0x000fe40000410000 */
        /* <DEDUP_REMOVED lines=20> */
[----:B------:R-:W-:Y:S01]  /*3c60*/  FMUL.FTZ R38, R38, c[0x0][0x320] ;  /* 0x0000c80026267a20 */ /* 0x000fe20000410000 */
[----:B------:R-:W-:Y:S01]  /*3c70*/  ISETP.LT.OR P0, PT, R16, 0x9, P0 ;  /* 0x000000091000780c */ /* 0x000fe20000701670 */
[----:B------:R-:W-:Y:S01]  /*3c80*/  FMUL.FTZ R39, R39, c[0x0][0x320] ;  /* 0x0000c80027277a20 */ /* 0x000fe20000410000 */
[----:B------:R4:W1:Y:S01]  /*3c90*/  MUFU.TANH R172, R51 ;  /* 0x0000003300ac7308 */ /* 0x0008620000002400 */
[----:B------:R-:W-:Y:S01]  /*3ca0*/  FMUL.FTZ R42, R42, c[0x0][0x320] ;  /* 0x0000c8002a2a7a20 */ /* 0x000fe20000410000 */
[----:B-1----:R-:W-:Y:S01]  /*3cb0*/  FSEL R17, R17, -INF , !P0 ;  /* 0xff80000011117808 */ /* 0x002fe20004000000 */
[----:B--2---:R-:W-:Y:S01]  /*3cc0*/  IMAD.IADD R25, R12, 0x1, R27 ;  /* 0x000000010c197824 */ /* 0x004fe200078e021b */
[----:B------:R-:W-:-:S04]  /*3cd0*/  ISETP.GT.AND P0, PT, R14, 0x9, P6 ;  /* 0x000000090e00780c */ /* 0x000fc80003704270 */
[----:B------:R-:W-:Y:S01]  /*3ce0*/  ISETP.LT.OR P0, PT, R16, 0xa, P0 ;  /* 0x0000000a1000780c */ /* 0x000fe20000701670 */
[----:B------:R-:W1:Y:S01]  /*3cf0*/  MUFU.TANH R20, R20 ;  /* 0x0000001400147308 */ /* 0x000e620000002400 */
[----:B------:R-:W-:Y:S01]  /*3d00*/  IMNMX R24, R25, R8, PT ;  /* 0x0000000819187217 */ /* 0x000fe20003800200 */
[----:B------:R-:W-:Y:S01]  /*3d10*/  IMAD.IADD R25, R10, 0x1, R27 ;  /* 0x000000010a197824 */ /* 0x000fe200078e021b */
[----:B------:R-:W-:Y:S02]  /*3d20*/  FSEL R13, R13, -INF , !P0 ;  /* 0xff8000000d0d7808 */ /* 0x000fe40004000000 */
[----:B------:R-:W-:-:S03]  /*3d30*/  ISETP.GT.AND P0, PT, R14, 0x10, P6 ;  /* 0x000000100e00780c */ /* 0x000fc60003704270 */
[----:B------:R-:W2:Y:S01]  /*3d40*/  MUFU.TANH R18, R18 ;  /* 0x0000001200127308 */ /* 0x000ea20000002400 */
[----:B------:R-:W-:-:S04]  /*3d50*/  ISETP.LT.OR P0, PT, R16, 0x11, P0 ;  /* 0x000000111000780c */ /* 0x000fc80000701670 */
[----:B------:R-:W-:Y:S02]  /*3d60*/  FSEL R11, R11, -INF , !P0 ;  /* 0xff8000000b0b7808 */ /* 0x000fe40004000000 */
[----:B------:R-:W-:Y:S01]  /*3d70*/  ISETP.GT.AND P0, PT, R14, 0x11, P6 ;  /* 0x000000110e00780c */ /* 0x000fe20003704270 */
[----:B------:R4:W1:Y:S03]  /*3d80*/  MUFU.TANH R164, R46 ;  /* 0x0000002e00a47308 */ /* 0x0008660000002400 */
[----:B------:R-:W-:-:S04]  /*3d90*/  ISETP.LT.OR P0, PT, R16, 0x12, P0 ;  /* 0x000000121000780c */ /* 0x000fc80000701670 */
[----:B------:R-:W-:Y:S01]  /*3da0*/  FSEL R9, R9, -INF , !P0 ;  /* 0xff80000009097808 */ /* 0x000fe20004000000 */
[----:B------:R4:W1:Y:S01]  /*3db0*/  MUFU.TANH R170, R47 ;  /* 0x0000002f00aa7308 */ /* 0x0008620000002400 */
[----:B------:R-:W-:-:S04]  /*3dc0*/  ISETP.GT.AND P0, PT, R14, 0x18, P6 ;  /* 0x000000180e00780c */ /* 0x000fc80003704270 */
[----:B------:R-:W-:-:S03]  /*3dd0*/  ISETP.LT.OR P0, PT, R16, 0x19, P0 ;  /* 0x000000191000780c */ /* 0x000fc60000701670 */
[----:B------:R-:W1:Y:S01]  /*3de0*/  MUFU.TANH R21, R21 ;  /* 0x0000001500157308 */ /* 0x000e620000002400 */
[----:B------:R-:W-:Y:S02]  /*3df0*/  FSEL R7, R7, -INF , !P0 ;  /* 0xff80000007077808 */ /* 0x000fe40004000000 */
[----:B------:R-:W-:-:S04]  /*3e00*/  ISETP.GT.AND P0, PT, R14, 0x19, P6 ;  /* 0x000000190e00780c */ /* 0x000fc80003704270 */
[----:B------:R-:W-:Y:S01]  /*3e10*/  ISETP.LT.OR P0, PT, R16, 0x1a, P0 ;  /* 0x0000001a1000780c */ /* 0x000fe20000701670 */
[----:B------:R4:W1:Y:S03]  /*3e20*/  MUFU.TANH R144, R63 ;  /* 0x0000003f00907308 */ /* 0x0008660000002400 */
[----:B------:R-:W-:Y:S02]  /*3e30*/  FSEL R5, R5, -INF , !P0 ;  /* 0xff80000005057808 */ /* 0x000fe40004000000 */
[----:B------:R-:W-:-:S03]  /*3e40*/  ISETP.GT.AND P0, PT, R14, 0x20, P6 ;  /* 0x000000200e00780c */ /* 0x000fc60003704270 */
[----:B------:R4:W1:Y:S01]  /*3e50*/  MUFU.TANH R142, R43 ;  /* 0x0000002b008e7308 */ /* 0x0008620000002400 */
        /* <DEDUP_REMOVED lines=28> */
[----:B------:R-:W-:-:S13]  /*4020*/  PLOP3.LUT P0, PT, PT, PT, UP1, 0x40, 0x0 ;  /* 0x000000000000781c */ /* 0x000fda0003f0e818 */
[----:B------:R-:W-:Y:S05]  /*4030*/  @P0 BRA `(.L_x_255) ;  /* 0x0000016000000947 */ /* 0x000fea0003800000 */
[----:B-1234-:R-:W-:Y:S01]  /*4040*/  IMAD.U32 R4, RZ, RZ, UR12 ;  /* 0x0000000cff047e24 */ /* 0x01efe2000f8e00ff */
        /* <DEDUP_REMOVED lines=11> */
.L_x_257:
[----:B------:R-:W-:-:S04]  /*4100*/  MOV R4, 0x1 ;  /* 0x0000000100047802 */ /* 0x000fc80000000f00 */
[----:B------:R-:W-:-:S13]  /*4110*/  ISETP.NE.AND P0, PT, R4, c[0x0][0x32c], PT ;  /* 0x0000cb0004007a0c */ /* 0x000fda0003f05270 */
[----:B------:R-:W-:-:S05]  /*4120*/  @P0 IMAD.HI.U32 R4, R8, c[0x0][0x330], RZ ;  /* 0x0000cc0008040a27 */ /* 0x000fca00078e00ff */
[----:B------:R-:W-:Y:S02]  /*4130*/  @P0 SHF.R.U32.HI R8, RZ, c[0x0][0x334], R4 ;  /* 0x0000cd00ff080a19 */ /* 0x000fe40000011604 */
.L_x_258:
[----:B------:R-:W-:Y:S05]  /*4140*/  BSYNC B0 ;  /* 0x0000000000007941 */ /* 0x000fea0003800000 */
.L_x_256:
[----:B------:R-:W-:-:S04]  /*4150*/  IMAD R85, R8, c[0x0][0x32c], -R85 ;  /* 0x0000cb0008557a24 */ /* 0x000fc800078e0a55 */
[----:B------:R-:W-:-:S05]  /*4160*/  IMAD.IADD R4, R85, 0x1, -R212 ;  /* 0x0000000155047824 */ /* 0x000fca00078e0ad4 */
[----:B------:R-:W-:Y:S02]  /*4170*/  IADD3 R27, R4, c[0x0][0x32c], RZ ;  /* 0x0000cb00041b7a10 */ /* 0x000fe40007ffe0ff */
[----:B------:R-:W-:Y:S02]  /*4180*/  IMNMX R25, R25, R4, !PT ;  /* 0x0000000419197217 */ /* 0x000fe40007800200 */
[----:B------:R-:W-:Y:S02]  /*4190*/  IMNMX R24, R24, R27, PT ;  /* 0x0000001b18187217 */ /* 0x000fe40003800200 */
.L_x_255:
[----:B-1234-:R-:W-:Y:S01]  /*41a0*/  ISETP.GT.AND P0, PT, R25, 0x1, P6 ;  /* 0x000000011900780c */ /* 0x01efe20003704270 */
[----:B------:R-:W-:Y:S01]  /*41b0*/  IMAD.SHL.U32 R203, R203, 0x2, RZ ;  /* 0x00000002cbcb7824 */ /* 0x000fe200078e00ff */
[----:B------:R-:W-:Y:S02]  /*41c0*/  @UP2 USHF.L.U32 UR27, UR27, 0x7, URZ ;  /* 0x000000071b1b2899 */ /* 0x000fe4000800063f */
[----:B------:R-:W-:Y:S01]  /*41d0*/  ISETP.LT.OR P0, PT, R24, 0x2, P0 ;  /* 0x000000021800780c */ /* 0x000fe20000701670 */
[--C-:B------:R-:W-:Y:S01]  /*41e0*/  IMAD R197, R3, 0x2, R203.reuse ;  /* 0x0000000203c57824 */ /* 0x100fe200078e02cb */
[----:B------:R-:W-:Y:S01]  /*41f0*/  LDSM.16.MT88.4 R40, [R203+0x2100] ;  /* 0x00210000cb28783b */ /* 0x000fe20000004200 */
[----:B------:R-:W-:Y:S01]  /*4200*/  IMAD R198, R2, 0x2, R203 ;  /* 0x0000000202c67824 */ /* 0x000fe200078e02cb */
[----:B------:R-:W-:Y:S01]  /*4210*/  FSEL R16, R22, -INF , !P0 ;  /* 0xff80000016107808 */ /* 0x000fe20004000000 */
[----:B------:R-:W-:Y:S01]  /*4220*/  ULDC.64 UR4, c[0x0][0x2c8] ;  /* 0x0000b20000047ab9 */ /* 0x000fe20000000a00 */
[----:B------:R-:W-:Y:S01]  /*4230*/  ISETP.GT.AND P0, PT, R25, 0x8, P6 ;  /* 0x000000081900780c */ /* 0x000fe20003704270 */
[----:B------:R-:W-:Y:S01]  /*4240*/  LDSM.16.MT88.4 R56, [R197+0x2100] ;  /* 0x00210000c538783b */ /* 0x000fe20000004200 */
[----:B------:R-:W-:Y:S01]  /*4250*/  IMAD R196, R3, 0x2, R198 ;  /* 0x0000000203c47824 */ /* 0x000fe200078e02c6 */
[----:B------:R-:W-:Y:S01]  /*4260*/  UIMAD.WIDE.U32 UR28, UR27, UR4, URZ ;  /* 0x000000041b1c72a5 */ /* 0x000fe2000f8e003f */
[----:B------:R-:W-:Y:S01]  /*4270*/  ISETP.LT.OR P0, PT, R24, 0x9, P0 ;  /* 0x000000091800780c */ /* 0x000fe20000701670 */
[----:B------:R-:W-:Y:S01]  /*4280*/  LDSM.16.MT88.4 R124, [R203+0x100] ;  /* 0x00010000cb7c783b */ /* 0x000fe20000004200 */
[----:B------:R-:W-:-:S02]  /*4290*/  UIADD3 UR22, UR22, -0x2, URZ ;  /* 0xfffffffe16167890 */ /* 0x000fc4000fffe03f */
[----:B------:R-:W-:Y:S01]  /*42a0*/  FSEL R4, R20, -INF , !P0 ;  /* 0xff80000014047808 */ /* 0x000fe20004000000 */
[----:B------:R-:W-:Y:S01]  /*42b0*/  LDSM.16.MT88.4 R116, [R198+0x100] ;  /* 0x00010000c674783b */ /* 0x000fe20000004200 */
[C---:B------:R-:W-:Y:S01]  /*42c0*/  ISETP.GT.AND P0, PT, R25.reuse, 0x9, P6 ;  /* 0x000000091900780c */ /* 0x040fe20003704270 */
[----:B------:R-:W-:Y:S02]  /*42d0*/  @UP2 UMOV UR27, UR29 ;  /* 0x0000001d001b2c82 */ /* 0x000fe40008000000 */
[----:B------:R-:W-:Y:S01]  /*42e0*/  LDSM.16.MT88.4 R108, [R197+0x100] ;  /* 0x00010000c56c783b */ /* 0x000fe20000004200 */
[----:B------:R-:W-:Y:S01]  /*42f0*/  ISETP.LT.OR P0, PT, R24, 0xa, P0 ;  /* 0x0000000a1800780c */ /* 0x000fe20000701670 */
[----:B------:R-:W-:Y:S02]  /*4300*/  @UP2 USHF.R.U32.HI UR26, URZ, UR5, UR27 ;  /* 0x000000053f1a2299 */ /* 0x000fe4000801161b */
[----:B------:R-:W-:Y:S01]  /*4310*/  LDSM.16.MT88.4 R100, [R196+0x100] ;  /* 0x00010000c464783b */ /* 0x000fe20000004200 */
[----:B------:R-:W-:Y:S01]  /*4320*/  FSEL R144, R144, -INF , !P0 ;  /* 0xff80000090907808 */ /* 0x000fe20004000000 */
[----:B------:R-:W-:Y:S01]  /*4330*/  UIADD3 UR4, UR23, UR26, URZ ;  /* 0x0000001a17047290 */ /* 0x000fe2000fffe03f */
[----:B------:R-:W-:Y:S01]  /*4340*/  ISETP.GT.AND P0, PT, R25, 0x10, P6 ;  /* 0x000000101900780c */ /* 0x000fe20003704270 */
[----:B------:R-:W-:Y:S01]  /*4350*/  LDSM.16.MT88.4 R48, [R198+0x2100] ;  /* 0x00210000c630783b */ /* 0x000fe20000004200 */
[----:B------:R-:W-:-:S02]  /*4360*/  ULDC UR23, c[0x0][0x328] ;  /* 0x0000ca0000177ab9 */ /* 0x000fc40000000800 */
[----:B------:R-:W-:Y:S01]  /*4370*/  ISETP.LT.OR P0, PT, R24, 0x11, P0 ;  /* 0x000000111800780c */ /* 0x000fe20000701670 */
[----:B------:R-:W-:Y:S01]  /*4380*/  LDSM.16.MT88.4 R64, [R196+0x2100] ;  /* 0x00210000c440783b */ /* 0x000fe20000004200 */
[----:B------:R-:W-:Y:S02]  /*4390*/  UIADD3 UR23, UR4, UR23, URZ ;  /* 0x0000001704177290 */ /* 0x000fe4000fffe03f */
[----:B------:R-:W-:Y:S01]  /*43a0*/  FSEL R14, R18, -INF , !P0 ;  /* 0xff800000120e7808 */ /* 0x000fe20004000000 */
[----:B------:R-:W-:Y:S01]  /*43b0*/  LDSM.16.MT88.4 R72, [R203+0x4100] ;  /* 0x00410000cb48783b */ /* 0x000fe20000004200 */
[----:B------:R-:W-:Y:S02]  /*43c0*/  ISETP.GT.AND P0, PT, R25, 0x11, P6 ;  /* 0x000000111900780c */ /* 0x000fe40003704270 */
[----:B------:R-:W-:Y:S01]  /*43d0*/  FMNMX.FTZ R18, R6, R19, !PT ;  /* 0x0000001306127209 */ /* 0x000fe20007810000 */
[----:B------:R-:W-:Y:S01]  /*43e0*/  LDSM.16.MT88.4 R80, [R198+0x4100] ;  /* 0x00410000c650783b */ /* 0x000fe20000004200 */
[----:B------:R-:W-:-:S02]  /*43f0*/  ISETP.LT.OR P0, PT, R24, 0x12, P0 ;  /* 0x000000121800780c */ /* 0x000fc40000701670 */
[----:B------:R-:W-:Y:S01]  /*4400*/  FMNMX.FTZ R18, R17, R18, !PT ;  /* 0x0000001211127209 */ /* 0x000fe20007810000 */
[----:B------:R-:W-:Y:S01]  /*4410*/  LDSM.16.MT88.4 R88, [R197+0x4100] ;  /* 0x00410000c558783b */ /* 0x000fe20000004200 */
[----:B------:R-:W-:Y:S02]  /*4420*/  FSEL R12, R21, -INF , !P0 ;  /* 0xff800000150c7808 */ /* 0x000fe40004000000 */
[----:B------:R-:W-:Y:S01]  /*4430*/  ISETP.GT.AND P0, PT, R25, 0x18, P6 ;  /* 0x000000181900780c */ /* 0x000fe20003704270 */
[----:B------:R-:W-:Y:S01]  /*4440*/  LDSM.16.MT88.4 R136, [R198+0x900] ;  /* 0x00090000c688783b */ /* 0x000fe20000004200 */
[----:B------:R-:W-:Y:S02]  /*4450*/  FMNMX.FTZ R18, R13, R18, !PT ;  /* 0x000000120d127209 */ /* 0x000fe40007810000 */
[----:B------:R-:W-:Y:S01]  /*4460*/  ISETP.LT.OR P0, PT, R24, 0x19, P0 ;  /* 0x000000191800780c */ /* 0x000fe20000701670 */
[----:B------:R-:W-:Y:S01]  /*4470*/  LDSM.16.MT88.4 R32, [R197+0x900] ;  /* 0x00090000c520783b */ /* 0x000fe20000004200 */
[----:B------:R-:W-:-:S02]  /*4480*/  FMNMX.FTZ R18, R11, R18, !PT ;  /* 0x000000120b127209 */ /* 0x000fc40007810000 */
[----:B------:R-:W-:Y:S01]  /*4490*/  FSEL R10, R15, -INF , !P0 ;  /* 0xff8000000f0a7808 */ /* 0x000fe20004000000 */
[----:B------:R-:W-:Y:S01]  /*44a0*/  LDSM.16.MT88.4 R28, [R196+0x900] ;  /* 0x00090000c41c783b */ /* 0x000fe20000004200 */
[----:B------:R-:W-:Y:S02]  /*44b0*/  ISETP.GT.AND P0, PT, R25, 0x19, P6 ;  /* 0x000000191900780c */ /* 0x000fe40003704270 */
[----:B------:R-:W-:Y:S02]  /*44c0*/  FMNMX.FTZ R18, R9, R18, !PT ;  /* 0x0000001209127209 */ /* 0x000fe40007810000 */
        /* <DEDUP_REMOVED lines=11> */
[----:B------:R-:W-:Y:S02]  /*4580*/  FMNMX.FTZ R0, R7, R18, !PT ;  /* 0x0000001207007209 */ /* 0x000fe40007810000 */
[----:B------:R-:W-:Y:S02]  /*4590*/  FMNMX.FTZ R23, R15, R16, !PT ;  /* 0x000000100f177209 */ /* 0x000fe40007810000 */
[----:B------:R-:W-:Y:S02]  /*45a0*/  FMNMX.FTZ R0, R5, R0, !PT ;  /* 0x0000000005007209 */ /* 0x000fe40007810000 */
[----:B------:R-:W-:Y:S02]  /*45b0*/  ISETP.GT.AND P0, PT, R25, 0x28, P6 ;  /* 0x000000281900780c */ /* 0x000fe40003704270 */
[----:B------:R-:W-:-:S02]  /*45c0*/  FMNMX.FTZ R0, R165, R0, !PT ;  /* 0x00000000a5007209 */ /* 0x000fc40007810000 */
[----:B------:R-:W-:Y:S02]  /*45d0*/  FMNMX.FTZ R23, R4, R23, !PT ;  /* 0x0000001704177209 */ /* 0x000fe40007810000 */
[----:B------:R-:W-:Y:S02]  /*45e0*/  FMNMX.FTZ R0, R159, R0, !PT ;  /* 0x000000009f007209 */ /* 0x000fe40007810000 */
[----:B------:R-:W-:Y:S02]  /*45f0*/  ISETP.LT.OR P0, PT, R24, 0x29, P0 ;  /* 0x000000291800780c */ /* 0x000fe40000701670 */
[----:B------:R-:W-:Y:S02]  /*4600*/  FMNMX.FTZ R23, R144, R23, !PT ;  /* 0x0000001790177209 */ /* 0x000fe40007810000 */
[----:B------:R-:W-:Y:S02]  /*4610*/  FMNMX.FTZ R0, R157, R0, !PT ;  /* 0x000000009d007209 */ /* 0x000fe40007810000 */
[----:B------:R-:W-:-:S02]  /*4620*/  FSEL R164, R164, -INF , !P0 ;  /* 0xff800000a4a47808 */ /* 0x000fc40004000000 */
[----:B------:R-:W-:Y:S02]  /*4630*/  FMNMX.FTZ R23, R14, R23, !PT ;  /* 0x000000170e177209 */ /* 0x000fe40007810000 */
[----:B------:R-:W-:Y:S02]  /*4640*/  ISETP.GT.AND P0, PT, R25, 0x29, P6 ;  /* 0x000000291900780c */ /* 0x000fe40003704270 */
[----:B------:R-:W-:Y:S02]  /*4650*/  FMNMX.FTZ R0, R163, R0, !PT ;  /* 0x00000000a3007209 */ /* 0x000fe40007810000 */
[----:B------:R-:W-:Y:S02]  /*4660*/  FMNMX.FTZ R23, R12, R23, !PT ;  /* 0x000000170c177209 */ /* 0x000fe40007810000 */
[----:B------:R-:W-:Y:S02]  /*4670*/  ISETP.LT.OR P0, PT, R24, 0x2a, P0 ;  /* 0x0000002a1800780c */ /* 0x000fe40000701670 */
[----:B------:R-:W-:-:S02]  /*4680*/  FMNMX.FTZ R0, R169, R0, !PT ;  /* 0x00000000a9007209 */ /* 0x000fc40007810000 */
[----:B------:R-:W-:Y:S02]  /*4690*/  FMNMX.FTZ R23, R10, R23, !PT ;  /* 0x000000170a177209 */ /* 0x000fe40007810000 */
[----:B------:R-:W-:Y:S02]  /*46a0*/  FSEL R170, R170, -INF , !P0 ;  /* 0xff800000aaaa7808 */ /* 0x000fe40004000000 */
[----:B------:R-:W-:Y:S02]  /*46b0*/  ISETP.GT.AND P0, PT, R25, 0x30, P6 ;  /* 0x000000301900780c */ /* 0x000fe40003704270 */
[----:B------:R-:W-:Y:S02]  /*46c0*/  FMNMX.FTZ R0, R167, R0, !PT ;  /* 0x00000000a7007209 */ /* 0x000fe40007810000 */
[----:B------:R-:W-:Y:S02]  /*46d0*/  FMNMX.FTZ R23, R8, R23, !PT ;  /* 0x0000001708177209 */ /* 0x000fe40007810000 */
[----:B------:R-:W-:-:S02]  /*46e0*/  ISETP.LT.OR P0, PT, R24, 0x31, P0 ;  /* 0x000000311800780c */ /* 0x000fc40000701670 */
[----:B------:R-:W-:Y:S02]  /*46f0*/  FMNMX.FTZ R0, R143, R0, !PT ;  /* 0x000000008f007209 */ /* 0x000fe40007810000 */
[----:B------:R-:W-:Y:S02]  /*4700*/  FMNMX.FTZ R23, R162, R23, !PT ;  /* 0x00000017a2177209 */ /* 0x000fe40007810000 */
[----:B------:R-:W-:Y:S02]  /*4710*/  FSEL R166, R166, -INF , !P0 ;  /* 0xff800000a6a67808 */ /* 0x000fe40004000000 */
[----:B------:R-:W-:Y:S02]  /*4720*/  ISETP.GT.AND P0, PT, R25, 0x31, P6 ;  /* 0x000000311900780c */ /* 0x000fe40003704270 */
[----:B------:R-:W-:Y:S02]  /*4730*/  FMNMX.FTZ R0, R141, R0, !PT ;  /* 0x000000008d007209 */ /* 0x000fe40007810000 */
[----:B------:R-:W-:-:S02]  /*4740*/  FMNMX.FTZ R23, R172, R23, !PT ;  /* 0x00000017ac177209 */ /* 0x000fc40007810000 */
[----:B------:R-:W-:Y:S01]  /*4750*/  ISETP.LT.OR P0, PT, R24, 0x32, P0 ;  /* 0x000000321800780c */ /* 0x000fe20000701670 */
[----:B------:R-:W1:Y:S01]  /*4760*/  SHFL.BFLY PT, R21, R0, 0x2, 0x1f ;  /* 0x0c401f0000157f89 */ /* 0x000e6200000e0000 */
[----:B------:R-:W-:Y:S02]  /*4770*/  FMNMX.FTZ R23, R164, R23, !PT ;  /* 0x00000017a4177209 */ /* 0x000fe40007810000 */
[----:B------:R-:W-:Y:S02]  /*4780*/  FSEL R142, R142, -INF , !P0 ;  /* 0xff8000008e8e7808 */ /* 0x000fe40004000000 */
[C---:B------:R-:W-:Y:S02]  /*4790*/  ISETP.GT.AND P0, PT, R25.reuse, 0x38, P6 ;  /* 0x000000381900780c */ /* 0x040fe40003704270 */
[----:B------:R-:W-:Y:S02]  /*47a0*/  FMNMX.FTZ R23, R170, R23, !PT ;  /* 0x00000017aa177209 */ /* 0x000fe40007810000 */
[----:B------:R-:W-:-:S02]  /*47b0*/  ISETP.GT.AND P6, PT, R25, 0x39, P6 ;  /* 0x000000391900780c */ /* 0x000fc400037c4270 */
[----:B------:R-:W-:Y:S02]  /*47c0*/  ISETP.LT.OR P0, PT, R24, 0x39, P0 ;  /* 0x000000391800780c */ /* 0x000fe40000701670 */
[----:B------:R-:W-:Y:S02]  /*47d0*/  FMNMX.FTZ R23, R166, R23, !PT ;  /* 0x00000017a6177209 */ /* 0x000fe40007810000 */
[----:B------:R-:W-:Y:S02]  /*47e0*/  ISETP.LT.OR P6, PT, R24, 0x3a, P6 ;  /* 0x0000003a1800780c */ /* 0x000fe400037c1670 */
[----:B------:R-:W-:Y:S01]  /*47f0*/  FSEL R140, R140, -INF , !P0 ;  /* 0xff8000008c8c7808 */ /* 0x000fe20004000000 */
[----:B------:R-:W-:Y:S01]  /*4800*/  LDSM.16.MT88.4 R24, [R198+0x2900] ;  /* 0x00290000c618783b */ /* 0x000fe20000004200 */
[----:B------:R-:W-:Y:S02]  /*4810*/  FMNMX.FTZ R23, R142, R23, !PT ;  /* 0x000000178e177209 */ /* 0x000fe40007810000 */
[----:B------:R-:W-:-:S02]  /*4820*/  FSEL R160, R160, -INF , !P6 ;  /* 0xff800000a0a07808 */ /* 0x000fc40007000000 */
        /* <DEDUP_REMOVED lines=30> */
[--C-:B------:R-:W-:Y:S01]  /*4a10*/  FFMA.FTZ R169, R169, c[0x0][0x2d0], -R168.reuse ;  /* 0x0000b400a9a97a23 */ /* 0x100fe200000108a8 */
[----:B------:R-:W-:Y:S01]  /*4a20*/  FSEL R161, R161, RZ, P0 ;  /* 0x000000ffa1a17208 */ /* 0x000fe20000000000 */
[----:B------:R-:W-:Y:S01]  /*4a30*/  FFMA.FTZ R214, R141, c[0x0][0x2d0], -R168 ;  /* 0x0000b4008dd67a23 */ /* 0x000fe200000108a8 */
        /* <DEDUP_REMOVED lines=24> */
[----:B------:R-:W-:Y:S02]  /*4bc0*/  FFMA.FTZ R167, R143, c[0x0][0x2d0], -R168 ;  /* 0x0000b4008fa77a23 */ /* 0x000fe400000108a8 */
[--C-:B------:R-:W-:Y:S01]  /*4bd0*/  FFMA.FTZ R166, R166, c[0x0][0x2d0], -R161.reuse ;  /* 0x0000b400a6a67a23 */ /* 0x100fe200000108a1 */
[----:B------:R-:W5:Y:S01]  /*4be0*/  MUFU.EX2 R144, R144 ;  /* 0x0000009000907308 */ /* 0x000f620000000800 */
[----:B----4-:R-:W-:Y:S01]  /*4bf0*/  F2FP.BF16.PACK_AB R97, R150, R149 ;  /* 0x000000959661723e */ /* 0x010fe200000010ff */
[--C-:B------:R-:W-:Y:S02]  /*4c00*/  FFMA.FTZ R171, R142, c[0x0][0x2d0], -R161.reuse ;  /* 0x0000b4008eab7a23 */ /* 0x100fe400000108a1 */
[--C-:B------:R-:W-:Y:S02]  /*4c10*/  FFMA.FTZ R168, R140, c[0x0][0x2d0], -R161.reuse ;  /* 0x0000b4008ca87a23 */ /* 0x100fe400000108a1 */
[----:B------:R-:W-:Y:S01]  /*4c20*/  FFMA.FTZ R215, R160, c[0x0][0x2d0], -R161 ;  /* 0x0000b400a0d77a23 */ /* 0x000fe200000108a1 */
[----:B------:R-:W-:Y:S01]  /*4c30*/  LDSM.16.MT88.4 R140, [R198+0x1900] ;  /* 0x00190000c68c783b */ /* 0x000fe20000004200 */
[----:B------:R-:W-:Y:S01]  /*4c40*/  MUFU.EX2 R152, R152 ;  /* 0x0000009800987308 */ /* 0x000fe20000000800 */
[----:B------:R-:W-:-:S02]  /*4c50*/  FADD.FTZ R154, R155, R154 ;  /* 0x0000009a9b9a7221 */ /* 0x000fc40000010000 */
[----:B------:R-:W-:Y:S02]  /*4c60*/  FADD.FTZ R150, R149, R150 ;  /* 0x0000009695967221 */ /* 0x000fe40000010000 */
[----:B------:R-:W-:Y:S01]  /*4c70*/  FADD.FTZ R153, R153, R154 ;  /* 0x0000009a99997221 */ /* 0x000fe20000010000 */
[----:B-----5:R-:W-:Y:S02]  /*4c80*/  F2FP.BF16.PACK_AB R99, R144, R151 ;  /* 0x000000979063723e */ /* 0x020fe400000010ff */
[----:B------:R-:W4:Y:S01]  /*4c90*/  MUFU.EX2 R147, R147 ;  /* 0x0000009300937308 */ /* 0x000f220000000800 */
        /* <DEDUP_REMOVED lines=186> */
[----:B------:R-:W-:-:S12]  /*5840*/  UIADD3 UR26, UR4, -0x1, URZ ;  /* 0xffffffff041a7890 */ /* 0x000fd8000fffe03f */
[----:B------:R-:W-:Y:S05]  /*5850*/  @P0 BRA `(.L_x_260) ;  /* 0x000000a000000947 */ /* 0x000fea0003800000 */
[----:B------:R-:W-:Y:S02]  /*5860*/  UMOV UR26, 0x1 ;  /* 0x00000001001a7882 */ /* 0x000fe40000000000 */
        /* <DEDUP_REMOVED lines=9> */
.L_x_260:
[----:B------:R-:W-:Y:S02]  /*5900*/  UMOV UR5, 0x1 ;  /* 0x0000000100057882 */ /* 0x000fe40000000000 */
[----:B------:R-:W-:Y:S02]  /*5910*/  ULDC UR4, c[0x0][0x32c] ;  /* 0x0000cb0000047ab9 */ /* 0x000fe40000000800 */
[----:B------:R-:W-:-:S03]  /*5920*/  UISETP.NE.AND UP0, UPT, UR5, UR4, UPT ;  /* 0x000000040500728c */ /* 0x000fc6000bf05270 */
[----:B------:R-:W-:Y:S02]  /*5930*/  ULDC.64 UR4, c[0x0][0x330] ;  /* 0x0000cc0000047ab9 */ /* 0x000fe40000000a00 */
[----:B------:R-:W-:-:S07]  /*5940*/  UIMAD.WIDE.U32 UR28, UR26, UR4, URZ ;  /* 0x000000041a1c72a5 */ /* 0x000fce000f8e003f */
[----:B------:R-:W-:Y:S02]  /*5950*/  @UP0 UMOV UR27, UR29 ;  /* 0x0000001d001b0c82 */ /* 0x000fe40008000000 */
[----:B------:R-:W-:Y:S02]  /*5960*/  @UP0 USHF.R.U32.HI UR26, URZ, UR5, UR27 ;  /* 0x000000053f1a0299 */ /* 0x000fe4000801161b */
.L_x_261:
[----:B------:R-:W-:Y:S02]  /*5970*/  ULDC UR4, c[0x0][0x32c] ;  /* 0x0000cb0000047ab9 */ /* 0x000fe40000000800 */
[----:B------:R-:W-:-:S04]  /*5980*/  UIMAD UR4, UR26, UR4, UR4 ;  /* 0x000000041a0472a4 */ /* 0x000fc8000f8e0204 */
[----:B------:R-:W-:-:S04]  /*5990*/  UISETP.LT.AND UP0, UPT, UR23, UR4, UPT ;  /* 0x000000041700728c */ /* 0x000fc8000bf01270 */
[----:B------:R-:W-:-:S04]  /*59a0*/  USEL UR23, UR23, UR4, UP0 ;  /* 0x0000000417177287 */ /* 0x000fc80008000000 */
.L_x_259:
        /* <DEDUP_REMOVED lines=17> */
.L_x_273:
        /* <DEDUP_REMOVED lines=23> */
[C---:B------:R-:W-:Y:S02]  /*5c30*/  IMAD R4, R208.reuse, c[0x0][0x21c], R4 ;  /* 0x00008700d0047a24 */ /* 0x040fe400078e0204 */
        /* <DEDUP_REMOVED lines=32> */
.L_x_263:
        /* <DEDUP_REMOVED lines=232> */
[----:B------:R-:W-:Y:S04]  /*6cc0*/  @!P1 LEA.HI.X R7, R8, c[0x0][0x2a4], R5, 0x2, P0 ;  /* 0x0000a90008079a11 */ /* 0x000fe800000f1405 */
[----:B------:R-:W-:Y:S01]  /*6cd0*/  SHF.R.S32.HI R5, RZ, 0x1f, R209 ;  /* 0x0000001fff057819 */ /* 0x000fe200000114d1 */
[----:B------:R2:W3:Y:S04]  /*6ce0*/  @!P1 LDG.E R208, [R6.64] ;  /* 0x0000001406d09981 */ /* 0x0004e8000c1e1900 */
[----:B------:R-:W-:Y:S04]  /*6cf0*/  IMAD R5, R5, c[0x0][0x1e0], RZ ;  /* 0x0000780005057a24 */ /* 0x000fe800078e02ff */
[C---:B------:R-:W-:Y:S02]  /*6d00*/  IMAD R5, R209.reuse, c[0x0][0x1e4], R5 ;  /* 0x00007900d1057a24 */ /* 0x040fe400078e0205 */
[----:B--2---:R-:W-:Y:S04]  /*6d10*/  IMAD.WIDE.U32 R6, R209, c[0x0][0x1e0], RZ ;  /* 0x00007800d1067a25 */ /* 0x004fe800078e00ff */
[----:B------:R-:W-:Y:S01]  /*6d20*/  IMAD.IADD R7, R7, 0x1, R5 ;  /* 0x0000000107077824 */ /* 0x000fe200078e0205 */
[----:B---3--:R-:W-:Y:S03]  /*6d30*/  SHF.R.S32.HI R4, RZ, 0x1f, R208 ;  /* 0x0000001fff047819 */ /* 0x008fe600000114d0 */
[----:B------:R-:W-:Y:S04]  /*6d40*/  IMAD.WIDE.U32 R6, R208, c[0x0][0x1f0], R6 ;  /* 0x00007c00d0067a25 */ /* 0x000fe800078e0006 */
        /* <DEDUP_REMOVED lines=30> */
.L_x_264:
[----:B--234-:R-:W-:Y:S01]  /*6f30*/  PLOP3.LUT P6, PT, PT, PT, UP2, 0x80, 0x0 ;  /* 0x000000000000781c */ /* 0x01cfe20003fcf028 */
[----:B------:R-:W0:Y:S01]  /*6f40*/  LDGDEPBAR ;  /* 0x00000000000079af */ /* 0x000e220000000000 */
[----:B------:R-:W-:Y:S01]  /*6f50*/  PLOP3.LUT P0, PT, PT, PT, UP2, 0x80, 0x0 ;  /* 0x000000000000781c */ /* 0x000fe20003f0f028 */
[----:B------:R-:W-:Y:S01]  /*6f60*/  IMAD.MOV.U32 R11, RZ, RZ, R211 ;  /* 0x000000ffff0b7224 */ /* 0x000fe200078e00d3 */
[----:B------:R-:W-:Y:S06]  /*6f70*/  USHF.L.U32 UR5, UR22, 0x6, URZ ;  /* 0x0000000616057899 */ /* 0x000fec000800063f */
[----:B------:R-:W-:Y:S03]  /*6f80*/  IMAD.U32 R5, RZ, RZ, UR5 ;  /* 0x00000005ff057e24 */ /* 0x000fe6000f8e00ff */
[----:B------:R-:W-:Y:S02]  /*6f90*/  @P6 IMAD.HI.U32 R4, R211, c[0x0][0x2c8], RZ ;  /* 0x0000b200d3046a27 */ /* 0x000fe400078e00ff */
[----:B------:R-:W-:Y:S03]  /*6fa0*/  IADD3 R5, -R212, 0x1, -R5 ;  /* 0x00000001d4057810 */ /* 0x000fe60007ffe905 */
[----:B------:R-:W-:Y:S01]  /*6fb0*/  @P0 SHF.R.U32.HI R11, RZ, c[0x0][0x2cc], R4 ;  /* 0x0000b300ff0b0a19 */ /* 0x000fe20000011604 */
[----:B------:R-:W-:Y:S01]  /*6fc0*/  IMAD.U32 R4, RZ, RZ, UR12 ;  /* 0x0000000cff047e24 */ /* 0x000fe2000f8e00ff */
[----:B------:R-:W-:Y:S03]  /*6fd0*/  PLOP3.LUT P0, PT, PT, PT, UP1, 0x40, 0x0 ;  /* 0x000000000000781c */ /* 0x000fe60003f0e818 */
[----:B------:R-:W2:Y:S01]  /*6fe0*/  SHFL.IDX PT, R6, R11, RZ, 0x1c1f ;  /* 0x001c1fff0b067589 */ /* 0x000ea200000e0000 */
[----:B------:R-:W-:Y:S04]  /*6ff0*/  IADD3 R4, -R4, UR8, R5 ;  /* 0x0000000804047c10 */ /* 0x000fe8000fffe105 */
[C---:B------:R-:W-:Y:S02]  /*7000*/  IADD3 R5, R4.reuse, c[0x0][0x328], RZ ;  /* 0x0000ca0004057a10 */ /* 0x040fe40007ffe0ff */
[----:B------:R-:W-:Y:S03]  /*7010*/  IADD3 R4, R4, UR19, RZ ;  /* 0x0000001304047c10 */ /* 0x000fe6000fffe0ff */
[--C-:B--2---:R-:W-:Y:S02]  /*7020*/  IMAD.IADD R9, R5, 0x1, R6.reuse ;  /* 0x0000000105097824 */ /* 0x104fe400078e0206 */
[----:B------:R-:W-:Y:S01]  /*7030*/  IMAD.IADD R7, R4, 0x1, R6 ;  /* 0x0000000104077824 */ /* 0x000fe200078e0206 */
[----:B------:R-:W-:-:S05]  /*7040*/  @P0 BRA `(.L_x_265) ;  /* 0x000001a000000947 */ /* 0x000fca0003800000 */
[----:B------:R-:W-:Y:S01]  /*7050*/  IMAD.U32 R13, RZ, RZ, UR12 ;  /* 0x0000000cff0d7e24 */ /* 0x000fe2000f8e00ff */
[----:B------:R-:W-:Y:S04]  /*7060*/  BSSY B0, `(.L_x_266) ;  /* 0x0000012000007945 */ /* 0x000fe80003800000 */
[----:B------:R-:W-:Y:S04]  /*7070*/  IADD3 R13, -R13, UR8, R6 ;  /* 0x000000080d0d7c10 */ /* 0x000fe8000fffe106 */
[----:B------:R-:W-:Y:S11]  /*7080*/  ISETP.GT.AND P0, PT, R13, -0x1, PT ;  /* 0xffffffff0d00780c */ /* 0x000ff60003f04270 */
[----:B------:R-:W-:Y:S02]  /*7090*/  @!UPT UIADD3 URZ, URZ, URZ, URZ ;  /* 0x0000003f3f3ff290 */ /* 0x000fe4000fffe03f */
[----:B------:R-:W-:-:S05]  /*70a0*/  @P0 BRA `(.L_x_267) ;  /* 0x0000008000000947 */ /* 0x000fca0003800000 */
[----:B------:R-:W-:Y:S01]  /*70b0*/  LOP3.LUT R13, RZ, R13, RZ, 0x33, !PT ;  /* 0x0000000dff0d7212 */ /* 0x000fe200078e33ff */
[----:B------:R-:W-:Y:S05]  /*70c0*/  IMAD.MOV.U32 R6, RZ, RZ, 0x1 ;  /* 0x00000001ff067424 */ /* 0x000fea00078e00ff */
[----:B------:R-:W-:Y:S11]  /*70d0*/  ISETP.NE.AND P0, PT, R6, c[0x0][0x32c], PT ;  /* 0x0000cb0006007a0c */ /* 0x000ff60003f05270 */
[----:B------:R-:W-:Y:S02]  /*70e0*/  @!UPT UIADD3 URZ, URZ, URZ, URZ ;  /* 0x0000003f3f3ff290 */ /* 0x000fe4000fffe03f */
[----:B------:R-:W-:Y:S05]  /*70f0*/  @P0 IMAD.HI.U32 R6, R13, c[0x0][0x330], RZ ;  /* 0x0000cc000d060a27 */ /* 0x000fea00078e00ff */
[----:B------:R-:W-:Y:S04]  /*7100*/  @P0 SHF.R.U32.HI R13, RZ, c[0x0][0x334], R6 ;  /* 0x0000cd00ff0d0a19 */ /* 0x000fe80000011606 */
[----:B------:R-:W-:Y:S01]  /*7110*/  LOP3.LUT R13, RZ, R13, RZ, 0x33, !PT ;  /* 0x0000000dff0d7212 */ /* 0x000fe200078e33ff */
[----:B------:R-:W-:-:S05]  /*7120*/  BRA `(.L_x_268) ;  /* 0x0000005000007947 */ /* 0x000fca0003800000 */
.L_x_267:
[----:B------:R-:W-:Y:S04]  /*7130*/  MOV R6, 0x1 ;  /* 0x0000000100067802 */ /* 0x000fe80000000f00 */
[----:B------:R-:W-:Y:S11]  /*7140*/  ISETP.NE.AND P0, PT, R6, c[0x0][0x32c], PT ;  /* 0x0000cb0006007a0c */ /* 0x000ff60003f05270 */
[----:B------:R-:W-:Y:S02]  /*7150*/  @!UPT UIADD3 URZ, URZ, URZ, URZ ;  /* 0x0000003f3f3ff290 */ /* 0x000fe4000fffe03f */
[----:B------:R-:W-:Y:S05]  /*7160*/  @P0 IMAD.HI.U32 R6, R13, c[0x0][0x330], RZ ;  /* 0x0000cc000d060a27 */ /* 0x000fea00078e00ff */
[----:B------:R-:W-:Y:S02]  /*7170*/  @P0 SHF.R.U32.HI R13, RZ, c[0x0][0x334], R6 ;  /* 0x0000cd00ff0d0a19 */ /* 0x000fe40000011606 */
.L_x_268:
[----:B------:R-:W-:Y:S05]  /*7180*/  BSYNC B0 ;  /* 0x0000000000007941 */ /* 0x000fea0003800000 */
.L_x_266:
[----:B------:R-:W-:Y:S04]  /*7190*/  IMAD.MOV.U32 R6, RZ, RZ, c[0x0][0x32c] ;  /* 0x0000cb00ff067624 */ /* 0x000fe800078e00ff */
[----:B------:R-:W-:Y:S04]  /*71a0*/  IMAD R13, R13, R6, -UR5 ;  /* 0x800000050d0d7e24 */ /* 0x000fe8000f8e0206 */
[----:B------:R-:W-:Y:S05]  /*71b0*/  IMAD.IADD R8, R13, 0x1, -R212 ;  /* 0x000000010d087824 */ /* 0x000fea00078e0ad4 */
[----:B------:R-:W-:Y:S02]  /*71c0*/  IADD3 R6, R8, c[0x0][0x32c], RZ ;  /* 0x0000cb0008067a10 */ /* 0x000fe40007ffe0ff */
[----:B------:R-:W-:Y:S02]  /*71d0*/  IMNMX R7, R7, R8, !PT ;  /* 0x0000000807077217 */ /* 0x000fe40007800200 */
[----:B------:R-:W-:Y:S02]  /*71e0*/  IMNMX R9, R9, R6, PT ;  /* 0x0000000609097217 */ /* 0x000fe40003800200 */
.L_x_265:
        /* <DEDUP_REMOVED lines=84> */
.L_x_271:
[----:B------:R-:W-:Y:S04]  /*7730*/  MOV R7, 0x1 ;  /* 0x0000000100077802 */ /* 0x000fe80000000f00 */
[----:B------:R-:W-:Y:S11]  /*7740*/  ISETP.NE.AND P0, PT, R7, c[0x0][0x32c], PT ;  /* 0x0000cb0007007a0c */ /* 0x000ff60003f05270 */
[----:B------:R-:W-:Y:S02]  /*7750*/  @!UPT UIADD3 URZ, URZ, URZ, URZ ;  /* 0x0000003f3f3ff290 */ /* 0x000fe4000fffe03f */
[----:B------:R-:W-:Y:S05]  /*7760*/  @P0 IMAD.HI.U32 R7, R12, c[0x0][0x330], RZ ;  /* 0x0000cc000c070a27 */ /* 0x000fea00078e00ff */
[----:B------:R-:W-:Y:S02]  /*7770*/  @P0 SHF.R.U32.HI R12, RZ, c[0x0][0x334], R7 ;  /* 0x0000cd00ff0c0a19 */ /* 0x000fe40000011607 */
.L_x_272:
[----:B------:R-:W-:Y:S05]  /*7780*/  BSYNC B0 ;  /* 0x0000000000007941 */ /* 0x000fea0003800000 */
.L_x_270:
[----:B------:R-:W-:Y:S04]  /*7790*/  IMAD.MOV.U32 R7, RZ, RZ, c[0x0][0x32c] ;  /* 0x0000cb00ff077624 */ /* 0x000fe800078e00ff */
[----:B------:R-:W-:Y:S04]  /*77a0*/  IMAD R7, R12, R7, -UR5 ;  /* 0x800000050c077e24 */ /* 0x000fe8000f8e0207 */
[----:B------:R-:W-:Y:S05]  /*77b0*/  IMAD.IADD R7, R7, 0x1, -R212 ;  /* 0x0000000107077824 */ /* 0x000fea00078e0ad4 */
[----:B------:R-:W-:Y:S02]  /*77c0*/  IADD3 R12, R7, c[0x0][0x32c], RZ ;  /* 0x0000cb00070c7a10 */ /* 0x000fe40007ffe0ff */
[----:B------:R-:W-:Y:S02]  /*77d0*/  IMNMX R4, R4, R7, !PT ;  /* 0x0000000704047217 */ /* 0x000fe40007800200 */
[----:B------:R-:W-:Y:S02]  /*77e0*/  IMNMX R5, R5, R12, PT ;  /* 0x0000000c05057217 */ /* 0x000fe40003800200 */
.L_x_269:
[----:B------:R-:W-:Y:S01]  /*77f0*/  PLOP3.LUT P6, PT, PT, PT, UP0, 0x80, 0x0 ;  /* 0x000000000000781c */ /* 0x000fe20003fcf008 */
[----:B------:R-:W-:Y:S01]  /*7800*/  LDSM.16.MT88.4 R20, [R198+0x100] ;  /* 0x00010000c614783b */ /* 0x000fe20000004200 */
[----:B------:R-:W-:Y:S02]  /*7810*/  PLOP3.LUT P0, PT, PT, PT, UP0, 0x80, 0x0 ;  /* 0x000000000000781c */ /* 0x000fe40003f0f008 */
[----:B------:R-:W-:Y:S02]  /*7820*/  ISETP.GT.AND P6, PT, R4, RZ, P6 ;  /* 0x000000ff0400720c */ /* 0x000fe400037c4270 */
[----:B------:R-:W-:Y:S02]  /*7830*/  FMNMX.FTZ R7, R10, R3, !PT ;  /* 0x000000030a077209 */ /* 0x000fe40007810000 */
[C---:B------:R-:W-:Y:S01]  /*7840*/  ISETP.LT.OR P6, PT, R5.reuse, 0x1, P6 ;  /* 0x000000010500780c */ /* 0x040fe200037c1670 */
[----:B------:R-:W-:Y:S01]  /*7850*/  LDSM.16.MT88.4 R28, [R197+0x100] ;  /* 0x00010000c51c783b */ /* 0x000fe20000004200 */
[----:B------:R-:W-:Y:S02]  /*7860*/  ISETP.GT.AND P0, PT, R4, 0x1, P0 ;  /* 0x000000010400780c */ /* 0x000fe40000704270 */
        /* <DEDUP_REMOVED lines=20> */
[C---:B------:R-:W-:Y:S02]  /*79b0*/  ISETP.LT.OR P6, PT, R5.reuse, 0x11, P6 ;  /* 0x000000110500780c */ /* 0x040fe400037c1670 */
        /* <DEDUP_REMOVED lines=11> */
[----:B------:R-:W-:Y:S02]  /*7a70*/  ISETP.LT.OR P6, PT, R5, 0x19, P6 ;  /* 0x000000190500780c */ /* 0x000fe400037c1670 */
[----:B------:R-:W-:Y:S02]  /*7a80*/  ISETP.GT.AND P0, PT, R4, 0x19, P0 ;  /* 0x000000190400780c */ /* 0x000fe40000704270 */
[----:B------:R-:W-:Y:S02]  /*7a90*/  FMNMX.FTZ R7, R156, R7, !PT ;  /* 0x000000079c077209 */ /* 0x000fe40007810000 */
[----:B------:R-:W-:Y:S02]  /*7aa0*/  FSEL R143, R235, -INF , !P6 ;  /* 0xff800000eb8f7808 */ /* 0x000fe40007000000 */
[----:B------:R-:W-:Y:S02]  /*7ab0*/  ISETP.LT.OR P0, PT, R5, 0x1a, P0 ;  /* 0x0000001a0500780c */ /* 0x000fe40000701670 */
[----:B------:R-:W-:Y:S02]  /*7ac0*/  FMNMX.FTZ R0, R225, R0, !PT ;  /* 0x00000000e1007209 */ /* 0x000fe40007810000 */
[----:B------:R-:W-:Y:S02]  /*7ad0*/  PLOP3.LUT P6, PT, PT, PT, UP0, 0x80, 0x0 ;  /* 0x000000000000781c */ /* 0x000fe40003fcf008 */
[----:B------:R-:W-:Y:S02]  /*7ae0*/  FMNMX.FTZ R7, R154, R7, !PT ;  /* 0x000000079a077209 */ /* 0x000fe40007810000 */
[----:B------:R-:W-:Y:S02]  /*7af0*/  FSEL R141, R234, -INF , !P0 ;  /* 0xff800000ea8d7808 */ /* 0x000fe40004000000 */
[----:B------:R-:W-:Y:S02]  /*7b00*/  FMNMX.FTZ R0, R11, R0, !PT ;  /* 0x000000000b007209 */ /* 0x000fe40007810000 */
[----:B------:R-:W-:Y:S02]  /*7b10*/  ISETP.GT.AND P6, PT, R4, 0x20, P6 ;  /* 0x000000200400780c */ /* 0x000fe400037c4270 */
[----:B------:R-:W-:Y:S02]  /*7b20*/  PLOP3.LUT P0, PT, PT, PT, UP0, 0x80, 0x0 ;  /* 0x000000000000781c */ /* 0x000fe40003f0f008 */
[----:B------:R-:W-:Y:S02]  /*7b30*/  FMNMX.FTZ R7, R152, R7, !PT ;  /* 0x0000000798077209 */ /* 0x000fe40007810000 */
[----:B------:R-:W-:Y:S02]  /*7b40*/  ISETP.LT.OR P6, PT, R5, 0x21, P6 ;  /* 0x000000210500780c */ /* 0x000fe400037c1670 */
[----:B------:R-:W-:Y:S02]  /*7b50*/  FMNMX.FTZ R0, R9, R0, !PT ;  /* 0x0000000009007209 */ /* 0x000fe40007810000 */
[----:B------:R-:W-:Y:S02]  /*7b60*/  ISETP.GT.AND P0, PT, R4, 0x21, P0 ;  /* 0x000000210400780c */ /* 0x000fe40000704270 */
        /* <DEDUP_REMOVED lines=12> */
[----:B------:R-:W-:Y:S01]  /*7c30*/  ISETP.LT.OR P6, PT, R5, 0x29, P6 ;  /* 0x000000290500780c */ /* 0x000fe200037c1670 */
[----:B------:R-:W1:Y:S01]  /*7c40*/  SHFL.BFLY PT, R7, R0, 0x2, 0x1f ;  /* 0x0c401f0000077f89 */ /* 0x000e6200000e0000 */
[----:B------:R-:W-:Y:S02]  /*7c50*/  ISETP.GT.AND P0, PT, R4, 0x29, P0 ;  /* 0x000000290400780c */ /* 0x000fe40000704270 */
[----:B------:R-:W-:Y:S02]  /*7c60*/  FSEL R155, R244, -INF , !P6 ;  /* 0xff800000f49b7808 */ /* 0x000fe40007000000 */
[----:B------:R-:W-:Y:S02]  /*7c70*/  FMNMX.FTZ R12, R141, R12, !PT ;  /* 0x0000000c8d0c7209 */ /* 0x000fe40007810000 */
[----:B------:R-:W-:Y:S02]  /*7c80*/  ISETP.LT.OR P0, PT, R5, 0x2a, P0 ;  /* 0x0000002a0500780c */ /* 0x000fe40000701670 */
[----:B------:R-:W-:Y:S02]  /*7c90*/  PLOP3.LUT P6, PT, PT, PT, UP0, 0x80, 0x0 ;  /* 0x000000000000781c */ /* 0x000fe40003fcf008 */
[----:B------:R-:W-:Y:S02]  /*7ca0*/  FSEL R153, R243, -INF , !P0 ;  /* 0xff800000f3997808 */ /* 0x000fe40004000000 */
[----:B------:R-:W-:Y:S02]  /*7cb0*/  FMNMX.FTZ R12, R159, R12, !PT ;  /* 0x0000000c9f0c7209 */ /* 0x000fe40007810000 */
[C---:B------:R-:W-:Y:S02]  /*7cc0*/  ISETP.GT.AND P6, PT, R4.reuse, 0x30, P6 ;  /* 0x000000300400780c */ /* 0x040fe400037c4270 */
[----:B------:R-:W-:Y:S02]  /*7cd0*/  PLOP3.LUT P0, PT, PT, PT, UP0, 0x80, 0x0 ;  /* 0x000000000000781c */ /* 0x000fe40003f0f008 */
[----:B------:R-:W-:Y:S02]  /*7ce0*/  FMNMX.FTZ R12, R157, R12, !PT ;  /* 0x0000000c9d0c7209 */ /* 0x000fe40007810000 */
[----:B------:R-:W-:Y:S02]  /*7cf0*/  ISETP.LT.OR P6, PT, R5, 0x31, P6 ;  /* 0x000000310500780c */ /* 0x000fe400037c1670 */
        /* <DEDUP_REMOVED lines=12> */
[----:B------:R-:W-:Y:S02]  /*7dc0*/  ISETP.LT.OR P6, PT, R5, 0x39, P6 ;  /* 0x000000390500780c */ /* 0x000fe400037c1670 */
[----:B------:R-:W-:Y:S02]  /*7dd0*/  ISETP.GT.AND P0, PT, R4, 0x39, P0 ;  /* 0x000000390400780c */ /* 0x000fe40000704270 */
        /* <DEDUP_REMOVED lines=381> */
.L_x_262:
[----:B------:R-:W1:Y:S01]  /*95b0*/  S2UR UR23, SR_CTAID.X ;  /* 0x00000000001779c3 */ /* 0x000e620000002500 */
[----:B------:R-:W-:Y:S01]  /*95c0*/  ULDC.64 UR4, c[0x0][0x2c8] ;  /* 0x0000b20000047ab9 */ /* 0x000fe20000000a00 */
[----:B------:R-:W-:Y:S01]  /*95d0*/  PLOP3.LUT P0, PT, PT, PT, UP1, 0x40, 0x0 ;  /* 0x000000000000781c */ /* 0x000fe20003f0e818 */
[----:B-1----:R-:W-:-:S04]  /*95e0*/  ULEA UR23, UR23, 0x7f, 0x7 ;  /* 0x0000007f17177891 */ /* 0x002fc8000f8e383f */
[----:B------:R-:W-:Y:S02]  /*95f0*/  UIMAD.WIDE.U32 UR28, UR23, UR4, URZ ;  /* 0x00000004171c72a5 */ /* 0x000fe4000f8e003f */
[----:B------:R-:W-:Y:S02]  /*9600*/  UIADD3 UR4, UR8, 0x1, -UR12 ;  /* 0x0000000108047890 */ /* 0x000fe4000fffe80c */
[----:B------:R-:W-:-:S03]  /*9610*/  UMOV UR26, UR23 ;  /* 0x00000017001a7c82 */ /* 0x000fc60008000000 */
[----:B------:R-:W-:Y:S02]  /*9620*/  @UP2 UMOV UR23, UR29 ;  /* 0x0000001d00172c82 */ /* 0x000fe40008000000 */
[----:B------:R-:W-:-:S03]  /*9630*/  @UP2 USHF.R.U32.HI UR26, URZ, UR5, UR23 ;  /* 0x000000053f1a2299 */ /* 0x000fc60008011617 */
[----:B------:R-:W-:Y:S02]  /*9640*/  ULDC UR23, c[0x0][0x324] ;  /* 0x0000c90000177ab9 */ /* 0x000fe40000000800 */
[----:B------:R-:W-:-:S04]  /*9650*/  UIADD3 UR26, UR4, UR26, URZ ;  /* 0x0000001a041a7290 */ /* 0x000fc8000fffe03f */
[----:B------:R-:W-:Y:S01]  /*9660*/  UIADD3 UR23, UR26, -UR23, URZ ;  /* 0x800000171a177290 */ /* 0x000fe2000fffe03f */
[----:B------:R-:W-:Y:S05]  /*9670*/  @P0 BRA `(.L_x_274) ;  /* 0x0000018000000947 */ /* 0x000fea0003800000 */
[----:B------:R-:W-:-:S06]  /*9680*/  UISETP.GT.AND UP0, UPT, UR26, -0x1, UPT ;  /* 0xffffffff1a00788c */ /* 0x000fcc000bf04270 */
[----:B------:R-:W-:-:S13]  /*9690*/  PLOP3.LUT P0, PT, PT, PT, UP0, 0x80, 0x0 ;  /* 0x000000000000781c */ /* 0x000fda0003f0f008 */
[----:B------:R-:W-:Y:S05]  /*96a0*/  @P0 BRA `(.L_x_275) ;  /* 0x000000a000000947 */ /* 0x000fea0003800000 */
[----:B------:R-:W-:Y:S02]  /*96b0*/  UMOV UR5, 0x1 ;  /* 0x0000000100057882 */ /* 0x000fe40000000000 */
[----:B------:R-:W-:Y:S02]  /*96c0*/  ULDC UR4, c[0x0][0x32c] ;  /* 0x0000cb0000047ab9 */ /* 0x000fe40000000800 */
[----:B------:R-:W-:Y:S02]  /*96d0*/  UISETP.NE.AND UP0, UPT, UR5, UR4, UPT ;  /* 0x000000040500728c */ /* 0x000fe4000bf05270 */
[----:B------:R-:W-:Y:S02]  /*96e0*/  ULOP3.LUT UR26, URZ, UR26, URZ, 0x33, !UPT ;  /* 0x0000001a3f1a7292 */ /* 0x000fe4000f8e333f */
[----:B------:R-:W-:Y:S02]  /*96f0*/  ULDC.64 UR4, c[0x0][0x330] ;  /* 0x0000cc0000047ab9 */ /* 0x000fe40000000a00 */
[----:B------:R-:W-:-:S07]  /*9700*/  UIMAD.WIDE.U32 UR28, UR26, UR4, URZ ;  /* 0x000000041a1c72a5 */ /* 0x000fce000f8e003f */
[----:B------:R-:W-:Y:S02]  /*9710*/  @UP0 UMOV UR27, UR29 ;  /* 0x0000001d001b0c82 */ /* 0x000fe40008000000 */
[----:B------:R-:W-:-:S04]  /*9720*/  @UP0 USHF.R.U32.HI UR26, URZ, UR5, UR27 ;  /* 0x000000053f1a0299 */ /* 0x000fc8000801161b */
[----:B------:R-:W-:Y:S01]  /*9730*/  ULOP3.LUT UR26, URZ, UR26, URZ, 0x33, !UPT ;  /* 0x0000001a3f1a7292 */ /* 0x000fe2000f8e333f */
[----:B------:R-:W-:Y:S05]  /*9740*/  BRA `(.L_x_276) ;  /* 0x0000007000007947 */ /* 0x000fea0003800000 */
.L_x_275:
[----:B------:R-:W-:Y:S02]  /*9750*/  UMOV UR5, 0x1 ;  /* 0x0000000100057882 */ /* 0x000fe40000000000 */
[----:B------:R-:W-:Y:S02]  /*9760*/  ULDC UR4, c[0x0][0x32c] ;  /* 0x0000cb0000047ab9 */ /* 0x000fe40000000800 */
[----:B------:R-:W-:-:S03]  /*9770*/  UISETP.NE.AND UP0, UPT, UR5, UR4, UPT ;  /* 0x000000040500728c */ /* 0x000fc6000bf05270 */
[----:B------:R-:W-:Y:S02]  /*9780*/  ULDC.64 UR4, c[0x0][0x330] ;  /* 0x0000cc0000047ab9 */ /* 0x000fe40000000a00 */
[----:B------:R-:W-:-:S07]  /*9790*/  UIMAD.WIDE.U32 UR28, UR26, UR4, URZ ;  /* 0x000000041a1c72a5 */ /* 0x000fce000f8e003f */
[----:B------:R-:W-:Y:S02]  /*97a0*/  @UP0 UMOV UR27, UR29 ;  /* 0x0000001d001b0c82 */ /* 0x000fe40008000000 */
[----:B------:R-:W-:Y:S02]  /*97b0*/  @UP0 USHF.R.U32.HI UR26, URZ, UR5, UR27 ;  /* 0x000000053f1a0299 */ /* 0x000fe4000801161b */
.L_x_276:
[----:B------:R-:W-:Y:S02]  /*97c0*/  ULDC UR4, c[0x0][0x32c] ;  /* 0x0000cb0000047ab9 */ /* 0x000fe40000000800 */
[----:B------:R-:W-:-:S04]  /*97d0*/  UIMAD UR4, UR26, UR4, URZ ;  /* 0x000000041a0472a4 */ /* 0x000fc8000f8e023f */
[----:B------:R-:W-:-:S04]  /*97e0*/  UISETP.LT.AND UP0, UPT, UR23, UR4, UPT ;  /* 0x000000041700728c */ /* 0x000fc8000bf01270 */
[----:B------:R-:W-:-:S04]  /*97f0*/  USEL UR23, UR23, UR4, !UP0 ;  /* 0x0000000417177287 */ /* 0x000fc8000c000000 */
.L_x_274:
        /* <DEDUP_REMOVED lines=19> */
.L_x_280:
        /* <DEDUP_REMOVED lines=56> */
.L_x_278:
        /* <DEDUP_REMOVED lines=223> */
[--C-:B------:R-:W-:Y:S01]  /*aaa0*/  IMAD.MOV.U32 R0, RZ, RZ, R209.reuse ;  /* 0x000000ffff007224 */ /* 0x100fe200078e00d1 */
[----:B------:R-:W-:Y:S04]  /*aab0*/  @P2 SHF.R.U32.HI R0, RZ, c[0x0][0x2c0], R2 ;  /* 0x0000b000ff002a19 */ /* 0x000fe80000011602 */
[C---:B------:R-:W-:Y:S04]  /*aac0*/  @!P1 IADD3 R7, P0, R0.reuse, UR14, RZ ;  /* 0x0000000e00079c10 */ /* 0x040fe8000ff1e0ff */
[----:B------:R-:W-:Y:S01]  /*aad0*/  @!P1 LEA.HI.X.SX32 R2, R0, UR6, 0x1, P0 ;  /* 0x0000000600029c11 */ /* 0x000fe200080f0eff */
[----:B------:R-:W-:Y:S01]  /*aae0*/  IMAD.MOV R0, RZ, RZ, -R0 ;  /* 0x000000ffff007224 */ /* 0x000fe200078e0a00 */
[C---:B------:R-:W-:Y:S03]  /*aaf0*/  @!P1 LEA R4, P0, R7.reuse, c[0x0][0x2a0], 0x2 ;  /* 0x0000a80007049a11 */ /* 0x040fe600078010ff */
        /* <DEDUP_REMOVED lines=42> */
.L_x_279:
        /* <DEDUP_REMOVED lines=407> */
.L_x_277:
        /* <DEDUP_REMOVED lines=12> */
.L_x_291:
        /* <DEDUP_REMOVED lines=9> */
[C---:B------:R-:W-:Y:S03]  /*c860*/  IMAD R6, R208.reuse, c[0x0][0x21c], R6 ;  /* 0x00008700d0067a24 */ /* 0x040fe600078e0206 */
        /* <DEDUP_REMOVED lines=305> */
.L_x_282:
[----:B--234-:R-:W-:Y:S01]  /*db80*/  PLOP3.LUT P6, PT, PT, PT, UP2, 0x80, 0x0 ;  /* 0x000000000000781c */ /* 0x01cfe20003fcf028 */
[----:B------:R-:W0:Y:S01]  /*db90*/  LDGDEPBAR ;  /* 0x00000000000079af */ /* 0x000e220000000000 */
[----:B------:R-:W-:Y:S01]  /*dba0*/  PLOP3.LUT P0, PT, PT, PT, UP2, 0x80, 0x0 ;  /* 0x000000000000781c */ /* 0x000fe20003f0f028 */
[----:B-1----:R-:W-:Y:S01]  /*dbb0*/  IMAD.MOV.U32 R14, RZ, RZ, R211 ;  /* 0x000000ffff0e7224 */ /* 0x002fe200078e00d3 */
[----:B------:R-:W-:Y:S01]  /*dbc0*/  USHF.L.U32 UR4, UR22, 0x6, URZ ;  /* 0x0000000616047899 */ /* 0x000fe2000800063f */
[----:B------:R-:W-:Y:S05]  /*dbd0*/  IMAD.U32 R7, RZ, RZ, UR12 ;  /* 0x0000000cff077e24 */ /* 0x000fea000f8e00ff */
[----:B------:R-:W-:Y:S03]  /*dbe0*/  IMAD.U32 R9, RZ, RZ, UR4 ;  /* 0x00000004ff097e24 */ /* 0x000fe6000f8e00ff */
[----:B------:R-:W-:Y:S02]  /*dbf0*/  @P6 IMAD.HI.U32 R6, R211, c[0x0][0x2c8], RZ ;  /* 0x0000b200d3066a27 */ /* 0x000fe400078e00ff */
[----:B------:R-:W-:Y:S03]  /*dc00*/  IADD3 R8, -R212, 0x1, -R9 ;  /* 0x00000001d4087810 */ /* 0x000fe60007ffe909 */
[----:B------:R-:W-:Y:S02]  /*dc10*/  @P0 SHF.R.U32.HI R14, RZ, c[0x0][0x2cc], R6 ;  /* 0x0000b300ff0e0a19 */ /* 0x000fe40000011606 */
[----:B------:R-:W-:Y:S02]  /*dc20*/  PLOP3.LUT P0, PT, PT, PT, UP1, 0x40, 0x0 ;  /* 0x000000000000781c */ /* 0x000fe40003f0e818 */
[----:B------:R-:W-:Y:S01]  /*dc30*/  IADD3 R7, -R7, UR8, R8 ;  /* 0x0000000807077c10 */ /* 0x000fe2000fffe108 */
[----:B------:R-:W1:Y:S03]  /*dc40*/  SHFL.IDX PT, R6, R14, RZ, 0x1c1f ;  /* 0x001c1fff0e067589 */ /* 0x000e6600000e0000 */
[C---:B------:R-:W-:Y:S02]  /*dc50*/  IADD3 R9, R7.reuse, c[0x0][0x328], RZ ;  /* 0x0000ca0007097a10 */ /* 0x040fe40007ffe0ff */
[----:B------:R-:W-:Y:S03]  /*dc60*/  IADD3 R7, R7, UR19, RZ ;  /* 0x0000001307077c10 */ /* 0x000fe6000fffe0ff */
[--C-:B-1----:R-:W-:Y:S02]  /*dc70*/  IMAD.IADD R13, R9, 0x1, R6.reuse ;  /* 0x00000001090d7824 */ /* 0x102fe400078e0206 */
        /* <DEDUP_REMOVED lines=16> */
.L_x_285:
[----:B------:R-:W-:Y:S04]  /*dd80*/  MOV R6, 0x1 ;  /* 0x0000000100067802 */ /* 0x000fe80000000f00 */
[----:B------:R-:W-:Y:S11]  /*dd90*/  ISETP.NE.AND P0, PT, R6, c[0x0][0x32c], PT ;  /* 0x0000cb0006007a0c */ /* 0x000ff60003f05270 */
[----:B------:R-:W-:Y:S02]  /*dda0*/  @!UPT UIADD3 URZ, URZ, URZ, URZ ;  /* 0x0000003f3f3ff290 */ /* 0x000fe4000fffe03f */
[----:B------:R-:W-:Y:S05]  /*ddb0*/  @P0 IMAD.HI.U32 R6, R15, c[0x0][0x330], RZ ;  /* 0x0000cc000f060a27 */ /* 0x000fea00078e00ff */
[----:B------:R-:W-:Y:S02]  /*ddc0*/  @P0 SHF.R.U32.HI R15, RZ, c[0x0][0x334], R6 ;  /* 0x0000cd00ff0f0a19 */ /* 0x000fe40000011606 */
.L_x_286:
[----:B------:R-:W-:Y:S05]  /*ddd0*/  BSYNC B0 ;  /* 0x0000000000007941 */ /* 0x000fea0003800000 */
.L_x_284:
[----:B------:R-:W-:Y:S04]  /*dde0*/  IMAD.MOV.U32 R6, RZ, RZ, c[0x0][0x32c] ;  /* 0x0000cb00ff067624 */ /* 0x000fe800078e00ff */
[----:B------:R-:W-:Y:S04]  /*ddf0*/  IMAD R15, R15, R6, -UR4 ;  /* 0x800000040f0f7e24 */ /* 0x000fe8000f8e0206 */
[----:B------:R-:W-:Y:S05]  /*de00*/  IMAD.IADD R8, R15, 0x1, -R212 ;  /* 0x000000010f087824 */ /* 0x000fea00078e0ad4 */
[----:B------:R-:W-:Y:S02]  /*de10*/  IADD3 R6, R8, c[0x0][0x32c], RZ ;  /* 0x0000cb0008067a10 */ /* 0x000fe40007ffe0ff */
[----:B------:R-:W-:Y:S02]  /*de20*/  IMNMX R11, R11, R8, !PT ;  /* 0x000000080b0b7217 */ /* 0x000fe40007800200 */
[----:B------:R-:W-:Y:S02]  /*de30*/  IMNMX R13, R13, R6, PT ;  /* 0x000000060d0d7217 */ /* 0x000fe40003800200 */
.L_x_283:
[----:B------:R-:W-:Y:S06]  /*de40*/  UISETP.GT.AND UP0, UPT, UR22, -0x1, UPT ;  /* 0xffffffff1600788c */ /* 0x000fec000bf04270 */
        /* <DEDUP_REMOVED lines=9> */
[----:B------:R-:W-:Y:S02]  /*dee0*/  ISETP.GT.AND P0, PT, R11, 0x8, P0 ;  /* 0x000000080b00780c */ /* 0x000fe40000704270 */
[----:B------:R-:W-:Y:S02]  /*def0*/  PLOP3.LUT P6, PT, PT, PT, UP0, 0x80, 0x0 ;  /* 0x000000000000781c */ /* 0x000fe40003fcf008 */
[----:B------:R-:W-:Y:S02]  /*df00*/  ISETP.LT.OR P0, PT, R13, 0x9, P0 ;  /* 0x000000090d00780c */ /* 0x000fe40000701670 */
        /* <DEDUP_REMOVED lines=8> */
[----:B------:R-:W-:Y:S02]  /*df90*/  FSEL R164, R12, -INF , !P0 ;  /* 0xff8000000ca47808 */ /* 0x000fe40004000000 */
[----:B------:R-:W-:Y:S01]  /*dfa0*/  PLOP3.LUT P0, PT, PT, PT, UP0, 0x80, 0x0 ;  /* 0x000000000000781c */ /* 0x000fe20003f0f008 */
[----:B------:R-:W1:Y:S01]  /*dfb0*/  SHFL.IDX PT, R12, R14, 0x1, 0x1c1f ;  /* 0x003c1f000e0c7f89 */ /* 0x000e6200000e0000 */
        /* <DEDUP_REMOVED lines=11> */
[----:B------:R-:W-:Y:S01]  /*e070*/  ISETP.LT.OR P6, PT, R13, 0x1a, P6 ;  /* 0x0000001a0d00780c */ /* 0x000fe200037c1670 */
[--C-:B-1----:R-:W-:Y:S01]  /*e080*/  IMAD.IADD R7, R7, 0x1, R12.reuse ;  /* 0x0000000107077824 */ /* 0x102fe200078e020c */
[----:B------:R-:W-:Y:S02]  /*e090*/  FSEL R160, R160, -INF , !P0 ;  /* 0xff800000a0a07808 */ /* 0x000fe40004000000 */
[----:B------:R-:W-:Y:S02]  /*e0a0*/  PLOP3.LUT P0, PT, PT, PT, UP0, 0x80, 0x0 ;  /* 0x000000000000781c */ /* 0x000fe40003f0f008 */
[----:B------:R-:W-:Y:S01]  /*e0b0*/  FSEL R140, R4, -INF , !P6 ;  /* 0xff800000048c7808 */ /* 0x000fe20007000000 */
[----:B------:R-:W-:Y:S01]  /*e0c0*/  IMAD.IADD R4, R9, 0x1, R12 ;  /* 0x0000000109047824 */ /* 0x000fe200078e020c */
        /* <DEDUP_REMOVED lines=43> */
.L_x_289:
[----:B------:R-:W-:Y:S04]  /*e380*/  MOV R9, 0x1 ;  /* 0x0000000100097802 */ /* 0x000fe80000000f00 */
[----:B------:R-:W-:Y:S11]  /*e390*/  ISETP.NE.AND P0, PT, R9, c[0x0][0x32c], PT ;  /* 0x0000cb0009007a0c */ /* 0x000ff60003f05270 */
[----:B------:R-:W-:Y:S02]  /*e3a0*/  @!UPT UIADD3 URZ, URZ, URZ, URZ ;  /* 0x0000003f3f3ff290 */ /* 0x000fe4000fffe03f */
[----:B------:R-:W-:Y:S05]  /*e3b0*/  @P0 IMAD.HI.U32 R9, R12, c[0x0][0x330], RZ ;  /* 0x0000cc000c090a27 */ /* 0x000fea00078e00ff */
[----:B------:R-:W-:Y:S02]  /*e3c0*/  @P0 SHF.R.U32.HI R12, RZ, c[0x0][0x334], R9 ;  /* 0x0000cd00ff0c0a19 */ /* 0x000fe40000011609 */
.L_x_290:
[----:B------:R-:W-:Y:S05]  /*e3d0*/  BSYNC B0 ;  /* 0x0000000000007941 */ /* 0x000fea0003800000 */
.L_x_288:
[----:B------:R-:W-:Y:S04]  /*e3e0*/  IMAD.MOV.U32 R9, RZ, RZ, c[0x0][0x32c] ;  /* 0x0000cb00ff097624 */ /* 0x000fe800078e00ff */
[----:B------:R-:W-:Y:S04]  /*e3f0*/  IMAD R9, R12, R9, -UR4 ;  /* 0x800000040c097e24 */ /* 0x000fe8000f8e0209 */
[----:B------:R-:W-:Y:S05]  /*e400*/  IMAD.IADD R12, R9, 0x1, -R212 ;  /* 0x00000001090c7824 */ /* 0x000fea00078e0ad4 */
[----:B------:R-:W-:Y:S02]  /*e410*/  IADD3 R9, R12, c[0x0][0x32c], RZ ;  /* 0x0000cb000c097a10 */ /* 0x000fe40007ffe0ff */
[----:B------:R-:W-:Y:S02]  /*e420*/  IMNMX R7, R7, R12, !PT ;  /* 0x0000000c07077217 */ /* 0x000fe40007800200 */
[----:B------:R-:W-:Y:S02]  /*e430*/  IMNMX R4, R4, R9, PT ;  /* 0x0000000904047217 */ /* 0x000fe40003800200 */
.L_x_287:
[----:B------:R-:W-:Y:S01]  /*e440*/  PLOP3.LUT P6, PT, PT, PT, UP0, 0x80, 0x0 ;  /* 0x000000000000781c */ /* 0x000fe20003fcf008 */
[----:B------:R-:W-:Y:S01]  /*e450*/  LDSM.16.MT88.4 R20, [R198+0x100] ;  /* 0x00010000c614783b */ /* 0x000fe20000004200 */
[----:B------:R-:W-:Y:S02]  /*e460*/  PLOP3.LUT P0, PT, PT, PT, UP0, 0x80, 0x0 ;  /* 0x000000000000781c */ /* 0x000fe40003f0f008 */
[C---:B------:R-:W-:Y:S02]  /*e470*/  ISETP.GT.AND P6, PT, R7.reuse, RZ, P6 ;  /* 0x000000ff0700720c */ /* 0x040fe400037c4270 */
[----:B------:R-:W-:Y:S02]  /*e480*/  FMNMX.FTZ R17, R10, R3, !PT ;  /* 0x000000030a117209 */ /* 0x000fe40007810000 */
[----:B------:R-:W-:Y:S01]  /*e490*/  ISETP.LT.OR P6, PT, R4, 0x1, P6 ;  /* 0x000000010400780c */ /* 0x000fe200037c1670 */
[----:B------:R-:W-:Y:S01]  /*e4a0*/  LDSM.16.MT88.4 R28, [R197+0x100] ;  /* 0x00010000c51c783b */ /* 0x000fe20000004200 */
[C---:B------:R-:W-:Y:S02]  /*e4b0*/  ISETP.GT.AND P0, PT, R7.reuse, 0x1, P0 ;  /* 0x000000010700780c */ /* 0x040fe40000704270 */
[----:B------:R-:W-:Y:S02]  /*e4c0*/  FMNMX.FTZ R17, R138, R17, !PT ;  /* 0x000000118a117209 */ /* 0x000fe40007810000 */
[----:B------:R-:W-:Y:S02]  /*e4d0*/  FSEL R15, R0, -INF , !P6 ;  /* 0xff800000000f7808 */ /* 0x000fe40007000000 */
[----:B------:R-:W-:Y:S02]  /*e4e0*/  ISETP.LT.OR P0, PT, R4, 0x2, P0 ;  /* 0x000000020400780c */ /* 0x000fe40000701670 */
[----:B------:R-:W-:Y:S02]  /*e4f0*/  PLOP3.LUT P6, PT, PT, PT, UP0, 0x80, 0x0 ;  /* 0x000000000000781c */ /* 0x000fe40003fcf008 */
[----:B------:R-:W-:Y:S02]  /*e500*/  FMNMX.FTZ R17, R8, R17, !PT ;  /* 0x0000001108117209 */ /* 0x000fe40007810000 */
[----:B------:R-:W-:Y:S02]  /*e510*/  FSEL R13, R136, -INF , !P0 ;  /* 0xff800000880d7808 */ /* 0x000fe40004000000 */
        /* <DEDUP_REMOVED lines=14> */
[----:B------:R-:W-:Y:S02]  /*e600*/  ISETP.LT.OR P6, PT, R4, 0x11, P6 ;  /* 0x000000110400780c */ /* 0x000fe400037c1670 */
        /* <DEDUP_REMOVED lines=39> */
[C---:B------:R-:W-:Y:S01]  /*e880*/  ISETP.LT.OR P6, PT, R4.reuse, 0x29, P6 ;  /* 0x000000290400780c */ /* 0x040fe200037c1670 */
[----:B------:R-:W1:Y:S01]  /*e890*/  SHFL.BFLY PT, R17, R0, 0x2, 0x1f ;  /* 0x0c401f0000117f89 */ /* 0x000e6200000e0000 */
[----:B------:R-:W-:Y:S02]  /*e8a0*/  ISETP.GT.AND P0, PT, R7, 0x29, P0 ;  /* 0x000000290700780c */ /* 0x000fe40000704270 */
[----:B------:R-:W-:Y:S02]  /*e8b0*/  FSEL R155, R155, -INF , !P6 ;  /* 0xff8000009b9b7808 */ /* 0x000fe40007000000 */
[----:B------:R-:W-:Y:S02]  /*e8c0*/  FMNMX.FTZ R12, R141, R12, !PT ;  /* 0x0000000c8d0c7209 */ /* 0x000fe40007810000 */
[C---:B------:R-:W-:Y:S02]  /*e8d0*/  ISETP.LT.OR P0, PT, R4.reuse, 0x2a, P0 ;  /* 0x0000002a0400780c */ /* 0x040fe40000701670 */
[----:B------:R-:W-:Y:S02]  /*e8e0*/  PLOP3.LUT P6, PT, PT, PT, UP0, 0x80, 0x0 ;  /* 0x000000000000781c */ /* 0x000fe40003fcf008 */
[----:B------:R-:W-:Y:S02]  /*e8f0*/  FSEL R153, R153, -INF , !P0 ;  /* 0xff80000099997808 */ /* 0x000fe40004000000 */
[----:B------:R-:W-:Y:S02]  /*e900*/  FMNMX.FTZ R12, R159, R12, !PT ;  /* 0x0000000c9f0c7209 */ /* 0x000fe40007810000 */
[----:B------:R-:W-:Y:S02]  /*e910*/  ISETP.GT.AND P6, PT, R7, 0x30, P6 ;  /* 0x000000300700780c */ /* 0x000fe400037c4270 */
[----:B------:R-:W-:Y:S02]  /*e920*/  PLOP3.LUT P0, PT, PT, PT, UP0, 0x80, 0x0 ;  /* 0x000000000000781c */ /* 0x000fe40003f0f008 */
[----:B------:R-:W-:Y:S02]  /*e930*/  FMNMX.FTZ R12, R157, R12, !PT ;  /* 0x0000000c9d0c7209 */ /* 0x000fe40007810000 */
[C---:B------:R-:W-:Y:S02]  /*e940*/  ISETP.LT.OR P6, PT, R4.reuse, 0x31, P6 ;  /* 0x000000310400780c */ /* 0x040fe400037c1670 */
        /* <DEDUP_REMOVED lines=8> */
[----:B------:R-:W-:Y:S01]  /*e9d0*/  PLOP3.LUT P0, PT, PT, PT, UP0, 0x80, 0x0 ;  /* 0x000000000000781c */ /* 0x000fe20003f0f008 */
[----:B------:R-:W-:Y:S01]  /*e9e0*/  UISETP.GT.AND UP0, UPT, UR22, UR7, UPT ;  /* 0x000000071600728c */ /* 0x000fe2000bf04270 */
[----:B------:R-:W-:Y:S01]  /*e9f0*/  FMNMX.FTZ R12, R149, R12, !PT ;  /* 0x0000000c950c7209 */ /* 0x000fe20007810000 */
[----:B------:R-:W-:Y:S01]  /*ea00*/  UIADD3 UR22, UR22, -0x1, URZ ;  /* 0xffffffff16167890 */ /* 0x000fe2000fffe03f */
[----:B------:R-:W-:Y:S02]  /*ea10*/  ISETP.LT.OR P6, PT, R4, 0x39, P6 ;  /* 0x000000390400780c */ /* 0x000fe400037c1670 */
[----:B------:R-:W-:Y:S02]  /*ea20*/  ISETP.GT.AND P0, PT, R7, 0x39, P0 ;  /* 0x000000390700780c */ /* 0x000fe40000704270 */
[----:B------:R-:W-:Y:S02]  /*ea30*/  FSEL R145, R145, -INF , !P6 ;  /* 0xff80000091917808 */ /* 0x000fe40007000000 */
[----:B-1----:R-:W-:Y:S02]  /*ea40*/  FMNMX.FTZ R17, R0, R17, !PT ;  /* 0x0000001100117209 */ /* 0x002fe40007810000 */
[----:B------:R-:W-:Y:S02]  /*ea50*/  FMNMX.FTZ R0, R147, R12, !PT ;  /* 0x0000000c93007209 */ /* 0x000fe40007810000 */
[----:B------:R-:W-:Y:S01]  /*ea60*/  ISETP.LT.OR P0, PT, R4, 0x3a, P0 ;  /* 0x0000003a0400780c */ /* 0x000fe20000701670 */
[----:B------:R-:W1:Y:S01]  /*ea70*/  SHFL.BFLY PT, R12, R17, 0x1, 0x1f ;  /* 0x0c201f00110c7f89 */ /* 0x000e6200000e0000 */
        /* <DEDUP_REMOVED lines=8> */
[----:B--2---:R-:W-:Y:S02]  /*eb00*/  FMNMX.FTZ R5, R4, R7, !PT ;  /* 0x0000000704057209 */ /* 0x004fe40007810000 */
[----:B------:R-:W-:Y:S01]  /*eb10*/  FSEL R4, R0, RZ, P0 ;  /* 0x000000ff00047208 */ /* 0x000fe20000000000 */
[--C-:B------:R-:W-:Y:S02]  /*eb20*/  FFMA.FTZ R168, R10, c[0x0][0x2d0], -R151.reuse ;  /* 0x0000b4000aa87a23 */ /* 0x100fe40000010897 */
[----:B------:R-:W1:Y:S01]  /*eb30*/  SHFL.BFLY PT, R132, R5, 0x1, 0x1f ;  /* 0x0c201f0005847f89 */ /* 0x000e6200000e0000 */
[----:B------:R-:W-:Y:S02]  /*eb40*/  FFMA.FTZ R135, R138, c[0x0][0x2d0], -R151 ;  /* 0x0000b4008a877a23 */ /* 0x000fe40000010897 */
[----:B------:R-:W-:Y:S01]  /*eb50*/  FADD.FTZ R4, -R4, R3 ;  /* 0x0000000304047221 */ /* 0x000fe20000010100 */
[----:B------:R-:W-:Y:S01]  /*eb60*/  MUFU.EX2 R168, R168 ;  /* 0x000000a800a87308 */ /* 0x000fe20000000800 */
[--C-:B------:R-:W-:Y:S02]  /*eb70*/  FFMA.FTZ R134, R8, c[0x0][0x2d0], -R151.reuse ;  /* 0x0000b40008867a23 */ /* 0x100fe40000010897 */
        /* <DEDUP_REMOVED lines=10> */
[----:B-1----:R-:W-:Y:S01]  /*ec20*/  FMNMX.FTZ R132, R132, R5, !PT ;  /* 0x0000000584847209 */ /* 0x002fe20007810000 */
[----:B------:R-:W-:Y:S01]  /*ec30*/  MUFU.EX2 R134, R134 ;  /* 0x0000008600867308 */ /* 0x000fe20000000800 */
[--C-:B------:R-:W-:Y:S02]  /*ec40*/  FFMA.FTZ R221, R156, c[0x0][0x2d0], -R151.reuse ;  /* 0x0000b4009cdd7a23 */ /* 0x100fe40000010897 */
[C---:B------:R-:W-:Y:S01]  /*ec50*/  FSETP.NEU.FTZ.AND P0, PT, R132.reuse, -INF , PT ;  /* 0xff8000008400780b */ /* 0x040fe20003f1d000 */
[----:B------:R-:W-:Y:S02]  /*ec60*/  FMUL.FTZ R144, R132, c[0x0][0x2d0] ;  /* 0x0000b40084907a20 */ /* 0x000fe40000410000 */
[--C-:B------:R-:W-:Y:S01]  /*ec70*/  FFMA.FTZ R224, R154, c[0x0][0x2d0], -R151.reuse ;  /* 0x0000b4009ae07a23 */ /* 0x100fe20000010897 */
[----:B------:R-:W-:Y:S01]  /*ec80*/  FSEL R5, R132, RZ, P0 ;  /* 0x000000ff84057208 */ /* 0x000fe20000000000 */
[--C-:B------:R-:W-:Y:S01]  /*ec90*/  FFMA.FTZ R227, R152, c[0x0][0x2d0], -R151.reuse ;  /* 0x0000b40098e37a23 */ /* 0x100fe20000010897 */
[----:B------:R-:W-:Y:S01]  /*eca0*/  FSEL R144, R144, RZ, P0 ;  /* 0x000000ff90907208 */ /* 0x000fe20000000000 */
[----:B------:R-:W1:Y:S01]  /*ecb0*/  MUFU.EX2 R169, R169 ;  /* 0x000000a900a97308 */ /* 0x000e620000000800 */
[--C-:B------:R-:W-:Y:S01]  /*ecc0*/  FFMA.FTZ R230, R150, c[0x0][0x2d0], -R151.reuse ;  /* 0x0000b40096e67a23 */ /* 0x100fe20000010897 */
[----:B------:R-:W-:Y:S01]  /*ecd0*/  PLOP3.LUT P0, PT, PT, PT, UP0, 0x80, 0x0 ;  /* 0x000000000000781c */ /* 0x000fe20003f0f008 */
[----:B------:R-:W-:Y:S01]  /*ece0*/  FADD.FTZ R5, -R5, R2 ;  /* 0x0000000205057221 */ /* 0x000fe20000010100 */
[----:B--2---:R-:W-:Y:S01]  /*ecf0*/  F2FP.BF16.PACK_AB R136, R135, R168 ;  /* 0x000000a88788723e */ /* 0x004fe200000010ff */
        /* <DEDUP_REMOVED lines=39> */
[--C-:B------:R-:W-:Y:S02]  /*ef70*/  FFMA.FTZ R233, R145, c[0x0][0x2d0], -R144.reuse ;  /* 0x0000b40091e97a23 */ /* 0x100fe40000010890 */
[----:B------:R-:W-:Y:S02]  /*ef80*/  FFMA.FTZ R151, R146, c[0x0][0x2d0], -R151 ;  /* 0x0000b40092977a23 */ /* 0x000fe40000010897 */
[----:B------:R-:W-:Y:S02]  /*ef90*/  FFMA.FTZ R144, R133, c[0x0][0x2d0], -R144 ;  /* 0x0000b40085907a23 */ /* 0x000fe40000010890 */
        /* <DEDUP_REMOVED lines=126> */
[C---:B------:R-:W-:Y:S02]  /*f780*/  FMUL.FTZ R84, R3.reuse, R84 ;  /* 0x0000005403547220 */ /* 0x040fe40000410000 */
[----:B------:R-:W-:Y:S01]  /*f790*/  FMUL.FTZ R85, R3, R85 ;  /* 0x0000005503557220 */ /* 0x000fe20000410000 */
[----:B------:R-:W-:Y:S01]  /*f7a0*/  F2FP.BF16.PACK_AB R100, R175, R174 ;  /* 0x000000aeaf64723e */ /* 0x000fe200000010ff */
[C---:B------:R-:W-:Y:S01]  /*f7b0*/  HMMA.16816.F32.BF16 R80, R136.reuse, R102, R80 ;  /* 0x000000668850723c */ /* 0x040fe20000041850 */
[----:B------:R-:W-:Y:S03]  /*f7c0*/  MUFU.EX2 R229, R229 ;  /* 0x000000e500e57308 */ /* 0x000fe60000000800 */
[C---:B------:R-:W-:Y:S01]  /*f7d0*/  FMUL.FTZ R86, R2.reuse, R86 ;  /* 0x0000005602567220 */ /* 0x040fe20000410000 */
[----:B----4-:R-:W-:Y:S01]  /*f7e0*/  F2FP.BF16.PACK_AB R101, R179, R178 ;  /* 0x000000b2b365723e */ /* 0x010fe200000010ff */
[----:B------:R-:W-:Y:S01]  /*f7f0*/  FMUL.FTZ R87, R2, R87 ;  /* 0x0000005702577220 */ /* 0x000fe20000410000 */
[----:B------:R-:W-:Y:S01]  /*f800*/  F2FP.BF16.PACK_AB R102, R177, R176 ;  /* 0x000000b0b166723e */ /* 0x000fe200000010ff */
[C---:B------:R-:W-:Y:S01]  /*f810*/  FMUL.FTZ R88, R3.reuse, R88 ;  /* 0x0000005803587220 */ /* 0x040fe20000410000 */
[----:B-----5:R-:W-:Y:S02]  /*f820*/  F2FP.BF16.PACK_AB R103, R182, R181 ;  /* 0x000000b5b667723e */ /* 0x020fe400000010ff */
[----:B------:R-:W-:Y:S01]  /*f830*/  MUFU.EX2 R231, R231 ;  /* 0x000000e700e77308 */ /* 0x000fe20000000800 */
[C---:B------:R-:W-:Y:S01]  /*f840*/  FMUL.FTZ R89, R3.reuse, R89 ;  /* 0x0000005903597220 */ /* 0x040fe20000410000 */
[C---:B--2---:R-:W-:Y:S03]  /*f850*/  HMMA.16816.F32.BF16 R84, R136.reuse, R108, R84 ;  /* 0x0000006c8854723c */ /* 0x044fe60000041854 */
[C---:B------:R-:W-:Y:S02]  /*f860*/  FMUL.FTZ R90, R2.reuse, R90 ;  /* 0x0000005a025a7220 */ /* 0x040fe40000410000 */
        /* <DEDUP_REMOVED lines=153> */
.L_x_281:
[----:B------:R-:W1:Y:S01]  /*10200*/  SHFL.BFLY PT, R3, R214, 0x2, 0x1f ;  /* 0x0c401f00d6037f89 */ /* 0x000e6200000e0000 */
[----:B------:R-:W-:-:S02]  /*10210*/  MOV R4, RZ ;  /* 0x000000ff00047202 */ /* 0x000fc40000000f00 */
[----:B------:R-:W-:Y:S01]  /*10220*/  PLOP3.LUT P2, PT, PT, PT, PT, 0x8, 0x0 ;  /* 0x000000000000781c */ /* 0x000fe20003f4e170 */
[----:B------:R-:W2:Y:S01]  /*10230*/  SHFL.BFLY PT, R2, R215, 0x2, 0x1f ;  /* 0x0c401f00d7027f89 */ /* 0x000ea200000e0000 */
[----:B-1----:R-:W-:Y:S01]  /*10240*/  FADD.FTZ R6, R3, R214 ;  /* 0x000000d603067221 */ /* 0x002fe20000010000 */
[----:B------:R-:W-:Y:S01]  /*10250*/  MOV R3, RZ ;  /* 0x000000ff00037202 */ /* 0x000fe20000000f00 */
[----:B--2---:R-:W-:-:S03]  /*10260*/  FADD.FTZ R7, R2, R215 ;  /* 0x000000d702077221 */ /* 0x004fc60000010000 */
[----:B------:R-:W1:Y:S04]  /*10270*/  SHFL.BFLY PT, R5, R6, 0x1, 0x1f ;  /* 0x0c201f0006057f89 */ /* 0x000e6800000e0000 */
[----:B------:R-:W2:Y:S01]  /*10280*/  SHFL.BFLY PT, R2, R7, 0x1, 0x1f ;  /* 0x0c201f0007027f89 */ /* 0x000ea200000e0000 */
[----:B-1----:R-:W-:Y:S01]  /*10290*/  FADD.FTZ R5, R6, R5 ;  /* 0x0000000506057221 */ /* 0x002fe20000010000 */
[----:B------:R-:W-:Y:S01]  /*102a0*/  MOV R6, 0xff800000 ;  /* 0xff80000000067802 */ /* 0x000fe20000000f00 */
        /* <DEDUP_REMOVED lines=19> */
[C---:B------:R-:W-:Y:S02]  /*103e0*/  FMUL.FTZ R117, R4.reuse, R117 ;  /* 0x0000007504757220 */ /* 0x040fe40000410000 */
        /* <DEDUP_REMOVED lines=92> */
.L_x_243:
[----:B------:R-:W-:Y:S01]  /*109b0*/  USHF.R.S32.HI UR8, URZ, 0x1f, UR10 ;  /* 0x0000001f3f087899 */ /* 0x000fe2000801140a */
[----:B------:R-:W-:Y:S05]  /*109c0*/  @P2 BRA `(.L_x_292) ;  /* 0x000017e000002947 */ /* 0x000fea0003800000 */
[----:B------:R-:W1:Y:S01]  /*109d0*/  S2R R0, SR_TID.X ;  /* 0x0000000000007919 */ /* 0x000e620000002100 */
        /* <DEDUP_REMOVED lines=18> */
[----:B-1----:R-:W-:Y:S02]  /*10b00*/  SHF.R.S32.HI R5, RZ, 0x1f, R0 ;  /* 0x0000001fff057819 */ /* 0x002fe40000011400 */
[----:B------:R-:W-:Y:S02]  /*10b10*/  F2FP.BF16.PACK_AB R104, R105, R104 ;  /* 0x000000686968723e */ /* 0x000fe400000010ff */
[----:B------:R-:W-:Y:S02]  /*10b20*/  LEA.HI R2, R5, R0, RZ, 0x2 ;  /* 0x0000000005027211 */ /* 0x000fe400078f10ff */
        /* <DEDUP_REMOVED lines=40> */
[----:B------:R-:W-:Y:S02]  /*10db0*/  F2FP.BF16.PACK_AB R54, R55, R54 ;  /* 0x000000363736723e */ /* 0x000fe400000010ff */
        /* <DEDUP_REMOVED lines=9> */
[----:B------:R-:W-:Y:S01]  /*10e50*/  F2FP.BF16.PACK_AB R62, R63, R62 ;  /* 0x0000003e3f3e723e */ /* 0x000fe200000010ff */
[----:B------:R-:W-:Y:S01]  /*10e60*/  IMAD.U32 R12, RZ, RZ, UR4 ;  /* 0x00000004ff0c7e24 */ /* 0x000fe2000f8e00ff */
        /* <DEDUP_REMOVED lines=70> */
[----:B------:R-:W3:Y:S02]  /*112d0*/  @P1 LDG.E R10, [R12.64] ;  /* 0x000000140c0a1981 */ /* 0x000ee4000c1e1900 */
        /* <DEDUP_REMOVED lines=9> */
[----:B---3--:R-:W2:Y:S02]  /*11370*/  @P1 R2UR UR5, R10 ;  /* 0x000000000a0513c2 */ /* 0x008ea400000e0000 */
        /* <DEDUP_REMOVED lines=8> */
.L_x_293:
[----:B-1----:R-:W-:Y:S01]  /*11400*/  SHF.R.S32.HI R13, RZ, 0x1f, R2 ;  /* 0x0000001fff0d7819 */ /* 0x002fe20000011402 */
        /* <DEDUP_REMOVED lines=25> */
[----:B------:R-:W-:Y:S01]  /*115a0*/  UIMAD.WIDE.U32 UR14, UR10, UR6, UR14 ;  /* 0x000000060a0e72a5 */ /* 0x000fe2000f8e000e */
[-C--:B------:R-:W-:Y:S01]  /*115b0*/  LEA.HI R4, R5, R0.reuse, RZ, 0x3 ;  /* 0x0000000005047211 */ /* 0x080fe200078f18ff */
[----:B------:R-:W-:Y:S01]  /*115c0*/  UIMAD UR9, UR10, UR7, UR9 ;  /* 0x000000070a0972a4 */ /* 0x000fe2000f8e0209 */
[----:B------:R-:W-:Y:S01]  /*115d0*/  IMAD R8, R11, 0x8, R2 ;  /* 0x000000080b087824 */ /* 0x000fe200078e0202 */
[----:B------:R-:W-:Y:S01]  /*115e0*/  UIMAD.WIDE.U32 UR16, UR18, UR4, URZ ;  /* 0x00000004121072a5 */ /* 0x000fe2000f8e003f */
[----:B------:R-:W-:Y:S01]  /*115f0*/  LEA.HI R5, R5, R0, RZ, 0x6 ;  /* 0x0000000005057211 */ /* 0x000fe200078f30ff */
[----:B------:R-:W-:-:S02]  /*11600*/  ULDC.64 UR6, c[0x0][0x498] ;  /* 0x0001260000067ab9 */ /* 0x000fc40000000a00 */
[----:B-1----:R-:W-:Y:S01]  /*11610*/  LEA R8, R57, R8, 0x7 ;  /* 0x0000000839087211 */ /* 0x002fe200078e38ff */
[----:B------:R-:W-:Y:S02]  /*11620*/  UIMAD UR12, UR18, UR5, UR12 ;  /* 0x00000005120c72a4 */ /* 0x000fe4000f8e020c */
[----:B------:R-:W-:Y:S02]  /*11630*/  USEL UR13, UR13, URZ, !UP1 ;  /* 0x0000003f0d0d7287 */ /* 0x000fe4000c800000 */
[----:B------:R-:W-:Y:S01]  /*11640*/  @P1 IMAD.HI.U32 R3, R8, c[0x0][0x4ec], RZ ;  /* 0x00013b0008031a27 */ /* 0x000fe200078e00ff */
[----:B------:R-:W-:Y:S02]  /*11650*/  UIMAD UR18, UR11, UR6, URZ ;  /* 0x000000060b1272a4 */ /* 0x000fe4000f8e023f */
[----:B------:R-:W-:Y:S01]  /*11660*/  UIADD3 UR15, UR15, UR9, URZ ;  /* 0x000000090f0f7290 */ /* 0x000fe2000fffe03f */
[----:B------:R-:W-:Y:S01]  /*11670*/  IMAD.MOV.U32 R14, RZ, RZ, R8 ;  /* 0x000000ffff0e7224 */ /* 0x000fe200078e0008 */
[----:B------:R-:W-:Y:S01]  /*11680*/  @P1 SHF.R.U32.HI R14, RZ, c[0x0][0x4f0], R3 ;  /* 0x00013c00ff0e1a19 */ /* 0x000fe20000011603 */
[----:B------:R-:W-:Y:S01]  /*11690*/  UIMAD UR7, UR13, UR7, UR18 ;  /* 0x000000070d0772a4 */ /* 0x000fe2000f8e0212 */
[----:B------:R-:W-:Y:S01]  /*116a0*/  LOP3.LUT R3, R4, 0xfffffff8, RZ, 0xc0, !PT ;  /* 0xfffffff804037812 */ /* 0x000fe200078ec0ff */
[----:B------:R-:W-:Y:S01]  /*116b0*/  UIMAD.WIDE.U32 UR14, UR13, UR6, UR14 ;  /* 0x000000060d0e72a5 */ /* 0x000fe2000f8e000e */
[--C-:B------:R-:W-:Y:S01]  /*116c0*/  SHF.R.S32.HI R13, RZ, 0x1f, R14.reuse ;  /* 0x0000001fff0d7819 */ /* 0x100fe2000001140e */
[----:B------:R-:W-:Y:S01]  /*116d0*/  IMAD.MOV R11, RZ, RZ, -R14 ;  /* 0x000000ffff0b7224 */ /* 0x000fe200078e0a0e */
[----:B------:R-:W-:Y:S01]  /*116e0*/  SHF.R.S32.HI R4, RZ, 0x3, R4 ;  /* 0x00000003ff047819 */ /* 0x000fe20000011404 */
[----:B------:R-:W-:Y:S01]  /*116f0*/  IMAD.IADD R3, R0, 0x1, -R3 ;  /* 0x0000000100037824 */ /* 0x000fe200078e0a03 */
[----:B------:R-:W-:Y:S01]  /*11700*/  ULDC.64 UR4, c[0x0][0x3e8] ;  /* 0x0000fa0000047ab9 */ /* 0x000fe20000000a00 */
[----:B------:R-:W-:Y:S01]  /*11710*/  IMAD R8, R11, c[0x0][0x4e8], R8 ;  /* 0x00013a000b087a24 */ /* 0x000fe200078e0208 */
[----:B------:R-:W-:Y:S01]  /*11720*/  IADD3 R14, P0, R14, UR14, RZ ;  /* 0x0000000e0e0e7c10 */ /* 0x000fe2000ff1e0ff */
[----:B------:R-:W-:Y:S01]  /*11730*/  IMAD.U32 R0, RZ, RZ, UR7 ;  /* 0x00000007ff007e24 */ /* 0x000fe2000f8e00ff */
[----:B------:R-:W-:Y:S01]  /*11740*/  UIMAD UR8, UR8, UR4, URZ ;  /* 0x00000004080872a4 */ /* 0x000fe2000f8e023f */
[----:B------:R-:W-:Y:S01]  /*11750*/  IMAD.SHL.U32 R17, R4, 0x40, RZ ;  /* 0x0000004004117824 */ /* 0x000fe200078e00ff */
[----:B------:R-:W-:Y:S01]  /*11760*/  SHF.R.S32.HI R11, RZ, 0x1f, R8 ;  /* 0x0000001fff0b7819 */ /* 0x000fe20000011408 */
[----:B------:R-:W-:Y:S01]  /*11770*/  UIADD3 UR17, UR17, UR12, URZ ;  /* 0x0000000c11117290 */ /* 0x000fe2000fffe03f */
[----:B------:R-:W-:Y:S01]  /*11780*/  IADD3.X R15, R13, UR15, R0, P0, !PT ;  /* 0x0000000f0d0f7c10 */ /* 0x000fe200087fe400 */
[----:B------:R-:W-:Y:S01]  /*11790*/  UIMAD UR5, UR10, UR5, UR8 ;  /* 0x000000050a0572a4 */ /* 0x000fe2000f8e0208 */
[----:B------:R-:W-:Y:S01]  /*117a0*/  LEA R0, R3, R4, 0x5 ;  /* 0x0000000403007211 */ /* 0x000fe200078e28ff */
[----:B------:R-:W-:Y:S01]  /*117b0*/  IMAD R11, R11, c[0x0][0x488], RZ ;  /* 0x000122000b0b7a24 */ /* 0x000fe200078e02ff */
[----:B------:R-:W-:Y:S01]  /*117c0*/  UIMAD.WIDE.U32 UR16, UR10, UR4, UR16 ;  /* 0x000000040a1072a5 */ /* 0x000fe2000f8e0010 */
[----:B------:R-:W-:Y:S01]  /*117d0*/  IMAD.WIDE.U32 R14, R8, c[0x0][0x488], R14 ;  /* 0x00012200080e7a25 */ /* 0x000fe200078e000e */
[----:B------:R-:W-:Y:S01]  /*117e0*/  ULDC.64 UR6, c[0x0][0x3f0] ;  /* 0x0000fc0000067ab9 */ /* 0x000fe20000000a00 */
[----:B------:R-:W-:Y:S01]  /*117f0*/  LOP3.LUT R17, R17, 0x1c0, RZ, 0xc0, !PT ;  /* 0x000001c011117812 */ /* 0x000fe200078ec0ff */
[----:B------:R-:W-:Y:S01]  /*11800*/  UIMAD UR11, UR11, UR6, URZ ;  /* 0x000000060b0b72a4 */ /* 0x000fe2000f8e023f */
[----:B------:R-:W-:Y:S01]  /*11810*/  IMAD R13, R57, 0x80, R0 ;  /* 0x00000080390d7824 */ /* 0x000fe200078e0200 */
[----:B------:R-:W-:Y:S01]  /*11820*/  LEA R12, P0, R14, c[0x0][0x450], 0x2 ;  /* 0x000114000e0c7a11 */ /* 0x000fe200078010ff */
[----:B------:R-:W-:Y:S01]  /*11830*/  IMAD R11, R8, c[0x0][0x48c], R11 ;  /* 0x00012300080b7a24 */ /* 0x000fe200078e020b */
[----:B------:R-:W-:Y:S01]  /*11840*/  UIADD3 UR17, UR17, UR5, URZ ;  /* 0x0000000511117290 */ /* 0x000fe2000fffe03f */
[----:B------:R-:W-:Y:S01]  /*11850*/  @P1 IMAD.HI.U32 R16, R13, c[0x0][0x4ec], RZ ;  /* 0x00013b000d101a27 */ /* 0x000fe200078e00ff */
[----:B------:R-:W-:Y:S01]  /*11860*/  UIMAD UR7, UR13, UR7, UR11 ;  /* 0x000000070d0772a4 */ /* 0x000fe2000f8e020b */
[----:B------:R-:W-:Y:S01]  /*11870*/  SHFL.IDX PT, R48, R12, RZ, 0x1c1f ;  /* 0x001c1fff0c307589 */ /* 0x000fe200000e0000 */
[----:B------:R-:W-:Y:S01]  /*11880*/  UIMAD.WIDE.U32 UR16, UR13, UR6, UR16 ;  /* 0x000000060d1072a5 */ /* 0x000fe2000f8e0010 */
[----:B------:R-:W-:-:S02]  /*11890*/  IMAD.IADD R11, R15, 0x1, R11 ;  /* 0x000000010f0b7824 */ /* 0x000fc400078e020b */
[----:B------:R-:W-:Y:S01]  /*118a0*/  IMAD.MOV.U32 R8, RZ, RZ, R13 ;  /* 0x000000ffff087224 */ /* 0x000fe200078e000d */
[----:B------:R-:W-:Y:S01]  /*118b0*/  @P1 SHF.R.U32.HI R8, RZ, c[0x0][0x4f0], R16 ;  /* 0x00013c00ff081a19 */ /* 0x000fe20000011610 */
[----:B------:R-:W-:Y:S01]  /*118c0*/  IMAD.SHL.U32 R0, R3, 0x8, RZ ;  /* 0x0000000803007824 */ /* 0x000fe200078e00ff */
[----:B------:R-:W-:Y:S01]  /*118d0*/  LEA.HI.X R11, R14, c[0x0][0x454], R11, 0x2, P0 ;  /* 0x000115000e0b7a11 */ /* 0x000fe200000f140b */
[----:B------:R-:W-:Y:S01]  /*118e0*/  SHFL.IDX PT, R34, R12, 0x1, 0x1c1f ;  /* 0x003c1f000c227f89 */ /* 0x000fe200000e0000 */
[----:B------:R-:W-:Y:S01]  /*118f0*/  SHF.R.U32.HI R3, RZ, 0x3, R17 ;  /* 0x00000003ff037819 */ /* 0x000fe20000011611 */
[----:B------:R-:W-:Y:S01]  /*11900*/  IMAD.MOV R32, RZ, RZ, -R8 ;  /* 0x000000ffff207224 */ /* 0x000fe200078e0a08 */
[----:B------:R-:W-:Y:S01]  /*11910*/  LOP3.LUT R10, R17, 0x38, R0, 0xf8, !PT ;  /* 0x00000038110a7812 */ /* 0x000fe200078ef800 */
[----:B------:R-:W1:Y:S01]  /*11920*/  SHFL.IDX PT, R49, R11, RZ, 0x1c1f ;  /* 0x001c1fff0b317589 */ /* 0x000e6200000e0000 */
[----:B------:R-:W-:Y:S01]  /*11930*/  UIADD3 UR7, UR17, UR7, URZ ;  /* 0x0000000711077290 */ /* 0x000fe2000fffe03f */
[----:B------:R-:W-:Y:S01]  /*11940*/  IMAD R32, R32, c[0x0][0x4e8], R13 ;  /* 0x00013a0020207a24 */ /* 0x000fe200078e020d */
[----:B------:R-:W-:Y:S01]  /*11950*/  LOP3.LUT R3, R10, R3, RZ, 0x3c, !PT ;  /* 0x000000030a037212 */ /* 0x000fe200078e3cff */
[----:B------:R-:W2:Y:S01]  /*11960*/  SHFL.IDX PT, R35, R11, 0x1, 0x1c1f ;  /* 0x003c1f000b237f89 */ /* 0x000ea200000e0000 */
[----:B------:R-:W-:Y:S01]  /*11970*/  IMAD R13, R57, 0x80, R2 ;  /* 0x00000080390d7824 */ /* 0x000fe200078e0202 */
[----:B------:R-:W-:Y:S01]  /*11980*/  SHF.R.S32.HI R10, RZ, 0x1f, R8 ;  /* 0x0000001fff0a7819 */ /* 0x000fe20000011408 */
[----:B-----5:R-:W-:Y:S01]  /*11990*/  IMAD R2, R9, c[0x0][0x4e8], RZ ;  /* 0x00013a0009027a24 */ /* 0x020fe200078e02ff */
[----:B------:R-:W-:Y:S01]  /*119a0*/  MOV R14, UR16 ;  /* 0x00000010000e7c02 */ /* 0x000fe20008000f00 */
[----:B------:R-:W-:Y:S01]  /*119b0*/  IMAD.U32 R15, RZ, RZ, UR17 ;  /* 0x00000011ff0f7e24 */ /* 0x000fe2000f8e00ff */
[C---:B------:R-:W-:Y:S01]  /*119c0*/  IADD3 R9, R13.reuse, 0x8, RZ ;  /* 0x000000080d097810 */ /* 0x040fe20007ffe0ff */
[----:B------:R-:W-:Y:S01]  /*119d0*/  IMAD.U32 R15, RZ, RZ, UR7 ;  /* 0x00000007ff0f7e24 */ /* 0x000fe2000f8e00ff */
[-C--:B------:R-:W-:Y:S01]  /*119e0*/  ISETP.GE.OR P0, PT, R13, R2.reuse, P2 ;  /* 0x000000020d00720c */ /* 0x080fe20001706670 */
[----:B------:R-:W-:Y:S01]  /*119f0*/  IMAD R17, R10, c[0x0][0x3e0], RZ ;  /* 0x0000f8000a117a24 */ /* 0x000fe200078e02ff */
[----:B------:R-:W-:Y:S01]  /*11a00*/  ISETP.GE.OR P2, PT, R9, R2, P2 ;  /* 0x000000020900720c */ /* 0x000fe20001746670 */
[----:B------:R-:W-:-:S02]  /*11a10*/  IMAD.SHL.U32 R10, R5, 0x8, RZ ;  /* 0x00000008050a7824 */ /* 0x000fc400078e00ff */
        /* <DEDUP_REMOVED lines=9> */
[C---:B------:R-:W-:Y:S01]  /*11ab0*/  IMAD R3, R32.reuse, c[0x0][0x3dc], R5 ;  /* 0x0000f70020037a24 */ /* 0x040fe200078e0205 */
[----:B--2---:R1:W-:Y:S01]  /*11ac0*/  @!P2 ST.E [R34.64], R7 ;  /* 0x000000072200a985 */ /* 0x0043e2000c101914 */
[----:B------:R-:W-:-:S03]  /*11ad0*/  IMAD.WIDE.U32 R32, R32, c[0x0][0x3d8], R14 ;  /* 0x0000f60020207a25 */ /* 0x000fc600078e000e */
[----:B------:R1:W2:Y:S01]  /*11ae0*/  LDS.128 R44, [R58+0x1080] ;  /* 0x001080003a2c7984 */ /* 0x0002a20000000c00 */
[----:B------:R-:W-:Y:S01]  /*11af0*/  IMAD.IADD R3, R33, 0x1, R3 ;  /* 0x0000000121037824 */ /* 0x000fe200078e0203 */
[C---:B------:R-:W-:Y:S02]  /*11b00*/  LEA R56, P0, R32.reuse, c[0x0][0x380], 0x1 ;  /* 0x0000e00020387a11 */ /* 0x040fe400078008ff */
[----:B------:R1:W3:Y:S02]  /*11b10*/  LDS.128 R40, [R58+0x2080] ;  /* 0x002080003a287984 */ /* 0x0002e40000000c00 */
[----:B------:R-:W-:Y:S02]  /*11b20*/  LEA.HI.X R55, R32, c[0x0][0x384], R3, 0x1, P0 ;  /* 0x0000e10020377a11 */ /* 0x000fe400000f0c03 */
[----:B------:R1:W4:Y:S01]  /*11b30*/  LDS.128 R36, [R58+0x3080] ;  /* 0x003080003a247984 */ /* 0x0003220000000c00 */
[----:B------:R-:W-:-:S03]  /*11b40*/  ISETP.GE.AND P0, PT, R57, R2, PT ;  /* 0x000000023900720c */ /* 0x000fc60003f06270 */
        /* <DEDUP_REMOVED lines=29> */
.L_x_295:
[----:B--2---:R-:W-:Y:S05]  /*11d20*/  BSYNC B0 ;  /* 0x0000000000007941 */ /* 0x004fea0003800000 */
.L_x_294:
        /* <DEDUP_REMOVED lines=23> */
.L_x_297:
[----:B------:R-:W-:Y:S05]  /*11ea0*/  BSYNC B0 ;  /* 0x0000000000007941 */ /* 0x000fea0003800000 */
.L_x_296:
[----:B------:R-:W-:Y:S01]  /*11eb0*/  IADD3 R3, R57, 0x40, RZ ;  /* 0x0000004039037810 */ /* 0x000fe20007ffe0ff */
[----:B--2---:R2:W1:Y:S01]  /*11ec0*/  SHFL.IDX PT, R17, R55, 0x2, 0x181f ;  /* 0x00581f0037117f89 */ /* 0x00446200000e0000 */
        /* <DEDUP_REMOVED lines=21> */
.L_x_299:
[----:B------:R-:W-:Y:S05]  /*12020*/  BSYNC B0 ;  /* 0x0000000000007941 */ /* 0x000fea0003800000 */
.L_x_298:
        /* <DEDUP_REMOVED lines=24> */
.L_x_292:
        /* <DEDUP_REMOVED lines=17> */
[----:B------:R-:W-:Y:S01]  /*122c0*/  MOV R4, UR4 ;  /* 0x0000000400047c02 */ /* 0x000fe20008000f00 */
        /* <DEDUP_REMOVED lines=13> */
.L_x_300:
[----:B-1----:R-:W1:Y:S01]  /*123a0*/  S2R R7, SR_TID.X ;  /* 0x0000000000077919 */ /* 0x002e620000002100 */
[----:B------:R-:W-:Y:S01]  /*123b0*/  USHF.R.S32.HI UR6, URZ, 0x1f, UR13 ;  /* 0x0000001f3f067899 */ /* 0x000fe2000801140d */
[----:B------:R-:W-:Y:S01]  /*123c0*/  BSSY B0, `(.L_x_301) ;  /* 0x0000029000007945 */ /* 0x000fe20003800000 */
[----:B------:R-:W-:-:S02]  /*123d0*/  USEL UR13, UR13, URZ, !UP1 ;  /* 0x0000003f0d0d7287 */ /* 0x000fc4000c800000 */
[----:B------:R-:W-:Y:S01]  /*123e0*/  USEL UR6, UR6, URZ, !UP1 ;  /* 0x0000003f06067287 */ /* 0x000fe2000c800000 */
[----:B-1----:R-:W-:-:S13]  /*123f0*/  ISETP.GT.AND P0, PT, R7, 0x7f, PT ;  /* 0x0000007f0700780c */ /* 0x002fda0003f04270 */
        /* <DEDUP_REMOVED lines=22> */
[----:B------:R-:W-:-:S03]  /*12560*/  IADD3 R4, -R8, RZ, RZ ;  /* 0x000000ff08047210 */ /* 0x000fc60007ffe1ff */
[----:B------:R-:W-:Y:S02]  /*12570*/  IMAD.U32 R0, RZ, RZ, UR5 ;  /* 0x00000005ff007e24 */ /* 0x000fe4000f8e00ff */
[----:B------:R-:W-:Y:S01]  /*12580*/  IMAD R4, R4, c[0x0][0x4e8], R5 ;  /* 0x00013a0004047a24 */ /* 0x000fe200078e0205 */
[----:B------:R-:W-:Y:S02]  /*12590*/  SHF.R.S32.HI R5, RZ, 0x1f, R8 ;  /* 0x0000001fff057819 */ /* 0x000fe40000011408 */
[----:B------:R-:W-:Y:S02]  /*125a0*/  IADD3 R8, P0, R8, UR16, RZ ;  /* 0x0000001008087c10 */ /* 0x000fe4000ff1e0ff */
[----:B------:R-:W-:Y:S02]  /*125b0*/  SHF.R.S32.HI R2, RZ, 0x1f, R4 ;  /* 0x0000001fff027819 */ /* 0x000fe40000011404 */
[----:B------:R-:W-:-:S03]  /*125c0*/  IADD3.X R9, R5, UR17, R0, P0, !PT ;  /* 0x0000001105097c10 */ /* 0x000fc600087fe400 */
[----:B------:R-:W-:Y:S02]  /*125d0*/  IMAD R5, R2, c[0x0][0x488], RZ ;  /* 0x0001220002057a24 */ /* 0x000fe400078e02ff */
[----:B------:R-:W-:-:S04]  /*125e0*/  IMAD.WIDE.U32 R8, R4, c[0x0][0x488], R8 ;  /* 0x0001220004087a25 */ /* 0x000fc800078e0008 */
[----:B------:R-:W-:Y:S01]  /*125f0*/  IMAD R0, R4, c[0x0][0x48c], R5 ;  /* 0x0001230004007a24 */ /* 0x000fe200078e0205 */
[----:B------:R-:W-:-:S04]  /*12600*/  LEA R4, P0, R8, c[0x0][0x450], 0x2 ;  /* 0x0001140008047a11 */ /* 0x000fc800078010ff */
[----:B------:R-:W-:Y:S01]  /*12610*/  IADD3 R5, R9, R0, RZ ;  /* 0x0000000009057210 */ /* 0x000fe20007ffe0ff */
[----:B------:R-:W-:-:S03]  /*12620*/  IMAD.MOV.U32 R9, RZ, RZ, -0x800000 ;  /* 0xff800000ff097424 */ /* 0x000fc600078e00ff */
[----:B------:R-:W-:-:S05]  /*12630*/  LEA.HI.X R5, R8, c[0x0][0x454], R5, 0x2, P0 ;  /* 0x0001150008057a11 */ /* 0x000fca00000f1405 */
[----:B------:R1:W-:Y:S02]  /*12640*/  STG.E [R4.64], R9 ;  /* 0x0000000904007986 */ /* 0x0003e4000c101914 */
.L_x_302:
[----:B------:R-:W-:Y:S05]  /*12650*/  BSYNC B0 ;  /* 0x0000000000007941 */ /* 0x000fea0003800000 */
.L_x_301:
        /* <DEDUP_REMOVED lines=17> */
[C---:B------:R-:W-:Y:S02]  /*12770*/  LEA R0, R7.reuse, R4, 0x5 ;  /* 0x0000000407007211 */ /* 0x040fe400078e28ff */
[----:B------:R-:W-:Y:S01]  /*12780*/  UIMAD UR7, UR10, UR5, UR7 ;  /* 0x000000050a0772a4 */ /* 0x000fe2000f8e0207 */
[----:B------:R-:W-:Y:S01]  /*12790*/  SHF.L.U32 R7, R7, 0x3, RZ ;  /* 0x0000000307077819 */ /* 0x000fe200000006ff */
[----:B------:R-:W-:Y:S01]  /*127a0*/  UIMAD.WIDE.U32 UR10, UR10, UR4, UR16 ;  /* 0x000000040a0a72a5 */ /* 0x000fe2000f8e0010 */
[----:B-1----:R-:W-:-:S02]  /*127b0*/  IMAD R0, R5, 0x80, R0 ;  /* 0x0000008005007824 */ /* 0x002fc400078e0200 */
[----:B------:R-:W-:Y:S01]  /*127c0*/  ULDC.64 UR4, c[0x0][0x3f0] ;  /* 0x0000fc0000047ab9 */ /* 0x000fe20000000a00 */
[----:B------:R-:W-:Y:S01]  /*127d0*/  IMAD R4, R5, 0x80, R4 ;  /* 0x0000008005047824 */ /* 0x000fe200078e0204 */
[----:B------:R-:W-:Y:S01]  /*127e0*/  UIMAD UR6, UR6, UR4, URZ ;  /* 0x00000004060672a4 */ /* 0x000fe2000f8e023f */
[----:B------:R-:W-:Y:S01]  /*127f0*/  @P0 IMAD.HI.U32 R2, R0, c[0x0][0x4ec], RZ ;  /* 0x00013b0000020a27 */ /* 0x000fe200078e00ff */
[----:B------:R-:W-:Y:S01]  /*12800*/  UIADD3 UR11, UR7, UR11, URZ ;  /* 0x0000000b070b7290 */ /* 0x000fe2000fffe03f */
[----:B------:R-:W-:Y:S01]  /*12810*/  MOV R8, R0 ;  /* 0x0000000000087202 */ /* 0x000fe20000000f00 */
[----:B------:R-:W-:Y:S01]  /*12820*/  UIMAD UR5, UR13, UR5, UR6 ;  /* 0x000000050d0572a4 */ /* 0x000fe2000f8e0206 */
[----:B------:R-:W-:Y:S01]  /*12830*/  IADD3 R5, R7, 0x80, RZ ;  /* 0x0000008007057810 */ /* 0x000fe20007ffe0ff */
[----:B------:R-:W-:Y:S01]  /*12840*/  UIMAD.WIDE.U32 UR10, UR13, UR4, UR10 ;  /* 0x000000040d0a72a5 */ /* 0x000fe2000f8e000a */
[----:B------:R-:W-:-:S03]  /*12850*/  @P0 SHF.R.U32.HI R8, RZ, c[0x0][0x4f0], R2 ;  /* 0x00013c00ff080a19 */ /* 0x000fc60000011602 */
[----:B------:R-:W-:Y:S01]  /*12860*/  UIADD3 UR5, UR11, UR5, URZ ;  /* 0x000000050b057290 */ /* 0x000fe2000fffe03f */
[--C-:B------:R-:W-:Y:S01]  /*12870*/  SHF.R.S32.HI R9, RZ, 0x1f, R8.reuse ;  /* 0x0000001fff097819 */ /* 0x100fe20000011408 */
[----:B------:R-:W-:Y:S01]  /*12880*/  IMAD.MOV R11, RZ, RZ, -R8 ;  /* 0x000000ffff0b7224 */ /* 0x000fe200078e0a08 */
[----:B------:R-:W-:-:S03]  /*12890*/  MOV R10, UR10 ;  /* 0x0000000a000a7c02 */ /* 0x000fc60008000f00 */
[----:B------:R-:W-:Y:S02]  /*128a0*/  IMAD R6, R11, c[0x0][0x4e8], R0 ;  /* 0x00013a000b067a24 */ /* 0x000fe400078e0200 */
[----:B------:R-:W-:Y:S01]  /*128b0*/  IMAD.U32 R11, RZ, RZ, UR11 ;  /* 0x0000000bff0b7e24 */ /* 0x000fe2000f8e00ff */
[----:B------:R-:W-:Y:S01]  /*128c0*/  MOV R11, UR5 ;  /* 0x00000005000b7c02 */ /* 0x000fe20008000f00 */
[----:B------:R-:W-:Y:S01]  /*128d0*/  IMAD R9, R9, c[0x0][0x3e0], RZ ;  /* 0x0000f80009097a24 */ /* 0x000fe200078e02ff */
[----:B------:R-:W-:-:S03]  /*128e0*/  SHF.R.S32.HI R2, RZ, 0x1f, R6 ;  /* 0x0000001fff027819 */ /* 0x000fc60000011406 */
[C---:B------:R-:W-:Y:S02]  /*128f0*/  IMAD R0, R8.reuse, c[0x0][0x3e4], R9 ;  /* 0x0000f90008007a24 */ /* 0x040fe400078e0209 */
        /* <DEDUP_REMOVED lines=8> */
[----:B------:R-:W-:Y:S02]  /*12980*/  LEA.HI.X R8, R10, c[0x0][0x384], R11, 0x1, P0 ;  /* 0x0000e1000a087a11 */ /* 0x000fe400000f0c0b */
[----:B------:R-:W-:Y:S01]  /*12990*/  ISETP.GE.AND P0, PT, R4, R3, PT ;  /* 0x000000030400720c */ /* 0x000fe20003f06270 */
[----:B------:R1:W2:Y:S04]  /*129a0*/  SHFL.IDX PT, R10, R9, RZ, 0x181f ;  /* 0x00181fff090a7589 */ /* 0x0002a800000e0000 */
        /* <DEDUP_REMOVED lines=17> */
.L_x_304:
[----:B------:R-:W-:Y:S05]  /*12ac0*/  BSYNC B0 ;  /* 0x0000000000007941 */ /* 0x000fea0003800000 */
.L_x_303:
        /* <DEDUP_REMOVED lines=21> */
.L_x_306:
[----:B------:R-:W-:Y:S05]  /*12c20*/  BSYNC B0 ;  /* 0x0000000000007941 */ /* 0x000fea0003800000 */
.L_x_305:
        /* <DEDUP_REMOVED lines=21> */
.L_x_308:
[----:B------:R-:W-:Y:S05]  /*12d80*/  BSYNC B0 ;  /* 0x0000000000007941 */ /* 0x000fea0003800000 */
.L_x_307:
        /* <DEDUP_REMOVED lines=22> */
.L_x_309:
        /* <DEDUP_REMOVED lines=9> */
.L_x_1701:


//--------------------- .text._ZN7cutlass13device_kernelIN5flash19enable_sm80_to_sm89INS1_16FlashAttnFwdSm80INS1_25CollectiveMainloopFwdSm80ILi8ELi1ELb0EN4cute5tupleIJNS5_1CILi128EEENS7_ILi64EEENS7_ILi192EEEEEELi192ENS_10bfloat16_tEfNS_4arch4Sm80ELb0ELb1ELb1ELb1ELb1ELb1ELb1ELb0EEENS1_21CollectiveEpilogueFwdINS6_IJS8_SA_S9_EEENS6_IJNS7_ILi1EEESI_SI_EEESC_SE_Li256ELb1ELb1ELb0ELb0EEENS1_19SingleTileSchedulerILb1ELb0ELb1ELi128EEEEEEEEEvNT_6ParamsE --------------------------
	.section	.text._ZN7cutlass13device_kernelIN5flash19enable_sm80_to_sm89INS1_16FlashAttnFwdSm80INS1_25CollectiveMainloopFwdSm80ILi8ELi1ELb0EN4cute5tupleIJNS5_1CILi128EEENS7_ILi64EEENS7_ILi192EEEEEELi192ENS_10bfloat16_tEfNS_4arch4Sm80ELb0ELb1ELb1ELb1ELb1ELb1ELb1ELb0EEENS1_21CollectiveEpilogueFwdINS6_IJS8_SA_S9_EEENS6_IJNS7_ILi1EEESI_SI_EEESC_SE_Li256ELb1ELb1ELb0ELb0EEENS1_19SingleTileSchedulerILb1ELb0ELb1ELi128EEEEEEEEEvNT_6ParamsE,"ax",@progbits
	.sectioninfo	@"SHI_REGISTERS=255"
	.align	128
.text._ZN7cutlass13device_kernelIN5flash19enable_sm80_to_sm89INS1_16FlashAttnFwdSm80INS1_25CollectiveMainloopFwdSm80ILi8ELi1ELb0EN4cute5tupleIJNS5_1CILi128EEENS7_ILi64EEENS7_ILi192EEEEEELi192ENS_10bfloat16_tEfNS_4arch4Sm80ELb0ELb1ELb1ELb1ELb1ELb1ELb1ELb0EEENS1_21CollectiveEpilogueFwdINS6_IJS8_SA_S9_EEENS6_IJNS7_ILi1EEESI_SI_EEESC_SE_Li256ELb1ELb1ELb0ELb0EEENS1_19SingleTileSchedulerILb1ELb0ELb1ELi128EEEEEEEEEvNT_6ParamsE:
        .type           _ZN7cutlass13device_kernelIN5flash19enable_sm80_to_sm89INS1_16FlashAttnFwdSm80INS1_25CollectiveMainloopFwdSm80ILi8ELi1ELb0EN4cute5tupleIJNS5_1CILi128EEENS7_ILi64EEENS7_ILi192EEEEEELi192ENS_10bfloat16_tEfNS_4arch4Sm80ELb0ELb1ELb1ELb1ELb1ELb1ELb1ELb0EEENS1_21CollectiveEpilogueFwdINS6_IJS8_SA_S9_EEENS6_IJNS7_ILi1EEESI_SI_EEESC_SE_Li256ELb1ELb1ELb0ELb0EEENS1_19SingleTileSchedulerILb1ELb0ELb1ELi128EEEEEEEEEvNT_6ParamsE,@function
        .size           _ZN7cutlass13device_kernelIN5flash19enable_sm80_to_sm89INS1_16FlashAttnFwdSm80INS1_25CollectiveMainloopFwdSm80ILi8ELi1ELb0EN4cute5tupleIJNS5_1CILi128EEENS7_ILi64EEENS7_ILi192EEEEEELi192ENS_10bfloat16_tEfNS_4arch4Sm80ELb0ELb1ELb1ELb1ELb1ELb1ELb1ELb0EEENS1_21CollectiveEpilogueFwdINS6_IJS8_SA_S9_EEENS6_IJNS7_ILi1EEESI_SI_EEESC_SE_Li256ELb1ELb1ELb0ELb0EEENS1_19SingleTileSchedulerILb1ELb0ELb1ELi128EEEEEEEEEvNT_6ParamsE,(.L_x_1702 - _ZN7cutlass13device_kernelIN5flash19enable_sm80_to_sm89INS1_16FlashAttnFwdSm80INS1_25CollectiveMainloopFwdSm80ILi8ELi1ELb0EN4cute5tupleIJNS5_1CILi128EEENS7_ILi64EEENS7_ILi192EEEEEELi192ENS_10bfloat16_tEfNS_4arch4Sm80ELb0ELb1ELb1ELb1ELb1ELb1ELb1ELb0EEENS1_21CollectiveEpilogueFwdINS6_IJS8_SA_S9_EEENS6_IJNS7_ILi1EEESI_SI_EEESC_SE_Li256ELb1ELb1ELb0ELb0EEENS1_19SingleTileSchedulerILb1ELb0ELb1ELi128EEEEEEEEEvNT_6ParamsE)
        .other          _ZN7cutlass13device_kernelIN5flash19enable_sm80_to_sm89INS1_16FlashAttnFwdSm80INS1_25CollectiveMainloopFwdSm80ILi8ELi1ELb0EN4cute5tupleIJNS5_1CILi128EEENS7_ILi64EEENS7_ILi192EEEEEELi192ENS_10bfloat16_tEfNS_4arch4Sm80ELb0ELb1ELb1ELb1ELb1ELb1ELb1ELb0EEENS1_21CollectiveEpilogueFwdINS6_IJS8_SA_S9_EEENS6_IJNS7_ILi1EEESI_SI_EEESC_SE_Li256ELb1ELb1ELb0ELb0EEENS1_19SingleTileSchedulerILb1ELb0ELb1ELi128EEEEEEEEEvNT_6ParamsE,@"STO_CUDA_ENTRY STV_DEFAULT"
_ZN7cutlass13device_kernelIN5flash19enable_sm80_to_sm89INS1_16FlashAttnFwdSm80INS1_25CollectiveMainloopFwdSm80ILi8ELi1ELb0EN4cute5tupleIJNS5_1CILi128EEENS7_ILi64EEENS7_ILi192EEEEEELi192ENS_10bfloat16_tEfNS_4arch4Sm80ELb0ELb1ELb1ELb1ELb1ELb1ELb1ELb0EEENS1_21CollectiveEpilogueFwdINS6_IJS8_SA_S9_EEENS6_IJNS7_ILi1EEESI_SI_EEESC_SE_Li256ELb1ELb1ELb0ELb0EEENS1_19SingleTileSchedulerILb1ELb0ELb1ELi128EEEEEEEEEvNT_6ParamsE:
[----:B------:R-:W-:Y:S02]  /*0000*/  MOV R1, c[0x0][0x28] ;  /* 0x00000a0000017a02 */ /* 0x000fe40000000f00 */
[----:B------:R-:W1:Y:S01]  /*0010*/  S2R R168, SR_TID.X ;  /* 0x0000000000a87919 */ /* 0x000e620000002100 */
[----:B------:R-:W-:Y:S01]  /*0020*/  IMAD.MOV.U32 R14, RZ, RZ, 0x4 ;  /* 0x00000004ff0e7424 */ /* 0x000fe200078e00ff */
[----:B------:R-:W-:Y:S01]  /*0030*/  ULDC.64 UR6, c[0x0][0x118] ;  /* 0x0000460000067ab9 */ /* 0x000fe20000000a00 */
[----:B------:R-:W-:Y:S01]  /*0040*/  IADD3 R1, R1, -0x70, RZ ;  /* 0xffffff9001017810 */ /* 0x000fe20007ffe0ff */
        /* <DEDUP_REMOVED lines=12> */
.L_x_311:
        /* <DEDUP_REMOVED lines=8> */
.L_x_313:
[----:B------:R-:W-:-:S05]  /*0190*/  MOV R0, c[0x0][0x54c] ;  /* 0x0001530000007a02 */ /* 0x000fca0000000f00 */
.L_x_312:
[----:B-----5:R-:W-:Y:S01]  /*01a0*/  IMAD R0, R0, c[0x0][0x548], RZ ;  /* 0x0001520000007a24 */ /* 0x020fe200078e02ff */
[----:B------:R-:W-:-:S04]  /*01b0*/  SHF.L.U32 R153, R169, 0x7, RZ ;  /* 0x00000007a9997819 */ /* 0x000fc800000006ff */
[----:B------:R-:W-:-:S04]  /*01c0*/  ISETP.GE.AND P0, PT, R153, R0, PT ;  /* 0x000000009900720c */ /* 0x000fc80003f06270 */
[----:B------:R-:W-:Y:S01]  /*01d0*/  SEL R246, R5, 0xffffffff, !P0 ;  /* 0xffffffff05f67807 */ /* 0x000fe20004000000 */
[----:B------:R-:W-:Y:S05]  /*01e0*/  BRA `(.L_x_314) ;  /* 0x0000012000007947 */ /* 0x000fea0003800000 */
.L_x_310:
[----:B---3--:R-:W-:-:S04]  /*01f0*/  ISETP.NE.U32.AND P0, PT, RZ, c[0x0][0x568], PT ;  /* 0x00015a00ff007a0c */ /* 0x008fc80003f05070 */
[----:B------:R-:W-:-:S13]  /*0200*/  ISETP.NE.AND.EX P0, PT, RZ, c[0x0][0x56c], PT, P0 ;  /* 0x00015b00ff007a0c */ /* 0x000fda0003f05300 */
[----:B------:R-:W-:Y:S05]  /*0210*/  @!P0 BRA `(.L_x_315) ;  /* 0x0000002000008947 */ /* 0x000fea0003800000 */
[----:B------:R1:W5:Y:S01]  /*0220*/  LDG.E R0, [R2.64] ;  /* 0x0000000602007981 */ /* 0x000362000c1e1900 */
[----:B------:R-:W-:Y:S05]  /*0230*/  BRA `(.L_x_316) ;  /* 0x0000009000007947 */ /* 0x000fea0003800000 */
.L_x_315:
        /* <DEDUP_REMOVED lines=8> */
.L_x_317:
[----:B------:R-:W-:-:S05]  /*02c0*/  MOV R0, c[0x0][0x54c] ;  /* 0x0001530000007a02 */ /* 0x000fca0000000f00 */
.L_x_316:
[----:B-----5:R-:W-:Y:S01]  /*02d0*/  IMAD R0, R0, c[0x0][0x548], RZ ;  /* 0x0001520000007a24 */ /* 0x020fe200078e02ff */
[----:B------:R-:W-:-:S04]  /*02e0*/  SHF.L.U32 R153, R169, 0x7, RZ ;  /* 0x00000007a9997819 */ /* 0x000fc800000006ff */
[----:B------:R-:W-:-:S04]  /*02f0*/  ISETP.GE.AND P0, PT, R153, R0, PT ;  /* 0x000000009900720c */ /* 0x000fc80003f06270 */
[----:B------:R-:W-:-:S04]  /*0300*/  SEL R246, R5, 0xffffffff, !P0 ;  /* 0xffffffff05f67807 */ /* 0x000fc80004000000 */
.L_x_314:
[----:B------:R-:W-:-:S13]  /*0310*/  ISETP.GE.AND P0, PT, R246, RZ, PT ;  /* 0x000000fff600720c */ /* 0x000fda0003f06270 */
[----:B------:R-:W-:Y:S05]  /*0320*/  @!P0 EXIT ;  /* 0x000000000000894d */ /* 0x000fea0003800000 */
[----:B------:R-:W-:Y:S01]  /*0330*/  ISETP.NE.U32.AND P0, PT, RZ, c[0x0][0x370], PT ;  /* 0x0000dc00ff007a0c */ /* 0x000fe20003f05070 */
[----:B------:R-:W-:Y:S01]  /*0340*/  CS2R R10, SRZ ;  /* 0x00000000000a7805 */ /* 0x000fe2000001ff00 */
[----:B------:R-:W-:Y:S01]  /*0350*/  ISETP.NE.U32.AND P1, PT, RZ, c[0x0][0x348], PT ;  /* 0x0000d200ff007a0c */ /* 0x000fe20003f25070 */
[----:B------:R-:W-:Y:S01]  /*0360*/  IMAD.WIDE R4, R246, R14, c[0x0][0x350] ;  /* 0x0000d400f6047625 */ /* 0x000fe200078e020e */
[----:B------:R-:W-:Y:S02]  /*0370*/  ISETP.NE.AND.EX P0, PT, RZ, c[0x0][0x374], PT, P0 ;  /* 0x0000dd00ff007a0c */ /* 0x000fe40003f05300 */
[----:B------:R-:W-:Y:S02]  /*0380*/  ISETP.NE.U32.AND P3, PT, RZ, c[0x0][0x358], PT ;  /* 0x0000d600ff007a0c */ /* 0x000fe40003f65070 */
[----:B------:R-:W-:Y:S02]  /*0390*/  ISETP.NE.AND.EX P1, PT, RZ, c[0x0][0x34c], PT, P1 ;  /* 0x0000d300ff007a0c */ /* 0x000fe40003f25310 */
[----:B------:R-:W-:Y:S01]  /*03a0*/  ISETP.NE.AND.EX P3, PT, RZ, c[0x0][0x35c], PT, P3 ;  /* 0x0000d700ff007a0c */ /* 0x000fe20003f65330 */
[----:B------:R-:W-:Y:S01]  /*03b0*/  IMAD.MOV.U32 R0, RZ, RZ, RZ ;  /* 0x000000ffff007224 */ /* 0x000fe200078e00ff */
[----:B------:R-:W-:Y:S01]  /*03c0*/  ISETP.NE.U32.AND P2, PT, RZ, c[0x0][0x350], PT ;  /* 0x0000d400ff007a0c */ /* 0x000fe20003f45070 */
[----:B------:R-:W-:-:S02]  /*03d0*/  IMAD.MOV.U32 R12, RZ, RZ, RZ ;  /* 0x000000ffff0c7224 */ /* 0x000fc400078e00ff */
[----:B------:R-:W-:Y:S01]  /*03e0*/  IMAD.WIDE R6, R246, R14, c[0x0][0x348] ;  /* 0x0000d200f6067625 */ /* 0x000fe200078e020e */
[----:B------:R-:W-:-:S03]  /*03f0*/  ISETP.NE.AND.EX P2, PT, RZ, c[0x0][0x354], PT, P2 ;  /* 0x0000d500ff007a0c */ /* 0x000fc60003f45320 */
[CC--:B-1----:R-:W-:Y:S02]  /*0400*/  @P0 IMAD.WIDE R2, R246.reuse, R14.reuse, c[0x0][0x370] ;  /* 0x0000dc00f6020625 */ /* 0x0c2fe400078e020e */
[----:B------:R-:W2:Y:S04]  /*0410*/  @P1 LDG.E R0, [R6.64] ;  /* 0x0000000606001981 */ /* 0x000ea8000c1e1900 */
[----:B------:R1:W3:Y:S04]  /*0420*/  @P0 LDG.E R10, [R2.64] ;  /* 0x00000006020a0981 */ /* 0x0002e8000c1e1900 */
[----:B------:R-:W4:Y:S01]  /*0430*/  @P2 LDG.E R11, [R4.64] ;  /* 0x00000006040b2981 */ /* 0x000f22000c1e1900 */
[----:B-1----:R-:W-:-:S05]  /*0440*/  IMAD.WIDE R2, R246, R14, c[0x0][0x358] ;  /* 0x0000d600f6027625 */ /* 0x002fca00078e020e */
[----:B------:R-:W4:Y:S01]  /*0450*/  @P3 LDG.E R12, [R2.64] ;  /* 0x00000006020c3981 */ /* 0x000f22000c1e1900 */
[----:B------:R-:W-:-:S04]  /*0460*/  ISETP.NE.U32.AND P0, PT, RZ, c[0x0][0x360], PT ;  /* 0x0000d800ff007a0c */ /* 0x000fc80003f05070 */
[----:B------:R-:W-:Y:S01]  /*0470*/  ISETP.NE.AND.EX P0, PT, RZ, c[0x0][0x364], PT, P0 ;  /* 0x0000d900ff007a0c */ /* 0x000fe20003f05300 */
[----:B------:R-:W1:Y:S01]  /*0480*/  S2R R36, SR_CTAID.Y ;  /* 0x0000000000247919 */ /* 0x000e620000002600 */
[----:B------:R-:W-:Y:S01]  /*0490*/  IMAD.MOV.U32 R13, RZ, RZ, c[0x0][0x168] ;  /* 0x00005a00ff0d7624 */ /* 0x000fe200078e00ff */
[----:B------:R-:W-:Y:S02]  /*04a0*/  ULDC UR5, c[0x0][0x2ac] ;  /* 0x0000ab0000057ab9 */ /* 0x000fe40000000800 */
[----:B------:R-:W-:Y:S02]  /*04b0*/  ULDC UR4, c[0x0][0x1d0] ;  /* 0x0000740000047ab9 */ /* 0x000fe40000000800 */
[----:B------:R-:W-:-:S06]  /*04c0*/  UIMAD UR4, UR5, UR4, URZ ;  /* 0x00000004050472a4 */ /* 0x000fcc000f8e023f */
[----:B------:R-:W-:-:S05]  /*04d0*/  @P0 IMAD.WIDE R8, R246, R14, c[0x0][0x360] ;  /* 0x0000d800f6080625 */ /* 0x000fca00078e020e */
[----:B------:R4:W5:Y:S01]  /*04e0*/  @P0 LDG.E R13, [R8.64] ;  /* 0x00000006080d0981 */ /* 0x000962000c1e1900 */
[----:B------:R-:W-:Y:S01]  /*04f0*/  IMAD.MOV.U32 R222, RZ, RZ, c[0x0][0x228] ;  /* 0x00008a00ffde7624 */ /* 0x000fe200078e00ff */
[----:B-1----:R-:W-:Y:S02]  /*0500*/  SHF.R.S32.HI R37, RZ, 0x1f, R36 ;  /* 0x0000001fff257819 */ /* 0x002fe40000011424 */
[----:B--2---:R-:W-:Y:S04]  /*0510*/  STL [R1+0x4c], R0 ;  /* 0x00004c0001007387 */ /* 0x004fe80000100800 */
[----:B---3--:R-:W-:Y:S01]  /*0520*/  STL [R1+0x48], R10 ;  /* 0x0000480a01007387 */ /* 0x008fe20000100800 */
[----:B----4-:R-:W-:-:S05]  /*0530*/  IMAD.IADD R8, R11, 0x1, R10 ;  /* 0x000000010b087824 */ /* 0x010fca00078e020a */
[----:B------:R1:W-:Y:S04]  /*0540*/  STL [R1+0x50], R8 ;  /* 0x0000500801007387 */ /* 0x0003e80000100800 */
[----:B------:R2:W-:Y:S01]  /*0550*/  STL [R1+0x54], R12 ;  /* 0x0000540c01007387 */ /* 0x0005e20000100800 */
[----:B-1----:R-:W-:Y:S01]  /*0560*/  IMAD.U32 R8, RZ, RZ, UR4 ;  /* 0x00000004ff087e24 */ /* 0x002fe2000f8e00ff */
[----:B------:R-:W-:Y:S05]  /*0570*/  @P0 BRA `(.L_x_318) ;  /* 0x0000004000000947 */ /* 0x000fea0003800000 */
[----:B------:R-:W-:Y:S05]  /*0580*/  @!P1 BRA `(.L_x_318) ;  /* 0x0000003000009947 */ /* 0x000fea0003800000 */
[----:B------:R1:W3:Y:S04]  /*0590*/  LDG.E R0, [R6.64] ;  /* 0x0000000606007981 */ /* 0x0002e8000c1e1900 */
[----:B-1----:R-:W3:Y:S02]  /*05a0*/  LDG.E R6, [R6.64+0x4] ;  /* 0x0000040606067981 */ /* 0x002ee4000c1e1900 */
[----:B---3-5:R-:W-:-:S05]  /*05b0*/  IADD3 R13, -R0, R6, RZ ;  /* 0x00000006000d7210 */ /* 0x028fca0007ffe1ff */
.L_x_318:
[----:B-----5:R1:W-:Y:S01]  /*05c0*/  STL [R1+0x58], R13 ;  /* 0x0000580d01007387 */ /* 0x0203e20000100800 */
[----:B------:R-:W-:-:S04]  /*05d0*/  ISETP.NE.U32.AND P0, PT, RZ, c[0x0][0x368], PT ;  /* 0x0000da00ff007a0c */ /* 0x000fc80003f05070 */
[----:B------:R-:W-:-:S13]  /*05e0*/  ISETP.NE.AND.EX P0, PT, RZ, c[0x0][0x36c], PT, P0 ;  /* 0x0000db00ff007a0c */ /* 0x000fda0003f05300 */
[----:B------:R-:W-:Y:S05]  /*05f0*/  @!P0 BRA `(.L_x_319) ;  /* 0x0000003000008947 */ /* 0x000fea0003800000 */
[----:B------:R-:W-:-:S05]  /*0600*/  IMAD.WIDE R4, R246, R14, c[0x0][0x368] ;  /* 0x0000da00f6047625 */ /* 0x000fca00078e020e */
[----:B------:R3:W5:Y:S01]  /*0610*/  LDG.E R8, [R4.64] ;  /* 0x0000000604087981 */ /* 0x000762000c1e1900 */
[----:B------:R-:W-:Y:S05]  /*0620*/  BRA `(.L_x_320) ;  /* 0x0000004000007947 */ /* 0x000fea0003800000 */
.L_x_319:
[----:B------:R-:W-:Y:S05]  /*0630*/  @!P2 BRA `(.L_x_320) ;  /* 0x000000300000a947 */ /* 0x000fea0003800000 */
[----:B------:R3:W4:Y:S04]  /*0640*/  LDG.E R0, [R4.64] ;  /* 0x0000000604007981 */ /* 0x000728000c1e1900 */
[----:B---3--:R-:W4:Y:S02]  /*0650*/  LDG.E R4, [R4.64+0x4] ;  /* 0x0000040604047981 */ /* 0x008f24000c1e1900 */
[----:B----4-:R-:W-:Y:S02]  /*0660*/  IADD3 R8, -R0, R4, RZ ;  /* 0x0000000400087210 */ /* 0x010fe40007ffe1ff */
.L_x_320:
[----:B------:R-:W-:Y:S01]  /*0670*/  ISETP.NE.U32.AND P0, PT, RZ, c[0x0][0x378], PT ;  /* 0x0000de00ff007a0c */ /* 0x000fe20003f05070 */
[----:B---3--:R3:W4:Y:S03]  /*0680*/  @P3 LDG.E R4, [R2.64] ;  /* 0x0000000602043981 */ /* 0x008726000c1e1900 */
[----:B------:R-:W-:Y:S01]  /*0690*/  ISETP.NE.AND.EX P0, PT, RZ, c[0x0][0x37c], PT, P0 ;  /* 0x0000df00ff007a0c */ /* 0x000fe20003f05300 */
[----:B------:R3:W4:Y:S01]  /*06a0*/  @P3 LDG.E R0, [R2.64+0x4] ;  /* 0x0000040602003981 */ /* 0x000722000c1e1900 */
[----:B-----5:R-:W-:-:S11]  /*06b0*/  IMAD.MOV.U32 R20, RZ, RZ, R8 ;  /* 0x000000ffff147224 */ /* 0x020fd600078e0008 */
[----:B---3--:R-:W-:-:S05]  /*06c0*/  @P0 IMAD.WIDE R2, R246, R14, c[0x0][0x378] ;  /* 0x0000de00f6020625 */ /* 0x008fca00078e020e */
[----:B--2---:R3:W2:Y:S01]  /*06d0*/  @P0 LDG.E R20, [R2.64] ;  /* 0x0000000602140981 */ /* 0x0046a2000c1e1900 */
[----:B------:R-:W-:Y:S02]  /*06e0*/  IMAD.IADD R10, R8, 0x1, -R10 ;  /* 0x00000001080a7824 */ /* 0x000fe400078e0a0a */
[----:B------:R-:W-:-:S03]  /*06f0*/  IMAD.MOV.U32 R6, RZ, RZ, c[0x0][0x32c] ;  /* 0x0000cb00ff067624 */ /* 0x000fc600078e00ff */
[----:B------:R1:W-:Y:S01]  /*0700*/  STL [R1+0x5c], R10 ;  /* 0x00005c0a01007387 */ /* 0x0003e20000100800 */
[----:B---3--:R-:W-:-:S05]  /*0710*/  IMAD.MOV.U32 R2, RZ, RZ, c[0x0][0x2c4] ;  /* 0x0000b100ff027624 */ /* 0x008fca00078e00ff */
[----:B------:R-:W-:Y:S02]  /*0720*/  ISETP.NE.AND P1, PT, R2, 0x1, PT ;  /* 0x000000010200780c */ /* 0x000fe40003f25270 */
[----:B------:R-:W-:Y:S01]  /*0730*/  ISETP.GE.AND P2, PT, R6, 0x1, PT ;  /* 0x000000010600780c */ /* 0x000fe20003f46270 */
[----:B----4-:R-:W-:Y:S01]  /*0740*/  @P3 IMAD.IADD R222, R0, 0x1, -R4 ;  /* 0x0000000100de3824 */ /* 0x010fe200078e0a04 */
[----:B------:R-:W-:-:S03]  /*0750*/  IADD3 R0, R153, 0x7f, RZ ;  /* 0x0000007f99007810 */ /* 0x000fc60007ffe0ff */
[----:B------:R-:W-:-:S06]  /*0760*/  IMAD.IADD R223, R10, 0x1, R222 ;  /* 0x000000010adf7824 */ /* 0x000fcc00078e02de */
[----:B------:R-:W-:Y:S01]  /*0770*/  @P1 IMAD.HI.U32 R3, R0, c[0x0][0x2c8], RZ ;  /* 0x0000b20000031a27 */ /* 0x000fe200078e00ff */
[----:B------:R1:W-:Y:S01]  /*0780*/  STL.64 [R1+0x60], R222 ;  /* 0x000060de01007387 */ /* 0x0003e20000100a00 */
[----:B------:R-:W-:-:S03]  /*0790*/  IADD3 R2, R223, 0x3f, RZ ;  /* 0x0000003fdf027810 */ /* 0x000fc60007ffe0ff */
[----:B------:R-:W-:Y:S02]  /*07a0*/  @P1 SHF.R.U32.HI R0, RZ, c[0x0][0x2cc], R3 ;  /* 0x0000b300ff001a19 */ /* 0x000fe40000011603 */
[----:B------:R-:W-:Y:S02]  /*07b0*/  SHF.R.S32.HI R3, RZ, 0x1f, R2 ;  /* 0x0000001fff037819 */ /* 0x000fe40000011402 */
[----:B------:R-:W-:Y:S01]  /*07c0*/  IADD3 R0, R0, 0x1, R223 ;  /* 0x0000000100007810 */ /* 0x000fe20007ffe0df */
[----:B--2---:R1:W-:Y:S01]  /*07d0*/  STL [R1+0x68], R20 ;  /* 0x0000681401007387 */ /* 0x0043e20000100800 */
[----:B------:R-:W-:-:S03]  /*07e0*/  LEA.HI R3, R3, R2, RZ, 0x6 ;  /* 0x0000000203037211 */ /* 0x000fc600078f30ff */
[----:B------:R-:W-:Y:S01]  /*07f0*/  IMAD.IADD R2, R0, 0x1, -R13 ;  /* 0x0000000100027824 */ /* 0x000fe200078e0a0d */
[----:B------:R-:W-:-:S04]  /*0800*/  SHF.R.S32.HI R5, RZ, 0x6, R3 ;  /* 0x00000006ff057819 */ /* 0x000fc80000011403 */
[----:B------:R-:W-:Y:S01]  /*0810*/  IADD3 R4, R2, c[0x0][0x328], RZ ;  /* 0x0000ca0002047a10 */ /* 0x000fe20007ffe0ff */
[----:B------:R-:W-:Y:S05]  /*0820*/  @!P2 BRA `(.L_x_321) ;  /* 0x000000e00000a947 */ /* 0x000fea0003800000 */
[C---:B------:R-:W-:Y:S02]  /*0830*/  ISETP.GT.AND P0, PT, R2.reuse, RZ, PT ;  /* 0x000000ff0200720c */ /* 0x040fe40003f04270 */
[----:B------:R-:W-:-:S11]  /*0840*/  IADD3 R0, R2, -0x1, RZ ;  /* 0xffffffff02007810 */ /* 0x000fd60007ffe0ff */
[----:B------:R-:W-:Y:S05]  /*0850*/  @P0 BRA `(.L_x_322) ;  /* 0x0000006000000947 */ /* 0x000fea0003800000 */
[----:B------:R-:W-:Y:S01]  /*0860*/  ISETP.NE.AND P0, PT, R6, 0x1, PT ;  /* 0x000000010600780c */ /* 0x000fe20003f05270 */
[----:B------:R-:W-:-:S12]  /*0870*/  IMAD.MOV R0, RZ, RZ, -R2 ;  /* 0x000000ffff007224 */ /* 0x000fd800078e0a02 */
[----:B------:R-:W-:-:S05]  /*0880*/  @P0 IMAD.HI.U32 R2, R0, c[0x0][0x330], RZ ;  /* 0x0000cc0000020a27 */ /* 0x000fca00078e00ff */
[----:B------:R-:W-:-:S04]  /*0890*/  @P0 SHF.R.U32.HI R0, RZ, c[0x0][0x334], R2 ;  /* 0x0000cd00ff000a19 */ /* 0x000fc80000011602 */
[----:B------:R-:W-:Y:S01]  /*08a0*/  LOP3.LUT R0, RZ, R0, RZ, 0x33, !PT ;  /* 0x00000000ff007212 */ /* 0x000fe200078e33ff */
[----:B------:R-:W-:Y:S05]  /*08b0*/  BRA `(.L_x_323) ;  /* 0x0000003000007947 */ /* 0x000fea0003800000 */
.L_x_322:
[----:B------:R-:W-:-:S13]  /*08c0*/  ISETP.NE.AND P0, PT, R6, 0x1, PT ;  /* 0x000000010600780c */ /* 0x000fda0003f05270 */
[----:B------:R-:W-:-:S05]  /*08d0*/  @P0 IMAD.HI.U32 R2, R0, c[0x0][0x330], RZ ;  /* 0x0000cc0000020a27 */ /* 0x000fca00078e00ff */
[----:B------:R-:W-:-:S05]  /*08e0*/  @P0 SHF.R.U32.HI R0, RZ, c[0x0][0x334], R2 ;  /* 0x0000cd00ff000a19 */ /* 0x000fca0000011602 */
.L_x_323:
[----:B------:R-:W-:-:S05]  /*08f0*/  IMAD R0, R0, R6, c[0x0][0x32c] ;  /* 0x0000cb0000007624 */ /* 0x000fca00078e0206 */
[----:B------:R-:W-:Y:S02]  /*0900*/  IMNMX R4, R4, R0, PT ;  /* 0x0000000004047217 */ /* 0x000fe40003800200 */
.L_x_321:
[----:B------:R-:W-:-:S04]  /*0910*/  @P1 IMAD.HI.U32 R2, R153, c[0x0][0x2c8], RZ ;  /* 0x0000b20099021a27 */ /* 0x000fc800078e00ff */
[----:B------:R-:W-:Y:S01]  /*0920*/  IMAD.MOV.U32 R0, RZ, RZ, R153 ;  /* 0x000000ffff007224 */ /* 0x000fe200078e0099 */
[----:B------:R-:W-:-:S04]  /*0930*/  @P1 SHF.R.U32.HI R0, RZ, c[0x0][0x2cc], R2 ;  /* 0x0000b300ff001a19 */ /* 0x000fc80000011602 */
[----:B------:R-:W-:-:S04]  /*0940*/  IADD3 R0, R0, R223, -R13 ;  /* 0x000000df00007210 */ /* 0x000fc80007ffe80d */
[----:B------:R-:W-:Y:S01]  /*0950*/  IADD3 R3, R0, -c[0x0][0x324], RZ ;  /* 0x8000c90000037a10 */ /* 0x000fe20007ffe0ff */
[----:B------:R-:W-:Y:S05]  /*0960*/  @!P2 BRA `(.L_x_324) ;  /* 0x000000d00000a947 */ /* 0x000fea0003800000 */
[----:B------:R-:W-:-:S13]  /*0970*/  ISETP.GT.AND P0, PT, R0, -0x1, PT ;  /* 0xffffffff0000780c */ /* 0x000fda0003f04270 */
[----:B------:R-:W-:Y:S05]  /*0980*/  @P0 BRA `(.L_x_325) ;  /* 0x0000006000000947 */ /* 0x000fea0003800000 */
[----:B------:R-:W-:Y:S02]  /*0990*/  ISETP.NE.AND P0, PT, R6, 0x1, PT ;  /* 0x000000010600780c */ /* 0x000fe40003f05270 */
[----:B------:R-:W-:-:S11]  /*09a0*/  LOP3.LUT R0, RZ, R0, RZ, 0x33, !PT ;  /* 0x00000000ff007212 */ /* 0x000fd600078e33ff */
[----:B------:R-:W-:-:S05]  /*09b0*/  @P0 IMAD.HI.U32 R2, R0, c[0x0][0x330], RZ ;  /* 0x0000cc0000020a27 */ /* 0x000fca00078e00ff */
[----:B------:R-:W-:-:S04]  /*09c0*/  @P0 SHF.R.U32.HI R0, RZ, c[0x0][0x334], R2 ;  /* 0x0000cd00ff000a19 */ /* 0x000fc80000011602 */
[----:B------:R-:W-:Y:S01]  /*09d0*/  LOP3.LUT R0, RZ, R0, RZ, 0x33, !PT ;  /* 0x00000000ff007212 */ /* 0x000fe200078e33ff */
[----:B------:R-:W-:Y:S05]  /*09e0*/  BRA `(.L_x_326) ;  /* 0x0000003000007947 */ /* 0x000fea0003800000 */
.L_x_325:
[----:B------:R-:W-:-:S13]  /*09f0*/  ISETP.NE.AND P0, PT, R6, 0x1, PT ;  /* 0x000000010600780c */ /* 0x000fda0003f05270 */
[----:B------:R-:W-:-:S05]  /*0a00*/  @P0 IMAD.HI.U32 R2, R0, c[0x0][0x330], RZ ;  /* 0x0000cc0000020a27 */ /* 0x000fca00078e00ff */
[----:B------:R-:W-:-:S05]  /*0a10*/  @P0 SHF.R.U32.HI R0, RZ, c[0x0][0x334], R2 ;  /* 0x0000cd00ff000a19 */ /* 0x000fca0000011602 */
.L_x_326:
[----:B------:R-:W-:-:S05]  /*0a20*/  IMAD R0, R0, c[0x0][0x32c], RZ ;  /* 0x0000cb0000007a24 */ /* 0x000fca00078e02ff */
[----:B------:R-:W-:Y:S02]  /*0a30*/  IMNMX R3, R3, R0, !PT ;  /* 0x0000000003037217 */ /* 0x000fe40007800200 */
.L_x_324:
[----:B------:R-:W-:Y:S02]  /*0a40*/  IADD3 R2, R4, 0x3f, RZ ;  /* 0x0000003f04027810 */ /* 0x000fe40007ffe0ff */
[----:B------:R-:W-:Y:S02]  /*0a50*/  SHF.R.S32.HI R0, RZ, 0x1f, R3 ;  /* 0x0000001fff007819 */ /* 0x000fe40000011403 */
[----:B------:R-:W-:Y:S02]  /*0a60*/  SHF.R.S32.HI R4, RZ, 0x1f, R2 ;  /* 0x0000001fff047819 */ /* 0x000fe40000011402 */
[----:B------:R-:W-:Y:S02]  /*0a70*/  LEA.HI R0, R0, R3, RZ, 0x6 ;  /* 0x0000000300007211 */ /* 0x000fe400078f30ff */
[----:B------:R-:W-:Y:S02]  /*0a80*/  LEA.HI R3, R4, R2, RZ, 0x6 ;  /* 0x0000000204037211 */ /* 0x000fe400078f30ff */
[----:B------:R-:W-:-:S02]  /*0a90*/  SHF.R.S32.HI R0, RZ, 0x6, R0 ;  /* 0x00000006ff007819 */ /* 0x000fc40000011400 */
[----:B------:R-:W-:Y:S02]  /*0aa0*/  SHF.R.S32.HI R3, RZ, 0x6, R3 ;  /* 0x00000006ff037819 */ /* 0x000fe40000011403 */
[----:B------:R-:W-:Y:S02]  /*0ab0*/  IMNMX R2, RZ, R0, !PT ;  /* 0x00000000ff027217 */ /* 0x000fe40007800200 */
[----:B------:R-:W-:-:S03]  /*0ac0*/  IMNMX R0, R5, R3, PT ;  /* 0x0000000305007217 */ /* 0x000fc60003800200 */
[--C-:B------:R-:W-:Y:S02]  /*0ad0*/  IMAD R2, R2, 0x40, -R10.reuse ;  /* 0x0000004002027824 */ /* 0x100fe400078e0a0a */
[----:B------:R-:W-:-:S03]  /*0ae0*/  IMAD R0, R0, 0x40, -R10 ;  /* 0x0000004000007824 */ /* 0x000fc600078e0a0a */
[----:B------:R-:W-:Y:S02]  /*0af0*/  IMNMX R2, RZ, R2, !PT ;  /* 0x00000002ff027217 */ /* 0x000fe40007800200 */
[----:B------:R-:W-:Y:S02]  /*0b00*/  IMNMX R0, R0, R222, PT ;  /* 0x000000de00007217 */ /* 0x000fe40003800200 */
[----:B------:R-:W-:Y:S02]  /*0b10*/  SHF.R.U32.HI R144, RZ, 0x6, R2 ;  /* 0x00000006ff907819 */ /* 0x000fe40000011602 */
[----:B------:R-:W-:-:S03]  /*0b20*/  ISETP.GT.AND P0, PT, R0, R2, PT ;  /* 0x000000020000720c */ /* 0x000fc60003f04270 */
[----:B------:R-:W-:-:S10]  /*0b30*/  IMAD.MOV.U32 R4, RZ, RZ, R144 ;  /* 0x000000ffff047224 */ /* 0x000fd400078e0090 */
[----:B------:R-:W-:-:S04]  /*0b40*/  @P0 IADD3 R0, R0, 0x3f, RZ ;  /* 0x0000003f00000810 */ /* 0x000fc80007ffe0ff */
[----:B------:R-:W-:-:S04]  /*0b50*/  @P0 SHF.R.S32.HI R2, RZ, 0x1f, R0 ;  /* 0x0000001fff020819 */ /* 0x000fc80000011400 */
[----:B------:R-:W-:-:S04]  /*0b60*/  @P0 LEA.HI R0, R2, R0, RZ, 0x6 ;  /* 0x0000000002000211 */ /* 0x000fc800078f30ff */
[----:B------:R-:W-:-:S04]  /*0b70*/  @P0 SHF.R.S32.HI R4, RZ, 0x6, R0 ;  /* 0x00000006ff040819 */ /* 0x000fc80000011400 */
[----:B------:R-:W-:-:S13]  /*0b80*/  ISETP.GT.AND P0, PT, R4, R144, PT ;  /* 0x000000900400720c */ /* 0x000fda0003f04270 */
[----:B------:R-:W-:Y:S05]  /*0b90*/  @!P0 BRA `(.L_x_327) ;  /* 0x0000559000008947 */ /* 0x000fea0003800000 */
[----:B------:R-:W-:-:S04]  /*0ba0*/  ISETP.NE.U32.AND P0, PT, RZ, c[0x0][0x340], PT ;  /* 0x0000d000ff007a0c */ /* 0x000fc80003f05070 */
[----:B------:R-:W-:-:S13]  /*0bb0*/  ISETP.NE.AND.EX P2, PT, RZ, c[0x0][0x344], PT, P0 ;  /* 0x0000d100ff007a0c */ /* 0x000fda0003f45300 */
[----:B------:R-:W-:-:S05]  /*0bc0*/  @P2 IMAD.WIDE R2, R246, R14, c[0x0][0x340] ;  /* 0x0000d000f6022625 */ /* 0x000fca00078e020e */
[----:B------:R2:W3:Y:S01]  /*0bd0*/  @P2 LDG.E R22, [R2.64] ;  /* 0x0000000602162981 */ /* 0x0004e2000c1e1900 */
[----:B------:R-:W-:Y:S01]  /*0be0*/  SHF.R.S32.HI R35, RZ, 0x1f, R168 ;  /* 0x0000001fff237819 */ /* 0x000fe200000114a8 */
[----:B------:R-:W-:Y:S01]  /*0bf0*/  IMAD.MOV.U32 R27, RZ, RZ, c[0x0][0x238] ;  /* 0x00008e00ff1b7624 */ /* 0x000fe200078e00ff */
[----:B------:R-:W-:Y:S01]  /*0c00*/  IADD3 R79, R4, -0x1, RZ ;  /* 0xffffffff044f7810 */ /* 0x000fe20007ffe0ff */
[----:B------:R-:W-:Y:S01]  /*0c10*/  IMAD.MOV.U32 R156, RZ, RZ, 0x6 ;  /* 0x00000006ff9c7424 */ /* 0x000fe200078e00ff */
[----:B------:R-:W-:Y:S01]  /*0c20*/  LEA.HI R0, R35, R168, RZ, 0x3 ;  /* 0x000000a823007211 */ /* 0x000fe200078f18ff */
[----:B------:R-:W-:Y:S01]  /*0c30*/  IMAD.SHL.U32 R162, R27, 0x40, RZ ;  /* 0x000000401ba27824 */ /* 0x000fe200078e00ff */
[----:B------:R-:W-:Y:S01]  /*0c40*/  SHF.R.S32.HI R5, RZ, 0x1f, R79 ;  /* 0x0000001fff057819 */ /* 0x000fe2000001144f */
[----:B------:R-:W-:Y:S01]  /*0c50*/  IMAD.IADD R151, R11, 0x1, R8 ;  /* 0x000000010b977824 */ /* 0x000fe200078e0208 */
[----:B------:R-:W-:Y:S01]  /*0c60*/  SHF.R.S32.HI R21, RZ, 0x3, R0 ;  /* 0x00000003ff157819 */ /* 0x000fe20000011400 */
[----:B------:R-:W-:Y:S01]  /*0c70*/  IMAD R9, R37, c[0x0][0x260], RZ ;  /* 0x0000980025097a24 */ /* 0x000fe200078e02ff */
[----:B------:R-:W-:Y:S01]  /*0c80*/  SHF.L.U64.HI R158, R27, R156, c[0x0][0x23c] ;  /* 0x00008f001b9e7619 */ /* 0x000fe2000001029c */
[----:B------:R-:W-:Y:S01]  /*0c90*/  IMAD.MOV.U32 R157, RZ, RZ, 0x5 ;  /* 0x00000005ff9d7424 */ /* 0x000fe200078e00ff */
[----:B------:R-:W-:Y:S01]  /*0ca0*/  SHF.R.S32.HI R19, RZ, 0x1f, R246 ;  /* 0x0000001fff137819 */ /* 0x000fe200000114f6 */
[----:B------:R-:W-:Y:S01]  /*0cb0*/  IMAD R4, R79, -0x40, -R21 ;  /* 0xffffffc04f047824 */ /* 0x000fe200078e0a15 */
[-C--:B------:R-:W-:Y:S01]  /*0cc0*/  LEA.HI R7, R35, R168.reuse, RZ, 0x6 ;  /* 0x000000a823077211 */ /* 0x080fe200078f30ff */
[----:B------:R-:W-:Y:S01]  /*0cd0*/  IMAD R9, R36, c[0x0][0x264], R9 ;  /* 0x0000990024097a24 */ /* 0x000fe200078e0209 */
[----:B------:R-:W-:Y:S01]  /*0ce0*/  SEL R28, R19, RZ, !P3 ;  /* 0x000000ff131c7207 */ /* 0x000fe20005800000 */
[----:B------:R-:W-:Y:S01]  /*0cf0*/  IMAD.SHL.U32 R161, R27, 0x20, RZ ;  /* 0x000000201ba17824 */ /* 0x000fe200078e00ff */
[----:B------:R-:W-:Y:S01]  /*0d00*/  LEA.HI R30, R35, R168, RZ, 0x2 ;  /* 0x000000a8231e7211 */ /* 0x000fe200078f10ff */
[----:B------:R-:W-:Y:S01]  /*0d10*/  IMAD.SHL.U32 R7, R7, 0x8, RZ ;  /* 0x0000000807077824 */ /* 0x000fe200078e00ff */
[----:B------:R-:W-:Y:S01]  /*0d20*/  SEL R106, R246, RZ, !P3 ;  /* 0x000000fff66a7207 */ /* 0x000fe20005800000 */
[----:B------:R-:W-:Y:S01]  /*0d30*/  IMAD.WIDE.U32 R164, R36, c[0x0][0x210], RZ ;  /* 0x0000840024a47a25 */ /* 0x000fe200078e00ff */
[----:B------:R-:W-:Y:S01]  /*0d40*/  SHF.R.S32.HI R92, RZ, 0x2, R30 ;  /* 0x00000002ff5c7819 */ /* 0x000fe2000001141e */
[----:B------:R-:W-:Y:S01]  /*0d50*/  ULDC.U8 UR4, c[0x0][0x298] ;  /* 0x0000a60000047ab9 */ /* 0x000fe20000000000 */
[----:B--2---:R-:W-:Y:S01]  /*0d60*/  LOP3.LUT R2, R0, 0x1ffffff8, RZ, 0xc0, !PT ;  /* 0x1ffffff800027812 */ /* 0x004fe200078ec0ff */
[C---:B------:R-:W-:Y:S01]  /*0d70*/  IMAD.SHL.U32 R3, R21.reuse, 0x40, RZ ;  /* 0x0000004015037824 */ /* 0x040fe200078e00ff */
[----:B------:R-:W-:Y:S01]  /*0d80*/  IADD3 R108, P3, R21, R12, RZ ;  /* 0x0000000c156c7210 */ /* 0x000fe20007f7e0ff */
[----:B------:R-:W-:Y:S01]  /*0d90*/  IMAD R0, R158, R79, RZ ;  /* 0x0000004f9e007224 */ /* 0x000fe200078e02ff */
[----:B------:R-:W-:Y:S01]  /*0da0*/  SHF.L.U64.HI R157, R27, R157, c[0x0][0x23c] ;  /* 0x00008f001b9d7619 */ /* 0x000fe2000001029d */
[----:B------:R-:W-:Y:S01]  /*0db0*/  IMAD.IADD R2, R168, 0x1, -R2 ;  /* 0x00000001a8027824 */ /* 0x000fe200078e0a02 */
[----:B------:R-:W-:Y:S01]  /*0dc0*/  LOP3.LUT R3, R3, 0x1c0, RZ, 0xc0, !PT ;  /* 0x000001c003037812 */ /* 0x000fe200078ec0ff */
[----:B------:R-:W-:-:S02]  /*0dd0*/  IMAD R26, R5, R162, R0 ;  /* 0x000000a2051a7224 */ /* 0x000fc400078e0200 */
[----:B------:R-:W-:Y:S02]  /*0de0*/  IMAD.SHL.U32 R2, R2, 0x8, RZ ;  /* 0x0000000802027824 */ /* 0x000fe400078e00ff */
[----:B------:R-:W-:Y:S01]  /*0df0*/  IMAD.IADD R0, R4, 0x1, R222 ;  /* 0x0000000104007824 */ /* 0x000fe200078e02de */
[----:B------:R-:W-:Y:S01]  /*0e00*/  SHF.R.U32.HI R4, RZ, 0x3, R3 ;  /* 0x00000003ff047819 */ /* 0x000fe20000011603 */
[----:B------:R-:W-:Y:S01]  /*0e10*/  IMAD.WIDE.U32 R166, R36, c[0x0][0x1e8], RZ ;  /* 0x00007a0024a67a25 */ /* 0x000fe200078e00ff */
[--C-:B------:R-:W-:Y:S02]  /*0e20*/  LOP3.LUT R5, R3, 0x38, R2.reuse, 0xf8, !PT ;  /* 0x0000003803057812 */ /* 0x100fe400078ef802 */
[----:B------:R-:W-:Y:S01]  /*0e30*/  IADD3 R3, R2, 0x40, RZ ;  /* 0x0000004002037810 */ /* 0x000fe20007ffe0ff */
[----:B------:R-:W-:Y:S01]  /*0e40*/  IMAD.MOV.U32 R159, RZ, RZ, c[0x0][0x280] ;  /* 0x0000a000ff9f7624 */ /* 0x000fe200078e00ff */
[C---:B------:R-:W-:Y:S01]  /*0e50*/  ISETP.GE.AND P1, PT, R0.reuse, 0x1, PT ;  /* 0x000000010000780c */ /* 0x040fe20003f26270 */
[----:B------:R-:W-:Y:S01]  /*0e60*/  IMAD.MOV.U32 R160, RZ, RZ, c[0x0][0x290] ;  /* 0x0000a400ffa07624 */ /* 0x000fe200078e00ff */
[----:B------:R-:W-:Y:S01]  /*0e70*/  ISETP.GE.AND P6, PT, R3, c[0x0][0x1d4], PT ;  /* 0x0000750003007a0c */ /* 0x000fe20003fc6270 */
[----:B------:R-:W-:Y:S01]  /*0e80*/  IMAD.MOV.U32 R170, RZ, RZ, c[0x0][0x2b8] ;  /* 0x0000ae00ffaa7624 */ /* 0x000fe200078e00ff */
[----:B------:R-:W-:Y:S01]  /*0e90*/  ISETP.GT.AND P0, PT, R0, 0x20, PT ;  /* 0x000000200000780c */ /* 0x000fe20003f04270 */
[----:B------:R-:W-:Y:S01]  /*0ea0*/  IMAD R0, R37, c[0x0][0x240], RZ ;  /* 0x0000900025007a24 */ /* 0x000fe200078e02ff */
[----:B------:R-:W-:Y:S01]  /*0eb0*/  SHF.R.S32.HI R3, RZ, 0x1f, R2 ;  /* 0x0000001fff037819 */ /* 0x000fe20000011402 */
[----:B------:R-:W-:Y:S01]  /*0ec0*/  IMAD.MOV.U32 R163, RZ, RZ, c[0x0][0x27c] ;  /* 0x00009f00ffa37624 */ /* 0x000fe200078e00ff */
[----:B------:R-:W-:Y:S01]  /*0ed0*/  LOP3.LUT R8, R5, R4, RZ, 0x3c, !PT ;  /* 0x0000000405087212 */ /* 0x000fe200078e3cff */
[----:B------:R-:W-:Y:S01]  /*0ee0*/  IMAD R0, R36, c[0x0][0x244], R0 ;  /* 0x0000910024007a24 */ /* 0x000fe200078e0200 */
[----:B------:R-:W-:Y:S01]  /*0ef0*/  IADD3 R6, R2, 0x80, RZ ;  /* 0x0000008002067810 */ /* 0x000fe20007ffe0ff */
[----:B------:R-:W-:Y:S01]  /*0f00*/  IMAD.WIDE.U32 R4, R36, c[0x0][0x240], R2 ;  /* 0x0000900024047a25 */ /* 0x000fe200078e0002 */
[----:B------:R-:W-:-:S02]  /*0f10*/  LOP3.LUT R80, R8, 0xfffffe00, R7, 0xf8, !PT ;  /* 0xfffffe0008507812 */ /* 0x000fc400078ef807 */
[----:B------:R-:W-:Y:S01]  /*0f20*/  ISETP.GE.AND P5, PT, R6, c[0x0][0x1d4], PT ;  /* 0x0000750006007a0c */ /* 0x000fe20003fa6270 */
[----:B------:R-:W-:Y:S01]  /*0f30*/  IMAD.IADD R5, R5, 0x1, R0 ;  /* 0x0000000105057824 */ /* 0x000fe200078e0200 */
[----:B------:R-:W-:Y:S01]  /*0f40*/  ISETP.GE.AND P4, PT, R2, c[0x0][0x1d4], PT ;  /* 0x0000750002007a0c */ /* 0x000fe20003f86270 */
[----:B------:R-:W-:Y:S01]  /*0f50*/  IMAD R0, R28, c[0x0][0x248], RZ ;  /* 0x000092001c007a24 */ /* 0x000fe200078e02ff */
[-C--:B------:R-:W-:Y:S01]  /*0f60*/  SHF.L.U64.HI R155, R159, R156.reuse, c[0x0][0x284] ;  /* 0x0000a1009f9b7619 */ /* 0x080fe2000001029c */
[----:B------:R-:W-:Y:S01]  /*0f70*/  IMAD.WIDE.U32 R6, R36, c[0x0][0x260], R2 ;  /* 0x0000980024067a25 */ /* 0x000fe200078e0002 */
[----:B------:R-:W-:Y:S02]  /*0f80*/  SHF.L.U64.HI R156, R160, R156, c[0x0][0x294] ;  /* 0x0000a500a09c7619 */ /* 0x000fe4000001029c */
[----:B------:R-:W-:Y:S01]  /*0f90*/  P2R R112, PR, RZ, 0x10 ;  /* 0x00000010ff707803 */ /* 0x000fe20000000000 */
[C---:B------:R-:W-:Y:S01]  /*0fa0*/  IMAD R8, R106.reuse, c[0x0][0x24c], R0 ;  /* 0x000093006a087a24 */ /* 0x040fe200078e0200 */
[----:B------:R-:W-:Y:S01]  /*0fb0*/  SHF.R.S32.HI R0, RZ, 0x1f, R12 ;  /* 0x0000001fff007819 */ /* 0x000fe2000001140c */
[----:B------:R-:W-:Y:S01]  /*0fc0*/  IMAD.WIDE.U32 R2, R106, c[0x0][0x248], R4 ;  /* 0x000092006a027a25 */ /* 0x000fe200078e0004 */
[----:B------:R-:W-:-:S02]  /*0fd0*/  LOP3.LUT R4, R30, 0xfffffffc, RZ, 0xc0, !PT ;  /* 0xfffffffc1e047812 */ /* 0x000fc400078ec0ff */
[----:B------:R-:W-:Y:S01]  /*0fe0*/  SHF.R.S32.HI R5, RZ, 0x1f, R92 ;  /* 0x0000001fff057819 */ /* 0x000fe2000001145c */
[----:B------:R-:W-:Y:S01]  /*0ff0*/  IMAD.IADD R3, R3, 0x1, R8 ;  /* 0x0000000103037824 */ /* 0x000fe200078e0208 */
[----:B------:R-:W-:Y:S01]  /*1000*/  LEA.HI.X.SX32 R109, R21, R0, 0x1, P3 ;  /* 0x00000000156d7211 */ /* 0x000fe200018f0eff */
[----:B------:R-:W-:Y:S02]  /*1010*/  IMAD.IADD R23, R168, 0x1, -R4 ;  /* 0x00000001a8177824 */ /* 0x000fe400078e0a04 */
[----:B------:R-:W-:Y:S02]  /*1020*/  IMAD R0, R5, c[0x0][0x290], RZ ;  /* 0x0000a40005007a24 */ /* 0x000fe400078e02ff */
[C---:B------:R-:W-:Y:S02]  /*1030*/  IMAD.SHL.U32 R32, R23.reuse, 0x4, RZ ;  /* 0x0000000417207824 */ /* 0x040fe400078e00ff */
[----:B------:R-:W-:Y:S02]  /*1040*/  IMAD R18, R92, c[0x0][0x294], R0 ;  /* 0x0000a5005c127a24 */ /* 0x000fe400078e0200 */
[----:B------:R-:W-:Y:S01]  /*1050*/  IMAD.SHL.U32 R24, R23, 0x8, RZ ;  /* 0x0000000817187824 */ /* 0x000fe200078e00ff */
[----:B------:R-:W-:Y:S01]  /*1060*/  SHF.R.S32.HI R33, RZ, 0x1f, R32 ;  /* 0x0000001fff217819 */ /* 0x000fe20000011420 */
[----:B------:R-:W-:Y:S01]  /*1070*/  IMAD R0, R109, c[0x0][0x238], RZ ;  /* 0x00008e006d007a24 */ /* 0x000fe200078e02ff */
[----:B------:R-:W-:Y:S01]  /*1080*/  IADD3 R34, R32, 0x20, RZ ;  /* 0x0000002020227810 */ /* 0x000fe20007ffe0ff */
[----:B------:R-:W-:Y:S01]  /*1090*/  IMAD.WIDE.U32 R116, R108, c[0x0][0x238], R2 ;  /* 0x00008e006c747a25 */ /* 0x000fe200078e0002 */
[----:B------:R-:W-:-:S02]  /*10a0*/  SHF.R.S32.HI R25, RZ, 0x1f, R24 ;  /* 0x0000001fff197819 */ /* 0x000fc40000011418 */
[----:B------:R-:W-:Y:S01]  /*10b0*/  ISETP.GE.AND P3, PT, R24, c[0x0][0x27c], PT ;  /* 0x00009f0018007a0c */ /* 0x000fe20003f66270 */
[----:B------:R-:W-:Y:S01]  /*10c0*/  IMAD R0, R108, c[0x0][0x23c], R0 ;  /* 0x00008f006c007a24 */ /* 0x000fe200078e0200 */
[----:B------:R-:W-:Y:S01]  /*10d0*/  IADD3 R31, R32, 0x40, RZ ;  /* 0x00000040201f7810 */ /* 0x000fe20007ffe0ff */
[----:B------:R-:W-:Y:S01]  /*10e0*/  IMAD R4, R5, c[0x0][0x280], RZ ;  /* 0x0000a00005047a24 */ /* 0x000fe200078e02ff */
[----:B------:R-:W-:Y:S01]  /*10f0*/  P2R R150, PR, RZ, 0x8 ;  /* 0x00000008ff967803 */ /* 0x000fe20000000000 */
[----:B------:R-:W-:Y:S01]  /*1100*/  IMAD.IADD R115, R117, 0x1, R0 ;  /* 0x0000000175737824 */ /* 0x000fe200078e0200 */
[----:B------:R-:W-:Y:S01]  /*1110*/  SEL R0, RZ, c[0x0][0x27c], !P3 ;  /* 0x00009f00ff007a07 */ /* 0x000fe20005800000 */
[----:B------:R-:W-:Y:S01]  /*1120*/  IMAD.MOV.U32 R114, RZ, RZ, R116 ;  /* 0x000000ffff727224 */ /* 0x000fe200078e0074 */
[C---:B------:R-:W-:Y:S01]  /*1130*/  IADD3 R94, R24.reuse, 0x80, RZ ;  /* 0x00000080185e7810 */ /* 0x040fe20007ffe0ff */
[----:B------:R-:W-:Y:S01]  /*1140*/  IMAD.IADD R17, R7, 0x1, R9 ;  /* 0x0000000107117824 */ /* 0x000fe200078e0209 */
[C---:B------:R-:W-:Y:S01]  /*1150*/  IADD3 R95, R24.reuse, 0x60, RZ ;  /* 0x00000060185f7810 */ /* 0x040fe20007ffe0ff */
[----:B------:R-:W-:Y:S01]  /*1160*/  IMAD.MOV.U32 R16, RZ, RZ, R6 ;  /* 0x000000ffff107224 */ /* 0x000fe200078e0006 */
[----:B------:R-:W-:Y:S01]  /*1170*/  IADD3 R93, R24, 0xa0, RZ ;  /* 0x000000a0185d7810 */ /* 0x000fe20007ffe0ff */
[----:B------:R-:W-:-:S02]  /*1180*/  IMAD R12, R92, c[0x0][0x284], R4 ;  /* 0x0000a1005c0c7a24 */ /* 0x000fc400078e0204 */
[----:B-1----:R-:W-:-:S04]  /*1190*/  IMAD.WIDE.U32 R10, R92, c[0x0][0x280], R32 ;  /* 0x0000a0005c0a7a25 */ /* 0x002fc800078e0020 */
[----:B------:R-:W-:-:S04]  /*11a0*/  IMAD.WIDE.U32 R6, R92, c[0x0][0x280], R24 ;  /* 0x0000a0005c067a25 */ /* 0x000fc800078e0018 */
[----:B------:R-:W-:-:S04]  /*11b0*/  IMAD.WIDE.U32 R8, R92, c[0x0][0x290], R32 ;  /* 0x0000a4005c087a25 */ /* 0x000fc800078e0020 */
[----:B------:R-:W-:-:S04]  /*11c0*/  IMAD.WIDE.U32 R4, R92, c[0x0][0x290], R24 ;  /* 0x0000a4005c047a25 */ /* 0x000fc800078e0018 */
[----:B------:R-:W-:-:S04]  /*11d0*/  IMAD.WIDE.U32 R2, R79, R162, R114 ;  /* 0x000000a24f027225 */ /* 0x000fc800078e0072 */
[----:B------:R-:W-:Y:S02]  /*11e0*/  IMAD.IADD R15, R11, 0x1, R12 ;  /* 0x000000010b0f7824 */ /* 0x000fe400078e020c */
[----:B------:R-:W-:Y:S02]  /*11f0*/  IMAD.MOV.U32 R14, RZ, RZ, R10 ;  /* 0x000000ffff0e7224 */ /* 0x000fe400078e000a */
[----:B------:R-:W-:Y:S02]  /*1200*/  IMAD.IADD R11, R12, 0x1, R7 ;  /* 0x000000010c0b7824 */ /* 0x000fe400078e0207 */
[----:B------:R-:W-:Y:S02]  /*1210*/  IMAD.MOV.U32 R10, RZ, RZ, R6 ;  /* 0x000000ffff0a7224 */ /* 0x000fe400078e0006 */
[----:B------:R-:W-:Y:S02]  /*1220*/  IMAD.MOV.U32 R12, RZ, RZ, R8 ;  /* 0x000000ffff0c7224 */ /* 0x000fe400078e0008 */
[----:B------:R-:W-:-:S02]  /*1230*/  IMAD.MOV.U32 R8, RZ, RZ, R4 ;  /* 0x000000ffff087224 */ /* 0x000fc400078e0004 */
[----:B------:R-:W-:Y:S02]  /*1240*/  IMAD.IADD R3, R3, 0x1, R26 ;  /* 0x0000000103037824 */ /* 0x000fe400078e021a */
[----:B------:R-:W-:Y:S02]  /*1250*/  IMAD.IADD R13, R9, 0x1, R18 ;  /* 0x00000001090d7824 */ /* 0x000fe400078e0212 */
[----:B------:R-:W-:Y:S02]  /*1260*/  IMAD.IADD R9, R18, 0x1, R5 ;  /* 0x0000000112097824 */ /* 0x000fe400078e0205 */
[----:B------:R-:W-:Y:S02]  /*1270*/  IMAD.SHL.U32 R80, R80, 0x2, RZ ;  /* 0x0000000250507824 */ /* 0x000fe400078e00ff */
[----:B------:R-:W-:Y:S02]  /*1280*/  IMAD.IADD R27, R32, 0x1, R34 ;  /* 0x00000001201b7824 */ /* 0x000fe400078e0222 */
[----:B------:R-:W-:-:S02]  /*1290*/  IMAD.IADD R0, R24, 0x1, R0 ;  /* 0x0000000118007824 */ /* 0x000fc400078e0200 */
[----:B------:R-:W-:Y:S02]  /*12a0*/  IMAD.IADD R26, R32, 0x1, R31 ;  /* 0x00000001201a7824 */ /* 0x000fe400078e021f */
[----:B------:R-:W-:-:S03]  /*12b0*/  IMAD.WIDE.U32 R122, R20, c[0x0][0x280], R10 ;  /* 0x0000a000147a7a25 */ /* 0x000fc600078e000a */
[----:B------:R-:W-:Y:S01]  /*12c0*/  ISETP.GE.AND P3, PT, R26, c[0x0][0x27c], PT ;  /* 0x00009f001a007a0c */ /* 0x000fe20003f66270 */
[----:B------:R-:W-:-:S03]  /*12d0*/  IMAD.WIDE.U32 R120, R20, c[0x0][0x290], R8 ;  /* 0x0000a40014787a25 */ /* 0x000fc600078e0008 */
[----:B------:R-:W-:Y:S01]  /*12e0*/  P2R R148, PR, RZ, 0x8 ;  /* 0x00000008ff947803 */ /* 0x000fe20000000000 */
[----:B------:R-:W-:-:S04]  /*12f0*/  IMAD.WIDE.U32 R126, R20, c[0x0][0x280], R14 ;  /* 0x0000a000147e7a25 */ /* 0x000fc800078e000e */
[----:B------:R-:W-:-:S04]  /*1300*/  IMAD.WIDE.U32 R124, R20, c[0x0][0x290], R12 ;  /* 0x0000a400147c7a25 */ /* 0x000fc800078e000c */
[----:B------:R-:W-:Y:S02]  /*1310*/  IMAD.MOV.U32 R154, RZ, RZ, c[0x0][0x27c] ;  /* 0x00009f00ff9a7624 */ /* 0x000fe400078e00ff */
[----:B------:R-:W-:Y:S02]  /*1320*/  IMAD.SHL.U32 R159, R159, 0x40, RZ ;  /* 0x000000409f9f7824 */ /* 0x000fe400078e00ff */
[----:B------:R-:W-:Y:S02]  /*1330*/  IMAD.SHL.U32 R160, R160, 0x40, RZ ;  /* 0x00000040a0a07824 */ /* 0x000fe400078e00ff */
[----:B------:R-:W-:Y:S02]  /*1340*/  IMAD.SHL.U32 R154, R154, 0x2, RZ ;  /* 0x000000029a9a7824 */ /* 0x000fe400078e00ff */
[----:B------:R-:W-:Y:S02]  /*1350*/  IMAD.IADD R145, R222, 0x1, -R21 ;  /* 0x00000001de917824 */ /* 0x000fe400078e0a15 */
[----:B------:R-:W-:Y:S01]  /*1360*/  IMAD R111, R23, 0x40, R92 ;  /* 0x00000040176f7824 */ /* 0x000fe200078e025c */
[--C-:B---3--:R-:W-:Y:S01]  /*1370*/  @P2 SHF.R.S32.HI R7, RZ, 0x1f, R22.reuse ;  /* 0x0000001fff072819 */ /* 0x108fe20000011416 */
[----:B------:R-:W-:-:S02]  /*1380*/  @P2 IMAD.MOV.U32 R6, RZ, RZ, R22 ;  /* 0x000000ffff062224 */ /* 0x000fc400078e0016 */
[----:B------:R-:W-:Y:S02]  /*1390*/  @!P2 IMAD.MOV.U32 R6, RZ, RZ, R246 ;  /* 0x000000ffff06a224 */ /* 0x000fe400078e00f6 */
[----:B------:R-:W-:Y:S01]  /*13a0*/  @!P2 IMAD.MOV.U32 R7, RZ, RZ, R19 ;  /* 0x000000ffff07a224 */ /* 0x000fe200078e0013 */
[----:B------:R-:W-:Y:S01]  /*13b0*/  @P1 LEA R4, P2, R2, c[0x0][0x220], 0x1 ;  /* 0x0000880002041a11 */ /* 0x000fe200078408ff */
[----:B------:R-:W-:Y:S01]  /*13c0*/  IMAD.WIDE.U32 R118, R6, c[0x0][0x2b0], RZ ;  /* 0x0000ac0006767a25 */ /* 0x000fe200078e00ff */
[----:B------:R-:W-:Y:S02]  /*13d0*/  SHF.R.S32.HI R19, RZ, 0x1f, R30 ;  /* 0x0000001fff137819 */ /* 0x000fe4000001141e */
[----:B------:R-:W-:Y:S02]  /*13e0*/  @P1 LEA.HI.X R5, R2, c[0x0][0x224], R3, 0x1, P2 ;  /* 0x0000890002051a11 */ /* 0x000fe400010f0c03 */
[----:B------:R-:W-:-:S03]  /*13f0*/  @P0 IADD3 R18, P2, R161, R2, RZ ;  /* 0x00000002a1120210 */ /* 0x000fc60007f5e0ff */
[----:B------:R-:W-:Y:S01]  /*1400*/  @!PT LDS RZ, [RZ] ;  /* 0x00000000fffff984 */ /* 0x000fe20000000800 */
[----:B------:R-:W-:Y:S01]  /*1410*/  @!PT LDS RZ, [RZ] ;  /* 0x00000000fffff984 */ /* 0x000fe20000000800 */
[----:B------:R-:W-:Y:S01]  /*1420*/  @!PT LDS RZ, [RZ] ;  /* 0x00000000fffff984 */ /* 0x000fe20000000800 */
[----:B------:R1:W-:Y:S02]  /*1430*/  @P1 LDGSTS.E.BYPASS.LTC128B.128 [R80+0x6100], [R4.64], !P4 ;  /* 0x0610000004501fae */ /* 0x0003e4000e101d46 */
[----:B------:R-:W-:Y:S01]  /*1440*/  @P0 IMAD.X R3, R157, 0x1, R3, P2 ;  /* 0x000000019d030824 */ /* 0x000fe200010e0603 */
[----:B------:R-:W-:Y:S01]  /*1450*/  ISETP.GE.AND P2, PT, R27, c[0x0][0x27c], PT ;  /* 0x00009f001b007a0c */ /* 0x000fe20003f46270 */
[----:B------:R1:W-:Y:S03]  /*1460*/  @P1 LDGSTS.E.BYPASS.LTC128B.128 [R80+0x8100], [R4.64+0x80], !P6 ;  /* 0x0810008004501fae */ /* 0x0003e6000f101d46 */
[----:B------:R-:W-:Y:S01]  /*1470*/  P2R R149, PR, RZ, 0x4 ;  /* 0x00000004ff957803 */ /* 0x000fe20000000000 */
[----:B------:R1:W-:Y:S01]  /*1480*/  @P1 LDGSTS.E.BYPASS.LTC128B.128 [R80+0xa100], [R4.64+0x100], !P5 ;  /* 0x0a10010004501fae */ /* 0x0003e2000e901d46 */
[----:B------:R-:W-:-:S04]  /*1490*/  @P0 LEA R2, P1, R18, c[0x0][0x220], 0x1 ;  /* 0x0000880012020a11 */ /* 0x000fc800078208ff */
[----:B------:R-:W-:Y:S02]  /*14a0*/  @P0 LEA.HI.X R3, R18, c[0x0][0x224], R3, 0x1, P1 ;  /* 0x0000890012030a11 */ /* 0x000fe400008f0c03 */
[----:B------:R-:W-:Y:S02]  /*14b0*/  SEL R18, RZ, c[0x0][0x27c], !P2 ;  /* 0x00009f00ff127a07 */ /* 0x000fe40005000000 */
[----:B------:R-:W-:Y:S01]  /*14c0*/  ISETP.NE.AND P1, PT, R170, 0x1, PT ;  /* 0x00000001aa00780c */ /* 0x000fe20003f25270 */
[----:B------:R2:W-:Y:S04]  /*14d0*/  @P0 LDGSTS.E.BYPASS.LTC128B.128 [R80+0x7100], [R2.64], !P4 ;  /* 0x0710000002500fae */ /* 0x0005e8000e101d46 */
[----:B------:R2:W-:Y:S04]  /*14e0*/  @P0 LDGSTS.E.BYPASS.LTC128B.128 [R80+0x9100], [R2.64+0x80], !P6 ;  /* 0x0910008002500fae */ /* 0x0005e8000f101d46 */
[----:B------:R2:W-:Y:S04]  /*14f0*/  @P0 LDGSTS.E.BYPASS.LTC128B.128 [R80+0xb100], [R2.64+0x100], !P5 ;  /* 0x0b10010002500fae */ /* 0x0005e8000e901d46 */
[----:B------:R-:W0:Y:S01]  /*1500*/  LDGDEPBAR ;  /* 0x00000000000079af */ /* 0x000e220000000000 */
[----:B-1----:R-:W-:-:S02]  /*1510*/  SHF.R.S32.HI R4, RZ, 0x1f, R0 ;  /* 0x0000001fff047819 */ /* 0x002fc40000011400 */
[----:B------:R-:W-:Y:S02]  /*1520*/  SEL R5, RZ, c[0x0][0x27c], !P3 ;  /* 0x00009f00ff057a07 */ /* 0x000fe40005800000 */
[CC--:B------:R-:W-:Y:S02]  /*1530*/  LEA.HI R22, R4.reuse, R0.reuse, RZ, 0x3 ;  /* 0x0000000004167211 */ /* 0x0c0fe400078f18ff */
[----:B------:R-:W-:Y:S01]  /*1540*/  LEA.HI R29, R4, R0, RZ, 0x6 ;  /* 0x00000000041d7211 */ /* 0x000fe200078f30ff */
[----:B------:R-:W-:Y:S01]  /*1550*/  IMAD.IADD R4, R27, 0x1, R18 ;  /* 0x000000011b047824 */ /* 0x000fe200078e0212 */
[----:B------:R-:W-:Y:S01]  /*1560*/  SHF.R.S32.HI R143, RZ, 0x3, R22 ;  /* 0x00000003ff8f7819 */ /* 0x000fe20000011416 */
[----:B------:R-:W-:-:S03]  /*1570*/  IMAD R0, R28, c[0x0][0x268], RZ ;  /* 0x00009a001c007a24 */ /* 0x000fc600078e02ff */
[----:B------:R-:W-:Y:S01]  /*1580*/  SHF.R.S32.HI R18, RZ, 0x1f, R4 ;  /* 0x0000001fff127819 */ /* 0x000fe20000011404 */
[C---:B------:R-:W-:Y:S02]  /*1590*/  IMAD R110, R106.reuse, c[0x0][0x26c], R0 ;  /* 0x00009b006a6e7a24 */ /* 0x040fe400078e0200 */
[----:B------:R-:W-:Y:S01]  /*15a0*/  IMAD.WIDE.U32 R106, R106, c[0x0][0x268], R16 ;  /* 0x00009a006a6a7a25 */ /* 0x000fe200078e0010 */
[----:B------:R-:W-:Y:S02]  /*15b0*/  LEA.HI R16, R19, R92, RZ, 0x3 ;  /* 0x0000005c13107211 */ /* 0x000fe400078f18ff */
[-C--:B------:R-:W-:Y:S01]  /*15c0*/  LEA.HI R17, R18, R4.reuse, RZ, 0x3 ;  /* 0x0000000412117211 */ /* 0x080fe200078f18ff */
[----:B------:R-:W-:Y:S01]  /*15d0*/  IMAD.IADD R0, R26, 0x1, R5 ;  /* 0x000000011a007824 */ /* 0x000fe200078e0205 */
[----:B------:R-:W-:Y:S01]  /*15e0*/  LEA.HI R18, R18, R4, RZ, 0x6 ;  /* 0x0000000412127211 */ /* 0x000fe200078f30ff */
[----:B------:R-:W-:Y:S01]  /*15f0*/  IMAD.IADD R110, R107, 0x1, R110 ;  /* 0x000000016b6e7824 */ /* 0x000fe200078e026e */
[----:B------:R-:W-:-:S02]  /*1600*/  LOP3.LUT R4, R16, 0xfffffff8, RZ, 0xc0, !PT ;  /* 0xfffffff810047812 */ /* 0x000fc400078ec0ff */
[----:B------:R-:W-:Y:S02]  /*1610*/  SHF.R.S32.HI R5, RZ, 0x1f, R0 ;  /* 0x0000001fff057819 */ /* 0x000fe40000011400 */
[----:B--2---:R-:W-:Y:S01]  /*1620*/  LEA.HI R2, R35, R168, RZ, 0x5 ;  /* 0x000000a823027211 */ /* 0x004fe200078f28ff */
[----:B------:R-:W-:Y:S01]  /*1630*/  IMAD.IADD R4, R92, 0x1, -R4 ;  /* 0x000000015c047824 */ /* 0x000fe200078e0a04 */
[CC--:B------:R-:W-:Y:S02]  /*1640*/  LEA.HI R16, R5.reuse, R0.reuse, RZ, 0x3 ;  /* 0x0000000005107211 */ /* 0x0c0fe400078f18ff */
[----:B------:R-:W-:Y:S01]  /*1650*/  LEA.HI R5, R5, R0, RZ, 0x6 ;  /* 0x0000000005057211 */ /* 0x000fe200078f30ff */
[----:B------:R-:W-:Y:S01]  /*1660*/  IMAD.SHL.U32 R2, R2, 0x10, RZ ;  /* 0x0000001002027824 */ /* 0x000fe200078e00ff */
[----:B------:R-:W-:Y:S01]  /*1670*/  SHF.R.S32.HI R0, RZ, 0x1f, R20 ;  /* 0x0000001fff007819 */ /* 0x000fe20000011414 */
[----:B------:R-:W-:Y:S01]  /*1680*/  BAR.SYNC.DEFER_BLOCKING 0x0 ;  /* 0x0000000000007b1d */ /* 0x000fe20000010000 */
[C---:B------:R-:W-:Y:S01]  /*1690*/  LOP3.LUT P0, RZ, R4.reuse, 0x4, RZ, 0xc0, !PT ;  /* 0x0000000404ff7812 */ /* 0x040fe2000780c0ff */
[----:B------:R-:W-:Y:S01]  /*16a0*/  IMAD.SHL.U32 R4, R4, 0x40, RZ ;  /* 0x0000004004047824 */ /* 0x000fe200078e00ff */
[----:B------:R-:W-:Y:S01]  /*16b0*/  LOP3.LUT R100, R2, 0xfffffe00, RZ, 0xc0, !PT ;  /* 0xfffffe0002647812 */ /* 0x000fe200078ec0ff */
[----:B------:R-:W-:Y:S01]  /*16c0*/  IMAD R3, R0, c[0x0][0x280], RZ ;  /* 0x0000a00000037a24 */ /* 0x000fe200078e02ff */
[----:B------:R-:W-:Y:S01]  /*16d0*/  IADD3 R35, R32, 0x50, RZ ;  /* 0x0000005020237810 */ /* 0x000fe20007ffe0ff */
[----:B------:R-:W-:Y:S01]  /*16e0*/  IMAD R0, R0, c[0x0][0x290], RZ ;  /* 0x0000a40000007a24 */ /* 0x000fe200078e02ff */
[----:B------:R-:W-:Y:S01]  /*16f0*/  LOP3.LUT R98, R4, 0x1c0, RZ, 0xc0, !PT ;  /* 0x000001c004627812 */ /* 0x000fe200078ec0ff */
[C---:B------:R-:W-:Y:S01]  /*1700*/  IMAD R28, R20.reuse, c[0x0][0x284], R3 ;  /* 0x0000a100141c7a24 */ /* 0x040fe200078e0203 */
[--C-:B------:R-:W-:Y:S01]  /*1710*/  SHF.R.S32.HI R136, RZ, 0x3, R17.reuse ;  /* 0x00000003ff887819 */ /* 0x100fe20000011411 */
[----:B------:R-:W-:Y:S01]  /*1720*/  IMAD R19, R20, c[0x0][0x294], R0 ;  /* 0x0000a50014137a24 */ /* 0x000fe200078e0200 */
[----:B------:R-:W-:Y:S01]  /*1730*/  SHF.R.U32.HI R99, RZ, 0x3, R98 ;  /* 0x00000003ff637819 */ /* 0x000fe20000011662 */
[----:B------:R-:W-:Y:S01]  /*1740*/  IMAD.SHL.U32 R0, R29, 0x40, RZ ;  /* 0x000000401d007824 */ /* 0x000fe200078e00ff */
[C---:B------:R-:W-:Y:S01]  /*1750*/  LOP3.LUT R2, R98.reuse, 0x38, R22, 0xf8, !PT ;  /* 0x0000003862027812 */ /* 0x040fe200078ef816 */
[----:B------:R-:W-:Y:S01]  /*1760*/  IMAD.IADD R141, R127, 0x1, R28 ;  /* 0x000000017f8d7824 */ /* 0x000fe200078e021c */
[----:B------:R-:W-:Y:S01]  /*1770*/  LOP3.LUT R3, R98, 0x38, R17, 0xf8, !PT ;  /* 0x0000003862037812 */ /* 0x000fe200078ef811 */
[----:B------:R-:W-:Y:S01]  /*1780*/  IMAD.IADD R139, R28, 0x1, R123 ;  /* 0x000000011c8b7824 */ /* 0x000fe200078e027b */
[-C--:B------:R-:W-:Y:S01]  /*1790*/  LOP3.LUT R10, R2, R99.reuse, RZ, 0x3c, !PT ;  /* 0x00000063020a7212 */ /* 0x080fe200078e3cff */
[----:B------:R-:W-:Y:S01]  /*17a0*/  IMAD.SHL.U32 R2, R18, 0x40, RZ ;  /* 0x0000004012027824 */ /* 0x000fe200078e00ff */
[----:B------:R-:W-:Y:S01]  /*17b0*/  LOP3.LUT R11, R0, 0x7ffff000, RZ, 0xc0, !PT ;  /* 0x7ffff000000b7812 */ /* 0x000fe200078ec0ff */
[----:B------:R-:W-:Y:S01]  /*17c0*/  IMAD.SHL.U32 R0, R5, 0x40, RZ ;  /* 0x0000004005007824 */ /* 0x000fe200078e00ff */
[----:B------:R-:W-:Y:S01]  /*17d0*/  LOP3.LUT R4, R98, 0x38, R16, 0xf8, !PT ;  /* 0x0000003862047812 */ /* 0x000fe200078ef810 */
[----:B------:R-:W-:Y:S01]  /*17e0*/  IMAD.IADD R140, R125, 0x1, R19 ;  /* 0x000000017d8c7824 */ /* 0x000fe200078e0213 */
[----:B------:R-:W-:Y:S01]  /*17f0*/  LOP3.LUT R5, R2, 0x7ffff000, RZ, 0xc0, !PT ;  /* 0x7ffff00002057812 */ /* 0x000fe200078ec0ff */
[----:B------:R-:W-:Y:S01]  /*1800*/  IMAD.IADD R138, R19, 0x1, R121 ;  /* 0x00000001138a7824 */ /* 0x000fe200078e0279 */
[----:B------:R-:W-:-:S02]  /*1810*/  LOP3.LUT R3, R3, R99, RZ, 0x3c, !PT ;  /* 0x0000006303037212 */ /* 0x000fc400078e3cff */
[----:B------:R-:W-:Y:S02]  /*1820*/  LOP3.LUT R2, R0, 0x7ffff000, RZ, 0xc0, !PT ;  /* 0x7ffff00000027812 */ /* 0x000fe400078ec0ff */
[----:B------:R-:W-:Y:S02]  /*1830*/  LOP3.LUT R0, R4, R99, RZ, 0x3c, !PT ;  /* 0x0000006304007212 */ /* 0x000fe400078e3cff */
[--C-:B------:R-:W-:Y:S02]  /*1840*/  IADD3 R8, R3, R5, R100.reuse ;  /* 0x0000000503087210 */ /* 0x100fe40007ffe064 */
[--C-:B------:R-:W-:Y:S01]  /*1850*/  IADD3 R5, R0, R2, R100.reuse ;  /* 0x0000000200057210 */ /* 0x100fe20007ffe064 */
[C---:B------:R-:W-:Y:S01]  /*1860*/  IMAD R0, R37.reuse, c[0x0][0x210], RZ ;  /* 0x0000840025007a24 */ /* 0x040fe200078e02ff */
[----:B------:R-:W-:Y:S01]  /*1870*/  SHF.R.S32.HI R3, RZ, 0x1f, R93 ;  /* 0x0000001fff037819 */ /* 0x000fe2000001145d */
[----:B------:R-:W-:Y:S01]  /*1880*/  IMAD R2, R37, c[0x0][0x1e8], RZ ;  /* 0x00007a0025027a24 */ /* 0x000fe200078e02ff */
[----:B------:R-:W-:Y:S01]  /*1890*/  IADD3 R10, R10, R11, R100 ;  /* 0x0000000b0a0a7210 */ /* 0x000fe20007ffe064 */
[C---:B------:R-:W-:Y:S01]  /*18a0*/  IMAD R0, R36.reuse, c[0x0][0x214], R0 ;  /* 0x0000850024007a24 */ /* 0x040fe200078e0200 */
[----:B------:R-:W-:Y:S01]  /*18b0*/  LEA.HI R88, R3, R93, RZ, 0x3 ;  /* 0x0000005d03587211 */ /* 0x000fe200078f18ff */
[----:B------:R-:W-:Y:S01]  /*18c0*/  IMAD R2, R36, c[0x0][0x1ec], R2 ;  /* 0x00007b0024027a24 */ /* 0x000fe200078e0202 */
[----:B------:R-:W-:Y:S01]  /*18d0*/  SHF.R.S32.HI R3, RZ, 0x1f, R27 ;  /* 0x0000001fff037819 */ /* 0x000fe2000001141b */
[----:B------:R-:W-:Y:S01]  /*18e0*/  IMAD.IADD R146, R165, 0x1, R0 ;  /* 0x00000001a5927824 */ /* 0x000fe200078e0200 */
[----:B------:R-:W-:Y:S01]  /*18f0*/  SHF.R.S32.HI R0, RZ, 0x1f, R94 ;  /* 0x0000001fff007819 */ /* 0x000fe2000001145e */
[----:B------:R-:W-:Y:S01]  /*1900*/  IMAD.IADD R147, R167, 0x1, R2 ;  /* 0x00000001a7937824 */ /* 0x000fe200078e0202 */
[----:B------:R-:W-:Y:S01]  /*1910*/  SHF.R.S32.HI R2, RZ, 0x1f, R95 ;  /* 0x0000001fff027819 */ /* 0x000fe2000001145f */
[----:B------:R-:W-:Y:S01]  /*1920*/  IMAD.SHL.U32 R133, R10, 0x2, RZ ;  /* 0x000000020a857824 */ /* 0x000fe200078e00ff */
[----:B------:R-:W-:Y:S01]  /*1930*/  LEA.HI R89, R0, R94, RZ, 0x3 ;  /* 0x0000005e00597211 */ /* 0x000fe200078f18ff */
[----:B------:R-:W-:Y:S01]  /*1940*/  IMAD R0, R7, c[0x0][0x2b0], RZ ;  /* 0x0000ac0007007a24 */ /* 0x000fe200078e02ff */
[----:B------:R-:W-:Y:S01]  /*1950*/  LEA.HI R90, R2, R95, RZ, 0x3 ;  /* 0x0000005f025a7211 */ /* 0x000fe200078f18ff */
[----:B------:R-:W-:Y:S01]  /*1960*/  IMAD.SHL.U32 R128, R8, 0x2, RZ ;  /* 0x0000000208807824 */ /* 0x000fe200078e00ff */
[----:B------:R-:W-:Y:S01]  /*1970*/  SHF.R.S32.HI R2, RZ, 0x1f, R26 ;  /* 0x0000001fff027819 */ /* 0x000fe2000001141a */
[----:B------:R-:W-:Y:S01]  /*1980*/  IMAD R4, R6, c[0x0][0x2b4], R0 ;  /* 0x0000ad0006047a24 */ /* 0x000fe200078e0200 */
[----:B------:R-:W-:Y:S01]  /*1990*/  LOP3.LUT R0, R98, 0x18, R24, 0xf8, !PT ;  /* 0x0000001862007812 */ /* 0x000fe200078ef818 */
[----:B------:R-:W-:Y:S01]  /*19a0*/  IMAD.SHL.U32 R113, R5, 0x2, RZ ;  /* 0x0000000205717824 */ /* 0x000fe200078e00ff */
[----:B------:R-:W-:Y:S01]  /*19b0*/  LEA.HI R2, R2, R26, RZ, 0x3 ;  /* 0x0000001a02027211 */ /* 0x000fe200078f18ff */
[----:B------:R-:W-:Y:S01]  /*19c0*/  IMAD.IADD R142, R119, 0x1, R4 ;  /* 0x00000001778e7824 */ /* 0x000fe200078e0204 */
[----:B------:R-:W-:-:S02]  /*19d0*/  LOP3.LUT R81, R0, R99, RZ, 0x3c, !PT ;  /* 0x0000006300517212 */ /* 0x000fc400078e3cff */
[----:B------:R-:W-:Y:S02]  /*19e0*/  LOP3.LUT R0, R22, 0xfffffff8, RZ, 0xc0, !PT ;  /* 0xfffffff816007812 */ /* 0x000fe400078ec0ff */
[----:B------:R-:W-:Y:S01]  /*19f0*/  LOP3.LUT R86, R2, 0xfffffff8, RZ, 0xc0, !PT ;  /* 0xfffffff802567812 */ /* 0x000fe200078ec0ff */
[----:B------:R-:W-:Y:S01]  /*1a00*/  IMAD.IADD R81, R100, 0x1, R81 ;  /* 0x0000000164517824 */ /* 0x000fe200078e0251 */
[----:B------:R-:W-:Y:S01]  /*1a10*/  SHF.R.S32.HI R2, RZ, 0x1f, R0 ;  /* 0x0000001fff027819 */ /* 0x000fe20000011400 */
[C---:B------:R-:W-:Y:S01]  /*1a20*/  IMAD.SHL.U32 R135, R0.reuse, 0x2, RZ ;  /* 0x0000000200877824 */ /* 0x040fe200078e00ff */
[----:B------:R-:W-:Y:S02]  /*1a30*/  LEA.HI R3, R3, R27, RZ, 0x3 ;  /* 0x0000001b03037211 */ /* 0x000fe400078f18ff */
[----:B------:R-:W-:Y:S02]  /*1a40*/  SHF.L.U64.HI R137, R0, 0x1, R2 ;  /* 0x0000000100897819 */ /* 0x000fe40000010202 */
[----:B------:R-:W-:-:S02]  /*1a50*/  LOP3.LUT R2, R17, 0xfffffff8, RZ, 0xc0, !PT ;  /* 0xfffffff811027812 */ /* 0x000fc400078ec0ff */
[----:B------:R-:W-:Y:S02]  /*1a60*/  LOP3.LUT R0, R16, 0xfffffff8, RZ, 0xc0, !PT ;  /* 0xfffffff810007812 */ /* 0x000fe400078ec0ff */
[----:B------:R-:W-:Y:S01]  /*1a70*/  LEA R81, R81, 0x100, 0x1 ;  /* 0x0000010051517811 */ /* 0x000fe200078e08ff */
[----:B------:R-:W-:Y:S01]  /*1a80*/  IMAD.SHL.U32 R131, R2, 0x2, RZ ;  /* 0x0000000202837824 */ /* 0x000fe200078e00ff */
[----:B------:R-:W-:Y:S01]  /*1a90*/  LOP3.LUT R87, R3, 0xfffffff8, RZ, 0xc0, !PT ;  /* 0xfffffff803577812 */ /* 0x000fe200078ec0ff */
[----:B------:R-:W-:Y:S01]  /*1aa0*/  IMAD.SHL.U32 R129, R0, 0x2, RZ ;  /* 0x0000000200817824 */ /* 0x000fe200078e00ff */
[----:B------:R-:W-:Y:S02]  /*1ab0*/  LOP3.LUT R90, R90, 0xfffffff8, RZ, 0xc0, !PT ;  /* 0xfffffff85a5a7812 */ /* 0x000fe400078ec0ff */
[----:B------:R-:W-:Y:S02]  /*1ac0*/  LOP3.LUT R89, R89, 0xfffffff8, RZ, 0xc0, !PT ;  /* 0xfffffff859597812 */ /* 0x000fe400078ec0ff */
[----:B------:R-:W-:-:S02]  /*1ad0*/  LOP3.LUT R88, R88, 0xfffffff8, RZ, 0xc0, !PT ;  /* 0xfffffff858587812 */ /* 0x000fc400078ec0ff */
[----:B------:R-:W-:Y:S02]  /*1ae0*/  SHF.R.S32.HI R4, RZ, 0x1f, R2 ;  /* 0x0000001fff047819 */ /* 0x000fe40000011402 */
[----:B------:R-:W-:Y:S02]  /*1af0*/  SHF.R.S32.HI R3, RZ, 0x1f, R0 ;  /* 0x0000001fff037819 */ /* 0x000fe40000011400 */
[C---:B------:R-:W-:Y:S02]  /*1b00*/  IADD3 R82, R81.reuse, 0x40, RZ ;  /* 0x0000004051527810 */ /* 0x040fe40007ffe0ff */
[----:B------:R-:W-:Y:S02]  /*1b10*/  @P0 IADD3 R82, R81, -0x40, RZ ;  /* 0xffffffc051520810 */ /* 0x000fe40007ffe0ff */
[C---:B------:R-:W-:Y:S02]  /*1b20*/  IADD3 R37, R32.reuse, 0x10, RZ ;  /* 0x0000001020257810 */ /* 0x040fe40007ffe0ff */
[----:B------:R-:W-:-:S02]  /*1b30*/  IADD3 R36, R32, 0x30, RZ ;  /* 0x0000003020247810 */ /* 0x000fc40007ffe0ff */
[----:B------:R-:W-:Y:S02]  /*1b40*/  SHF.R.S32.HI R105, RZ, 0x1f, R90 ;  /* 0x0000001fff697819 */ /* 0x000fe4000001145a */
[----:B------:R-:W-:Y:S02]  /*1b50*/  SHF.R.S32.HI R104, RZ, 0x1f, R89 ;  /* 0x0000001fff687819 */ /* 0x000fe40000011459 */
[----:B------:R-:W-:Y:S02]  /*1b60*/  SHF.R.S32.HI R103, RZ, 0x1f, R88 ;  /* 0x0000001fff677819 */ /* 0x000fe40000011458 */
[----:B------:R-:W-:Y:S02]  /*1b70*/  SHF.R.S32.HI R102, RZ, 0x1f, R87 ;  /* 0x0000001fff667819 */ /* 0x000fe40000011457 */
[----:B------:R-:W-:Y:S02]  /*1b80*/  SHF.R.S32.HI R101, RZ, 0x1f, R86 ;  /* 0x0000001fff657819 */ /* 0x000fe40000011456 */
[----:B------:R-:W-:-:S02]  /*1b90*/  SHF.R.S32.HI R134, RZ, 0x3, R16 ;  /* 0x00000003ff867819 */ /* 0x000fc40000011410 */
[----:B------:R-:W-:Y:S02]  /*1ba0*/  SHF.L.U64.HI R132, R2, 0x1, R4 ;  /* 0x0000000102847819 */ /* 0x000fe40000010204 */
[----:B------:R-:W-:Y:S02]  /*1bb0*/  SHF.L.U64.HI R130, R0, 0x1, R3 ;  /* 0x0000000100827819 */ /* 0x000fe40000010203 */
[----:B------:R-:W-:Y:S02]  /*1bc0*/  ISETP.GE.AND P0, PT, R163, 0x1, PT ;  /* 0x00000001a300780c */ /* 0x000fe40003f06270 */
.L_x_352:
[----:B------:R-:W-:Y:S01]  /*1bd0*/  IMAD.SHL.U32 R91, R79, 0x40, RZ ;  /* 0x000000404f5b7824 */ /* 0x000fe200078e00ff */
[----:B------:R-:W-:Y:S04]  /*1be0*/  DEPBAR.LE SB0, 0x0 ;  /* 0x000080000000791a */ /* 0x000fe80000000000 */
[----:B------:R-:W-:Y:S01]  /*1bf0*/  IMAD.IADD R0, R111, 0x1, R91 ;  /* 0x000000016f007824 */ /* 0x000fe200078e025b */
[----:B------:R-:W-:Y:S01]  /*1c00*/  ISETP.NE.AND P1, PT, R170, 0x1, PT ;  /* 0x00000001aa00780c */ /* 0x000fe20003f25270 */
[----:B------:R-:W-:Y:S01]  /*1c10*/  IMAD.MOV.U32 R83, RZ, RZ, RZ ;  /* 0x000000ffff537224 */ /* 0x000fe200078e00ff */
[----:B------:R-:W-:Y:S01]  /*1c20*/  ISETP.GE.AND P2, PT, R163, 0x1, PT ;  /* 0x00000001a300780c */ /* 0x000fe20003f46270 */
[----:B-1----:R-:W-:Y:S01]  /*1c30*/  IMAD.IADD R2, R151, 0x1, R0 ;  /* 0x0000000197027824 */ /* 0x002fe200078e0200 */
        /* <DEDUP_REMOVED lines=9> */
[C---:B------:R-:W-:Y:S03]  /*1cd0*/  @!P0 LEA R4, P1, R3.reuse, c[0x0][0x2a0], 0x2 ;  /* 0x0000a80003048a11 */ /* 0x040fe600078210ff */
[----:B------:R-:W-:Y:S01]  /*1ce0*/  IMAD R84, R0, c[0x0][0x2b8], R2 ;  /* 0x0000ae0000547a24 */ /* 0x000fe200078e0202 */
[----:B------:R-:W-:Y:S03]  /*1cf0*/  @!P0 LEA.HI.X R5, R3, c[0x0][0x2a4], R5, 0x2, P1 ;  /* 0x0000a90003058a11 */ /* 0x000fe600008f1405 */
[----:B------:R-:W-:Y:S01]  /*1d00*/  IMAD.WIDE.U32 R2, R84, c[0x0][0x1e0], RZ ;  /* 0x0000780054027a25 */ /* 0x000fe200078e00ff */
[----:B------:R-:W-:Y:S01]  /*1d10*/  SHF.R.S32.HI R96, RZ, 0x1f, R84 ;  /* 0x0000001fff607819 */ /* 0x000fe20000011454 */
[----:B------:R-:W2:Y:S04]  /*1d20*/  @!P0 LDG.E R83, [R4.64] ;  /* 0x0000000604538981 */ /* 0x000ea8000c1e1900 */
        /* <DEDUP_REMOVED lines=12> */
[----:B----4-:R-:W-:-:S05]  /*1df0*/  @!P2 BRA `(.L_x_329) ;  /* 0x000039700000a947 */ /* 0x010fca0003800000 */
[-C--:B------:R-:W-:Y:S01]  /*1e00*/  IMAD R3, R155, R79.reuse, RZ ;  /* 0x0000004f9b037224 */ /* 0x080fe200078e02ff */
[----:B------:R-:W-:Y:S01]  /*1e10*/  ISETP.NE.AND P0, PT, RZ, UR4, PT ;  /* 0x00000004ff007c0c */ /* 0x000fe2000bf05270 */
[-C--:B------:R-:W-:Y:S01]  /*1e20*/  IMAD R2, R156, R79.reuse, RZ ;  /* 0x0000004f9c027224 */ /* 0x080fe200078e02ff */
[----:B------:R-:W-:Y:S01]  /*1e30*/  SHF.R.S32.HI R0, RZ, 0x1f, R79 ;  /* 0x0000001fff007819 */ /* 0x000fe2000001144f */
[----:B------:R-:W-:Y:S01]  /*1e40*/  IMAD.WIDE.U32 R8, R159, R79, RZ ;  /* 0x0000004f9f087225 */ /* 0x000fe200078e00ff */
[----:B------:R-:W-:Y:S03]  /*1e50*/  IADD3 R4, -R91, R222, RZ ;  /* 0x000000de5b047210 */ /* 0x000fe60007ffe1ff */
[----:B------:R-:W-:Y:S01]  /*1e60*/  IMAD R3, R0, R159, R3 ;  /* 0x0000009f00037224 */ /* 0x000fe200078e0203 */
        /* <DEDUP_REMOVED lines=37> */
[----:B------:R-:W-:Y:S02]  /*20c0*/  LEA.HI.X R9, R0, c[0x0][0x274], R3, 0x1, P0 ;  /* 0x00009d0000097a11 */ /* 0x000fe400000f0c03 */
[C---:B------:R-:W-:Y:S04]  /*20d0*/  LEA R4, P0, R2.reuse, c[0x0][0x288], 0x1 ;  /* 0x0000a20002047a11 */ /* 0x040fe800078008ff */
[----:B------:R-:W-:Y:S02]  /*20e0*/  LEA.HI.X R5, R2, c[0x0][0x28c], R5, 0x1, P0 ;  /* 0x0000a30002057a11 */ /* 0x000fe400000f0c05 */
[----:B------:R-:W-:Y:S01]  /*20f0*/  ISETP.GE.AND P0, PT, R32, c[0x0][0x27c], PT ;  /* 0x00009f0020007a0c */ /* 0x000fe20003f06270 */
[----:B------:R-:W-:Y:S11]  /*2100*/  CS2R R2, SRZ ;  /* 0x0000000000027805 */ /* 0x000ff6000001ff00 */
[----:B------:R-:W-:Y:S01]  /*2110*/  @!UPT UIADD3 URZ, URZ, URZ, URZ ;  /* 0x0000003f3f3ff290 */ /* 0x000fe2000fffe03f */
        /* <DEDUP_REMOVED lines=22> */
.L_x_332:
[----:B------:R-:W-:Y:S05]  /*2280*/  BSYNC B0 ;  /* 0x0000000000007941 */ /* 0x000fea0003800000 */
.L_x_331:
[----:B------:R2:W3:Y:S04]  /*2290*/  SHFL.IDX PT, R65, R14, RZ, 0x1c1f ;  /* 0x001c1fff0e417589 */ /* 0x0004e800000e0000 */
[----:B------:R2:W4:Y:S01]  /*22a0*/  SHFL.IDX PT, R64, R15, RZ, 0x1c1f ;  /* 0x001c1fff0f407589 */ /* 0x00052200000e0000 */
[----:B------:R-:W-:-:S05]  /*22b0*/  @P1 BRA `(.L_x_333) ;  /* 0x0000371000001947 */ /* 0x000fca0003800000 */
[----:B-----5:R-:W-:Y:S01]  /*22c0*/  MOV R0, R19 ;  /* 0x0000001300007202 */ /* 0x020fe20000000f00 */
[----:B-1----:R-:W-:Y:S01]  /*22d0*/  IMAD.MOV.U32 R8, RZ, RZ, R20 ;  /* 0x000000ffff087224 */ /* 0x002fe200078e0014 */
[----:B------:R-:W-:Y:S01]  /*22e0*/  ISETP.GE.AND P0, PT, R24, c[0x0][0x1d4], PT ;  /* 0x0000750018007a0c */ /* 0x000fe20003f06270 */
[----:B------:R-:W-:Y:S01]  /*22f0*/  IMAD.MOV.U32 R5, RZ, RZ, R21 ;  /* 0x000000ffff057224 */ /* 0x000fe200078e0015 */
[----:B------:R-:W-:Y:S01]  /*2300*/  BSSY B0, `(.L_x_334) ;  /* 0x0000057000007945 */ /* 0x000fe20003800000 */
[----:B------:R-:W-:Y:S03]  /*2310*/  IMAD.MOV.U32 R4, RZ, RZ, R18 ;  /* 0x000000ffff047224 */ /* 0x000fe600078e0012 */
[----:B------:R-:W-:Y:S01]  /*2320*/  PRMT R29, R5, 0x5410, R8 ;  /* 0x00005410051d7816 */ /* 0x000fe20000000008 */
[----:B------:R-:W-:Y:S01]  /*2330*/  IMAD.MOV.U32 R8, RZ, RZ, R16 ;  /* 0x000000ffff087224 */ /* 0x000fe200078e0010 */
[----:B------:R-:W-:Y:S01]  /*2340*/  PRMT R28, R0, 0x5410, R4 ;  /* 0x00005410001c7816 */ /* 0x000fe20000000004 */
[----:B------:R-:W-:Y:S01]  /*2350*/  IMAD.MOV.U32 R5, RZ, RZ, R17 ;  /* 0x000000ffff057224 */ /* 0x000fe200078e0011 */
[----:B------:R-:W-:Y:S01]  /*2360*/  MOV R4, R12 ;  /* 0x0000000c00047202 */ /* 0x000fe20000000f00 */
[----:B------:R-:W-:Y:S03]  /*2370*/  IMAD.MOV.U32 R0, RZ, RZ, R13 ;  /* 0x000000ffff007224 */ /* 0x000fe600078e000d */
[----:B------:R-:W-:Y:S01]  /*2380*/  PRMT R23, R5, 0x5410, R8 ;  /* 0x0000541005177816 */ /* 0x000fe20000000008 */
[----:B------:R-:W-:Y:S01]  /*2390*/  IMAD.MOV.U32 R8, RZ, RZ, R52 ;  /* 0x000000ffff087224 */ /* 0x000fe200078e0034 */
[----:B------:R-:W-:Y:S01]  /*23a0*/  PRMT R22, R0, 0x5410, R4 ;  /* 0x0000541000167816 */ /* 0x000fe20000000004 */
[----:B------:R-:W-:Y:S01]  /*23b0*/  IMAD.MOV.U32 R4, RZ, RZ, R6 ;  /* 0x000000ffff047224 */ /* 0x000fe200078e0006 */
[----:B------:R-:W-:Y:S01]  /*23c0*/  MOV R0, R7 ;  /* 0x0000000700007202 */ /* 0x000fe20000000f00 */
[----:B------:R-:W-:Y:S03]  /*23d0*/  IMAD.MOV.U32 R5, RZ, RZ, R53 ;  /* 0x000000ffff057224 */ /* 0x000fe600078e0035 */
[----:B--2---:R-:W-:Y:S01]  /*23e0*/  PRMT R15, R0, 0x5410, R4 ;  /* 0x00005410000f7816 */ /* 0x004fe20000000004 */
[----:B------:R-:W-:Y:S01]  /*23f0*/  IMAD.MOV.U32 R4, RZ, RZ, R48 ;  /* 0x000000ffff047224 */ /* 0x000fe200078e0030 */
[----:B------:R-:W-:Y:S01]  /*2400*/  PRMT R57, R8, 0x5410, R5 ;  /* 0x0000541008397816 */ /* 0x000fe20000000005 */
[----:B------:R-:W-:Y:S01]  /*2410*/  IMAD.MOV.U32 R5, RZ, RZ, R51 ;  /* 0x000000ffff057224 */ /* 0x000fe200078e0033 */
[----:B------:R-:W-:Y:S02]  /*2420*/  MOV R8, R50 ;  /* 0x0000003200087202 */ /* 0x000fe40000000f00 */
[----:B------:R-:W-:Y:S02]  /*2430*/  MOV R0, R49 ;  /* 0x0000003100007202 */ /* 0x000fe40000000f00 */
[----:B------:R-:W-:Y:S01]  /*2440*/  PRMT R56, R8, 0x5410, R5 ;  /* 0x0000541008387816 */ /* 0x000fe20000000005 */
[----:B------:R-:W-:Y:S01]  /*2450*/  IMAD.MOV.U32 R8, RZ, RZ, R46 ;  /* 0x000000ffff087224 */ /* 0x000fe200078e002e */
[----:B------:R-:W-:Y:S01]  /*2460*/  PRMT R55, R4, 0x5410, R0 ;  /* 0x0000541004377816 */ /* 0x000fe20000000000 */
[----:B------:R-:W-:Y:S01]  /*2470*/  IMAD.MOV.U32 R5, RZ, RZ, R47 ;  /* 0x000000ffff057224 */ /* 0x000fe200078e002f */
[----:B------:R-:W-:Y:S01]  /*2480*/  MOV R4, R44 ;  /* 0x0000002c00047202 */ /* 0x000fe20000000f00 */
[----:B------:R-:W-:Y:S03]  /*2490*/  IMAD.MOV.U32 R0, RZ, RZ, R45 ;  /* 0x000000ffff007224 */ /* 0x000fe600078e002d */
[----:B------:R-:W-:Y:S02]  /*24a0*/  PRMT R54, R8, 0x5410, R5 ;  /* 0x0000541008367816 */ /* 0x000fe40000000005 */
[----:B------:R-:W-:Y:S01]  /*24b0*/  PRMT R43, R4, 0x5410, R0 ;  /* 0x00005410042b7816 */ /* 0x000fe20000000000 */
[----:B------:R-:W-:-:S05]  /*24c0*/  @P0 BRA `(.L_x_335) ;  /* 0x000003a000000947 */ /* 0x000fca0003800000 */
[C---:B----4-:R-:W-:Y:S01]  /*24d0*/  LEA R58, P0, R24.reuse, R64, 0x1 ;  /* 0x00000040183a7211 */ /* 0x050fe200078008ff */
[----:B------:R-:W1:Y:S01]  /*24e0*/  LDS.128 R8, [R81+0x6000] ;  /* 0x0060000051087984 */ /* 0x000e620000000c00 */
[----:B------:R-:W-:Y:S01]  /*24f0*/  MOV R4, R2 ;  /* 0x0000000200047202 */ /* 0x000fe20000000f00 */
[----:B------:R-:W-:Y:S01]  /*2500*/  IMAD.MOV.U32 R30, RZ, RZ, R38 ;  /* 0x000000ffff1e7224 */ /* 0x000fe200078e0026 */
[----:B---3--:R-:W-:Y:S01]  /*2510*/  LEA.HI.X R59, R24, R65, R25, 0x1, P0 ;  /* 0x00000041183b7211 */ /* 0x008fe200000f0c19 */
[--C-:B------:R-:W-:Y:S01]  /*2520*/  IMAD.MOV.U32 R40, RZ, RZ, R39.reuse ;  /* 0x000000ffff287224 */ /* 0x100fe200078e0027 */
[----:B------:R-:W-:Y:S11]  /*2530*/  ISETP.GE.AND P0, PT, R32, c[0x0][0x27c], PT ;  /* 0x00009f0020007a0c */ /* 0x000ff60003f06270 */
[----:B------:R-:W-:Y:S02]  /*2540*/  @!UPT UIADD3 URZ, URZ, URZ, URZ ;  /* 0x0000003f3f3ff290 */ /* 0x000fe4000fffe03f */
[----:B------:R-:W-:Y:S02]  /*2550*/  @!P0 SHF.R.U64 R38, R38, 0x10, R39 ;  /* 0x0000001026268819 */ /* 0x000fe40000001227 */
[--C-:B------:R-:W-:Y:S01]  /*2560*/  @!P0 SHF.R.U64 R5, R2, 0x10, R3.reuse ;  /* 0x0000001002058819 */ /* 0x100fe20000001203 */
[----:B------:R-:W-:Y:S01]  /*2570*/  IMAD.MOV.U32 R2, RZ, RZ, R3 ;  /* 0x000000ffff027224 */ /* 0x000fe200078e0003 */
[----:B------:R-:W-:Y:S02]  /*2580*/  @!P0 SHF.R.U32.HI R14, RZ, 0x10, R39 ;  /* 0x00000010ff0e8819 */ /* 0x000fe40000011627 */
[----:B------:R-:W-:Y:S02]  /*2590*/  @!P0 SHF.R.U32.HI R0, RZ, 0x10, R3 ;  /* 0x00000010ff008819 */ /* 0x000fe40000011603 */
[----:B------:R-:W-:Y:S02]  /*25a0*/  @!P0 PRMT R38, R30, 0x5410, R38 ;  /* 0x000054101e268816 */ /* 0x000fe40000000026 */
[----:B------:R-:W-:Y:S02]  /*25b0*/  @!P0 PRMT R4, R4, 0x5410, R5 ;  /* 0x0000541004048816 */ /* 0x000fe40000000005 */
[----:B------:R-:W-:Y:S01]  /*25c0*/  @!P0 PRMT R41, R40, 0x5410, R14 ;  /* 0x0000541028298816 */ /* 0x000fe2000000000e */
[----:B------:R-:W-:Y:S01]  /*25d0*/  @!P0 IMAD.U32 R5, R38, 0x10000, RZ ;  /* 0x0001000026058824 */ /* 0x000fe200078e00ff */
[----:B------:R-:W-:Y:S02]  /*25e0*/  @!P0 PRMT R14, R2, 0x5410, R0 ;  /* 0x00005410020e8816 */ /* 0x000fe40000000000 */
[----:B------:R-:W-:Y:S02]  /*25f0*/  @!P0 SHF.L.U32 R3, R4, 0x10, RZ ;  /* 0x0000001004038819 */ /* 0x000fe400000006ff */
[----:B------:R-:W-:Y:S02]  /*2600*/  @!P0 LOP3.LUT R38, R38, 0xffff0000, RZ, 0xc0, !PT ;  /* 0xffff000026268812 */ /* 0x000fe400078ec0ff */
[----:B------:R-:W-:Y:S01]  /*2610*/  @!P0 LOP3.LUT R4, R4, 0xffff0000, RZ, 0xc0, !PT ;  /* 0xffff000004048812 */ /* 0x000fe200078ec0ff */
[C---:B-1----:R-:W-:Y:S01]  /*2620*/  @!P0 IMAD.U32 R30, R8.reuse, 0x10000, RZ ;  /* 0x00010000081e8824 */ /* 0x042fe200078e00ff */
[----:B------:R-:W-:Y:S01]  /*2630*/  @!P0 LOP3.LUT R0, R8, 0xffff0000, RZ, 0xc0, !PT ;  /* 0xffff000008008812 */ /* 0x000fe200078ec0ff */
[C---:B------:R-:W-:Y:S01]  /*2640*/  @!P0 IMAD.U32 R39, R9.reuse, 0x10000, RZ ;  /* 0x0001000009278824 */ /* 0x040fe200078e00ff */
[----:B------:R-:W-:Y:S03]  /*2650*/  @!P0 LOP3.LUT R2, R9, 0xffff0000, RZ, 0xc0, !PT ;  /* 0xffff000009028812 */ /* 0x000fe600078ec0ff */
[C---:B------:R-:W-:Y:S02]  /*2660*/  @!P0 FMUL.FTZ R40, R0.reuse, R5 ;  /* 0x0000000500288220 */ /* 0x040fe40000410000 */
[-C--:B------:R-:W-:Y:S02]  /*2670*/  @!P0 FMUL.FTZ R0, R0, R3.reuse ;  /* 0x0000000300008220 */ /* 0x080fe40000410000 */
[----:B------:R-:W-:Y:S02]  /*2680*/  @!P0 FMUL.FTZ R42, R2, R38 ;  /* 0x00000026022a8220 */ /* 0x000fe40000410000 */
[----:B------:R-:W-:Y:S01]  /*2690*/  @!P0 FFMA.FTZ R63, R30, R3, -R40 ;  /* 0x000000031e3f8223 */ /* 0x000fe20000010828 */
[----:B------:R-:W-:Y:S01]  /*26a0*/  @!P0 LOP3.LUT R3, R10, 0xffff0000, RZ, 0xc0, !PT ;  /* 0xffff00000a038812 */ /* 0x000fe200078ec0ff */
[----:B------:R-:W-:Y:S01]  /*26b0*/  @!P0 FFMA.FTZ R0, R5, R30, R0 ;  /* 0x0000001e05008223 */ /* 0x000fe20000010000 */
[C---:B------:R-:W-:Y:S01]  /*26c0*/  @!P0 SHF.L.U32 R30, R41.reuse, 0x10, RZ ;  /* 0x00000010291e8819 */ /* 0x040fe200000006ff */
[----:B------:R-:W-:Y:S01]  /*26d0*/  @!P0 IMAD.U32 R5, R14, 0x10000, RZ ;  /* 0x000100000e058824 */ /* 0x000fe200078e00ff */
[----:B------:R-:W-:Y:S01]  /*26e0*/  @!P0 LOP3.LUT R41, R41, 0xffff0000, RZ, 0xc0, !PT ;  /* 0xffff000029298812 */ /* 0x000fe200078ec0ff */
[-C--:B------:R-:W-:Y:S01]  /*26f0*/  @!P0 FMUL.FTZ R2, R2, R4.reuse ;  /* 0x0000000402028220 */ /* 0x080fe20000410000 */
[----:B------:R-:W-:Y:S01]  /*2700*/  @!P0 F2FP.BF16.PACK_AB R0, R0, R63 ;  /* 0x0000003f0000823e */ /* 0x000fe200000010ff */
[----:B------:R-:W-:Y:S01]  /*2710*/  @!P0 FFMA.FTZ R62, R39, R4, -R42 ;  /* 0x00000004273e8223 */ /* 0x000fe2000001082a */
[----:B------:R-:W-:Y:S01]  /*2720*/  @!P0 LOP3.LUT R4, R11, 0xffff0000, RZ, 0xc0, !PT ;  /* 0xffff00000b048812 */ /* 0x000fe200078ec0ff */
[----:B------:R-:W-:Y:S01]  /*2730*/  @!P0 IMAD.U32 R40, R10, 0x10000, RZ ;  /* 0x000100000a288824 */ /* 0x000fe200078e00ff */
[----:B------:R-:W-:Y:S01]  /*2740*/  @!P0 LOP3.LUT R14, R14, 0xffff0000, RZ, 0xc0, !PT ;  /* 0xffff00000e0e8812 */ /* 0x000fe200078ec0ff */
[----:B------:R-:W-:Y:S01]  /*2750*/  @!P0 FMUL.FTZ R60, R3, R30 ;  /* 0x0000001e033c8220 */ /* 0x000fe20000410000 */
[----:B------:R-:W-:Y:S01]  /*2760*/  @!P0 SHF.L.U32 R42, R11, 0x10, RZ ;  /* 0x000000100b2a8819 */ /* 0x000fe200000006ff */
        /* <DEDUP_REMOVED lines=16> */
.L_x_335:
[----:B------:R-:W-:Y:S05]  /*2870*/  BSYNC B0 ;  /* 0x0000000000007941 */ /* 0x000fea0003800000 */
.L_x_334:
[----:B------:R-:W-:Y:S01]  /*2880*/  ISETP.GE.AND P0, PT, R27, c[0x0][0x1d4], PT ;  /* 0x000075001b007a0c */ /* 0x000fe20003f06270 */
[----:B------:R-:W-:Y:S01]  /*2890*/  @!UPT UIADD3 URZ, URZ, URZ, URZ ;  /* 0x0000003f3f3ff290 */ /* 0x000fe2000fffe03f */
[----:B------:R-:W-:Y:S11]  /*28a0*/  BSSY B0, `(.L_x_336) ;  /* 0x0000038000007945 */ /* 0x000ff60003800000 */
[----:B------:R-:W-:-:S05]  /*28b0*/  @P0 BRA `(.L_x_337) ;  /* 0x0000036000000947 */ /* 0x000fca0003800000 */
[C---:B----4-:R-:W-:Y:S01]  /*28c0*/  LEA R40, P0, R87.reuse, R64, 0x1 ;  /* 0x0000004057287211 */ /* 0x050fe200078008ff */
[----:B-1----:R-:W1:Y:S03]  /*28d0*/  LDS.128 R8, [R82+0x6000] ;  /* 0x0060000052087984 */ /* 0x002e660000000c00 */
[----:B---3--:R-:W-:Y:S02]  /*28e0*/  LEA.HI.X R41, R87, R65, R102, 0x1, P0 ;  /* 0x0000004157297211 */ /* 0x008fe400000f0c66 */
[----:B------:R-:W-:Y:S11]  /*28f0*/  ISETP.GE.AND P0, PT, R37, c[0x0][0x27c], PT ;  /* 0x00009f0025007a0c */ /* 0x000ff60003f06270 */
[----:B------:R-:W-:Y:S02]  /*2900*/  @!UPT UIADD3 URZ, URZ, URZ, URZ ;  /* 0x0000003f3f3ff290 */ /* 0x000fe4000fffe03f */
[----:B------:R-:W-:Y:S02]  /*2910*/  @!P0 SHF.R.U64 R4, R44, 0x10, R45 ;  /* 0x000000102c048819 */ /* 0x000fe4000000122d */
[--C-:B------:R-:W-:Y:S02]  /*2920*/  @!P0 SHF.R.U64 R0, R6, 0x10, R7.reuse ;  /* 0x0000001006008819 */ /* 0x100fe40000001207 */
[----:B------:R-:W-:Y:S02]  /*2930*/  @!P0 PRMT R4, R43, 0x5410, R4 ;  /* 0x000054102b048816 */ /* 0x000fe40000000004 */
[C---:B------:R-:W-:Y:S02]  /*2940*/  @!P0 PRMT R0, R15.reuse, 0x5432, R0 ;  /* 0x000054320f008816 */ /* 0x040fe40000000000 */
[----:B------:R-:W-:Y:S01]  /*2950*/  @!P0 SHF.R.U32.HI R6, RZ, 0x10, R7 ;  /* 0x00000010ff068819 */ /* 0x000fe20000011607 */
[----:B------:R-:W-:Y:S01]  /*2960*/  @!P0 IMAD.U32 R7, R4, 0x10000, RZ ;  /* 0x0001000004078824 */ /* 0x000fe200078e00ff */
[----:B------:R-:W-:Y:S01]  /*2970*/  @!P0 SHF.R.U32.HI R38, RZ, 0x10, R45 ;  /* 0x00000010ff268819 */ /* 0x000fe2000001162d */
[----:B------:R-:W-:Y:S01]  /*2980*/  @!P0 IMAD.U32 R5, R0, 0x10000, RZ ;  /* 0x0001000000058824 */ /* 0x000fe200078e00ff */
[----:B------:R-:W-:Y:S02]  /*2990*/  @!P0 PRMT R6, R15, 0x5410, R6 ;  /* 0x000054100f068816 */ /* 0x000fe40000000006 */
[----:B------:R-:W-:Y:S02]  /*29a0*/  @!P0 LOP3.LUT R15, R4, 0xffff0000, RZ, 0xc0, !PT ;  /* 0xffff0000040f8812 */ /* 0x000fe400078ec0ff */
[----:B------:R-:W-:Y:S02]  /*29b0*/  @!P0 LOP3.LUT R4, R0, 0xffff0000, RZ, 0xc0, !PT ;  /* 0xffff000000048812 */ /* 0x000fe400078ec0ff */
[----:B------:R-:W-:Y:S01]  /*29c0*/  @!P0 PRMT R38, R43, 0x5432, R38 ;  /* 0x000054322b268816 */ /* 0x000fe20000000026 */
[C---:B-1----:R-:W-:Y:S01]  /*29d0*/  @!P0 IMAD.U32 R14, R8.reuse, 0x10000, RZ ;  /* 0x00010000080e8824 */ /* 0x042fe200078e00ff */
[----:B------:R-:W-:Y:S02]  /*29e0*/  @!P0 LOP3.LUT R2, R8, 0xffff0000, RZ, 0xc0, !PT ;  /* 0xffff000008028812 */ /* 0x000fe400078ec0ff */
[C---:B------:R-:W-:Y:S02]  /*29f0*/  @!P0 LOP3.LUT R3, R9.reuse, 0xffff0000, RZ, 0xc0, !PT ;  /* 0xffff000009038812 */ /* 0x040fe400078ec0ff */
[----:B------:R-:W-:Y:S01]  /*2a00*/  @!P0 SHF.L.U32 R30, R9, 0x10, RZ ;  /* 0x00000010091e8819 */ /* 0x000fe200000006ff */
[C---:B------:R-:W-:Y:S02]  /*2a10*/  @!P0 FMUL.FTZ R39, R2.reuse, R7 ;  /* 0x0000000702278220 */ /* 0x040fe40000410000 */
[----:B------:R-:W-:Y:S02]  /*2a20*/  @!P0 FMUL.FTZ R0, R2, R5 ;  /* 0x0000000502008220 */ /* 0x000fe40000410000 */
[C---:B------:R-:W-:Y:S02]  /*2a30*/  @!P0 FMUL.FTZ R42, R3.reuse, R15 ;  /* 0x0000000f032a8220 */ /* 0x040fe40000410000 */
[----:B------:R-:W-:Y:S01]  /*2a40*/  @!P0 FFMA.FTZ R45, R14, R5, -R39 ;  /* 0x000000050e2d8223 */ /* 0x000fe20000010827 */
[----:B------:R-:W-:Y:S01]  /*2a50*/  @!P0 SHF.L.U32 R5, R6, 0x10, RZ ;  /* 0x0000001006058819 */ /* 0x000fe200000006ff */
[----:B------:R-:W-:Y:S01]  /*2a60*/  @!P0 FMUL.FTZ R2, R3, R4 ;  /* 0x0000000403028220 */ /* 0x000fe20000410000 */
[----:B------:R-:W-:Y:S01]  /*2a70*/  @!P0 LOP3.LUT R3, R10, 0xffff0000, RZ, 0xc0, !PT ;  /* 0xffff00000a038812 */ /* 0x000fe200078ec0ff */
[----:B------:R-:W-:Y:S01]  /*2a80*/  @!P0 FFMA.FTZ R0, R7, R14, R0 ;  /* 0x0000000e07008223 */ /* 0x000fe20000010000 */
[----:B------:R-:W-:Y:S01]  /*2a90*/  @!P0 LOP3.LUT R6, R6, 0xffff0000, RZ, 0xc0, !PT ;  /* 0xffff000006068812 */ /* 0x000fe200078ec0ff */
[C---:B------:R-:W-:Y:S01]  /*2aa0*/  @!P0 IMAD.U32 R7, R38.reuse, 0x10000, RZ ;  /* 0x0001000026078824 */ /* 0x040fe200078e00ff */
[----:B------:R-:W-:Y:S01]  /*2ab0*/  @!P0 LOP3.LUT R38, R38, 0xffff0000, RZ, 0xc0, !PT ;  /* 0xffff000026268812 */ /* 0x000fe200078ec0ff */
[----:B------:R-:W-:Y:S01]  /*2ac0*/  @!P0 FFMA.FTZ R44, R30, R4, -R42 ;  /* 0x000000041e2c8223 */ /* 0x000fe2000001082a */
[----:B------:R-:W-:Y:S01]  /*2ad0*/  @!P0 LOP3.LUT R4, R11, 0xffff0000, RZ, 0xc0, !PT ;  /* 0xffff00000b048812 */ /* 0x000fe200078ec0ff */
[----:B------:R-:W-:Y:S01]  /*2ae0*/  @!P0 IMAD.U32 R14, R10, 0x10000, RZ ;  /* 0x000100000a0e8824 */ /* 0x000fe200078e00ff */
[----:B------:R-:W-:Y:S01]  /*2af0*/  @!P0 F2FP.BF16.PACK_AB R0, R0, R45 ;  /* 0x0000002d0000823e */ /* 0x000fe200000010ff */
[C---:B------:R-:W-:Y:S02]  /*2b00*/  @!P0 FMUL.FTZ R42, R3.reuse, R7 ;  /* 0x00000007032a8220 */ /* 0x040fe40000410000 */
[-C--:B------:R-:W-:Y:S02]  /*2b10*/  @!P0 FMUL.FTZ R3, R3, R5.reuse ;  /* 0x0000000503038220 */ /* 0x080fe40000410000 */
[----:B------:R-:W-:Y:S02]  /*2b20*/  @!P0 IMAD.U32 R39, R11, 0x10000, RZ ;  /* 0x000100000b278824 */ /* 0x000fe400078e00ff */
        /* <DEDUP_REMOVED lines=15> */
.L_x_337:
[----:B------:R-:W-:Y:S05]  /*2c20*/  BSYNC B0 ;  /* 0x0000000000007941 */ /* 0x000fea0003800000 */
.L_x_336:
        /* <DEDUP_REMOVED lines=11> */
[----:B------:R-:W-:Y:S02]  /*2ce0*/  @!P0 SHF.R.U32.HI R2, RZ, 0x10, R13 ;  /* 0x00000010ff028819 */ /* 0x000fe4000001160d */
[----:B------:R-:W-:Y:S02]  /*2cf0*/  @!P0 PRMT R13, R54, 0x5410, R3 ;  /* 0x00005410360d8816 */ /* 0x000fe40000000003 */
[C---:B------:R-:W-:Y:S02]  /*2d00*/  @!P0 PRMT R0, R22.reuse, 0x5432, R0 ;  /* 0x0000543216008816 */ /* 0x040fe40000000000 */
[----:B------:R-:W-:Y:S01]  /*2d10*/  @!P0 PRMT R5, R22, 0x5410, R2 ;  /* 0x0000541016058816 */ /* 0x000fe20000000002 */
[C---:B------:R-:W-:Y:S01]  /*2d20*/  @!P0 IMAD.U32 R7, R13.reuse, 0x10000, RZ ;  /* 0x000100000d078824 */ /* 0x040fe200078e00ff */
[----:B------:R-:W-:Y:S01]  /*2d30*/  @!P0 SHF.R.U32.HI R15, RZ, 0x10, R47 ;  /* 0x00000010ff0f8819 */ /* 0x000fe2000001162f */
[C---:B------:R-:W-:Y:S01]  /*2d40*/  @!P0 IMAD.U32 R6, R0.reuse, 0x10000, RZ ;  /* 0x0001000000068824 */ /* 0x040fe200078e00ff */
        /* <DEDUP_REMOVED lines=8> */
[-C--:B------:R-:W-:Y:S02]  /*2dd0*/  @!P0 FMUL.FTZ R0, R2, R6.reuse ;  /* 0x0000000602008220 */ /* 0x080fe40000410000 */
[----:B------:R-:W-:Y:S02]  /*2de0*/  @!P0 FMUL.FTZ R30, R3, R13 ;  /* 0x0000000d031e8220 */ /* 0x000fe40000410000 */
        /* <DEDUP_REMOVED lines=13> */
[----:B------:R-:W-:Y:S02]  /*2ec0*/  @!P0 FMUL.FTZ R3, R3, R6 ;  /* 0x0000000603038220 */ /* 0x000fe40000410000 */
        /* <DEDUP_REMOVED lines=16> */
.L_x_339:
[----:B------:R-:W-:Y:S05]  /*2fd0*/  BSYNC B0 ;  /* 0x0000000000007941 */ /* 0x000fea0003800000 */
.L_x_338:
[----:B------:R-:W-:Y:S01]  /*2fe0*/  ISETP.GE.AND P0, PT, R95, c[0x0][0x1d4], PT ;  /* 0x000075005f007a0c */ /* 0x000fe20003f06270 */
[----:B------:R-:W-:Y:S01]  /*2ff0*/  @!UPT UIADD3 URZ, URZ, URZ, URZ ;  /* 0x0000003f3f3ff290 */ /* 0x000fe2000fffe03f */
[----:B------:R-:W-:Y:S11]  /*3000*/  BSSY B0, `(.L_x_340) ;  /* 0x0000038000007945 */ /* 0x000ff60003800000 */
[----:B------:R-:W-:-:S05]  /*3010*/  @P0 BRA `(.L_x_341) ;  /* 0x0000036000000947 */ /* 0x000fca0003800000 */
[C---:B-1--4-:R-:W-:Y:S01]  /*3020*/  LEA R38, P0, R90.reuse, R64, 0x1 ;  /* 0x000000405a267211 */ /* 0x052fe200078008ff */
[----:B------:R-:W1:Y:S03]  /*3030*/  LDS.128 R8, [R82+0x8000] ;  /* 0x0080000052087984 */ /* 0x000e660000000c00 */
        /* <DEDUP_REMOVED lines=52> */
.L_x_341:
[----:B------:R-:W-:Y:S05]  /*3380*/  BSYNC B0 ;  /* 0x0000000000007941 */ /* 0x000fea0003800000 */
.L_x_340:
        /* <DEDUP_REMOVED lines=58> */
.L_x_343:
[----:B------:R-:W-:Y:S05]  /*3730*/  BSYNC B0 ;  /* 0x0000000000007941 */ /* 0x000fea0003800000 */
.L_x_342:
[----:B------:R-:W-:Y:S11]  /*3740*/  ISETP.GE.AND P0, PT, R93, c[0x0][0x1d4], PT ;  /* 0x000075005d007a0c */ /* 0x000ff60003f06270 */
[----:B------:R-:W-:Y:S02]  /*3750*/  @!UPT UIADD3 URZ, URZ, URZ, URZ ;  /* 0x0000003f3f3ff290 */ /* 0x000fe4000fffe03f */
        /* <DEDUP_REMOVED lines=56> */
.L_x_330:
        /* <DEDUP_REMOVED lines=47> */
.L_x_345:
[----:B------:R-:W-:Y:S05]  /*3dd0*/  BSYNC B0 ;  /* 0x0000000000007941 */ /* 0x000fea0003800000 */
.L_x_344:
[----:B------:R2:W3:Y:S04]  /*3de0*/  SHFL.IDX PT, R69, R14, RZ, 0x1c1f ;  /* 0x001c1fff0e457589 */ /* 0x0004e800000e0000 */
[----:B------:R2:W4:Y:S01]  /*3df0*/  SHFL.IDX PT, R68, R15, RZ, 0x1c1f ;  /* 0x001c1fff0f447589 */ /* 0x00052200000e0000 */
[----:B------:R-:W-:-:S05]  /*3e00*/  @P1 BRA `(.L_x_333) ;  /* 0x00001bc000001947 */ /* 0x000fca0003800000 */
[----:B------:R-:W-:Y:S01]  /*3e10*/  ISETP.GE.AND P0, PT, R24, c[0x0][0x1d4], PT ;  /* 0x0000750018007a0c */ /* 0x000fe20003f06270 */
[----:B-1---5:R-:W-:Y:S01]  /*3e20*/  IMAD.MOV.U32 R8, RZ, RZ, R22 ;  /* 0x000000ffff087224 */ /* 0x022fe200078e0016 */
[----:B------:R-:W-:Y:S01]  /*3e30*/  IADD3 R152, -R154, c[0x0][0x1d4], RZ ;  /* 0x000075009a987a10 */ /* 0x000fe20007ffe1ff */
[----:B------:R-:W-:Y:S01]  /*3e40*/  IMAD.MOV.U32 R3, RZ, RZ, R23 ;  /* 0x000000ffff037224 */ /* 0x000fe200078e0017 */
[----:B------:R-:W-:Y:S01]  /*3e50*/  BSSY B0, `(.L_x_346) ;  /* 0x0000097000007945 */ /* 0x000fe20003800000 */
[----:B------:R-:W-:Y:S02]  /*3e60*/  IMAD.MOV.U32 R2, RZ, RZ, R20 ;  /* 0x000000ffff027224 */ /* 0x000fe400078e0014 */
[----:B------:R-:W-:Y:S01]  /*3e70*/  IMAD.MOV.U32 R0, RZ, RZ, R21 ;  /* 0x000000ffff007224 */ /* 0x000fe200078e0015 */
[----:B------:R-:W-:Y:S01]  /*3e80*/  PRMT R30, R3, 0x5410, R8 ;  /* 0x00005410031e7816 */ /* 0x000fe20000000008 */
[----:B------:R-:W-:Y:S01]  /*3e90*/  IMAD.MOV.U32 R3, RZ, RZ, R19 ;  /* 0x000000ffff037224 */ /* 0x000fe200078e0013 */
[----:B------:R-:W-:Y:S02]  /*3ea0*/  MOV R8, R18 ;  /* 0x0000001200087202 */ /* 0x000fe40000000f00 */
        /* <DEDUP_REMOVED lines=18> */
[----:B------:R-:W-:Y:S01]  /*3fd0*/  ISETP.NE.AND P2, PT, R150, RZ, PT ;  /* 0x000000ff9600720c */ /* 0x000fe20003f45270 */
[----:B------:R-:W1:Y:S01]  /*3fe0*/  LDS.128 R52, [R133+0x6100] ;  /* 0x0061000085347984 */ /* 0x000e620000000c00 */
[----:B------:R-:W-:Y:S01]  /*3ff0*/  ISETP.GE.AND P0, PT, R24, c[0x0][0x27c], PT ;  /* 0x00009f0018007a0c */ /* 0x000fe20003f06270 */
[----:B------:R-:W-:Y:S01]  /*4000*/  IMAD.MOV.U32 R45, RZ, RZ, R40 ;  /* 0x000000ffff2d7224 */ /* 0x000fe200078e0028 */
[----:B------:R-:W-:Y:S01]  /*4010*/  SEL R0, R154, R152, !P2 ;  /* 0x000000989a007207 */ /* 0x000fe20005000000 */
[----:B------:R-:W-:Y:S01]  /*4020*/  IMAD.MOV.U32 R9, RZ, RZ, R4 ;  /* 0x000000ffff097224 */ /* 0x000fe200078e0004 */
[----:B------:R-:W-:Y:S01]  /*4030*/  MOV R47, R41 ;  /* 0x00000029002f7202 */ /* 0x000fe20000000f00 */
[----:B------:R-:W-:Y:S01]  /*4040*/  IMAD.MOV.U32 R8, RZ, RZ, R5 ;  /* 0x000000ffff087224 */ /* 0x000fe200078e0005 */
[----:B------:R-:W-:Y:S01]  /*4050*/  SHF.R.S32.HI R2, RZ, 0x1f, R0 ;  /* 0x0000001fff027819 */ /* 0x000fe20000011400 */
[----:B------:R-:W-:Y:S02]  /*4060*/  IMAD.MOV.U32 R3, RZ, RZ, R6 ;  /* 0x000000ffff037224 */ /* 0x000fe400078e0006 */
[----:B------:R-:W-:Y:S01]  /*4070*/  IMAD.MOV.U32 R39, RZ, RZ, R42 ;  /* 0x000000ffff277224 */ /* 0x000fe200078e002a */
[----:B------:R-:W-:Y:S03]  /*4080*/  LEA.HI R0, R2, R0, RZ, 0x4 ;  /* 0x0000000002007211 */ /* 0x000fe600078f20ff */
[--C-:B------:R-:W-:Y:S02]  /*4090*/  @!P0 SHF.R.U64 R46, R40, 0x10, R41.reuse ;  /* 0x00000010282e8819 */ /* 0x100fe40000001229 */
[----:B------:R-:W-:Y:S02]  /*40a0*/  LEA.HI.SX32 R0, R0, R143, 0x1c ;  /* 0x0000008f00007211 */ /* 0x000fe400078fe2ff */
[----:B------:R-:W-:Y:S02]  /*40b0*/  @!P0 SHF.R.U32.HI R44, RZ, 0x10, R41 ;  /* 0x00000010ff2c8819 */ /* 0x000fe40000011629 */
[----:B------:R-:W-:Y:S01]  /*40c0*/  SHF.R.S32.HI R2, RZ, 0x1f, R0 ;  /* 0x0000001fff027819 */ /* 0x000fe20000011400 */
[----:B------:R-:W-:Y:S01]  /*40d0*/  IMAD.SHL.U32 R71, R0, 0x8, RZ ;  /* 0x0000000800477824 */ /* 0x000fe200078e00ff */
[----:B------:R-:W-:Y:S02]  /*40e0*/  @!P0 SHF.R.U64 R10, R4, 0x10, R5 ;  /* 0x00000010040a8819 */ /* 0x000fe40000001205 */
[----:B------:R-:W-:Y:S02]  /*40f0*/  LEA.HI R0, R2, R0, RZ, 0x3 ;  /* 0x0000000002007211 */ /* 0x000fe400078f18ff */
[----:B------:R-:W-:Y:S02]  /*4100*/  @!P0 SHF.R.U32.HI R38, RZ, 0x10, R43 ;  /* 0x00000010ff268819 */ /* 0x000fe4000001162b */
[----:B------:R-:W-:Y:S01]  /*4110*/  @!P0 PRMT R45, R45, 0x5410, R46 ;  /* 0x000054102d2d8816 */ /* 0x000fe2000000002e */
[----:B------:R-:W-:Y:S01]  /*4120*/  IMAD.SHL.U32 R0, R0, 0x200, RZ ;  /* 0x0000020000007824 */ /* 0x000fe200078e00ff */
[----:B------:R-:W-:Y:S02]  /*4130*/  LOP3.LUT R2, R98, 0x38, R71, 0xf8, !PT ;  /* 0x0000003862027812 */ /* 0x000fe400078ef847 */
[----:B------:R-:W-:Y:S02]  /*4140*/  @!P0 SHF.R.U32.HI R4, RZ, 0x10, R5 ;  /* 0x00000010ff048819 */ /* 0x000fe40000011605 */
[----:B------:R-:W-:Y:S02]  /*4150*/  LOP3.LUT R2, R2, R99, RZ, 0x3c, !PT ;  /* 0x0000006302027212 */ /* 0x000fe400078e3cff */
[----:B------:R-:W-:Y:S02]  /*4160*/  LOP3.LUT R0, R0, 0x7ffff000, RZ, 0xc0, !PT ;  /* 0x7ffff00000007812 */ /* 0x000fe400078ec0ff */
[--C-:B------:R-:W-:Y:S01]  /*4170*/  @!P0 SHF.R.U64 R5, R6, 0x10, R7.reuse ;  /* 0x0000001006058819 */ /* 0x100fe20000001207 */
[----:B-1----:R-:W-:Y:S01]  /*4180*/  @!P0 IMAD.U32 R49, R55, 0x10000, RZ ;  /* 0x0001000037318824 */ /* 0x002fe200078e00ff */
[----:B------:R-:W-:Y:S01]  /*4190*/  IADD3 R0, R2, R0, R100 ;  /* 0x0000000002007210 */ /* 0x000fe20007ffe064 */
[----:B------:R-:W-:Y:S01]  /*41a0*/  IMAD.MOV.U32 R2, RZ, RZ, R7 ;  /* 0x000000ffff027224 */ /* 0x000fe200078e0007 */
[----:B------:R-:W-:Y:S02]  /*41b0*/  @!P0 SHF.R.U64 R40, R42, 0x10, R43 ;  /* 0x000000102a288819 */ /* 0x000fe4000000122b */
[----:B------:R-:W-:Y:S01]  /*41c0*/  @!P0 PRMT R6, R9, 0x5410, R10 ;  /* 0x0000541009068816 */ /* 0x000fe2000000000a */
[----:B------:R-:W-:Y:S01]  /*41d0*/  IMAD.SHL.U32 R0, R0, 0x2, RZ ;  /* 0x0000000200007824 */ /* 0x000fe200078e00ff */
[----:B------:R-:W-:Y:S01]  /*41e0*/  @!P0 PRMT R46, R39, 0x5410, R40 ;  /* 0x00005410272e8816 */ /* 0x000fe20000000028 */
[C---:B------:R-:W-:Y:S01]  /*41f0*/  @!P0 IMAD.U32 R9, R52.reuse, 0x10000, RZ ;  /* 0x0001000034098824 */ /* 0x040fe200078e00ff */
[----:B------:R-:W-:Y:S02]  /*4200*/  @!P0 LOP3.LUT R39, R52, 0xffff0000, RZ, 0xc0, !PT ;  /* 0xffff000034278812 */ /* 0x000fe400078ec0ff */
[----:B--2---:R1:W2:Y:S01]  /*4210*/  LDS.128 R12, [R0+0x6100] ;  /* 0x00610000000c7984 */ /* 0x0042a20000000c00 */
[----:B------:R-:W-:Y:S02]  /*4220*/  @!P0 PRMT R44, R47, 0x5410, R44 ;  /* 0x000054102f2c8816 */ /* 0x000fe4000000002c */
[----:B------:R-:W-:Y:S02]  /*4230*/  @!P0 LOP3.LUT R47, R54, 0xffff0000, RZ, 0xc0, !PT ;  /* 0xffff0000362f8812 */ /* 0x000fe400078ec0ff */
[----:B------:R-:W-:Y:S02]  /*4240*/  @!P0 LOP3.LUT R42, R44, 0xffff0000, RZ, 0xc0, !PT ;  /* 0xffff00002c2a8812 */ /* 0x000fe400078ec0ff */
[----:B------:R-:W-:Y:S02]  /*4250*/  @!P0 LOP3.LUT R51, R55, 0xffff0000, RZ, 0xc0, !PT ;  /* 0xffff000037338812 */ /* 0x000fe400078ec0ff */
[----:B------:R-:W-:Y:S02]  /*4260*/  MOV R41, R43 ;  /* 0x0000002b00297202 */ /* 0x000fe40000000f00 */
[----:B------:R-:W-:Y:S02]  /*4270*/  @!P0 LOP3.LUT R43, R53, 0xffff0000, RZ, 0xc0, !PT ;  /* 0xffff0000352b8812 */ /* 0x000fe400078ec0ff */
[----:B------:R-:W-:Y:S01]  /*4280*/  @!P0 PRMT R50, R41, 0x5410, R38 ;  /* 0x0000541029328816 */ /* 0x000fe20000000026 */
[----:B------:R-:W-:Y:S01]  /*4290*/  @!P0 IMAD.U32 R41, R53, 0x10000, RZ ;  /* 0x0001000035298824 */ /* 0x000fe200078e00ff */
[----:B------:R-:W-:Y:S02]  /*42a0*/  @!P0 LOP3.LUT R38, R45, 0xffff0000, RZ, 0xc0, !PT ;  /* 0xffff00002d268812 */ /* 0x000fe400078ec0ff */
[----:B-1----:R-:W-:Y:S02]  /*42b0*/  @!P0 SHF.R.U32.HI R0, RZ, 0x10, R7 ;  /* 0x00000010ff008819 */ /* 0x002fe40000011607 */
[----:B------:R-:W-:Y:S02]  /*42c0*/  @!P0 PRMT R7, R8, 0x5410, R4 ;  /* 0x0000541008078816 */ /* 0x000fe40000000004 */
[----:B------:R-:W-:Y:S02]  /*42d0*/  @!P0 PRMT R10, R2, 0x5410, R0 ;  /* 0x00005410020a8816 */ /* 0x000fe40000000000 */
[----:B------:R-:W-:Y:S01]  /*42e0*/  @!P0 PRMT R8, R3, 0x5410, R5 ;  /* 0x0000541003088816 */ /* 0x000fe20000000005 */
[----:B------:R-:W-:Y:S01]  /*42f0*/  @!P0 IMAD.U32 R3, R6, 0x10000, RZ ;  /* 0x0001000006038824 */ /* 0x000fe200078e00ff */
[----:B------:R-:W-:Y:S01]  /*4300*/  @!P0 SHF.L.U32 R5, R45, 0x10, RZ ;  /* 0x000000102d058819 */ /* 0x000fe200000006ff */
[----:B------:R-:W-:Y:S01]  /*4310*/  @!P0 IMAD.U32 R45, R54, 0x10000, RZ ;  /* 0x00010000362d8824 */ /* 0x000fe200078e00ff */
[----:B------:R-:W-:Y:S01]  /*4320*/  @!P0 LOP3.LUT R4, R6, 0xffff0000, RZ, 0xc0, !PT ;  /* 0xffff000006048812 */ /* 0x000fe200078ec0ff */
[C---:B--2---:R-:W-:Y:S01]  /*4330*/  @!P0 IMAD.U32 R0, R12.reuse, 0x10000, RZ ;  /* 0x000100000c008824 */ /* 0x044fe200078e00ff */
[----:B------:R-:W-:Y:S03]  /*4340*/  @!P0 LOP3.LUT R2, R12, 0xffff0000, RZ, 0xc0, !PT ;  /* 0xffff00000c028812 */ /* 0x000fe600078ec0ff */
[----:B------:R-:W-:Y:S02]  /*4350*/  @!P0 FMUL.FTZ R6, R0, R5 ;  /* 0x0000000500068220 */ /* 0x000fe40000410000 */
[C---:B------:R-:W-:Y:S02]  /*4360*/  @!P0 FMUL.FTZ R40, R2.reuse, R38 ;  /* 0x0000002602288220 */ /* 0x040fe40000410000 */
[-C--:B------:R-:W-:Y:S02]  /*4370*/  @!P0 FMUL.FTZ R2, R2, R4.reuse ;  /* 0x0000000402028220 */ /* 0x080fe40000410000 */
[----:B------:R-:W-:Y:S01]  /*4380*/  @!P0 FFMA.FTZ R77, R39, R4, -R40 ;  /* 0x00000004274d8223 */ /* 0x000fe20000010828 */
[----:B------:R-:W-:Y:S01]  /*4390*/  @!P0 LOP3.LUT R4, R13, 0xffff0000, RZ, 0xc0, !PT ;  /* 0xffff00000d048812 */ /* 0x000fe200078ec0ff */
[-C--:B------:R-:W-:Y:S01]  /*43a0*/  @!P0 FMUL.FTZ R0, R0, R3.reuse ;  /* 0x0000000300008220 */ /* 0x080fe20000410000 */
[----:B------:R-:W-:Y:S01]  /*43b0*/  @!P0 SHF.L.U32 R40, R44, 0x10, RZ ;  /* 0x000000102c288819 */ /* 0x000fe200000006ff */
[----:B------:R-:W-:Y:S01]  /*43c0*/  @!P0 FFMA.FTZ R78, R9, R3, -R6 ;  /* 0x00000003094e8223 */ /* 0x000fe20000010806 */
[----:B------:R-:W-:Y:S01]  /*43d0*/  @!P0 LOP3.LUT R6, R7, 0xffff0000, RZ, 0xc0, !PT ;  /* 0xffff000007068812 */ /* 0x000fe200078ec0ff */
[----:B------:R-:W-:Y:S01]  /*43e0*/  @!P0 IMAD.U32 R3, R13, 0x10000, RZ ;  /* 0x000100000d038824 */ /* 0x000fe200078e00ff */
[C---:B------:R-:W-:Y:S01]  /*43f0*/  @!P0 SHF.L.U32 R44, R46.reuse, 0x10, RZ ;  /* 0x000000102e2c8819 */ /* 0x040fe200000006ff */
[----:B------:R-:W-:Y:S01]  /*4400*/  @!P0 FFMA.FTZ R0, R5, R9, R0 ;  /* 0x0000000905008223 */ /* 0x000fe20000010000 */
[----:B------:R-:W-:Y:S01]  /*4410*/  @!P0 LOP3.LUT R46, R46, 0xffff0000, RZ, 0xc0, !PT ;  /* 0xffff00002e2e8812 */ /* 0x000fe200078ec0ff */
[C---:B------:R-:W-:Y:S02]  /*4420*/  @!P0 FMUL.FTZ R9, R4.reuse, R42 ;  /* 0x0000002a04098220 */ /* 0x040fe40000410000 */
[----:B------:R-:W-:Y:S02]  /*4430*/  @!P0 IMAD.U32 R5, R7, 0x10000, RZ ;  /* 0x0001000007058824 */ /* 0x000fe400078e00ff */
[----:B------:R-:W-:Y:S02]  /*4440*/  @!P0 FMUL.FTZ R7, R3, R40 ;  /* 0x0000002803078220 */ /* 0x000fe40000410000 */
[-C--:B------:R-:W-:Y:S02]  /*4450*/  @!P0 FMUL.FTZ R4, R4, R6.reuse ;  /* 0x0000000604048220 */ /* 0x080fe40000410000 */
[----:B------:R-:W-:Y:S01]  /*4460*/  @!P0 FFMA.FTZ R75, R43, R6, -R9 ;  /* 0x000000062b4b8223 */ /* 0x000fe20000010809 */
[C---:B------:R-:W-:Y:S01]  /*4470*/  @!P0 LOP3.LUT R6, R14.reuse, 0xffff0000, RZ, 0xc0, !PT ;  /* 0xffff00000e068812 */ /* 0x040fe200078ec0ff */
[-C--:B------:R-:W-:Y:S02]  /*4480*/  @!P0 FMUL.FTZ R3, R3, R5.reuse ;  /* 0x0000000503038220 */ /* 0x080fe40000410000 */
[----:B------:R-:W-:Y:S02]  /*4490*/  @!P0 FFMA.FTZ R76, R41, R5, -R7 ;  /* 0x00000005294c8223 */ /* 0x000fe40000010807 */
[----:B------:R-:W-:Y:S02]  /*44a0*/  @!P0 IMAD.U32 R5, R14, 0x10000, RZ ;  /* 0x000100000e058824 */ /* 0x000fe400078e00ff */
[C---:B------:R-:W-:Y:S01]  /*44b0*/  @!P0 IMAD.U32 R7, R8.reuse, 0x10000, RZ ;  /* 0x0001000008078824 */ /* 0x040fe200078e00ff */
[----:B------:R-:W-:Y:S01]  /*44c0*/  @!P0 LOP3.LUT R8, R8, 0xffff0000, RZ, 0xc0, !PT ;  /* 0xffff000008088812 */ /* 0x000fe200078ec0ff */
[----:B------:R-:W-:Y:S02]  /*44d0*/  @!P0 FMUL.FTZ R48, R6, R46 ;  /* 0x0000002e06308220 */ /* 0x000fe40000410000 */
[----:B------:R-:W-:Y:S02]  /*44e0*/  @!P0 FMUL.FTZ R9, R5, R44 ;  /* 0x0000002c05098220 */ /* 0x000fe40000410000 */
[----:B------:R-:W-:Y:S01]  /*44f0*/  @!P0 FFMA.FTZ R2, R38, R39, R2 ;  /* 0x0000002726028223 */ /* 0x000fe20000010002 */
[----:B------:R-:W-:Y:S01]  /*4500*/  @!P0 F2FP.BF16.PACK_AB R38, R77, R78 ;  /* 0x0000004e4d26823e */ /* 0x000fe200000010ff */
[----:B------:R-:W-:Y:S01]  /*4510*/  @!P0 FFMA.FTZ R73, R47, R8, -R48 ;  /* 0x000000082f498223 */ /* 0x000fe20000010830 */
[C---:B------:R-:W-:Y:S01]  /*4520*/  @!P0 SHF.L.U32 R48, R50.reuse, 0x10, RZ ;  /* 0x0000001032308819 */ /* 0x040fe200000006ff */
[-C--:B------:R-:W-:Y:S01]  /*4530*/  @!P0 FMUL.FTZ R5, R5, R7.reuse ;  /* 0x0000000705058220 */ /* 0x080fe20000410000 */
[----:B------:R-:W-:Y:S01]  /*4540*/  @!P0 LOP3.LUT R50, R50, 0xffff0000, RZ, 0xc0, !PT ;  /* 0xffff000032328812 */ /* 0x000fe200078ec0ff */
[----:B------:R-:W-:Y:S01]  /*4550*/  @!P0 FFMA.FTZ R74, R45, R7, -R9 ;  /* 0x000000072d4a8223 */ /* 0x000fe20000010809 */
[----:B------:R-:W-:Y:S01]  /*4560*/  @!P0 F2FP.BF16.PACK_AB R39, R75, R76 ;  /* 0x0000004c4b27823e */ /* 0x000fe200000010ff */
[----:B------:R-:W-:Y:S01]  /*4570*/  @!P0 FMUL.FTZ R6, R6, R8 ;  /* 0x0000000806068220 */ /* 0x000fe20000410000 */
[C---:B------:R-:W-:Y:S01]  /*4580*/  @!P0 LOP3.LUT R8, R15.reuse, 0xffff0000, RZ, 0xc0, !PT ;  /* 0xffff00000f088812 */ /* 0x040fe200078ec0ff */
[----:B------:R-:W-:Y:S01]  /*4590*/  @!P0 IMAD.U32 R7, R15, 0x10000, RZ ;  /* 0x000100000f078824 */ /* 0x000fe200078e00ff */
[----:B------:R-:W-:Y:S01]  /*45a0*/  @!P0 MOV R53, R39 ;  /* 0x0000002700358202 */ /* 0x000fe20000000f00 */
[C---:B------:R-:W-:Y:S01]  /*45b0*/  @!P0 IMAD.U32 R9, R10.reuse, 0x10000, RZ ;  /* 0x000100000a098824 */ /* 0x040fe200078e00ff */
[----:B------:R-:W-:Y:S01]  /*45c0*/  @!P0 LOP3.LUT R10, R10, 0xffff0000, RZ, 0xc0, !PT ;  /* 0xffff00000a0a8812 */ /* 0x000fe200078ec0ff */
[----:B------:R-:W-:Y:S01]  /*45d0*/  @!P0 FFMA.FTZ R3, R40, R41, R3 ;  /* 0x0000002928038223 */ /* 0x000fe20000010003 */
[----:B------:R-:W-:Y:S01]  /*45e0*/  @!P0 F2FP.BF16.PACK_AB R0, R2, R0 ;  /* 0x000000000200823e */ /* 0x000fe200000010ff */
[----:B------:R-:W-:Y:S02]  /*45f0*/  @!P0 FFMA.FTZ R4, R42, R43, R4 ;  /* 0x0000002b2a048223 */ /* 0x000fe40000010004 */
[C---:B------:R-:W-:Y:S01]  /*4600*/  @!P0 FMUL.FTZ R70, R7.reuse, R48 ;  /* 0x0000003007468220 */ /* 0x040fe20000410000 */
[----:B------:R-:W-:Y:S01]  /*4610*/  @!P0 MOV R12, R0 ;  /* 0x00000000000c8202 */ /* 0x000fe20000000f00 */
[----:B------:R-:W-:Y:S01]  /*4620*/  @!P0 FMUL.FTZ R7, R7, R9 ;  /* 0x0000000907078220 */ /* 0x000fe20000410000 */
[----:B------:R-:W-:Y:S01]  /*4630*/  @!P0 F2FP.BF16.PACK_AB R3, R4, R3 ;  /* 0x000000030403823e */ /* 0x000fe200000010ff */
[----:B------:R-:W-:Y:S02]  /*4640*/  @!P0 FFMA.FTZ R5, R44, R45, R5 ;  /* 0x0000002d2c058223 */ /* 0x000fe40000010005 */
[C---:B------:R-:W-:Y:S02]  /*4650*/  @!P0 FMUL.FTZ R72, R8.reuse, R50 ;  /* 0x0000003208488220 */ /* 0x040fe40000410000 */
[-C--:B------:R-:W-:Y:S02]  /*4660*/  @!P0 FMUL.FTZ R8, R8, R10.reuse ;  /* 0x0000000a08088220 */ /* 0x080fe40000410000 */
[----:B------:R-:W-:Y:S02]  /*4670*/  @!P0 FFMA.FTZ R6, R46, R47, R6 ;  /* 0x0000002f2e068223 */ /* 0x000fe40000010006 */
[----:B------:R-:W-:Y:S02]  /*4680*/  @!P0 FFMA.FTZ R7, R48, R49, R7 ;  /* 0x0000003130078223 */ /* 0x000fe40000010007 */
[----:B------:R-:W-:Y:S01]  /*4690*/  @!P0 FFMA.FTZ R70, R49, R9, -R70 ;  /* 0x0000000931468223 */ /* 0x000fe20000010846 */
[----:B------:R-:W-:Y:S01]  /*46a0*/  @!P0 F2FP.BF16.PACK_AB R5, R6, R5 ;  /* 0x000000050605823e */ /* 0x000fe200000010ff */
[----:B------:R-:W-:Y:S01]  /*46b0*/  @!P0 FFMA.FTZ R72, R51, R10, -R72 ;  /* 0x0000000a33488223 */ /* 0x000fe20000010848 */
[----:B------:R-:W-:Y:S01]  /*46c0*/  @!P0 F2FP.BF16.PACK_AB R10, R73, R74 ;  /* 0x0000004a490a823e */ /* 0x000fe200000010ff */
        /* <DEDUP_REMOVED lines=15> */
.L_x_347:
[----:B------:R-:W-:Y:S05]  /*47c0*/  BSYNC B0 ;  /* 0x0000000000007941 */ /* 0x000fea0003800000 */
.L_x_346:
        /* <DEDUP_REMOVED lines=8> */
[----:B-1----:R-:W-:Y:S04]  /*4850*/  SHF.R.S32.HI R2, RZ, 0x1f, R0 ;  /* 0x0000001fff027819 */ /* 0x002fe80000011400 */
        /* <DEDUP_REMOVED lines=8> */
[----:B------:R-:W-:Y:S02]  /*48e0*/  @!P0 PRMT R6, R11, 0x5432, R3 ;  /* 0x000054320b068816 */ /* 0x000fe40000000003 */
[----:B------:R-:W-:Y:S01]  /*48f0*/  @!P0 PRMT R16, R64, 0x5432, R7 ;  /* 0x0000543240108816 */ /* 0x000fe20000000007 */
[----:B------:R-:W-:Y:S01]  /*4900*/  IMAD.SHL.U32 R0, R0, 0x200, RZ ;  /* 0x0000020000007824 */ /* 0x000fe200078e00ff */
[----:B------:R-:W-:Y:S02]  /*4910*/  LOP3.LUT R2, R98, 0x38, R53, 0xf8, !PT ;  /* 0x0000003862027812 */ /* 0x000fe400078ef835 */
[--C-:B------:R-:W-:Y:S02]  /*4920*/  @!P0 SHF.R.U32.HI R8, RZ, 0x10, R59.reuse ;  /* 0x00000010ff088819 */ /* 0x100fe4000001163b */
[----:B------:R-:W-:Y:S02]  /*4930*/  LOP3.LUT R2, R2, R99, RZ, 0x3c, !PT ;  /* 0x0000006302027212 */ /* 0x000fe400078e3cff */
[----:B------:R-:W-:Y:S02]  /*4940*/  LOP3.LUT R0, R0, 0x7ffff000, RZ, 0xc0, !PT ;  /* 0x7ffff00000007812 */ /* 0x000fe400078ec0ff */
[----:B------:R-:W-:Y:S01]  /*4950*/  @!P0 SHF.R.U64 R9, R58, 0x10, R59 ;  /* 0x000000103a098819 */ /* 0x000fe2000000123b */
[----:B-----5:R-:W-:Y:S01]  /*4960*/  @!P0 IMAD.U32 R43, R51, 0x10000, RZ ;  /* 0x00010000332b8824 */ /* 0x020fe200078e00ff */
[----:B------:R-:W-:Y:S02]  /*4970*/  IADD3 R0, R2, R0, R100 ;  /* 0x0000000002007210 */ /* 0x000fe40007ffe064 */
[----:B------:R-:W-:Y:S02]  /*4980*/  @!P0 SHF.R.U32.HI R2, RZ, 0x10, R17 ;  /* 0x00000010ff028819 */ /* 0x000fe40000011611 */
[----:B------:R-:W-:Y:S01]  /*4990*/  @!P0 PRMT R17, R64, 0x5410, R4 ;  /* 0x0000541040118816 */ /* 0x000fe20000000004 */
[----:B------:R-:W-:Y:S01]  /*49a0*/  IMAD.SHL.U32 R0, R0, 0x2, RZ ;  /* 0x0000000200007824 */ /* 0x000fe200078e00ff */
[----:B------:R-:W-:Y:S02]  /*49b0*/  @!P0 SHF.R.U32.HI R5, RZ, 0x10, R19 ;  /* 0x00000010ff058819 */ /* 0x000fe40000011613 */
[----:B------:R-:W-:Y:S01]  /*49c0*/  @!P0 PRMT R4, R11, 0x5410, R2 ;  /* 0x000054100b048816 */ /* 0x000fe20000000002 */
[----:B------:R-:W-:Y:S01]  /*49d0*/  @!P0 IMAD.U32 R7, R17, 0x10000, RZ ;  /* 0x0001000011078824 */ /* 0x000fe200078e00ff */
[----:B--2---:R1:W2:Y:S01]  /*49e0*/  LDS.128 R12, [R0+0x6100] ;  /* 0x00610000000c7984 */ /* 0x0042a20000000c00 */
[----:B------:R-:W-:Y:S01]  /*49f0*/  @!P0 IMAD.U32 R2, R6, 0x10000, RZ ;  /* 0x0001000006028824 */ /* 0x000fe200078e00ff */
[C---:B------:R-:W-:Y:S02]  /*4a00*/  @!P0 PRMT R11, R65.reuse, 0x5410, R8 ;  /* 0x00005410410b8816 */ /* 0x040fe40000000008 */
[----:B------:R-:W-:Y:S01]  /*4a10*/  @!P0 PRMT R8, R28, 0x5410, R5 ;  /* 0x000054101c088816 */ /* 0x000fe20000000005 */
[----:B------:R-:W-:Y:S01]  /*4a20*/  @!P0 IMAD.U32 R5, R4, 0x10000, RZ ;  /* 0x0001000004058824 */ /* 0x000fe200078e00ff */
[----:B------:R-:W-:Y:S01]  /*4a30*/  @!P0 PRMT R41, R65, 0x5432, R9 ;  /* 0x0000543241298816 */ /* 0x000fe20000000009 */
[----:B------:R-:W-:Y:S01]  /*4a40*/  @!P0 IMAD.U32 R9, R48, 0x10000, RZ ;  /* 0x0001000030098824 */ /* 0x000fe200078e00ff */
[----:B------:R-:W-:Y:S01]  /*4a50*/  @!P0 LOP3.LUT R6, R6, 0xffff0000, RZ, 0xc0, !PT ;  /* 0xffff000006068812 */ /* 0x000fe200078ec0ff */
[C---:B------:R-:W-:Y:S01]  /*4a60*/  @!P0 IMAD.U32 R42, R11.reuse, 0x10000, RZ ;  /* 0x000100000b2a8824 */ /* 0x040fe200078e00ff */
[----:B------:R-:W-:Y:S02]  /*4a70*/  @!P0 LOP3.LUT R44, R11, 0xffff0000, RZ, 0xc0, !PT ;  /* 0xffff00000b2c8812 */ /* 0x000fe400078ec0ff */
[----:B------:R-:W-:Y:S02]  /*4a80*/  @!P0 LOP3.LUT R45, R51, 0xffff0000, RZ, 0xc0, !PT ;  /* 0xffff0000332d8812 */ /* 0x000fe400078ec0ff */
[----:B------:R-:W-:Y:S02]  /*4a90*/  @!P0 SHF.L.U32 R40, R50, 0x10, RZ ;  /* 0x0000001032288819 */ /* 0x000fe400000006ff */
[----:B-1----:R-:W-:Y:S01]  /*4aa0*/  @!P0 SHF.R.U64 R0, R18, 0x10, R19 ;  /* 0x0000001012008819 */ /* 0x002fe20000001213 */
[----:B------:R-:W-:Y:S01]  /*4ab0*/  @!P0 IMAD.U32 R18, R16, 0x10000, RZ ;  /* 0x0001000010128824 */ /* 0x000fe200078e00ff */
[----:B------:R-:W-:Y:S02]  /*4ac0*/  @!P0 SHF.L.U32 R19, R49, 0x10, RZ ;  /* 0x0000001031138819 */ /* 0x000fe400000006ff */
[----:B------:R-:W-:Y:S01]  /*4ad0*/  @!P0 PRMT R10, R28, 0x5432, R0 ;  /* 0x000054321c0a8816 */ /* 0x000fe20000000000 */
[----:B--2---:R-:W-:Y:S01]  /*4ae0*/  @!P0 IMAD.U32 R3, R13, 0x10000, RZ ;  /* 0x000100000d038824 */ /* 0x004fe200078e00ff */
[----:B------:R-:W-:Y:S03]  /*4af0*/  @!P0 SHF.L.U32 R0, R12, 0x10, RZ ;  /* 0x000000100c008819 */ /* 0x000fe600000006ff */
[----:B------:R-:W-:Y:S02]  /*4b00*/  @!P0 FMUL.FTZ R38, R3, R18 ;  /* 0x0000001203268220 */ /* 0x000fe40000410000 */
[C---:B------:R-:W-:Y:S02]  /*4b10*/  @!P0 FMUL.FTZ R28, R0.reuse, R7 ;  /* 0x00000007001c8220 */ /* 0x040fe40000410000 */
[-C--:B------:R-:W-:Y:S02]  /*4b20*/  @!P0 FMUL.FTZ R0, R0, R2.reuse ;  /* 0x0000000200008220 */ /* 0x080fe40000410000 */
[----:B------:R-:W-:Y:S01]  /*4b30*/  @!P0 FFMA.FTZ R58, R9, R2, -R28 ;  /* 0x00000002093a8223 */ /* 0x000fe2000001081c */
[----:B------:R-:W-:Y:S01]  /*4b40*/  @!P0 LOP3.LUT R28, R16, 0xffff0000, RZ, 0xc0, !PT ;  /* 0xffff0000101c8812 */ /* 0x000fe200078ec0ff */
[----:B------:R-:W-:Y:S01]  /*4b50*/  @!P0 FFMA.FTZ R0, R7, R9, R0 ;  /* 0x0000000907008223 */ /* 0x000fe20000010000 */
[----:B------:R-:W-:Y:S01]  /*4b60*/  @!P0 LOP3.LUT R2, R13, 0xffff0000, RZ, 0xc0, !PT ;  /* 0xffff00000d028812 */ /* 0x000fe200078ec0ff */
[-C--:B------:R-:W-:Y:S01]  /*4b70*/  @!P0 FMUL.FTZ R3, R3, R5.reuse ;  /* 0x0000000503038220 */ /* 0x080fe20000410000 */
[----:B------:R-:W-:Y:S01]  /*4b80*/  @!P0 LOP3.LUT R16, R17, 0xffff0000, RZ, 0xc0, !PT ;  /* 0xffff000011108812 */ /* 0x000fe200078ec0ff */
[----:B------:R-:W-:Y:S01]  /*4b90*/  @!P0 FFMA.FTZ R57, R19, R5, -R38 ;  /* 0x0000000513398223 */ /* 0x000fe20000010826 */
[----:B------:R-:W-:Y:S01]  /*4ba0*/  @!P0 LOP3.LUT R5, R12, 0xffff0000, RZ, 0xc0, !PT ;  /* 0xffff00000c058812 */ /* 0x000fe200078ec0ff */
[----:B------:R-:W-:Y:S01]  /*4bb0*/  @!P0 FMUL.FTZ R9, R2, R28 ;  /* 0x0000001c02098220 */ /* 0x000fe20000410000 */
[----:B------:R-:W-:Y:S02]  /*4bc0*/  @!P0 LOP3.LUT R7, R4, 0xffff0000, RZ, 0xc0, !PT ;  /* 0xffff000004078812 */ /* 0x000fe400078ec0ff */
[----:B------:R-:W-:Y:S01]  /*4bd0*/  @!P0 LOP3.LUT R38, R49, 0xffff0000, RZ, 0xc0, !PT ;  /* 0xffff000031268812 */ /* 0x000fe200078ec0ff */
[C---:B------:R-:W-:Y:S01]  /*4be0*/  @!P0 FMUL.FTZ R39, R5.reuse, R16 ;  /* 0x0000001005278220 */ /* 0x040fe20000410000 */
[----:B------:R-:W-:Y:S01]  /*4bf0*/  @!P0 LOP3.LUT R17, R48, 0xffff0000, RZ, 0xc0, !PT ;  /* 0xffff000030118812 */ /* 0x000fe200078ec0ff */
[-C--:B------:R-:W-:Y:S02]  /*4c00*/  @!P0 FMUL.FTZ R4, R2, R7.reuse ;  /* 0x0000000702048220 */ /* 0x080fe40000410000 */
[-C--:B------:R-:W-:Y:S01]  /*4c10*/  @!P0 FMUL.FTZ R2, R5, R6.reuse ;  /* 0x0000000605028220 */ /* 0x080fe20000410000 */
[C---:B------:R-:W-:Y:S01]  /*4c20*/  @!P0 LOP3.LUT R5, R15.reuse, 0xffff0000, RZ, 0xc0, !PT ;  /* 0xffff00000f058812 */ /* 0x040fe200078ec0ff */
[----:B------:R-:W-:Y:S02]  /*4c30*/  @!P0 FFMA.FTZ R56, R38, R7, -R9 ;  /* 0x0000000726388223 */ /* 0x000fe40000010809 */
[----:B------:R-:W-:Y:S02]  /*4c40*/  @!P0 IMAD.U32 R7, R15, 0x10000, RZ ;  /* 0x000100000f078824 */ /* 0x000fe400078e00ff */
[----:B------:R-:W-:Y:S01]  /*4c50*/  @!P0 FFMA.FTZ R55, R17, R6, -R39 ;  /* 0x0000000611378223 */ /* 0x000fe20000010827 */
[C---:B------:R-:W-:Y:S01]  /*4c60*/  @!P0 LOP3.LUT R6, R8.reuse, 0xffff0000, RZ, 0xc0, !PT ;  /* 0xffff000008068812 */ /* 0x040fe200078ec0ff */
[----:B------:R-:W-:Y:S02]  /*4c70*/  @!P0 IMAD.U32 R9, R8, 0x10000, RZ ;  /* 0x0001000008098824 */ /* 0x000fe400078e00ff */
[----:B------:R-:W-:Y:S02]  /*4c80*/  @!P0 FMUL.FTZ R8, R7, R42 ;  /* 0x0000002a07088220 */ /* 0x000fe40000410000 */
[----:B------:R-:W-:Y:S02]  /*4c90*/  @!P0 FMUL.FTZ R11, R5, R44 ;  /* 0x0000002c050b8220 */ /* 0x000fe40000410000 */
[-C--:B------:R-:W-:Y:S02]  /*4ca0*/  @!P0 FFMA.FTZ R54, R43, R9.reuse, -R8 ;  /* 0x000000092b368223 */ /* 0x080fe40000010808 */
[-C--:B------:R-:W-:Y:S02]  /*4cb0*/  @!P0 FMUL.FTZ R8, R5, R6.reuse ;  /* 0x0000000605088220 */ /* 0x080fe40000410000 */
[----:B------:R-:W-:Y:S01]  /*4cc0*/  @!P0 FFMA.FTZ R52, R45, R6, -R11 ;  /* 0x000000062d348223 */ /* 0x000fe2000001080b */
[C---:B------:R-:W-:Y:S01]  /*4cd0*/  @!P0 LOP3.LUT R6, R14.reuse, 0xffff0000, RZ, 0xc0, !PT ;  /* 0xffff00000e068812 */ /* 0x040fe200078ec0ff */
[C---:B------:R-:W-:Y:S01]  /*4ce0*/  @!P0 IMAD.U32 R39, R41.reuse, 0x10000, RZ ;  /* 0x0001000029278824 */ /* 0x040fe200078e00ff */
[----:B------:R-:W-:Y:S01]  /*4cf0*/  @!P0 LOP3.LUT R41, R41, 0xffff0000, RZ, 0xc0, !PT ;  /* 0xffff000029298812 */ /* 0x000fe200078ec0ff */
[----:B------:R-:W-:Y:S02]  /*4d00*/  @!P0 IMAD.U32 R5, R14, 0x10000, RZ ;  /* 0x000100000e058824 */ /* 0x000fe400078e00ff */
[C---:B------:R-:W-:Y:S02]  /*4d10*/  @!P0 IMAD.U32 R11, R10.reuse, 0x10000, RZ ;  /* 0x000100000a0b8824 */ /* 0x040fe400078e00ff */
[----:B------:R-:W-:Y:S01]  /*4d20*/  @!P0 FMUL.FTZ R7, R7, R9 ;  /* 0x0000000907078220 */ /* 0x000fe20000410000 */
[----:B------:R-:W-:Y:S01]  /*4d30*/  @!P0 LOP3.LUT R9, R10, 0xffff0000, RZ, 0xc0, !PT ;  /* 0xffff00000a098812 */ /* 0x000fe200078ec0ff */
[----:B------:R-:W-:Y:S01]  /*4d40*/  @!P0 FFMA.FTZ R2, R16, R17, R2 ;  /* 0x0000001110028223 */ /* 0x000fe20000010002 */
[----:B------:R-:W-:Y:S01]  /*4d50*/  @!P0 LOP3.LUT R10, R50, 0xffff0000, RZ, 0xc0, !PT ;  /* 0xffff0000320a8812 */ /* 0x000fe200078ec0ff */
[----:B------:R-:W-:Y:S01]  /*4d60*/  @!P0 FMUL.FTZ R46, R5, R39 ;  /* 0x00000027052e8220 */ /* 0x000fe20000410000 */
[----:B------:R-:W-:Y:S01]  /*4d70*/  @!P0 F2FP.BF16.PACK_AB R16, R55, R58 ;  /* 0x0000003a3710823e */ /* 0x000fe200000010ff */
[----:B------:R-:W-:Y:S01]  /*4d80*/  @!P0 FMUL.FTZ R5, R5, R11 ;  /* 0x0000000b05058220 */ /* 0x000fe20000410000 */
[----:B------:R-:W-:Y:S01]  /*4d90*/  @!P0 F2FP.BF16.PACK_AB R0, R2, R0 ;  /* 0x000000000200823e */ /* 0x000fe200000010ff */
[----:B------:R-:W-:Y:S01]  /*4da0*/  @!P0 FFMA.FTZ R3, R18, R19, R3 ;  /* 0x0000001312038223 */ /* 0x000fe20000010003 */
[----:B------:R-:W-:Y:S01]  /*4db0*/  @!P0 F2FP.BF16.PACK_AB R17, R56, R57 ;  /* 0x000000393811823e */ /* 0x000fe200000010ff */
[C---:B------:R-:W-:Y:S02]  /*4dc0*/  @!P0 FMUL.FTZ R47, R6.reuse, R41 ;  /* 0x00000029062f8220 */ /* 0x040fe40000410000 */
[----:B------:R-:W-:Y:S01]  /*4dd0*/  @!P0 FMUL.FTZ R6, R6, R9 ;  /* 0x0000000906068220 */ /* 0x000fe20000410000 */
[----:B------:R-:W-:Y:S01]  /*4de0*/  @!P0 MOV R49, R17 ;  /* 0x0000001100318202 */ /* 0x000fe20000000f00 */
[----:B------:R-:W-:Y:S02]  /*4df0*/  @!P0 FFMA.FTZ R4, R28, R38, R4 ;  /* 0x000000261c048223 */ /* 0x000fe40000010004 */
[----:B------:R-:W-:Y:S02]  /*4e00*/  @!P0 FFMA.FTZ R5, R39, R40, R5 ;  /* 0x0000002827058223 */ /* 0x000fe40000010005 */
[----:B------:R-:W-:Y:S01]  /*4e10*/  @!P0 FFMA.FTZ R6, R41, R10, R6 ;  /* 0x0000000a29068223 */ /* 0x000fe20000010006 */
[----:B------:R-:W-:Y:S01]  /*4e20*/  @!P0 F2FP.BF16.PACK_AB R3, R4, R3 ;  /* 0x000000030403823e */ /* 0x000fe200000010ff */
        /* <DEDUP_REMOVED lines=10> */
[----:B------:R-:W-:Y:S01]  /*4ed0*/  @!P0 IMAD.MOV.U32 R12, RZ, RZ, R0 ;  /* 0x000000ffff0c8224 */ /* 0x000fe200078e0000 */
[----:B------:R-:W-:Y:S01]  /*4ee0*/  @!P0 MOV R14, R5 ;  /* 0x00000005000e8202 */ /* 0x000fe20000000f00 */
[----:B------:R-:W-:Y:S02]  /*4ef0*/  @!P0 IMAD.MOV.U32 R50, RZ, RZ, R9 ;  /* 0x000000ffff328224 */ /* 0x000fe400078e0009 */
[----:B------:R-:W-:Y:S02]  /*4f00*/  @!P0 IMAD.MOV.U32 R13, RZ, RZ, R3 ;  /* 0x000000ffff0d8224 */ /* 0x000fe400078e0003 */
[----:B------:R-:W-:Y:S01]  /*4f10*/  @!P0 IMAD.MOV.U32 R15, RZ, RZ, R7 ;  /* 0x000000ffff0f8224 */ /* 0x000fe200078e0007 */
[----:B----4-:R-:W-:Y:S05]  /*4f20*/  IADD3 R2, P0, R68, R131, RZ ;  /* 0x0000008344027210 */ /* 0x010fea0007f1e0ff */
[----:B---3--:R-:W-:Y:S01]  /*4f30*/  IMAD.X R3, R69, 0x1, R132, P0 ;  /* 0x0000000145037824 */ /* 0x008fe200000e0684 */
[C---:B------:R-:W-:Y:S04]  /*4f40*/  ISETP.GE.AND P0, PT, R53.reuse, c[0x0][0x1d4], PT ;  /* 0x0000750035007a0c */ /* 0x040fe80003f06270 */
[----:B------:R1:W-:Y:S09]  /*4f50*/  ST.E.128 [R2.64], R48 ;  /* 0x0000003002007985 */ /* 0x0003f2000c101d06 */
[----:B------:R-:W-:Y:S05]  /*4f60*/  @!P0 IMAD.WIDE R4, R53, 0x2, R68 ;  /* 0x0000000235048825 */ /* 0x000fea00078e0244 */
[----:B------:R1:W-:Y:S02]  /*4f70*/  @!P0 ST.E.128 [R4.64], R12 ;  /* 0x0000000c04008985 */ /* 0x0003e4000c101d06 */
.L_x_349:
[----:B------:R-:W-:Y:S05]  /*4f80*/  BSYNC B0 ;  /* 0x0000000000007941 */ /* 0x000fea0003800000 */
.L_x_348:
[----:B------:R-:W-:Y:S11]  /*4f90*/  ISETP.GE.AND P0, PT, R26, c[0x0][0x1d4], PT ;  /* 0x000075001a007a0c */ /* 0x000ff60003f06270 */
[----:B------:R-:W-:Y:S02]  /*4fa0*/  @!UPT UIADD3 URZ, URZ, URZ, URZ ;  /* 0x0000003f3f3ff290 */ /* 0x000fe4000fffe03f */
[----:B------:R-:W-:-:S05]  /*4fb0*/  @P0 BRA `(.L_x_333) ;  /* 0x00000a1000000947 */ /* 0x000fca0003800000 */
[----:B------:R-:W-:Y:S01]  /*4fc0*/  ISETP.NE.AND P1, PT, R148, RZ, PT ;  /* 0x000000ff9400720c */ /* 0x000fe20003f25270 */
[----:B------:R-:W5:Y:S01]  /*4fd0*/  LDS.128 R40, [R113+0x6100] ;  /* 0x0061000071287984 */ /* 0x000f620000000c00 */
[----:B-1--4-:R-:W-:Y:S02]  /*4fe0*/  IADD3 R52, P0, R68, R129, RZ ;  /* 0x0000008144347210 */ /* 0x012fe40007f1e0ff */
[----:B------:R-:W-:Y:S03]  /*4ff0*/  SEL R0, R154, R152, !P1 ;  /* 0x000000989a007207 */ /* 0x000fe60004800000 */
[----:B---3--:R-:W-:Y:S01]  /*5000*/  IMAD.X R53, R69, 0x1, R130, P0 ;  /* 0x0000000145357824 */ /* 0x008fe200000e0682 */
[----:B------:R-:W-:Y:S02]  /*5010*/  SHF.R.S32.HI R2, RZ, 0x1f, R0 ;  /* 0x0000001fff027819 */ /* 0x000fe40000011400 */
[----:B------:R-:W-:Y:S02]  /*5020*/  ISETP.GE.AND P0, PT, R26, c[0x0][0x27c], PT ;  /* 0x00009f001a007a0c */ /* 0x000fe40003f06270 */
[----:B------:R-:W-:Y:S04]  /*5030*/  LEA.HI R0, R2, R0, RZ, 0x4 ;  /* 0x0000000002007211 */ /* 0x000fe800078f20ff */
[----:B------:R-:W-:Y:S04]  /*5040*/  LEA.HI.SX32 R0, R0, R134, 0x1c ;  /* 0x0000008600007211 */ /* 0x000fe800078fe2ff */
[----:B------:R-:W-:Y:S01]  /*5050*/  SHF.R.S32.HI R2, RZ, 0x1f, R0 ;  /* 0x0000001fff027819 */ /* 0x000fe20000011400 */
[----:B------:R-:W-:Y:S02]  /*5060*/  IMAD.SHL.U32 R46, R0, 0x8, RZ ;  /* 0x00000008002e7824 */ /* 0x000fe400078e00ff */
[----:B------:R-:W-:Y:S02]  /*5070*/  @!P0 SHF.R.U64 R3, R22, 0x10, R23 ;  /* 0x0000001016038819 */ /* 0x000fe40000001217 */
[----:B------:R-:W-:Y:S02]  /*5080*/  LEA.HI R0, R2, R0, RZ, 0x3 ;  /* 0x0000000002007211 */ /* 0x000fe400078f18ff */
[----:B------:R-:W-:Y:S02]  /*5090*/  @!P0 SHF.R.U64 R9, R62, 0x10, R63 ;  /* 0x000000103e098819 */ /* 0x000fe4000000123f */
[----:B------:R-:W-:Y:S01]  /*50a0*/  @!P0 SHF.R.U32.HI R5, RZ, 0x10, R23 ;  /* 0x00000010ff058819 */ /* 0x000fe20000011617 */
        /* <DEDUP_REMOVED lines=9> */
[----:B------:R-:W-:Y:S01]  /*5140*/  @!P0 LOP3.LUT R39, R43, 0xffff0000, RZ, 0xc0, !PT ;  /* 0xffff00002b278812 */ /* 0x000fe200078ec0ff */
[----:B------:R-:W-:Y:S01]  /*5150*/  @!P0 IMAD.U32 R22, R28, 0x10000, RZ ;  /* 0x000100001c168824 */ /* 0x000fe200078e00ff */
[----:B------:R-:W-:Y:S01]  /*5160*/  @!P0 SHF.R.U32.HI R2, RZ, 0x10, R21 ;  /* 0x00000010ff028819 */ /* 0x000fe20000011615 */
[----:B------:R-:W-:Y:S01]  /*5170*/  IMAD.SHL.U32 R0, R0, 0x2, RZ ;  /* 0x0000000200007824 */ /* 0x000fe200078e00ff */
[----:B------:R-:W-:Y:S01]  /*5180*/  @!P0 SHF.R.U32.HI R8, RZ, 0x10, R63 ;  /* 0x00000010ff088819 */ /* 0x000fe2000001163f */
[----:B------:R-:W-:Y:S01]  /*5190*/  @!P0 IMAD.U32 R23, R42, 0x10000, RZ ;  /* 0x000100002a178824 */ /* 0x000fe200078e00ff */
[----:B------:R-:W-:Y:S02]  /*51a0*/  @!P0 SHF.R.U64 R4, R60, 0x10, R61 ;  /* 0x000000103c048819 */ /* 0x000fe4000000123d */
[----:B--2---:R1:W2:Y:S01]  /*51b0*/  LDS.128 R12, [R0+0x6100] ;  /* 0x00610000000c7984 */ /* 0x0042a20000000c00 */
[----:B------:R-:W-:Y:S02]  /*51c0*/  @!P0 PRMT R38, R67, 0x5410, R8 ;  /* 0x0000541043268816 */ /* 0x000fe40000000008 */
[----:B------:R-:W-:Y:S01]  /*51d0*/  @!P0 PRMT R8, R30, 0x5410, R5 ;  /* 0x000054101e088816 */ /* 0x000fe20000000005 */
[----:B------:R-:W-:Y:S01]  /*51e0*/  @!P0 IMAD.U32 R30, R43, 0x10000, RZ ;  /* 0x000100002b1e8824 */ /* 0x000fe200078e00ff */
[----:B------:R-:W-:Y:S02]  /*51f0*/  @!P0 PRMT R16, R66, 0x5410, R4 ;  /* 0x0000541042108816 */ /* 0x000fe40000000004 */
[----:B------:R-:W-:Y:S02]  /*5200*/  @!P0 SHF.R.U32.HI R7, RZ, 0x10, R61 ;  /* 0x00000010ff078819 */ /* 0x000fe4000001163d */
[----:B------:R-:W-:Y:S02]  /*5210*/  @!P0 PRMT R4, R29, 0x5410, R2 ;  /* 0x000054101d048816 */ /* 0x000fe40000000002 */
[----:B------:R-:W-:Y:S03]  /*5220*/  @!P0 LOP3.LUT R28, R28, 0xffff0000, RZ, 0xc0, !PT ;  /* 0xffff00001c1c8812 */ /* 0x000fe600078ec0ff */
[----:B------:R-:W-:Y:S01]  /*5230*/  @!P0 IMAD.U32 R5, R4, 0x10000, RZ ;  /* 0x0001000004058824 */ /* 0x000fe200078e00ff */
[----:B-1----:R-:W-:Y:S02]  /*5240*/  @!P0 SHF.R.U64 R0, R20, 0x10, R21 ;  /* 0x0000001014008819 */ /* 0x002fe40000001215 */
[----:B------:R-:W-:Y:S02]  /*5250*/  @!P0 LOP3.LUT R21, R41, 0xffff0000, RZ, 0xc0, !PT ;  /* 0xffff000029158812 */ /* 0x000fe400078ec0ff */
[----:B------:R-:W-:Y:S02]  /*5260*/  @!P0 PRMT R6, R29, 0x5432, R0 ;  /* 0x000054321d068816 */ /* 0x000fe40000000000 */
[----:B------:R-:W-:Y:S01]  /*5270*/  @!P0 PRMT R20, R66, 0x5432, R7 ;  /* 0x0000543242148816 */ /* 0x000fe20000000007 */
[C---:B------:R-:W-:Y:S01]  /*5280*/  @!P0 IMAD.U32 R7, R16.reuse, 0x10000, RZ ;  /* 0x0001000010078824 */ /* 0x040fe200078e00ff */
[----:B------:R-:W-:Y:S02]  /*5290*/  @!P0 LOP3.LUT R16, R16, 0xffff0000, RZ, 0xc0, !PT ;  /* 0xffff000010108812 */ /* 0x000fe400078ec0ff */
[----:B------:R-:W-:Y:S01]  /*52a0*/  @!P0 SHF.L.U32 R2, R6, 0x10, RZ ;  /* 0x0000001006028819 */ /* 0x000fe200000006ff */
[----:B------:R-:W-:Y:S01]  /*52b0*/  @!P0 IMAD.U32 R18, R20, 0x10000, RZ ;  /* 0x0001000014128824 */ /* 0x000fe200078e00ff */
[----:B------:R-:W-:Y:S02]  /*52c0*/  @!P0 LOP3.LUT R6, R6, 0xffff0000, RZ, 0xc0, !PT ;  /* 0xffff000006068812 */ /* 0x000fe400078ec0ff */
[----:B------:R-:W-:Y:S02]  /*52d0*/  @!P0 LOP3.LUT R20, R20, 0xffff0000, RZ, 0xc0, !PT ;  /* 0xffff000014148812 */ /* 0x000fe400078ec0ff */
[----:B------:R-:W-:Y:S01]  /*52e0*/  @!P0 SHF.L.U32 R29, R38, 0x10, RZ ;  /* 0x00000010261d8819 */ /* 0x000fe200000006ff */
[----:B--2---:R-:W-:Y:S01]  /*52f0*/  @!P0 IMAD.U32 R0, R12, 0x10000, RZ ;  /* 0x000100000c008824 */ /* 0x004fe200078e00ff */
        /* <DEDUP_REMOVED lines=8> */
[----:B------:R-:W-:Y:S01]  /*5380*/  @!P0 LOP3.LUT R7, R4, 0xffff0000, RZ, 0xc0, !PT ;  /* 0xffff000004078812 */ /* 0x000fe200078ec0ff */
[-C--:B------:R-:W-:Y:S02]  /*5390*/  @!P0 FMUL.FTZ R3, R3, R5.reuse ;  /* 0x0000000503038220 */ /* 0x080fe40000410000 */
[----:B------:R-:W-:Y:S01]  /*53a0*/  @!P0 FFMA.FTZ R51, R19, R5, -R17 ;  /* 0x0000000513338223 */ /* 0x000fe20000010811 */
[----:B------:R-:W-:Y:S01]  /*53b0*/  @!P0 LOP3.LUT R17, R40, 0xffff0000, RZ, 0xc0, !PT ;  /* 0xffff000028118812 */ /* 0x000fe200078ec0ff */
[----:B------:R-:W-:Y:S01]  /*53c0*/  @!P0 FMUL.FTZ R9, R2, R20 ;  /* 0x0000001402098220 */ /* 0x000fe20000410000 */
[----:B------:R-:W-:Y:S01]  /*53d0*/  @!P0 LOP3.LUT R5, R12, 0xffff0000, RZ, 0xc0, !PT ;  /* 0xffff00000c058812 */ /* 0x000fe200078ec0ff */
[-C--:B------:R-:W-:Y:S02]  /*53e0*/  @!P0 FMUL.FTZ R4, R2, R7.reuse ;  /* 0x0000000702048220 */ /* 0x080fe40000410000 */
[----:B------:R-:W-:Y:S02]  /*53f0*/  @!P0 FFMA.FTZ R50, R21, R7, -R9 ;  /* 0x0000000715328223 */ /* 0x000fe40000010809 */
[C---:B------:R-:W-:Y:S02]  /*5400*/  @!P0 FMUL.FTZ R11, R5.reuse, R16 ;  /* 0x00000010050b8220 */ /* 0x040fe40000410000 */
[-C--:B------:R-:W-:Y:S01]  /*5410*/  @!P0 FMUL.FTZ R2, R5, R6.reuse ;  /* 0x0000000605028220 */ /* 0x080fe20000410000 */
[C---:B------:R-:W-:Y:S01]  /*5420*/  @!P0 LOP3.LUT R5, R15.reuse, 0xffff0000, RZ, 0xc0, !PT ;  /* 0xffff00000f058812 */ /* 0x040fe200078ec0ff */
[----:B------:R-:W-:Y:S02]  /*5430*/  @!P0 IMAD.U32 R7, R15, 0x10000, RZ ;  /* 0x000100000f078824 */ /* 0x000fe400078e00ff */
[----:B------:R-:W-:Y:S01]  /*5440*/  @!P0 FFMA.FTZ R49, R17, R6, -R11 ;  /* 0x0000000611318223 */ /* 0x000fe2000001080b */
[C---:B------:R-:W-:Y:S01]  /*5450*/  @!P0 LOP3.LUT R6, R8.reuse, 0xffff0000, RZ, 0xc0, !PT ;  /* 0xffff000008068812 */ /* 0x040fe200078ec0ff */
[----:B------:R-:W-:Y:S02]  /*5460*/  @!P0 IMAD.U32 R9, R8, 0x10000, RZ ;  /* 0x0001000008098824 */ /* 0x000fe400078e00ff */
[----:B------:R-:W-:Y:S02]  /*5470*/  @!P0 FMUL.FTZ R8, R7, R29 ;  /* 0x0000001d07088220 */ /* 0x000fe40000410000 */
[C---:B------:R-:W-:Y:S02]  /*5480*/  @!P0 FMUL.FTZ R11, R5.reuse, R38 ;  /* 0x00000026050b8220 */ /* 0x040fe40000410000 */
[-C--:B------:R-:W-:Y:S02]  /*5490*/  @!P0 FFMA.FTZ R48, R30, R9.reuse, -R8 ;  /* 0x000000091e308223 */ /* 0x080fe40000010808 */
[-C--:B------:R-:W-:Y:S02]  /*54a0*/  @!P0 FMUL.FTZ R8, R5, R6.reuse ;  /* 0x0000000605088220 */ /* 0x080fe40000410000 */
[----:B------:R-:W-:Y:S01]  /*54b0*/  @!P0 FFMA.FTZ R47, R39, R6, -R11 ;  /* 0x00000006272f8223 */ /* 0x000fe2000001080b */
[C---:B------:R-:W-:Y:S01]  /*54c0*/  @!P0 LOP3.LUT R6, R14.reuse, 0xffff0000, RZ, 0xc0, !PT ;  /* 0xffff00000e068812 */ /* 0x040fe200078ec0ff */
[----:B------:R-:W-:Y:S01]  /*54d0*/  @!P0 IMAD.U32 R5, R14, 0x10000, RZ ;  /* 0x000100000e058824 */ /* 0x000fe200078e00ff */
[C---:B------:R-:W-:Y:S01]  /*54e0*/  @!P0 SHF.L.U32 R11, R10.reuse, 0x10, RZ ;  /* 0x000000100a0b8819 */ /* 0x040fe200000006ff */
[----:B------:R-:W-:Y:S01]  /*54f0*/  @!P0 FMUL.FTZ R7, R7, R9 ;  /* 0x0000000907078220 */ /* 0x000fe20000410000 */
[----:B------:R-:W-:Y:S01]  /*5500*/  @!P0 LOP3.LUT R9, R10, 0xffff0000, RZ, 0xc0, !PT ;  /* 0xffff00000a098812 */ /* 0x000fe200078ec0ff */
[C---:B------:R-:W-:Y:S01]  /*5510*/  @!P0 FMUL.FTZ R44, R5.reuse, R22 ;  /* 0x00000016052c8220 */ /* 0x040fe20000410000 */
[----:B------:R-:W-:Y:S01]  /*5520*/  @!P0 LOP3.LUT R10, R42, 0xffff0000, RZ, 0xc0, !PT ;  /* 0xffff00002a0a8812 */ /* 0x000fe200078ec0ff */
[----:B------:R-:W-:Y:S02]  /*5530*/  @!P0 FMUL.FTZ R45, R6, R28 ;  /* 0x0000001c062d8220 */ /* 0x000fe40000410000 */
[----:B------:R-:W-:Y:S01]  /*5540*/  @!P0 FFMA.FTZ R2, R16, R17, R2 ;  /* 0x0000001110028223 */ /* 0x000fe20000010002 */
[----:B------:R-:W-:Y:S01]  /*5550*/  @!P0 F2FP.BF16.PACK_AB R17, R50, R51 ;  /* 0x000000333211823e */ /* 0x000fe200000010ff */
[-C--:B------:R-:W-:Y:S01]  /*5560*/  @!P0 FMUL.FTZ R5, R5, R11.reuse ;  /* 0x0000000b05058220 */ /* 0x080fe20000410000 */
[----:B------:R-:W-:Y:S01]  /*5570*/  @!P0 F2FP.BF16.PACK_AB R16, R49, R54 ;  /* 0x000000363110823e */ /* 0x000fe200000010ff */
[----:B------:R-:W-:Y:S01]  /*5580*/  @!P0 FFMA.FTZ R44, R23, R11, -R44 ;  /* 0x0000000b172c8223 */ /* 0x000fe2000001082c */
[----:B------:R-:W-:Y:S01]  /*5590*/  @!P0 F2FP.BF16.PACK_AB R11, R47, R48 ;  /* 0x000000302f0b823e */ /* 0x000fe200000010ff */
[----:B------:R-:W-:Y:S01]  /*55a0*/  @!P0 FFMA.FTZ R45, R10, R9, -R45 ;  /* 0x000000090a2d8223 */ /* 0x000fe2000001082d */
[----:B------:R-:W-:Y:S01]  /*55b0*/  @!P0 F2FP.BF16.PACK_AB R0, R2, R0 ;  /* 0x000000000200823e */ /* 0x000fe200000010ff */
[----:B------:R-:W-:Y:S02]  /*55c0*/  @!P0 FFMA.FTZ R3, R18, R19, R3 ;  /* 0x0000001312038223 */ /* 0x000fe40000010003 */
[----:B------:R-:W-:Y:S01]  /*55d0*/  @!P0 FMUL.FTZ R6, R6, R9 ;  /* 0x0000000906068220 */ /* 0x000fe20000410000 */
[----:B------:R-:W-:Y:S01]  /*55e0*/  @!P0 F2FP.BF16.PACK_AB R9, R45, R44 ;  /* 0x0000002c2d09823e */ /* 0x000fe200000010ff */
[----:B------:R-:W-:Y:S01]  /*55f0*/  @!P0 FFMA.FTZ R4, R20, R21, R4 ;  /* 0x0000001514048223 */ /* 0x000fe20000010004 */
[----:B------:R-:W-:Y:S01]  /*5600*/  @!P0 MOV R12, R0 ;  /* 0x00000000000c8202 */ /* 0x000fe20000000f00 */
        /* <DEDUP_REMOVED lines=22> */
.L_x_329:
[----:B------:R1:W2:Y:S01]  /*5770*/  SHFL.IDX PT, R2, R14, RZ, 0x1c1f ;  /* 0x001c1fff0e027589 */ /* 0x0002a200000e0000 */
[----:B------:R-:W-:Y:S03]  /*5780*/  IMAD.IADD R3, R222, 0x1, -R91 ;  /* 0x00000001de037824 */ /* 0x000fe600078e0a5b */
[----:B------:R1:W3:Y:S02]  /*5790*/  SHFL.IDX PT, R0, R15, RZ, 0x1c1f ;  /* 0x001c1fff0f007589 */ /* 0x0002e400000e0000 */
        /* <DEDUP_REMOVED lines=8> */
[----:B-1----:R-:W1:Y:S01]  /*5820*/  @!P2 LDS.128 R12, [R81+0x6000] ;  /* 0x00600000510ca984 */ /* 0x002e620000000c00 */
[C---:B---3--:R-:W-:Y:S04]  /*5830*/  @!P2 LEA R4, P0, R24.reuse, R0, 0x1 ;  /* 0x000000001804a211 */ /* 0x048fe800078008ff */
[----:B--2---:R-:W-:Y:S02]  /*5840*/  @!P2 LEA.HI.X R5, R24, R2, R25, 0x1, P0 ;  /* 0x000000021805a211 */ /* 0x004fe400000f0c19 */
[C---:B------:R-:W-:Y:S04]  /*5850*/  @!P1 LEA R8, P0, R87.reuse, R0, 0x1 ;  /* 0x0000000057089211 */ /* 0x040fe800078008ff */
[----:B------:R-:W-:Y:S02]  /*5860*/  @!P1 LEA.HI.X R9, R87, R2, R102, 0x1, P0 ;  /* 0x0000000257099211 */ /* 0x000fe400000f0c66 */
[C---:B------:R-:W-:Y:S04]  /*5870*/  @!P4 LEA R10, P0, R86.reuse, R0, 0x1 ;  /* 0x00000000560ac211 */ /* 0x040fe800078008ff */
[----:B------:R-:W-:Y:S02]  /*5880*/  @!P4 LEA.HI.X R11, R86, R2, R101, 0x1, P0 ;  /* 0x00000002560bc211 */ /* 0x000fe400000f0c65 */
[C---:B------:R-:W-:Y:S04]  /*5890*/  @!P3 LEA R6, P0, R90.reuse, R0, 0x1 ;  /* 0x000000005a06b211 */ /* 0x040fe800078008ff */
[----:B------:R-:W-:Y:S01]  /*58a0*/  @!P3 LEA.HI.X R7, R90, R2, R105, 0x1, P0 ;  /* 0x000000025a07b211 */ /* 0x000fe200000f0c69 */
[----:B-1----:R-:W-:Y:S04]  /*58b0*/  @!P2 ST.E.128 [R4.64], R12 ;  /* 0x0000000c0400a985 */ /* 0x002fe8000c101d06 */
[----:B------:R-:W1:Y:S04]  /*58c0*/  @!P1 LDS.128 R12, [R82+0x6000] ;  /* 0x00600000520c9984 */ /* 0x000e680000000c00 */
[----:B-1----:R1:W-:Y:S01]  /*58d0*/  @!P1 ST.E.128 [R8.64], R12 ;  /* 0x0000000c08009985 */ /* 0x0023e2000c101d06 */
[----:B------:R-:W-:Y:S03]  /*58e0*/  ISETP.GE.AND P1, PT, R94, c[0x0][0x1d4], PT ;  /* 0x000075005e007a0c */ /* 0x000fe60003f26270 */
[----:B------:R-:W2:Y:S10]  /*58f0*/  @!P4 LDS.128 R16, [R81+0x8000] ;  /* 0x008000005110c984 */ /* 0x000eb40000000c00 */
[C---:B------:R-:W-:Y:S04]  /*5900*/  @!P1 LEA R4, P0, R89.reuse, R0, 0x1 ;  /* 0x0000000059049211 */ /* 0x040fe800078008ff */
[----:B------:R-:W-:Y:S02]  /*5910*/  @!P1 LEA.HI.X R5, R89, R2, R104, 0x1, P0 ;  /* 0x0000000259059211 */ /* 0x000fe400000f0c68 */
[----:B------:R-:W-:Y:S11]  /*5920*/  ISETP.GE.AND P0, PT, R93, c[0x0][0x1d4], PT ;  /* 0x000075005d007a0c */ /* 0x000ff60003f06270 */
[----:B------:R-:W-:Y:S02]  /*5930*/  @!UPT UIADD3 URZ, URZ, URZ, URZ ;  /* 0x0000003f3f3ff290 */ /* 0x000fe4000fffe03f */
[C---:B-1----:R-:W-:Y:S04]  /*5940*/  @!P0 LEA R8, P2, R88.reuse, R0, 0x1 ;  /* 0x0000000058088211 */ /* 0x042fe800078408ff */
[----:B------:R-:W-:Y:S01]  /*5950*/  @!P0 LEA.HI.X R9, R88, R2, R103, 0x1, P2 ;  /* 0x0000000258098211 */ /* 0x000fe200010f0c67 */
[----:B--2---:R-:W-:Y:S04]  /*5960*/  @!P4 ST.E.128 [R10.64], R16 ;  /* 0x000000100a00c985 */ /* 0x004fe8000c101d06 */
[----:B------:R-:W1:Y:S04]  /*5970*/  @!P3 LDS.128 R12, [R82+0x8000] ;  /* 0x00800000520cb984 */ /* 0x000e680000000c00 */
[----:B-1----:R-:W-:Y:S04]  /*5980*/  @!P3 ST.E.128 [R6.64], R12 ;  /* 0x0000000c0600b985 */ /* 0x002fe8000c101d06 */
[----:B------:R-:W1:Y:S04]  /*5990*/  @!P1 LDS.128 R12, [R81+0xa000] ;  /* 0x00a00000510c9984 */ /* 0x000e680000000c00 */
[----:B-1----:R-:W-:Y:S04]  /*59a0*/  @!P1 ST.E.128 [R4.64], R12 ;  /* 0x0000000c04009985 */ /* 0x002fe8000c101d06 */
[----:B------:R-:W1:Y:S04]  /*59b0*/  @!P0 LDS.128 R4, [R82+0xa000] ;  /* 0x00a0000052048984 */ /* 0x000e680000000c00 */
[----:B-1----:R1:W-:Y:S02]  /*59c0*/  @!P0 ST.E.128 [R8.64], R4 ;  /* 0x0000000408008985 */ /* 0x0023e4000c101d06 */
.L_x_333:
[----:B------:R-:W-:Y:S05]  /*59d0*/  BSYNC B1 ;  /* 0x0000000000017941 */ /* 0x000fea0003800000 */
.L_x_328:
[----:B---3--:R-:W-:Y:S01]  /*59e0*/  IMAD.IADD R0, R145, 0x1, -R91 ;  /* 0x0000000191007824 */ /* 0x008fe200078e0a5b */
[C---:B-12--5:R-:W-:Y:S01]  /*59f0*/  LEA R2, P0, R79.reuse, R108, 0x6 ;  /* 0x0000006c4f027211 */ /* 0x066fe200078030ff */
[----:B------:R-:W-:Y:S01]  /*5a00*/  IMAD R6, R96, c[0x0][0x208], RZ ;  /* 0x0000820060067a24 */ /* 0x000fe200078e02ff */
[----:B------:R-:W-:Y:S01]  /*5a10*/  ISETP.NE.AND P3, PT, R112, RZ, PT ;  /* 0x000000ff7000720c */ /* 0x000fe20003f65270 */
[----:B------:R-:W-:Y:S01]  /*5a20*/  IMAD.WIDE.U32 R4, R84, c[0x0][0x208], RZ ;  /* 0x0000820054047a25 */ /* 0x000fe200078e00ff */
[----:B------:R-:W-:Y:S01]  /*5a30*/  LEA.HI.X.SX32 R3, R79, R109, 0x6, P0 ;  /* 0x0000006d4f037211 */ /* 0x000fe200000f36ff */
[----:B------:R-:W-:Y:S01]  /*5a40*/  BSSY B0, `(.L_x_350) ;  /* 0x000004e000007945 */ /* 0x000fe20003800000 */
[----:B------:R-:W-:Y:S01]  /*5a50*/  ISETP.GE.AND P0, PT, R0, 0x21, PT ;  /* 0x000000210000780c */ /* 0x000fe20003f06270 */
[----:B------:R-:W-:Y:S05]  /*5a60*/  IMAD R6, R84, c[0x0][0x20c], R6 ;  /* 0x0000830054067a24 */ /* 0x000fea00078e0206 */
[----:B------:R-:W-:Y:S01]  /*5a70*/  IADD3 R5, R5, R6, RZ ;  /* 0x0000000605057210 */ /* 0x000fe20007ffe0ff */
[----:B------:R-:W-:Y:S04]  /*5a80*/  IMAD R6, R97, c[0x0][0x218], RZ ;  /* 0x0000860061067a24 */ /* 0x000fe800078e02ff */
[C---:B------:R-:W-:Y:S02]  /*5a90*/  IMAD.WIDE.U32 R4, R83.reuse, c[0x0][0x218], R4 ;  /* 0x0000860053047a25 */ /* 0x040fe400078e0004 */
[----:B------:R-:W-:Y:S02]  /*5aa0*/  @P0 IADD3 R11, P1, R2, 0x20, RZ ;  /* 0x00000020020b0810 */ /* 0x000fe40007f3e0ff */
[----:B------:R-:W-:Y:S03]  /*5ab0*/  IMAD R6, R83, c[0x0][0x21c], R6 ;  /* 0x0000870053067a24 */ /* 0x000fe600078e0206 */
[----:B------:R-:W-:Y:S01]  /*5ac0*/  @P0 IMAD.X R12, RZ, RZ, R3, P1 ;  /* 0x000000ffff0c0224 */ /* 0x000fe200008e0603 */
[----:B------:R-:W-:Y:S04]  /*5ad0*/  IADD3 R8, P1, R164, R4, RZ ;  /* 0x00000004a4087210 */ /* 0x000fe80007f3e0ff */
[----:B------:R-:W-:Y:S02]  /*5ae0*/  IADD3.X R10, R146, R5, R6, P1, !PT ;  /* 0x00000005920a7210 */ /* 0x000fe40000ffe406 */
[----:B------:R-:W-:Y:S11]  /*5af0*/  ISETP.GE.AND P1, PT, R0, 0x1, PT ;  /* 0x000000010000780c */ /* 0x000ff60003f26270 */
[----:B------:R-:W-:Y:S02]  /*5b00*/  @!UPT UIADD3 URZ, URZ, URZ, URZ ;  /* 0x0000003f3f3ff290 */ /* 0x000fe4000fffe03f */
[----:B------:R-:W-:Y:S01]  /*5b10*/  @P1 MOV R5, R110 ;  /* 0x0000006e00051202 */ /* 0x000fe20000000f00 */
[----:B------:R-:W-:Y:S02]  /*5b20*/  @P1 IMAD R0, R3, c[0x0][0x258], RZ ;  /* 0x0000960003001a24 */ /* 0x000fe400078e02ff */
[----:B------:R-:W-:Y:S04]  /*5b30*/  @P1 IMAD.MOV.U32 R4, RZ, RZ, R106 ;  /* 0x000000ffff041224 */ /* 0x000fe800078e006a */
[C---:B------:R-:W-:Y:S04]  /*5b40*/  @P1 IMAD.WIDE.U32 R4, R2.reuse, c[0x0][0x258], R4 ;  /* 0x0000960002041a25 */ /* 0x040fe800078e0004 */
[----:B------:R-:W-:Y:S01]  /*5b50*/  @P1 IMAD R2, R2, c[0x0][0x25c], R0 ;  /* 0x0000970002021a24 */ /* 0x000fe200078e0200 */
[----:B------:R-:W-:Y:S01]  /*5b60*/  @P1 LEA R6, P2, R4, c[0x0][0x250], 0x1 ;  /* 0x0000940004061a11 */ /* 0x000fe200078408ff */
[----:B------:R-:W-:Y:S02]  /*5b70*/  @P0 IMAD R0, R12, c[0x0][0x258], RZ ;  /* 0x000096000c000a24 */ /* 0x000fe400078e02ff */
[----:B------:R-:W-:Y:S02]  /*5b80*/  @P1 IMAD.IADD R2, R5, 0x1, R2 ;  /* 0x0000000105021824 */ /* 0x000fe400078e0202 */
[----:B------:R-:W-:Y:S02]  /*5b90*/  @P0 IMAD.MOV.U32 R5, RZ, RZ, R110 ;  /* 0x000000ffff050224 */ /* 0x000fe400078e006e */
[C---:B------:R-:W-:Y:S01]  /*5ba0*/  @P0 IMAD R0, R11.reuse, c[0x0][0x25c], R0 ;  /* 0x000097000b000a24 */ /* 0x040fe200078e0200 */
[----:B------:R-:W-:Y:S02]  /*5bb0*/  @P1 LEA.HI.X R7, R4, c[0x0][0x254], R2, 0x1, P2 ;  /* 0x0000950004071a11 */ /* 0x000fe400010f0c02 */
[----:B------:R-:W-:Y:S02]  /*5bc0*/  @P0 MOV R4, R106 ;  /* 0x0000006a00040202 */ /* 0x000fe40000000f00 */
[C---:B------:R-:W-:Y:S01]  /*5bd0*/  LEA R9, P2, R8.reuse, c[0x0][0x1f8], 0x1 ;  /* 0x00007e0008097a11 */ /* 0x040fe200078408ff */
[----:B------:R-:W-:Y:S01]  /*5be0*/  @!PT LDS RZ, [RZ] ;  /* 0x00000000fffff984 */ /* 0x000fe20000000800 */
[----:B------:R-:W-:Y:S01]  /*5bf0*/  @!PT LDS RZ, [RZ] ;  /* 0x00000000fffff984 */ /* 0x000fe20000000800 */
[----:B------:R-:W-:Y:S01]  /*5c00*/  @!PT LDS RZ, [RZ] ;  /* 0x00000000fffff984 */ /* 0x000fe20000000800 */
[----:B------:R1:W-:Y:S02]  /*5c10*/  @P1 LDGSTS.E.BYPASS.LTC128B.128 [R80+0x100], [R6.64], !P3 ;  /* 0x0010000006501fae */ /* 0x0003e4000d901d46 */
[----:B------:R-:W-:Y:S01]  /*5c20*/  @P0 IMAD.WIDE.U32 R4, R11, c[0x0][0x258], R4 ;  /* 0x000096000b040a25 */ /* 0x000fe200078e0004 */
[----:B------:R-:W-:Y:S01]  /*5c30*/  LEA.HI.X R8, R8, c[0x0][0x1fc], R10, 0x1, P2 ;  /* 0x00007f0008087a11 */ /* 0x000fe200010f0c0a */
[----:B------:R1:W-:Y:S03]  /*5c40*/  @P1 LDGSTS.E.BYPASS.LTC128B.128 [R80+0x2100], [R6.64+0x80], !P6 ;  /* 0x0210008006501fae */ /* 0x0003e6000f101d46 */
[C---:B------:R-:W-:Y:S01]  /*5c50*/  @P0 LEA R2, P2, R4.reuse, c[0x0][0x250], 0x1 ;  /* 0x0000940004020a11 */ /* 0x040fe200078408ff */
[----:B------:R1:W-:Y:S01]  /*5c60*/  @P1 LDGSTS.E.BYPASS.LTC128B.128 [R80+0x4100], [R6.64+0x100], !P5 ;  /* 0x0410010006501fae */ /* 0x0003e2000e901d46 */
[----:B------:R-:W-:Y:S04]  /*5c70*/  @P0 IADD3 R0, R5, R0, RZ ;  /* 0x0000000005000210 */ /* 0x000fe80007ffe0ff */
[----:B------:R-:W-:Y:S02]  /*5c80*/  @P0 LEA.HI.X R3, R4, c[0x0][0x254], R0, 0x1, P2 ;  /* 0x0000950004030a11 */ /* 0x000fe400010f0c00 */
[----:B------:R1:W2:Y:S04]  /*5c90*/  SHFL.IDX PT, R0, R9, RZ, 0x1c1f ;  /* 0x001c1fff09007589 */ /* 0x0002a800000e0000 */
[----:B------:R3:W-:Y:S04]  /*5ca0*/  @P0 LDGSTS.E.BYPASS.LTC128B.128 [R80+0x1100], [R2.64], !P3 ;  /* 0x0110000002500fae */ /* 0x0007e8000d901d46 */
[----:B------:R3:W-:Y:S04]  /*5cb0*/  @P0 LDGSTS.E.BYPASS.LTC128B.128 [R80+0x3100], [R2.64+0x80], !P6 ;  /* 0x0310008002500fae */ /* 0x0007e8000f101d46 */
[----:B------:R3:W-:Y:S01]  /*5cc0*/  @P0 LDGSTS.E.BYPASS.LTC128B.128 [R80+0x5100], [R2.64+0x100], !P5 ;  /* 0x0510010002500fae */ /* 0x0007e2000e901d46 */
[----:B------:R-:W-:Y:S03]  /*5cd0*/  ISETP.GT.AND P0, PT, R85, R92, PT ;  /* 0x0000005c5500720c */ /* 0x000fe60003f04270 */
[----:B------:R-:W0:Y:S04]  /*5ce0*/  LDGDEPBAR ;  /* 0x00000000000079af */ /* 0x000e280000000000 */
[----:B---3--:R1:W3:Y:S01]  /*5cf0*/  SHFL.IDX PT, R2, R8, RZ, 0x1c1f ;  /* 0x001c1fff08027589 */ /* 0x0082e200000e0000 */
[----:B------:R-:W-:Y:S04]  /*5d00*/  DEPBAR.LE SB0, 0x0 ;  /* 0x000080000000791a */ /* 0x000fe80000000000 */
[----:B------:R-:W-:Y:S06]  /*5d10*/  BAR.SYNC.DEFER_BLOCKING 0x0 ;  /* 0x0000000000007b1d */ /* 0x000fec0000010000 */
[----:B------:R-:W-:-:S05]  /*5d20*/  @!P0 BRA `(.L_x_351) ;  /* 0x000001f000008947 */ /* 0x000fca0003800000 */
[----:B--2---:R-:W-:Y:S02]  /*5d30*/  ISETP.GE.AND P2, PT, R24, c[0x0][0x1d4], PT ;  /* 0x0000750018007a0c */ /* 0x004fe40003f46270 */
[----:B------:R-:W-:Y:S02]  /*5d40*/  ISETP.GE.AND P1, PT, R27, c[0x0][0x1d4], PT ;  /* 0x000075001b007a0c */ /* 0x000fe40003f26270 */
[----:B------:R-:W-:Y:S02]  /*5d50*/  ISETP.GE.AND P4, PT, R26, c[0x0][0x1d4], PT ;  /* 0x000075001a007a0c */ /* 0x000fe40003f86270 */
[----:B------:R-:W-:Y:S07]  /*5d60*/  ISETP.GE.AND P3, PT, R95, c[0x0][0x1d4], PT ;  /* 0x000075005f007a0c */ /* 0x000fee0003f66270 */
[----:B------:R-:W2:Y:S01]  /*5d70*/  @!P2 LDS.128 R12, [R81] ;  /* 0x00000000510ca984 */ /* 0x000ea20000000c00 */
[C---:B------:R-:W-:Y:S04]  /*5d80*/  @!P2 LEA R4, P0, R24.reuse, R0, 0x1 ;  /* 0x000000001804a211 */ /* 0x040fe800078008ff */
[----:B---3--:R-:W-:Y:S02]  /*5d90*/  @!P2 LEA.HI.X R5, R24, R2, R25, 0x1, P0 ;  /* 0x000000021805a211 */ /* 0x008fe400000f0c19 */
[C---:B-1----:R-:W-:Y:S04]  /*5da0*/  @!P1 LEA R8, P0, R87.reuse, R0, 0x1 ;  /* 0x0000000057089211 */ /* 0x042fe800078008ff */
[----:B------:R-:W-:Y:S02]  /*5db0*/  @!P1 LEA.HI.X R9, R87, R2, R102, 0x1, P0 ;  /* 0x0000000257099211 */ /* 0x000fe400000f0c66 */
[C---:B------:R-:W-:Y:S04]  /*5dc0*/  @!P4 LEA R10, P0, R86.reuse, R0, 0x1 ;  /* 0x00000000560ac211 */ /* 0x040fe800078008ff */
[----:B------:R-:W-:Y:S02]  /*5dd0*/  @!P4 LEA.HI.X R11, R86, R2, R101, 0x1, P0 ;  /* 0x00000002560bc211 */ /* 0x000fe400000f0c65 */
[C---:B------:R-:W-:Y:S04]  /*5de0*/  @!P3 LEA R6, P0, R90.reuse, R0, 0x1 ;  /* 0x000000005a06b211 */ /* 0x040fe800078008ff */
[----:B------:R-:W-:Y:S01]  /*5df0*/  @!P3 LEA.HI.X R7, R90, R2, R105, 0x1, P0 ;  /* 0x000000025a07b211 */ /* 0x000fe200000f0c69 */
[----:B--2---:R-:W-:Y:S04]  /*5e00*/  @!P2 ST.E.128 [R4.64], R12 ;  /* 0x0000000c0400a985 */ /* 0x004fe8000c101d06 */
[----:B------:R-:W1:Y:S04]  /*5e10*/  @!P1 LDS.128 R12, [R82] ;  /* 0x00000000520c9984 */ /* 0x000e680000000c00 */
        /* <DEDUP_REMOVED lines=16> */
.L_x_351:
[----:B--2---:R-:W-:Y:S05]  /*5f20*/  BSYNC B0 ;  /* 0x0000000000007941 */ /* 0x004fea0003800000 */
.L_x_350:
[C---:B------:R-:W-:Y:S02]  /*5f30*/  ISETP.GT.AND P0, PT, R79.reuse, R144, PT ;  /* 0x000000904f00720c */ /* 0x040fe40003f04270 */
[----:B------:R-:W-:Y:S02]  /*5f40*/  IADD3 R79, R79, -0x1, RZ ;  /* 0xffffffff4f4f7810 */ /* 0x000fe40007ffe0ff */
[----:B------:R-:W-:Y:S09]  /*5f50*/  ISETP.NE.AND P2, PT, R112, RZ, PT ;  /* 0x000000ff7000720c */ /* 0x000ff20003f45270 */
[----:B---3--:R-:W-:Y:S01]  /*5f60*/  @P0 SHF.R.S32.HI R2, RZ, 0x1f, R79 ;  /* 0x0000001fff020819 */ /* 0x008fe2000001144f */
[----:B------:R-:W-:Y:S02]  /*5f70*/  @P0 IMAD R0, R158, R79, RZ ;  /* 0x0000004f9e000224 */ /* 0x000fe400078e02ff */
[----:B-1----:R-:W-:Y:S02]  /*5f80*/  @P0 IMAD.MOV.U32 R4, RZ, RZ, R116 ;  /* 0x000000ffff040224 */ /* 0x002fe400078e0074 */
[----:B------:R-:W-:Y:S02]  /*5f90*/  @P0 IMAD.MOV.U32 R5, RZ, RZ, R115 ;  /* 0x000000ffff050224 */ /* 0x000fe400078e0073 */
[-C--:B------:R-:W-:Y:S02]  /*5fa0*/  @P0 IMAD R0, R2, R162.reuse, R0 ;  /* 0x000000a202000224 */ /* 0x080fe400078e0200 */
[----:B------:R-:W-:Y:S04]  /*5fb0*/  @P0 IMAD.WIDE.U32 R4, R79, R162, R4 ;  /* 0x000000a24f040225 */ /* 0x000fe800078e0004 */
[----:B------:R-:W-:Y:S01]  /*5fc0*/  @P0 IMAD.IADD R0, R5, 0x1, R0 ;  /* 0x0000000105000824 */ /* 0x000fe200078e0200 */
[C---:B------:R-:W-:Y:S04]  /*5fd0*/  @P0 LEA R2, P1, R4.reuse, c[0x0][0x220], 0x1 ;  /* 0x0000880004020a11 */ /* 0x040fe800078208ff */
        /* <DEDUP_REMOVED lines=14> */
[----:B------:R-:W2:Y:S04]  /*60c0*/  LDL R223, [R1+0x64] ;  /* 0x0000640001df7983 */ /* 0x000ea80000100800 */
[----:B------:R3:W5:Y:S04]  /*60d0*/  LDL R13, [R1+0x58] ;  /* 0x00005800010d7983 */ /* 0x0007680000100800 */
[----:B------:R-:W-:Y:S01]  /*60e0*/  BAR.SYNC.DEFER_BLOCKING 0x0 ;  /* 0x0000000000007b1d */ /* 0x000fe20000010000 */
[----:B--2---:R-:W-:-:S04]  /*60f0*/  IADD3 R0, R223, 0x3f, RZ ;  /* 0x0000003fdf007810 */ /* 0x004fc80007ffe0ff */
[----:B-1----:R-:W-:-:S04]  /*6100*/  SHF.R.S32.HI R2, RZ, 0x1f, R0 ;  /* 0x0000001fff027819 */ /* 0x002fc80000011400 */
[----:B------:R-:W-:-:S04]  /*6110*/  LEA.HI R0, R2, R0, RZ, 0x6 ;  /* 0x0000000002007211 */ /* 0x000fc800078f30ff */
[----:B------:R-:W-:Y:S02]  /*6120*/  SHF.R.S32.HI R5, RZ, 0x6, R0 ;  /* 0x00000006ff057819 */ /* 0x000fe40000011400 */
.L_x_327:
[----:B---3--:R-:W-:Y:S01]  /*6130*/  IMAD.MOV.U32 R0, RZ, RZ, c[0x0][0x2c4] ;  /* 0x0000b100ff007624 */ /* 0x008fe200078e00ff */
[----:B------:R2:W-:Y:S01]  /*6140*/  STL.64 [R1], R168 ;  /* 0x000000a801007387 */ /* 0x0005e20000100a00 */
[----:B------:R-:W-:-:S03]  /*6150*/  IMAD.MOV.U32 R6, RZ, RZ, c[0x0][0x32c] ;  /* 0x0000cb00ff067624 */ /* 0x000fc600078e00ff */
[----:B------:R-:W-:Y:S02]  /*6160*/  ISETP.NE.AND P2, PT, R0, 0x1, PT ;  /* 0x000000010000780c */ /* 0x000fe40003f45270 */
[----:B------:R-:W-:Y:S02]  /*6170*/  IADD3 R0, R153, 0x7f, RZ ;  /* 0x0000007f99007810 */ /* 0x000fe40007ffe0ff */
[----:B------:R-:W-:-:S09]  /*6180*/  ISETP.GE.AND P1, PT, R6, 0x1, PT ;  /* 0x000000010600780c */ /* 0x000fd20003f26270 */
[----:B------:R-:W-:-:S05]  /*6190*/  @P2 IMAD.HI.U32 R2, R0, c[0x0][0x2c8], RZ ;  /* 0x0000b20000022a27 */ /* 0x000fca00078e00ff */
[----:B------:R-:W-:-:S04]  /*61a0*/  @P2 SHF.R.U32.HI R0, RZ, c[0x0][0x2cc], R2 ;  /* 0x0000b300ff002a19 */ /* 0x000fc80000011602 */
[----:B------:R-:W-:-:S05]  /*61b0*/  IADD3 R0, R0, 0x1, R223 ;  /* 0x0000000100007810 */ /* 0x000fca0007ffe0df */
[----:B-----5:R-:W-:-:S05]  /*61c0*/  IMAD.IADD R2, R0, 0x1, -R13 ;  /* 0x0000000100027824 */ /* 0x020fca00078e0a0d */
[----:B------:R-:W-:Y:S01]  /*61d0*/  IADD3 R3, R2, c[0x0][0x328], RZ ;  /* 0x0000ca0002037a10 */ /* 0x000fe20007ffe0ff */
[----:B------:R-:W-:Y:S05]  /*61e0*/  @!P1 BRA `(.L_x_353) ;  /* 0x0000010000009947 */ /* 0x000fea0003800000 */
[C---:B--2---:R-:W-:Y:S01]  /*61f0*/  ISETP.GT.AND P0, PT, R2.reuse, RZ, PT ;  /* 0x000000ff0200720c */ /* 0x044fe20003f04270 */
[----:B------:R-:W-:Y:S01]  /*6200*/  BSSY B0, `(.L_x_354) ;  /* 0x000000c000007945 */ /* 0x000fe20003800000 */
        /* <DEDUP_REMOVED lines=8> */
.L_x_355:
[----:B------:R-:W-:-:S13]  /*6290*/  ISETP.NE.AND P0, PT, R6, 0x1, PT ;  /* 0x000000010600780c */ /* 0x000fda0003f05270 */
[----:B------:R-:W-:-:S05]  /*62a0*/  @P0 IMAD.HI.U32 R2, R0, c[0x0][0x330], RZ ;  /* 0x0000cc0000020a27 */ /* 0x000fca00078e00ff */
[----:B------:R-:W-:Y:S02]  /*62b0*/  @P0 SHF.R.U32.HI R0, RZ, c[0x0][0x334], R2 ;  /* 0x0000cd00ff000a19 */ /* 0x000fe40000011602 */
.L_x_356:
[----:B------:R-:W-:Y:S05]  /*62c0*/  BSYNC B0 ;  /* 0x0000000000007941 */ /* 0x000fea0003800000 */
.L_x_354:
[----:B------:R-:W-:-:S05]  /*62d0*/  IMAD R0, R0, R6, c[0x0][0x32c] ;  /* 0x0000cb0000007624 */ /* 0x000fca00078e0206 */
[----:B------:R-:W-:-:S04]  /*62e0*/  IMNMX R3, R3, R0, PT ;  /* 0x0000000003037217 */ /* 0x000fc80003800200 */
.L_x_353:
[----:B--2---:R-:W-:Y:S01]  /*62f0*/  IADD3 R2, R3, 0x3f, RZ ;  /* 0x0000003f03027810 */ /* 0x004fe20007ffe0ff */
[----:B------:R-:W-:-:S03]  /*6300*/  @P2 IMAD.HI.U32 R3, R153, c[0x0][0x2c8], RZ ;  /* 0x0000b20099032a27 */ /* 0x000fc600078e00ff */
[----:B------:R-:W-:Y:S01]  /*6310*/  SHF.R.S32.HI R4, RZ, 0x1f, R2 ;  /* 0x0000001fff047819 */ /* 0x000fe20000011402 */
[----:B------:R-:W-:Y:S01]  /*6320*/  IMAD.MOV.U32 R0, RZ, RZ, R153 ;  /* 0x000000ffff007224 */ /* 0x000fe200078e0099 */
[----:B------:R-:W-:Y:S02]  /*6330*/  @P2 SHF.R.U32.HI R0, RZ, c[0x0][0x2cc], R3 ;  /* 0x0000b300ff002a19 */ /* 0x000fe40000011603 */
[----:B------:R-:W-:Y:S02]  /*6340*/  LEA.HI R2, R4, R2, RZ, 0x6 ;  /* 0x0000000204027211 */ /* 0x000fe400078f30ff */
[----:B------:R-:W-:Y:S02]  /*6350*/  IADD3 R0, R0, R223, -R13 ;  /* 0x000000df00007210 */ /* 0x000fe40007ffe80d */
[----:B------:R-:W-:Y:S02]  /*6360*/  SHF.R.S32.HI R2, RZ, 0x6, R2 ;  /* 0x00000006ff027819 */ /* 0x000fe40000011402 */
[----:B------:R-:W-:-:S02]  /*6370*/  IADD3 R3, R0, -c[0x0][0x324], RZ ;  /* 0x8000c90000037a10 */ /* 0x000fc40007ffe0ff */
[----:B------:R-:W-:Y:S01]  /*6380*/  IMNMX R201, R2, R5, PT ;  /* 0x0000000502c97217 */ /* 0x000fe20003800200 */
[----:B------:R-:W-:Y:S05]  /*6390*/  @!P1 BRA `(.L_x_357) ;  /* 0x000000f000009947 */ /* 0x000fea0003800000 */
[----:B------:R-:W-:Y:S01]  /*63a0*/  ISETP.GT.AND P0, PT, R0, -0x1, PT ;  /* 0xffffffff0000780c */ /* 0x000fe20003f04270 */
[----:B------:R-:W-:-:S12]  /*63b0*/  BSSY B0, `(.L_x_358) ;  /* 0x000000b000007945 */ /* 0x000fd80003800000 */
[----:B------:R-:W-:Y:S05]  /*63c0*/  @P0 BRA `(.L_x_359) ;  /* 0x0000006000000947 */ /* 0x000fea0003800000 */
[----:B------:R-:W-:Y:S02]  /*63d0*/  ISETP.NE.AND P0, PT, R6, 0x1, PT ;  /* 0x000000010600780c */ /* 0x000fe40003f05270 */
[----:B------:R-:W-:-:S11]  /*63e0*/  LOP3.LUT R0, RZ, R0, RZ, 0x33, !PT ;  /* 0x00000000ff007212 */ /* 0x000fd600078e33ff */
[----:B------:R-:W-:-:S05]  /*63f0*/  @P0 IMAD.HI.U32 R2, R0, c[0x0][0x330], RZ ;  /* 0x0000cc0000020a27 */ /* 0x000fca00078e00ff */
[----:B------:R-:W-:-:S04]  /*6400*/  @P0 SHF.R.U32.HI R0, RZ, c[0x0][0x334], R2 ;  /* 0x0000cd00ff000a19 */ /* 0x000fc80000011602 */
[----:B------:R-:W-:Y:S01]  /*6410*/  LOP3.LUT R0, RZ, R0, RZ, 0x33, !PT ;  /* 0x00000000ff007212 */ /* 0x000fe200078e33ff */
[----:B------:R-:W-:Y:S05]  /*6420*/  BRA `(.L_x_360) ;  /* 0x0000003000007947 */ /* 0x000fea0003800000 */
.L_x_359:
[----:B------:R-:W-:-:S13]  /*6430*/  ISETP.NE.AND P0, PT, R6, 0x1, PT ;  /* 0x000000010600780c */ /* 0x000fda0003f05270 */
[----:B------:R-:W-:-:S05]  /*6440*/  @P0 IMAD.HI.U32 R2, R0, c[0x0][0x330], RZ ;  /* 0x0000cc0000020a27 */ /* 0x000fca00078e00ff */
[----:B------:R-:W-:Y:S02]  /*6450*/  @P0 SHF.R.U32.HI R0, RZ, c[0x0][0x334], R2 ;  /* 0x0000cd00ff000a19 */ /* 0x000fe40000011602 */
.L_x_360:
[----:B------:R-:W-:Y:S05]  /*6460*/  BSYNC B0 ;  /* 0x0000000000007941 */ /* 0x000fea0003800000 */
.L_x_358:
[----:B------:R-:W-:-:S05]  /*6470*/  IMAD R0, R0, c[0x0][0x32c], RZ ;  /* 0x0000cb0000007a24 */ /* 0x000fca00078e02ff */
[----:B------:R-:W-:-:S04]  /*6480*/  IMNMX R3, R3, R0, !PT ;  /* 0x0000000003037217 */ /* 0x000fc80007800200 */
.L_x_357:
[----:B------:R-:W-:Y:S01]  /*6490*/  SHF.R.S32.HI R0, RZ, 0x1f, R3 ;  /* 0x0000001fff007819 */ /* 0x000fe20000011403 */
[----:B------:R-:W-:Y:S01]  /*64a0*/  CS2R R98, SRZ ;  /* 0x0000000000627805 */ /* 0x000fe2000001ff00 */
[----:B------:R-:W-:Y:S01]  /*64b0*/  PLOP3.LUT P1, PT, PT, PT, PT, 0x80, 0x0 ;  /* 0x000000000000781c */ /* 0x000fe20003f2f070 */
[----:B------:R-:W-:Y:S01]  /*64c0*/  CS2R R14, SRZ ;  /* 0x00000000000e7805 */ /* 0x000fe2000001ff00 */
[----:B------:R-:W-:Y:S01]  /*64d0*/  LEA.HI R0, R0, R3, RZ, 0x6 ;  /* 0x0000000300007211 */ /* 0x000fe200078f30ff */
[----:B------:R-:W-:Y:S01]  /*64e0*/  IMAD.MOV.U32 R96, RZ, RZ, RZ ;  /* 0x000000ffff607224 */ /* 0x000fe200078e00ff */
[----:B------:R-:W-:Y:S01]  /*64f0*/  CS2R R8, SRZ ;  /* 0x0000000000087805 */ /* 0x000fe2000001ff00 */
[----:B------:R-:W-:Y:S01]  /*6500*/  IMAD.MOV.U32 R94, RZ, RZ, RZ ;  /* 0x000000ffff5e7224 */ /* 0x000fe200078e00ff */
[----:B------:R-:W-:Y:S01]  /*6510*/  SHF.R.S32.HI R0, RZ, 0x6, R0 ;  /* 0x00000006ff007819 */ /* 0x000fe20000011400 */
[----:B-1----:R-:W-:Y:S01]  /*6520*/  CS2R R10, SRZ ;  /* 0x00000000000a7805 */ /* 0x002fe2000001ff00 */
[----:B------:R-:W-:Y:S01]  /*6530*/  MOV R92, RZ ;  /* 0x000000ff005c7202 */ /* 0x000fe20000000f00 */
[----:B------:R-:W-:Y:S01]  /*6540*/  IMAD.MOV.U32 R90, RZ, RZ, RZ ;  /* 0x000000ffff5a7224 */ /* 0x000fe200078e00ff */
[----:B------:R-:W-:Y:S01]  /*6550*/  IMNMX R225, RZ, R0, !PT ;  /* 0x00000000ffe17217 */ /* 0x000fe20007800200 */
[----:B------:R-:W-:Y:S01]  /*6560*/  IMAD.MOV.U32 R88, RZ, RZ, RZ ;  /* 0x000000ffff587224 */ /* 0x000fe200078e00ff */
[----:B------:R-:W-:Y:S01]  /*6570*/  MOV R12, RZ ;  /* 0x000000ff000c7202 */ /* 0x000fe20000000f00 */
[----:B------:R-:W-:Y:S01]  /*6580*/  IMAD.MOV.U32 R86, RZ, RZ, RZ ;  /* 0x000000ffff567224 */ /* 0x000fe200078e00ff */
[----:B------:R-:W-:Y:S01]  /*6590*/  ISETP.GT.AND P0, PT, R201, R225, PT ;  /* 0x000000e1c900720c */ /* 0x000fe20003f04270 */
[----:B------:R-:W-:Y:S01]  /*65a0*/  CS2R R16, SRZ ;  /* 0x0000000000107805 */ /* 0x000fe2000001ff00 */
[----:B------:R-:W-:Y:S01]  /*65b0*/  IMAD.MOV.U32 R84, RZ, RZ, RZ ;  /* 0x000000ffff547224 */ /* 0x000fe200078e00ff */
[----:B------:R-:W-:Y:S01]  /*65c0*/  MOV R82, RZ ;  /* 0x000000ff00527202 */ /* 0x000fe20000000f00 */
[----:B------:R-:W-:Y:S01]  /*65d0*/  CS2R R18, SRZ ;  /* 0x0000000000127805 */ /* 0x000fe2000001ff00 */
[----:B------:R-:W-:Y:S01]  /*65e0*/  IMAD.MOV.U32 R80, RZ, RZ, RZ ;  /* 0x000000ffff507224 */ /* 0x000fe200078e00ff */
[----:B------:R-:W-:Y:S01]  /*65f0*/  CS2R R20, SRZ ;  /* 0x0000000000147805 */ /* 0x000fe2000001ff00 */
[----:B------:R-:W-:Y:S01]  /*6600*/  IMAD.MOV.U32 R78, RZ, RZ, RZ ;  /* 0x000000ffff4e7224 */ /* 0x000fe200078e00ff */
[----:B------:R-:W-:Y:S01]  /*6610*/  MOV R76, RZ ;  /* 0x000000ff004c7202 */ /* 0x000fe20000000f00 */
[----:B------:R-:W-:Y:S01]  /*6620*/  CS2R R74, SRZ ;  /* 0x00000000004a7805 */ /* 0x000fe2000001ff00 */
[----:B------:R-:W-:Y:S01]  /*6630*/  IMAD.MOV.U32 R72, RZ, RZ, RZ ;  /* 0x000000ffff487224 */ /* 0x000fe200078e00ff */
[----:B------:R-:W-:Y:S01]  /*6640*/  CS2R R70, SRZ ;  /* 0x0000000000467805 */ /* 0x000fe2000001ff00 */
[----:B------:R-:W-:Y:S01]  /*6650*/  MOV R23, RZ ;  /* 0x000000ff00177202 */ /* 0x000fe20000000f00 */
[----:B----4-:R-:W-:Y:S01]  /*6660*/  IMAD.MOV.U32 R68, RZ, RZ, RZ ;  /* 0x000000ffff447224 */ /* 0x010fe200078e00ff */
[----:B------:R-:W-:Y:S01]  /*6670*/  CS2R R66, SRZ ;  /* 0x0000000000427805 */ /* 0x000fe2000001ff00 */
[----:B------:R-:W-:Y:S01]  /*6680*/  CS2R R24, SRZ ;  /* 0x0000000000187805 */ /* 0x000fe2000001ff00 */
[----:B------:R-:W-:Y:S01]  /*6690*/  MOV R64, RZ ;  /* 0x000000ff00407202 */ /* 0x000fe20000000f00 */
[----:B------:R-:W-:Y:S01]  /*66a0*/  CS2R R62, SRZ ;  /* 0x00000000003e7805 */ /* 0x000fe2000001ff00 */
[----:B------:R-:W-:Y:S01]  /*66b0*/  IMAD.MOV.U32 R60, RZ, RZ, RZ ;  /* 0x000000ffff3c7224 */ /* 0x000fe200078e00ff */
        /* <DEDUP_REMOVED lines=12> */
[----:B------:R-:W-:Y:S01]  /*6780*/  CS2R R40, SRZ ;  /* 0x0000000000287805 */ /* 0x000fe2000001ff00 */
[----:B------:R-:W-:Y:S01]  /*6790*/  CS2R R38, SRZ ;  /* 0x0000000000267805 */ /* 0x000fe2000001ff00 */
[----:B------:R-:W-:Y:S01]  /*67a0*/  MOV R36, RZ ;  /* 0x000000ff00247202 */ /* 0x000fe20000000f00 */
[----:B------:R-:W-:Y:S01]  /*67b0*/  CS2R R134, SRZ ;  /* 0x0000000000867805 */ /* 0x000fe2000001ff00 */
[----:B------:R-:W-:Y:S01]  /*67c0*/  CS2R R32, SRZ ;  /* 0x0000000000207805 */ /* 0x000fe2000001ff00 */
[----:B------:R-:W-:Y:S01]  /*67d0*/  IMAD.MOV.U32 R132, RZ, RZ, RZ ;  /* 0x000000ffff847224 */ /* 0x000fe200078e00ff */
[----:B------:R-:W-:Y:S01]  /*67e0*/  CS2R R130, SRZ ;  /* 0x0000000000827805 */ /* 0x000fe2000001ff00 */
[----:B------:R-:W-:Y:S01]  /*67f0*/  MOV R128, RZ ;  /* 0x000000ff00807202 */ /* 0x000fe20000000f00 */
[----:B------:R-:W-:Y:S01]  /*6800*/  CS2R R126, SRZ ;  /* 0x00000000007e7805 */ /* 0x000fe2000001ff00 */
[----:B------:R-:W-:Y:S01]  /*6810*/  CS2R R34, SRZ ;  /* 0x0000000000227805 */ /* 0x000fe2000001ff00 */
[----:B------:R-:W-:Y:S01]  /*6820*/  IMAD.MOV.U32 R124, RZ, RZ, RZ ;  /* 0x000000ffff7c7224 */ /* 0x000fe200078e00ff */
[----:B------:R-:W-:Y:S01]  /*6830*/  CS2R R122, SRZ ;  /* 0x00000000007a7805 */ /* 0x000fe2000001ff00 */
[----:B------:R-:W-:Y:S01]  /*6840*/  MOV R5, RZ ;  /* 0x000000ff00057202 */ /* 0x000fe20000000f00 */
        /* <DEDUP_REMOVED lines=9> */
[----:B------:R-:W-:Y:S01]  /*68e0*/  IMAD.MOV.U32 R104, RZ, RZ, RZ ;  /* 0x000000ffff687224 */ /* 0x000fe200078e00ff */
[----:B------:R-:W-:Y:S01]  /*68f0*/  MOV R101, RZ ;  /* 0x000000ff00657202 */ /* 0x000fe20000000f00 */
[----:B------:R-:W-:Y:S05]  /*6900*/  @!P0 BRA `(.L_x_361) ;  /* 0x0000fd7000008947 */ /* 0x000fea0003800000 */
[----:B------:R-:W2:Y:S01]  /*6910*/  LDL R0, [R1+0x4c] ;  /* 0x00004c0001007983 */ /* 0x000ea20000100800 */
[----:B------:R-:W-:Y:S01]  /*6920*/  ISETP.NE.U32.AND P6, PT, RZ, c[0x0][0x340], PT ;  /* 0x0000d000ff007a0c */ /* 0x000fe20003fc5070 */
[----:B------:R-:W-:-:S03]  /*6930*/  ULDC.64 UR4, c[0x0][0x18] ;  /* 0x0000060000047ab9 */ /* 0x000fc60000000a00 */
[----:B------:R-:W-:-:S13]  /*6940*/  ISETP.NE.AND.EX P6, PT, RZ, c[0x0][0x344], PT, P6 ;  /* 0x0000d100ff007a0c */ /* 0x000fda0003fc5360 */
[----:B------:R-:W-:-:S04]  /*6950*/  @P6 IMAD.MOV.U32 R2, RZ, RZ, 0x4 ;  /* 0x00000004ff026424 */ /* 0x000fc800078e00ff */
[----:B------:R-:W-:-:S05]  /*6960*/  @P6 IMAD.WIDE R2, R246, R2, c[0x0][0x340] ;  /* 0x0000d000f6026625 */ /* 0x000fca00078e0202 */
[----:B------:R2:W5:Y:S01]  /*6970*/  @P6 LDG.E R25, [R2.64] ;  /* 0x0000000602196981 */ /* 0x000562000c1e1900 */
[----:B------:R-:W-:Y:S01]  /*6980*/  SHF.R.S32.HI R29, RZ, 0x1f, R168 ;  /* 0x0000001fff1d7819 */ /* 0x000fe200000114a8 */
[----:B------:R-:W-:Y:S01]  /*6990*/  UIADD3 UR4, UP0, UR4, 0xc100, URZ ;  /* 0x0000c10004047890 */ /* 0x000fe2000ff1e03f */
[----:B------:R-:W-:Y:S01]  /*69a0*/  ISETP.NE.U32.AND P0, PT, RZ, c[0x0][0x348], PT ;  /* 0x0000d200ff007a0c */ /* 0x000fe20003f05070 */
[----:B------:R-:W1:Y:S01]  /*69b0*/  S2R R22, SR_CTAID.Y ;  /* 0x0000000000167919 */ /* 0x000e620000002600 */
[CC--:B------:R-:W-:Y:S01]  /*69c0*/  LEA.HI R6, R29.reuse, R168.reuse, RZ, 0x3 ;  /* 0x000000a81d067211 */ /* 0x0c0fe200078f18ff */
[----:B------:R-:W-:Y:S01]  /*69d0*/  UIADD3.X UR5, URZ, UR5, URZ, UP0, !UPT ;  /* 0x000000053f057290 */ /* 0x000fe200087fe43f */
[----:B------:R-:W-:Y:S01]  /*69e0*/  ISETP.NE.AND.EX P0, PT, RZ, c[0x0][0x34c], PT, P0 ;  /* 0x0000d300ff007a0c */ /* 0x000fe20003f05300 */
[----:B------:R-:W3:Y:S01]  /*69f0*/  S2R R37, SR_CTAID.Y ;  /* 0x0000000000257919 */ /* 0x000ee20000002600 */
[----:B------:R-:W-:Y:S02]  /*6a00*/  SHF.R.S32.HI R27, RZ, 0x3, R6 ;  /* 0x00000003ff1b7819 */ /* 0x000fe40000011406 */
[----:B------:R-:W-:Y:S01]  /*6a10*/  LEA.HI R26, R29, R168, RZ, 0x4 ;  /* 0x000000a81d1a7211 */ /* 0x000fe200078f20ff */
[----:B------:R-:W-:Y:S01]  /*6a20*/  STL [R1+0x10], R13 ;  /* 0x0000100d01007387 */ /* 0x000fe20000100800 */
[----:B------:R-:W-:-:S02]  /*6a30*/  IADD3 R117, R201, -0x1, RZ ;  /* 0xffffffffc9757810 */ /* 0x000fc40007ffe0ff */
[----:B-1----:R-:W-:-:S05]  /*6a40*/  SHF.R.S32.HI R22, RZ, 0x1f, R22 ;  /* 0x0000001fff167819 */ /* 0x002fca0000011416 */
[----:B------:R-:W-:-:S04]  /*6a50*/  IMAD R5, R22, c[0x0][0x1b8], RZ ;  /* 0x00006e0016057a24 */ /* 0x000fc800078e02ff */
[----:B---3--:R-:W-:Y:S01]  /*6a60*/  IMAD R5, R37, c[0x0][0x1bc], R5 ;  /* 0x00006f0025057a24 */ /* 0x008fe200078e0205 */
[----:B--2---:R-:W-:-:S05]  /*6a70*/  SHF.R.S32.HI R2, RZ, 0x1f, R0 ;  /* 0x0000001fff027819 */ /* 0x004fca0000011400 */
[----:B------:R-:W-:Y:S02]  /*6a80*/  IMAD R4, R2, c[0x0][0x178], RZ ;  /* 0x00005e0002047a24 */ /* 0x000fe400078e02ff */
[----:B------:R-:W-:-:S04]  /*6a90*/  IMAD.WIDE.U32 R2, R0, c[0x0][0x178], RZ ;  /* 0x00005e0000027a25 */ /* 0x000fc800078e00ff */
[----:B------:R-:W-:Y:S01]  /*6aa0*/  IMAD R0, R0, c[0x0][0x17c], R4 ;  /* 0x00005f0000007a24 */ /* 0x000fe200078e0204 */
[----:B------:R-:W-:-:S03]  /*6ab0*/  SHF.R.S32.HI R4, RZ, 0x1f, R246 ;  /* 0x0000001fff047819 */ /* 0x000fc600000114f6 */
[----:B------:R-:W-:Y:S01]  /*6ac0*/  IMAD.IADD R3, R3, 0x1, R0 ;  /* 0x0000000103037824 */ /* 0x000fe200078e0200 */
[----:B------:R-:W-:-:S03]  /*6ad0*/  LOP3.LUT R0, R6, 0xfffffff8, RZ, 0xc0, !PT ;  /* 0xfffffff806007812 */ /* 0x000fc600078ec0ff */
[----:B------:R-:W-:-:S04]  /*6ae0*/  IMAD.WIDE.U32 R2, R37, c[0x0][0x1b8], R2 ;  /* 0x00006e0025027a25 */ /* 0x000fc800078e0002 */
[----:B------:R-:W-:Y:S01]  /*6af0*/  IMAD.IADD R22, R168, 0x1, -R0 ;  /* 0x00000001a8167824 */ /* 0x000fe200078e0a00 */
[----:B------:R-:W-:Y:S01]  /*6b00*/  SEL R0, R4, RZ, !P0 ;  /* 0x000000ff04007207 */ /* 0x000fe20004000000 */
[----:B------:R-:W-:Y:S01]  /*6b10*/  IMAD.IADD R3, R3, 0x1, R5 ;  /* 0x0000000103037824 */ /* 0x000fe200078e0205 */
[----:B------:R-:W-:Y:S01]  /*6b20*/  SEL R4, R246, RZ, !P0 ;  /* 0x000000fff6047207 */ /* 0x000fe20004000000 */
[----:B------:R-:W-:Y:S02]  /*6b30*/  IMAD R8, R22, 0x20, R27 ;  /* 0x0000002016087824 */ /* 0x000fe400078e021b */
[----:B------:R-:W-:Y:S02]  /*6b40*/  IMAD R0, R0, c[0x0][0x1c0], RZ ;  /* 0x0000700000007a24 */ /* 0x000fe400078e02ff */
[----:B------:R-:W-:Y:S02]  /*6b50*/  IMAD.IADD R8, R153, 0x1, R8 ;  /* 0x0000000199087824 */ /* 0x000fe400078e0208 */
[----:B------:R-:W-:-:S02]  /*6b60*/  IMAD R5, R4, c[0x0][0x1c4], R0 ;  /* 0x0000710004057a24 */ /* 0x000fc400078e0200 */
[----:B------:R-:W-:-:S04]  /*6b70*/  @P2 IMAD.HI.U32 R6, R8, c[0x0][0x2c8], RZ ;  /* 0x0000b20008062a27 */ /* 0x000fc800078e00ff */
[----:B------:R-:W-:Y:S01]  /*6b80*/  IMAD.MOV.U32 R0, RZ, RZ, R8 ;  /* 0x000000ffff007224 */ /* 0x000fe200078e0008 */
[----:B------:R-:W-:Y:S01]  /*6b90*/  @P2 SHF.R.U32.HI R0, RZ, c[0x0][0x2cc], R6 ;  /* 0x0000b300ff002a19 */ /* 0x000fe20000011606 */
[----:B------:R-:W-:-:S03]  /*6ba0*/  IMAD.WIDE.U32 R2, R4, c[0x0][0x1c0], R2 ;  /* 0x0000700004027a25 */ /* 0x000fc600078e0002 */
[--C-:B------:R-:W-:Y:S01]  /*6bb0*/  SHF.R.S32.HI R6, RZ, 0x1f, R0.reuse ;  /* 0x0000001fff067819 */ /* 0x100fe20000011400 */
[----:B------:R-:W-:Y:S01]  /*6bc0*/  IMAD.IADD R3, R3, 0x1, R5 ;  /* 0x0000000103037824 */ /* 0x000fe200078e0205 */
[----:B------:R-:W-:Y:S01]  /*6bd0*/  MOV R5, UR5 ;  /* 0x0000000500057c02 */ /* 0x000fe20008000f00 */
[----:B------:R-:W-:Y:S02]  /*6be0*/  IMAD.MOV R7, RZ, RZ, -R0 ;  /* 0x000000ffff077224 */ /* 0x000fe400078e0a00 */
[----:B------:R-:W-:Y:S02]  /*6bf0*/  IMAD R6, R6, c[0x0][0x1b0], RZ ;  /* 0x00006c0006067a24 */ /* 0x000fe400078e02ff */
[----:B------:R-:W-:Y:S02]  /*6c00*/  IMAD.U32 R4, RZ, RZ, UR4 ;  /* 0x00000004ff047e24 */ /* 0x000fe4000f8e00ff */
[C---:B------:R-:W-:Y:S02]  /*6c10*/  IMAD R9, R0.reuse, c[0x0][0x1b4], R6 ;  /* 0x00006d0000097a24 */ /* 0x040fe400078e0206 */
[----:B------:R-:W-:Y:S01]  /*6c20*/  IMAD.WIDE.U32 R2, R0, c[0x0][0x1b0], R2 ;  /* 0x00006c0000027a25 */ /* 0x000fe200078e0002 */
[----:B------:R-:W-:Y:S01]  /*6c30*/  LOP3.LUT R0, R26, 0xfffffff0, RZ, 0xc0, !PT ;  /* 0xfffffff01a007812 */ /* 0x000fe200078ec0ff */
[----:B------:R1:W-:Y:S02]  /*6c40*/  STL.64 [R1+0x8], R4 ;  /* 0x0000080401007387 */ /* 0x0003e40000100a00 */
[----:B------:R-:W-:-:S02]  /*6c50*/  IMAD R6, R7, c[0x0][0x2c4], R8 ;  /* 0x0000b10007067a24 */ /* 0x000fc400078e0208 */
[----:B------:R-:W-:Y:S02]  /*6c60*/  IMAD.SHL.U32 R12, R22, 0x8, RZ ;  /* 0x00000008160c7824 */ /* 0x000fe400078e00ff */
[----:B------:R-:W-:Y:S02]  /*6c70*/  IMAD.IADD R3, R3, 0x1, R9 ;  /* 0x0000000103037824 */ /* 0x000fe400078e0209 */
[----:B------:R-:W-:Y:S01]  /*6c80*/  @!P6 IMAD.MOV.U32 R25, RZ, RZ, R246 ;  /* 0x000000ffff19e224 */ /* 0x000fe200078e00f6 */
[----:B------:R-:W-:Y:S01]  /*6c90*/  IADD3 R20, R12, 0x40, RZ ;  /* 0x000000400c147810 */ /* 0x000fe20007ffe0ff */
[----:B------:R-:W-:Y:S01]  /*6ca0*/  IMAD.WIDE.U32 R2, R6, c[0x0][0x1a8], R2 ;  /* 0x00006a0006027a25 */ /* 0x000fe200078e0002 */
[C---:B------:R-:W-:Y:S02]  /*6cb0*/  IADD3 R21, R12.reuse, 0x80, RZ ;  /* 0x000000800c157810 */ /* 0x040fe40007ffe0ff */
[----:B------:R-:W-:Y:S02]  /*6cc0*/  ISETP.GE.AND P3, PT, R12, c[0x0][0x198], PT ;  /* 0x000066000c007a0c */ /* 0x000fe40003f66270 */
[----:B------:R-:W-:-:S02]  /*6cd0*/  LEA R15, P0, R2, c[0x0][0x160], 0x1 ;  /* 0x00005800020f7a11 */ /* 0x000fc400078008ff */
[----:B------:R-:W-:Y:S02]  /*6ce0*/  ISETP.GE.AND P5, PT, R20, c[0x0][0x198], PT ;  /* 0x0000660014007a0c */ /* 0x000fe40003fa6270 */
[----:B------:R-:W-:Y:S01]  /*6cf0*/  ISETP.GE.AND P4, PT, R21, c[0x0][0x198], PT ;  /* 0x0000660015007a0c */ /* 0x000fe20003f86270 */
[----:B-1----:R-:W-:Y:S01]  /*6d00*/  IMAD.IADD R4, R168, 0x1, -R0 ;  /* 0x00000001a8047824 */ /* 0x002fe200078e0a00 */
[----:B------:R-:W-:Y:S01]  /*6d10*/  SHF.R.S32.HI R5, RZ, 0x1f, R6 ;  /* 0x0000001fff057819 */ /* 0x000fe20000011406 */
[----:B------:R-:W-:-:S03]  /*6d20*/  IMAD.SHL.U32 R0, R27, 0x40, RZ ;  /* 0x000000401b007824 */ /* 0x000fc600078e00ff */
[----:B------:R-:W-:Y:S01]  /*6d30*/  SHF.R.S32.HI R7, RZ, 0x1f, R4 ;  /* 0x0000001fff077819 */ /* 0x000fe20000011404 */
[----:B------:R-:W-:Y:S01]  /*6d40*/  IMAD R5, R5, c[0x0][0x1a8], RZ ;  /* 0x00006a0005057a24 */ /* 0x000fe200078e02ff */
[----:B------:R-:W-:Y:S02]  /*6d50*/  LOP3.LUT R0, R0, 0x1c0, RZ, 0xc0, !PT ;  /* 0x000001c000007812 */ /* 0x000fe400078ec0ff */
[----:B------:R-:W-:Y:S01]  /*6d60*/  LEA.HI R28, R7, R4, RZ, 0x3 ;  /* 0x00000004071c7211 */ /* 0x000fe200078f18ff */
[----:B------:R-:W-:Y:S01]  /*6d70*/  IMAD R9, R6, c[0x0][0x1ac], R5 ;  /* 0x00006b0006097a24 */ /* 0x000fe200078e0205 */
[----:B------:R-:W-:Y:S02]  /*6d80*/  LEA.HI R5, R29, R168, RZ, 0x6 ;  /* 0x000000a81d057211 */ /* 0x000fe400078f30ff */
[----:B------:R-:W-:Y:S02]  /*6d90*/  SHF.R.U32.HI R8, RZ, 0x3, R0 ;  /* 0x00000003ff087819 */ /* 0x000fe40000011600 */
[----:B------:R-:W-:Y:S01]  /*6da0*/  LOP3.LUT R7, R0, 0x38, R12, 0xf8, !PT ;  /* 0x0000003800077812 */ /* 0x000fe200078ef80c */
[----:B------:R-:W-:Y:S01]  /*6db0*/  IMAD.SHL.U32 R5, R5, 0x8, RZ ;  /* 0x0000000805057824 */ /* 0x000fe200078e00ff */
[----:B------:R-:W-:-:S02]  /*6dc0*/  LOP3.LUT R0, R28, 0xfffffff8, RZ, 0xc0, !PT ;  /* 0xfffffff81c007812 */ /* 0x000fc400078ec0ff */
[----:B------:R-:W-:Y:S01]  /*6dd0*/  LOP3.LUT R6, R7, R8, RZ, 0x3c, !PT ;  /* 0x0000000807067212 */ /* 0x000fe200078e3cff */
[----:B------:R-:W-:Y:S01]  /*6de0*/  IMAD.MOV.U32 R8, RZ, RZ, 0x10 ;  /* 0x00000010ff087424 */ /* 0x000fe200078e00ff */
[----:B------:R-:W-:Y:S01]  /*6df0*/  IADD3 R23, R4, -R0, RZ ;  /* 0x8000000004177210 */ /* 0x000fe20007ffe0ff */
[----:B------:R-:W-:Y:S01]  /*6e00*/  IMAD.IADD R0, R3, 0x1, R9 ;  /* 0x0000000103007824 */ /* 0x000fe200078e0209 */
[----:B------:R-:W-:Y:S01]  /*6e10*/  LOP3.LUT R18, R6, 0xfffffe00, R5, 0xf8, !PT ;  /* 0xfffffe0006127812 */ /* 0x000fe200078ef805 */
[----:B------:R-:W-:Y:S01]  /*6e20*/  IMAD.MOV.U32 R6, RZ, RZ, 0x20 ;  /* 0x00000020ff067424 */ /* 0x000fe200078e00ff */
[----:B------:R-:W-:Y:S02]  /*6e30*/  R2P PR, R23, 0x6 ;  /* 0x0000000617007804 */ /* 0x000fe40000000000 */
[----:B------:R-:W-:-:S03]  /*6e40*/  LEA.HI.X R14, R2, c[0x0][0x164], R0, 0x1, P0 ;  /* 0x00005900020e7a11 */ /* 0x000fc600000f0c00 */
[----:B------:R-:W-:Y:S02]  /*6e50*/  SEL R8, R8, 0xfffffff0, !P1 ;  /* 0xfffffff008087807 */ /* 0x000fe40004800000 */
[----:B------:R-:W-:Y:S01]  /*6e60*/  SEL R6, R6, 0xffffffe0, !P2 ;  /* 0xffffffe006067807 */ /* 0x000fe20005000000 */
[----:B------:R-:W-:Y:S05]  /*6e70*/  BRA.DIV ~URZ, `(.L_x_362) ;  /* 0x00011b727f007947 */ /* 0x000fea000b800000 */
[----:B------:R1:W2:Y:S02]  /*6e80*/  SHFL.IDX PT, R0, R14, RZ, 0x181f ;  /* 0x00181fff0e007589 */ /* 0x0002a400000e0000 */
.L_x_478:
[----:B------:R-:W-:Y:S05]  /*6e90*/  BRA.DIV ~URZ, `(.L_x_363) ;  /* 0x00011bd27f007947 */ /* 0x000fea000b800000 */
[----:B------:R3:W4:Y:S02]  /*6ea0*/  SHFL.IDX PT, R2, R15, RZ, 0x181f ;  /* 0x00181fff0f027589 */ /* 0x00072400000e0000 */
.L_x_479:
[----:B------:R-:W-:Y:S01]  /*6eb0*/  IMAD R13, R13, c[0x0][0x2c4], RZ ;  /* 0x0000b1000d0d7a24 */ /* 0x000fe200078e02ff */
[----:B------:R-:W-:Y:S01]  /*6ec0*/  IADD3 R9, R153, R27, RZ ;  /* 0x0000001b99097210 */ /* 0x000fe20007ffe0ff */
[----:B------:R-:W-:Y:S01]  /*6ed0*/  BSSY B0, `(.L_x_364) ;  /* 0x0000014000007945 */ /* 0x000fe20003800000 */
[----:B--2---:R-:W-:Y:S02]  /*6ee0*/  MOV R3, R0 ;  /* 0x0000000000037202 */ /* 0x004fe40000000f00 */
[----:B------:R-:W-:-:S13]  /*6ef0*/  ISETP.GE.AND P0, PT, R9, R13, PT ;  /* 0x0000000d0900720c */ /* 0x000fda0003f06270 */
[----:B------:R-:W-:Y:S05]  /*6f00*/  @P0 BRA `(.L_x_365) ;  /* 0x0000010000000947 */ /* 0x000fea0003800000 */
[----:B------:R-:W-:Y:S01]  /*6f10*/  SHF.R.S32.HI R4, RZ, 0x1f, R20 ;  /* 0x0000001fff047819 */ /* 0x000fe20000011414 */
[----:B----4-:R-:W-:Y:S01]  /*6f20*/  IMAD.WIDE R10, R12, 0x2, R2 ;  /* 0x000000020c0a7825 */ /* 0x010fe200078e0202 */
[----:B------:R-:W-:Y:S02]  /*6f30*/  SHF.R.S32.HI R0, RZ, 0x1f, R21 ;  /* 0x0000001fff007819 */ /* 0x000fe40000011415 */
[----:B------:R-:W-:Y:S02]  /*6f40*/  LEA.HI R4, R4, R20, RZ, 0x3 ;  /* 0x0000001404047211 */ /* 0x000fe400078f18ff */
[----:B------:R-:W-:Y:S02]  /*6f50*/  LEA.HI R0, R0, R21, RZ, 0x3 ;  /* 0x0000001500007211 */ /* 0x000fe400078f18ff */
[----:B------:R-:W-:Y:S02]  /*6f60*/  LOP3.LUT R4, R4, 0xfffffff8, RZ, 0xc0, !PT ;  /* 0xfffffff804047812 */ /* 0x000fe400078ec0ff */
[----:B------:R-:W-:Y:S01]  /*6f70*/  LOP3.LUT R7, R0, 0xfffffff8, RZ, 0xc0, !PT ;  /* 0xfffffff800077812 */ /* 0x000fe200078ec0ff */
[----:B------:R-:W-:-:S02]  /*6f80*/  IMAD.SHL.U32 R0, R18, 0x2, RZ ;  /* 0x0000000212007824 */ /* 0x000fc400078e00ff */
[----:B------:R-:W-:-:S03]  /*6f90*/  IMAD.WIDE R4, R4, 0x2, R2 ;  /* 0x0000000204047825 */ /* 0x000fc600078e0202 */
[----:B------:R-:W-:Y:S01]  /*6fa0*/  @!PT LDS RZ, [RZ] ;  /* 0x00000000fffff984 */ /* 0x000fe20000000800 */
[----:B------:R-:W-:Y:S01]  /*6fb0*/  @!PT LDS RZ, [RZ] ;  /* 0x00000000fffff984 */ /* 0x000fe20000000800 */
[----:B------:R-:W-:Y:S01]  /*6fc0*/  @!PT LDS RZ, [RZ] ;  /* 0x00000000fffff984 */ /* 0x000fe20000000800 */
[----:B------:R2:W-:Y:S01]  /*6fd0*/  LDGSTS.E.BYPASS.LTC128B.128 [R0+0xc100], [R10.64], !P3 ;  /* 0x0c1000000a007fae */ /* 0x0005e2000d901d46 */
[----:B------:R-:W-:-:S03]  /*6fe0*/  IMAD.WIDE R2, R7, 0x2, R2 ;  /* 0x0000000207027825 */ /* 0x000fc600078e0202 */
[----:B------:R2:W-:Y:S04]  /*6ff0*/  LDGSTS.E.BYPASS.LTC128B.128 [R0+0x10100], [R4.64], !P5 ;  /* 0x1010000004007fae */ /* 0x0005e8000e901d46 */
[----:B------:R2:W-:Y:S02]  /*7000*/  LDGSTS.E.BYPASS.LTC128B.128 [R0+0x14100], [R2.64], !P4 ;  /* 0x1410000002007fae */ /* 0x0005e4000e101d46 */
.L_x_365:
[----:B------:R-:W-:Y:S05]  /*7010*/  BSYNC B0 ;  /* 0x0000000000007941 */ /* 0x000fea0003800000 */
.L_x_364:
[----:B------:R-:W-:Y:S05]  /*7020*/  BRA.DIV ~URZ, `(.L_x_366) ;  /* 0x00011ac27f007947 */ /* 0x000fea000b800000 */
[----:B--2---:R2:W1:Y:S04]  /*7030*/  SHFL.IDX PT, R4, R14, 0x1, 0x181f ;  /* 0x00381f000e047f89 */ /* 0x00446800000e0000 */
[----:B----4-:R2:W4:Y:S02]  /*7040*/  SHFL.IDX PT, R2, R15, 0x1, 0x181f ;  /* 0x00381f000f027f89 */ /* 0x01052400000e0000 */
.L_x_480:
[----:B------:R-:W-:Y:S01]  /*7050*/  IADD3 R0, R9, 0x20, RZ ;  /* 0x0000002009007810 */ /* 0x000fe20007ffe0ff */
[----:B------:R-:W-:Y:S01]  /*7060*/  BSSY B0, `(.L_x_367) ;  /* 0x0000014000007945 */ /* 0x000fe20003800000 */
[----:B-1----:R-:W-:-:S02]  /*7070*/  IMAD.MOV.U32 R3, RZ, RZ, R4 ;  /* 0x000000ffff037224 */ /* 0x002fc400078e0004 */
        /* <DEDUP_REMOVED lines=18> */
.L_x_368:
[----:B------:R-:W-:Y:S05]  /*71a0*/  BSYNC B0 ;  /* 0x0000000000007941 */ /* 0x000fea0003800000 */
.L_x_367:
[----:B------:R-:W-:Y:S05]  /*71b0*/  BRA.DIV ~URZ, `(.L_x_369) ;  /* 0x00011a227f007947 */ /* 0x000fea000b800000 */
[----:B-1----:R1:W2:Y:S02]  /*71c0*/  SHFL.IDX PT, R4, R14, 0x2, 0x181f ;  /* 0x00581f000e047f89 */ /* 0x0022a400000e0000 */
.L_x_481:
[----:B------:R-:W-:Y:S05]  /*71d0*/  BRA.DIV ~URZ, `(.L_x_370) ;  /* 0x00011a827f007947 */ /* 0x000fea000b800000 */
[----:B----4-:R4:W1:Y:S02]  /*71e0*/  SHFL.IDX PT, R2, R15, 0x2, 0x181f ;  /* 0x00581f000f027f89 */ /* 0x01086400000e0000 */
.L_x_482:
[----:B------:R-:W-:Y:S01]  /*71f0*/  IADD3 R0, R9, 0x40, RZ ;  /* 0x0000004009007810 */ /* 0x000fe20007ffe0ff */
[----:B------:R-:W-:Y:S01]  /*7200*/  BSSY B0, `(.L_x_371) ;  /* 0x0000014000007945 */ /* 0x000fe20003800000 */
[----:B--2---:R-:W-:Y:S02]  /*7210*/  IMAD.MOV.U32 R3, RZ, RZ, R4 ;  /* 0x000000ffff037224 */ /* 0x004fe400078e0004 */
[----:B------:R-:W-:-:S13]  /*7220*/  ISETP.GE.AND P0, PT, R0, R13, PT ;  /* 0x0000000d0000720c */ /* 0x000fda0003f06270 */
[----:B------:R-:W-:Y:S05]  /*7230*/  @P0 BRA `(.L_x_372) ;  /* 0x0000010000000947 */ /* 0x000fea0003800000 */
[----:B------:R-:W-:Y:S01]  /*7240*/  SHF.R.S32.HI R4, RZ, 0x1f, R20 ;  /* 0x0000001fff047819 */ /* 0x000fe20000011414 */
[----:B-1----:R-:W-:Y:S01]  /*7250*/  IMAD.WIDE R10, R12, 0x2, R2 ;  /* 0x000000020c0a7825 */ /* 0x002fe200078e0202 */
        /* <DEDUP_REMOVED lines=14> */
.L_x_372:
[----:B------:R-:W-:Y:S05]  /*7340*/  BSYNC B0 ;  /* 0x0000000000007941 */ /* 0x000fea0003800000 */
.L_x_371:
[----:B------:R-:W-:Y:S05]  /*7350*/  BRA.DIV ~URZ, `(.L_x_373) ;  /* 0x000119827f007947 */ /* 0x000fea000b800000 */
[----:B-1----:R-:W1:Y:S04]  /*7360*/  SHFL.IDX PT, R14, R14, 0x3, 0x181f ;  /* 0x00781f000e0e7f89 */ /* 0x002e6800000e0000 */
[----:B------:R2:W3:Y:S02]  /*7370*/  SHFL.IDX PT, R0, R15, 0x3, 0x181f ;  /* 0x00781f000f007f89 */ /* 0x0004e400000e0000 */
.L_x_483:
[----:B--2---:R-:W2:Y:S04]  /*7380*/  LDL R19, [R1] ;  /* 0x0000000001137983 */ /* 0x004ea80000100800 */
[----:B------:R4:W5:Y:S04]  /*7390*/  LDL R24, [R1+0x64] ;  /* 0x0000640001187983 */ /* 0x0009680000100800 */
[----:B------:R4:W5:Y:S01]  /*73a0*/  LDL R227, [R1+0x48] ;  /* 0x0000480001e37983 */ /* 0x0009620000100800 */
[----:B------:R-:W-:Y:S01]  /*73b0*/  IADD3 R2, R9, 0x60, RZ ;  /* 0x0000006009027810 */ /* 0x000fe20007ffe0ff */
[----:B-1-34-:R-:W-:Y:S01]  /*73c0*/  IMAD.MOV.U32 R15, RZ, RZ, R14 ;  /* 0x000000ffff0f7224 */ /* 0x01afe200078e000e */
[----:B------:R-:W-:Y:S01]  /*73d0*/  SHF.R.S32.HI R5, RZ, 0x4, R26 ;  /* 0x00000004ff057819 */ /* 0x000fe2000001141a */
[----:B------:R-:W-:Y:S01]  /*73e0*/  IMAD.MOV.U32 R14, RZ, RZ, R0 ;  /* 0x000000ffff0e7224 */ /* 0x000fe200078e0000 */
[----:B------:R-:W-:Y:S01]  /*73f0*/  ISETP.GE.AND P0, PT, R2, R13, PT ;  /* 0x0000000d0200720c */ /* 0x000fe20003f06270 */
[----:B------:R-:W1:Y:S01]  /*7400*/  S2R R30, SR_CTAID.Y ;  /* 0x00000000001e7919 */ /* 0x000e620000002600 */
[----:B------:R-:W-:Y:S01]  /*7410*/  IADD3 R16, P1, R1, c[0x0][0x20], RZ ;  /* 0x0000080001107a10 */ /* 0x000fe20007f3e0ff */
[----:B------:R-:W-:Y:S01]  /*7420*/  ULDC.64 UR4, c[0x0][0x40] ;  /* 0x0000100000047ab9 */ /* 0x000fe20000000a00 */
[----:B-----5:R-:W-:Y:S01]  /*7430*/  IMAD.WIDE.U32 R236, R25, c[0x0][0x2b0], RZ ;  /* 0x0000ac0019ec7a25 */ /* 0x020fe200078e00ff */
[----:B------:R-:W-:Y:S01]  /*7440*/  UIADD3 UR4, UP0, UR4, 0x160, URZ ;  /* 0x0000016004047890 */ /* 0x000fe2000ff1e03f */
[----:B------:R-:W-:-:S02]  /*7450*/  IADD3 R10, P2, R16, 0x48, RZ ;  /* 0x00000048100a7810 */ /* 0x000fc40007f5e0ff */
[----:B------:R-:W-:Y:S01]  /*7460*/  IMAD.X R17, RZ, RZ, c[0x0][0x24], P1 ;  /* 0x00000900ff117624 */ /* 0x000fe200008e06ff */
[----:B------:R-:W-:Y:S01]  /*7470*/  IADD3 R4, P1, R16, 0x4, RZ ;  /* 0x0000000410047810 */ /* 0x000fe20007f3e0ff */
[----:B------:R-:W-:Y:S02]  /*7480*/  UIADD3.X UR5, URZ, UR5, URZ, UP0, !UPT ;  /* 0x000000053f057290 */ /* 0x000fe400087fe43f */
[----:B------:R-:W-:Y:S01]  /*7490*/  IMAD.X R11, RZ, RZ, R17, P2 ;  /* 0x000000ffff0b7224 */ /* 0x000fe200010e0611 */
[----:B------:R-:W-:Y:S01]  /*74a0*/  @!P0 SHF.R.S32.HI R0, RZ, 0x1f, R20 ;  /* 0x0000001fff008819 */ /* 0x000fe20000011414 */
[----:B------:R-:W-:Y:S01]  /*74b0*/  @!P0 IMAD.SHL.U32 R18, R18, 0x2, RZ ;  /* 0x0000000212128824 */ /* 0x000fe200078e00ff */
[----:B------:R-:W-:Y:S01]  /*74c0*/  STL.64 [R1+0x20], R16 ;  /* 0x0000201001007387 */ /* 0x000fe20000100a00 */
[----:B------:R-:W-:Y:S01]  /*74d0*/  @!P0 IMAD.WIDE R2, R12, 0x2, R14 ;  /* 0x000000020c028825 */ /* 0x000fe200078e020e */
[----:B------:R-:W-:Y:S02]  /*74e0*/  @!P0 LEA.HI R7, R0, R20, RZ, 0x3 ;  /* 0x0000001400078211 */ /* 0x000fe400078f18ff */
[----:B------:R3:W-:Y:S01]  /*74f0*/  STL.64 [R1+0x30], R10 ;  /* 0x0000300a01007387 */ /* 0x0007e20000100a00 */
[----:B------:R-:W-:-:S03]  /*7500*/  IMAD.SHL.U32 R0, R23, 0x40, RZ ;  /* 0x0000004017007824 */ /* 0x000fc600078e00ff */
[----:B------:R-:W-:Y:S01]  /*7510*/  @!PT LDS RZ, [RZ] ;  /* 0x00000000fffff984 */ /* 0x000fe20000000800 */
[----:B------:R-:W-:Y:S01]  /*7520*/  @!PT LDS RZ, [RZ] ;  /* 0x00000000fffff984 */ /* 0x000fe20000000800 */
[----:B------:R-:W-:Y:S01]  /*7530*/  @!PT LDS RZ, [RZ] ;  /* 0x00000000fffff984 */ /* 0x000fe20000000800 */
[----:B------:R4:W-:Y:S01]  /*7540*/  @!P0 LDGSTS.E.BYPASS.LTC128B.128 [R18+0xf100], [R2.64], !P3 ;  /* 0x0f10000002128fae */ /* 0x0009e2000d901d46 */
[----:B------:R-:W-:Y:S02]  /*7550*/  IADD3 R12, P3, R16, 0x10, RZ ;  /* 0x00000010100c7810 */ /* 0x000fe40007f7e0ff */
[----:B------:R-:W-:Y:S02]  /*7560*/  LOP3.LUT R0, R0, 0x1c0, RZ, 0xc0, !PT ;  /* 0x000001c000007812 */ /* 0x000fe400078ec0ff */
[----:B-1----:R-:W-:Y:S01]  /*7570*/  SHF.R.S32.HI R31, RZ, 0x1f, R30 ;  /* 0x0000001fff1f7819 */ /* 0x002fe2000001141e */
[----:B------:R-:W-:Y:S01]  /*7580*/  IMAD.X R13, RZ, RZ, R17, P3 ;  /* 0x000000ffff0d7224 */ /* 0x000fe200018e0611 */
[----:B------:R-:W1:Y:S04]  /*7590*/  S2R R30, SR_CTAID.Y ;  /* 0x00000000001e7919 */ /* 0x000e680000002600 */
[----:B------:R-:W-:Y:S01]  /*75a0*/  STL.64 [R1+0x28], R12 ;  /* 0x0000280c01007387 */ /* 0x000fe20000100a00 */
[----:B----4-:R-:W-:-:S02]  /*75b0*/  LEA.HI R2, R26, R5, RZ, 0x1 ;  /* 0x000000051a027211 */ /* 0x010fc400078f08ff */
[----:B------:R-:W-:Y:S02]  /*75c0*/  @!P0 SHF.R.S32.HI R3, RZ, 0x1f, R21 ;  /* 0x0000001fff038819 */ /* 0x000fe40000011415 */
[----:B------:R-:W-:Y:S01]  /*75d0*/  LOP3.LUT R2, R2, 0xfffffffe, RZ, 0xc0, !PT ;  /* 0xfffffffe02027812 */ /* 0x000fe200078ec0ff */
[----:B-1----:R-:W-:Y:S01]  /*75e0*/  IMAD.WIDE.U32 R250, R30, c[0x0][0x1e8], RZ ;  /* 0x00007a001efa7a25 */ /* 0x002fe200078e00ff */
[----:B------:R-:W-:-:S03]  /*75f0*/  @!P0 LEA.HI R9, R3, R21, RZ, 0x3 ;  /* 0x0000001503098211 */ /* 0x000fc600078f18ff */
[----:B------:R-:W-:Y:S01]  /*7600*/  IMAD.IADD R26, R5, 0x1, -R2 ;  /* 0x00000001051a7824 */ /* 0x000fe200078e0a02 */
[----:B---3--:R-:W-:Y:S01]  /*7610*/  @!P0 LOP3.LUT R10, R9, 0xfffffff8, RZ, 0xc0, !PT ;  /* 0xfffffff8090a8812 */ /* 0x008fe200078ec0ff */
[----:B------:R-:W-:Y:S01]  /*7620*/  IMAD.X R5, RZ, RZ, R17, P1 ;  /* 0x000000ffff057224 */ /* 0x000fe200008e0611 */
[----:B------:R-:W-:-:S04]  /*7630*/  IADD3 R2, P1, R16, 0x8, RZ ;  /* 0x0000000810027810 */ /* 0x000fc80007f3e0ff */
[----:B------:R1:W-:Y:S01]  /*7640*/  STL.64 [R1+0x38], R4 ;  /* 0x0000380401007387 */ /* 0x0003e20000100a00 */
[----:B------:R-:W-:-:S05]  /*7650*/  IMAD.X R3, RZ, RZ, R17, P1 ;  /* 0x000000ffff037224 */ /* 0x000fca00008e0611 */
[----:B------:R3:W-:Y:S01]  /*7660*/  STL.64 [R1+0x40], R2 ;  /* 0x0000400201007387 */ /* 0x0007e20000100a00 */
[----:B-1----:R-:W-:Y:S01]  /*7670*/  @!P0 LOP3.LUT R4, R7, 0xfffffff8, RZ, 0xc0, !PT ;  /* 0xfffffff807048812 */ /* 0x002fe200078ec0ff */
[----:B------:R-:W-:-:S04]  /*7680*/  IMAD.SHL.U32 R7, R26, 0x8, RZ ;  /* 0x000000081a077824 */ /* 0x000fc800078e00ff */
[----:B------:R-:W-:Y:S01]  /*7690*/  @!P0 IMAD.WIDE R4, R4, 0x2, R14 ;  /* 0x0000000204048825 */ /* 0x000fe200078e020e */
[----:B------:R-:W-:Y:S02]  /*76a0*/  LOP3.LUT R9, R0, 0x8, R7, 0xf8, !PT ;  /* 0x0000000800097812 */ /* 0x000fe400078ef807 */
[----:B------:R-:W-:Y:S01]  /*76b0*/  SHF.R.U32.HI R7, RZ, 0x3, R0 ;  /* 0x00000003ff077819 */ /* 0x000fe20000011600 */
[----:B---3--:R-:W-:Y:S01]  /*76c0*/  IMAD.U32 R2, RZ, RZ, UR4 ;  /* 0x00000004ff027e24 */ /* 0x008fe2000f8e00ff */
[----:B------:R-:W-:Y:S01]  /*76d0*/  SHF.R.S32.HI R0, RZ, 0x1f, R25 ;  /* 0x0000001fff007819 */ /* 0x000fe20000011419 */
[----:B------:R1:W-:Y:S01]  /*76e0*/  @!P0 LDGSTS.E.BYPASS.LTC128B.128 [R18+0x13100], [R4.64], !P5 ;  /* 0x1310000004128fae */ /* 0x0003e2000e901d46 */
[----:B------:R-:W-:Y:S01]  /*76f0*/  LOP3.LUT R23, R9, R7, RZ, 0x3c, !PT ;  /* 0x0000000709177212 */ /* 0x000fe200078e3cff */
[----:B------:R-:W-:Y:S02]  /*7700*/  IMAD.U32 R3, RZ, RZ, UR5 ;  /* 0x00000005ff037e24 */ /* 0x000fe4000f8e00ff */
[----:B------:R-:W-:-:S02]  /*7710*/  IMAD R0, R0, c[0x0][0x2b0], RZ ;  /* 0x0000ac0000007a24 */ /* 0x000fc400078e02ff */
[----:B------:R-:W-:Y:S01]  /*7720*/  IMAD.SHL.U32 R9, R22, 0x40, RZ ;  /* 0x0000004016097824 */ /* 0x000fe200078e00ff */
[----:B------:R3:W-:Y:S01]  /*7730*/  STL.64 [R1+0x18], R2 ;  /* 0x0000180201007387 */ /* 0x0007e20000100a00 */
[----:B------:R-:W-:-:S03]  /*7740*/  IMAD R7, R25, c[0x0][0x2b4], R0 ;  /* 0x0000ad0019077a24 */ /* 0x000fc600078e0200 */
[----:B------:R-:W-:Y:S01]  /*7750*/  LOP3.LUT R20, R9, 0x1c0, RZ, 0xc0, !PT ;  /* 0x000001c009147812 */ /* 0x000fe200078ec0ff */
[----:B------:R-:W-:Y:S02]  /*7760*/  IMAD.IADD R238, R237, 0x1, R7 ;  /* 0x00000001edee7824 */ /* 0x000fe400078e0207 */
[----:B-1----:R-:W-:Y:S02]  /*7770*/  IMAD R5, R31, c[0x0][0x210], RZ ;  /* 0x000084001f057a24 */ /* 0x002fe400078e02ff */
[----:B---3--:R-:W-:-:S04]  /*7780*/  @!P0 IMAD.WIDE R2, R10, 0x2, R14 ;  /* 0x000000020a028825 */ /* 0x008fc800078e020e */
[----:B------:R-:W-:Y:S01]  /*7790*/  IMAD.MOV.U32 R10, RZ, RZ, 0x20 ;  /* 0x00000020ff0a7424 */ /* 0x000fe200078e00ff */
[----:B------:R1:W-:Y:S01]  /*77a0*/  @!P0 LDGSTS.E.BYPASS.LTC128B.128 [R18+0x17100], [R2.64], !P4 ;  /* 0x1710000002128fae */ /* 0x0003e2000e101d46 */
[----:B------:R-:W-:Y:S01]  /*77b0*/  LOP3.LUT P0, RZ, R22, 0x4, RZ, 0xc0, !PT ;  /* 0x0000000416ff7812 */ /* 0x000fe2000780c0ff */
[----:B------:R-:W-:Y:S02]  /*77c0*/  IMAD.WIDE.U32 R14, R30, c[0x0][0x210], RZ ;  /* 0x000084001e0e7a25 */ /* 0x000fe400078e00ff */
[----:B------:R-:W0:Y:S01]  /*77d0*/  LDGDEPBAR ;  /* 0x00000000000079af */ /* 0x000e220000000000 */
[----:B------:R-:W-:Y:S01]  /*77e0*/  WARPSYNC 0xffffffff ;  /* 0xffffffff00007948 */ /* 0x000fe20003800000 */
[----:B-1----:R-:W-:Y:S02]  /*77f0*/  IMAD.SHL.U32 R2, R28, 0x40, RZ ;  /* 0x000000401c027824 */ /* 0x002fe400078e00ff */
[----:B------:R-:W-:-:S03]  /*7800*/  IMAD R3, R31, c[0x0][0x1e8], RZ ;  /* 0x00007a001f037a24 */ /* 0x000fc600078e02ff */
[----:B------:R-:W-:Y:S01]  /*7810*/  LOP3.LUT R21, R2, 0xfffffe00, RZ, 0xc0, !PT ;  /* 0xfffffe0002157812 */ /* 0x000fe200078ec0ff */
[C---:B------:R-:W-:Y:S02]  /*7820*/  IMAD R3, R30.reuse, c[0x0][0x1ec], R3 ;  /* 0x00007b001e037a24 */ /* 0x040fe400078e0203 */
[----:B------:R-:W-:Y:S01]  /*7830*/  IMAD R2, R30, c[0x0][0x214], R5 ;  /* 0x000085001e027a24 */ /* 0x000fe200078e0205 */
[----:B------:R-:W-:Y:S01]  /*7840*/  SEL R5, R10, 0xffffffe0, !P0 ;  /* 0xffffffe00a057807 */ /* 0x000fe20004000000 */
[----:B------:R-:W-:Y:S02]  /*7850*/  IMAD.IADD R239, R251, 0x1, R3 ;  /* 0x00000001fbef7824 */ /* 0x000fe400078e0203 */
[----:B------:R-:W-:Y:S01]  /*7860*/  IMAD.IADD R240, R15, 0x1, R2 ;  /* 0x000000010ff07824 */ /* 0x000fe200078e0202 */
[----:B--2---:R-:W-:-:S04]  /*7870*/  SHF.R.S32.HI R12, RZ, 0x1f, R19 ;  /* 0x0000001fff0c7819 */ /* 0x004fc80000011413 */
[----:B------:R-:W-:-:S04]  /*7880*/  LEA.HI R4, R12, R19, RZ, 0x3 ;  /* 0x000000130c047211 */ /* 0x000fc800078f18ff */
[----:B------:R-:W-:-:S05]  /*7890*/  LOP3.LUT R0, R4, 0xfffffff8, RZ, 0xc0, !PT ;  /* 0xfffffff804007812 */ /* 0x000fca00078ec0ff */
[----:B------:R-:W-:-:S04]  /*78a0*/  IMAD.IADD R0, R19, 0x1, -R0 ;  /* 0x0000000113007824 */ /* 0x000fc800078e0a00 */
[----:B------:R-:W-:-:S05]  /*78b0*/  IMAD.SHL.U32 R214, R0, 0x8, RZ ;  /* 0x0000000800d67824 */ /* 0x000fca00078e00ff */
[C---:B------:R-:W-:Y:S02]  /*78c0*/  IADD3 R114, R214.reuse, 0x80, RZ ;  /* 0x00000080d6727810 */ /* 0x040fe40007ffe0ff */
[----:B------:R-:W-:Y:S02]  /*78d0*/  IADD3 R217, R214, 0x40, RZ ;  /* 0x00000040d6d97810 */ /* 0x000fe40007ffe0ff */
[----:B------:R-:W-:Y:S02]  /*78e0*/  ISETP.GE.AND P5, PT, R114, c[0x0][0x1d4], PT ;  /* 0x0000750072007a0c */ /* 0x000fe40003fa6270 */
[----:B------:R-:W-:Y:S02]  /*78f0*/  ISETP.GE.AND P6, PT, R214, c[0x0][0x1d4], PT ;  /* 0x00007500d6007a0c */ /* 0x000fe40003fc6270 */
[----:B------:R-:W-:Y:S02]  /*7900*/  ISETP.GE.AND P3, PT, R217, c[0x0][0x1d4], PT ;  /* 0x00007500d9007a0c */ /* 0x000fe40003f66270 */
[----:B------:R-:W-:-:S02]  /*7910*/  SEL R249, RZ, 0x10, P5 ;  /* 0x00000010fff97807 */ /* 0x000fc40002800000 */
[----:B------:R-:W-:Y:S01]  /*7920*/  SHF.R.S32.HI R7, RZ, 0x3, R4 ;  /* 0x00000003ff077819 */ /* 0x000fe20000011404 */
[----:B------:R-:W-:Y:S01]  /*7930*/  IMAD.MOV.U32 R2, RZ, RZ, c[0x0][0x2b8] ;  /* 0x0000ae00ff027624 */ /* 0x000fe200078e00ff */
[----:B------:R-:W-:Y:S01]  /*7940*/  BAR.SYNC.DEFER_BLOCKING 0x0 ;  /* 0x0000000000007b1d */ /* 0x000fe20000010000 */
[----:B------:R-:W-:-:S02]  /*7950*/  IMAD.SHL.U32 R113, R117, 0x40, RZ ;  /* 0x0000004075717824 */ /* 0x000fc400078e00ff */
[----:B------:R-:W-:Y:S01]  /*7960*/  IMAD R219, R0, 0x20, R7 ;  /* 0x0000002000db7824 */ /* 0x000fe200078e0207 */
[----:B------:R-:W-:Y:S01]  /*7970*/  ISETP.NE.AND P1, PT, R2, 0x1, PT ;  /* 0x000000010200780c */ /* 0x000fe20003f25270 */
[----:B------:R-:W-:Y:S02]  /*7980*/  IMAD.MOV.U32 R202, RZ, RZ, RZ ;  /* 0x000000ffffca7224 */ /* 0x000fe400078e00ff */
[----:B------:R-:W-:-:S05]  /*7990*/  IMAD.IADD R2, R219, 0x1, R113 ;  /* 0x00000001db027824 */ /* 0x000fca00078e0271 */
[----:B------:R-:W-:Y:S01]  /*79a0*/  ISETP.GE.AND P0, PT, R2, R24, PT ;  /* 0x000000180200720c */ /* 0x000fe20003f06270 */
[----:B------:R-:W-:-:S03]  /*79b0*/  IMAD.IADD R2, R227, 0x1, R2 ;  /* 0x00000001e3027824 */ /* 0x000fc600078e0202 */
[----:B------:R-:W-:Y:S01]  /*79c0*/  ISETP.GT.OR P0, PT, R219, 0x3f, P0 ;  /* 0x0000003fdb00780c */ /* 0x000fe20000704670 */
[----:B------:R-:W-:-:S04]  /*79d0*/  @P1 IMAD.HI.U32 R3, R2, c[0x0][0x2bc], RZ ;  /* 0x0000af0002031a27 */ /* 0x000fc800078e00ff */
[----:B------:R-:W-:Y:S01]  /*79e0*/  IMAD.MOV.U32 R0, RZ, RZ, R2 ;  /* 0x000000ffff007224 */ /* 0x000fe200078e0002 */
[----:B------:R-:W-:-:S07]  /*79f0*/  @P1 SHF.R.U32.HI R0, RZ, c[0x0][0x2c0], R3 ;  /* 0x0000b000ff001a19 */ /* 0x000fce0000011603 */
[----:B------:R-:W-:-:S04]  /*7a00*/  @!P0 IADD3 R3, P1, R0, R236, RZ ;  /* 0x000000ec00038210 */ /* 0x000fc80007f3e0ff */
[----:B------:R-:W-:Y:S02]  /*7a10*/  @!P0 LEA.HI.X.SX32 R4, R0, R238, 0x1, P1 ;  /* 0x000000ee00048211 */ /* 0x000fe400008f0eff */
[----:B------:R-:W-:-:S04]  /*7a20*/  @!P0 LEA R10, P1, R3, c[0x0][0x2a0], 0x2 ;  /* 0x0000a800030a8a11 */ /* 0x000fc800078210ff */
[----:B------:R-:W-:-:S05]  /*7a30*/  @!P0 LEA.HI.X R11, R3, c[0x0][0x2a4], R4, 0x2, P1 ;  /* 0x0000a900030b8a11 */ /* 0x000fca00008f1404 */
[----:B------:R-:W2:Y:S01]  /*7a40*/  @!P0 LDG.E R202, [R10.64] ;  /* 0x000000060aca8981 */ /* 0x000ea2000c1e1900 */
[----:B------:R-:W-:Y:S01]  /*7a50*/  IMAD.MOV R0, RZ, RZ, -R0 ;  /* 0x000000ffff007224 */ /* 0x000fe200078e0a00 */
[----:B------:R-:W-:Y:S01]  /*7a60*/  IADD3 R95, -R7, R24, -R113 ;  /* 0x00000018075f7210 */ /* 0x000fe20007ffe971 */
[----:B------:R-:W-:Y:S01]  /*7a70*/  BSSY B2, `(.L_x_374) ;  /* 0x0000045000027945 */ /* 0x000fe20003800000 */
[----:B------:R-:W-:Y:S01]  /*7a80*/  SHF.R.S32.HI R9, RZ, 0x1f, R114 ;  /* 0x0000001fff097819 */ /* 0x000fe20000011472 */
[----:B------:R-:W-:Y:S01]  /*7a90*/  IMAD R205, R0, c[0x0][0x2b8], R2 ;  /* 0x0000ae0000cd7a24 */ /* 0x000fe200078e0202 */
[----:B------:R-:W-:Y:S02]  /*7aa0*/  ISETP.GE.AND P1, PT, R95, 0x1, PT ;  /* 0x000000015f00780c */ /* 0x000fe40003f26270 */
[----:B------:R-:W-:Y:S01]  /*7ab0*/  ISETP.GT.AND P4, PT, R219, 0x3f, PT ;  /* 0x0000003fdb00780c */ /* 0x000fe20003f84270 */
[----:B------:R-:W-:Y:S01]  /*7ac0*/  IMAD.WIDE.U32 R2, R205, c[0x0][0x1e0], RZ ;  /* 0x00007800cd027a25 */ /* 0x000fe200078e00ff */
[----:B------:R-:W-:-:S02]  /*7ad0*/  SHF.R.S32.HI R115, RZ, 0x1f, R205 ;  /* 0x0000001fff737819 */ /* 0x000fc400000114cd */
[----:B------:R-:W-:-:S03]  /*7ae0*/  MOV R112, 0x7ec0 ;  /* 0x00007ec000707802 */ /* 0x000fc60000000f00 */
[----:B------:R-:W-:-:S04]  /*7af0*/  IMAD R0, R115, c[0x0][0x1e0], RZ ;  /* 0x0000780073007a24 */ /* 0x000fc800078e02ff */
[----:B------:R-:W-:-:S04]  /*7b00*/  IMAD R0, R205, c[0x0][0x1e4], R0 ;  /* 0x00007900cd007a24 */ /* 0x000fc800078e0200 */
[----:B------:R-:W-:Y:S01]  /*7b10*/  IMAD.IADD R3, R3, 0x1, R0 ;  /* 0x0000000103037824 */ /* 0x000fe200078e0200 */
[----:B--2---:R-:W-:-:S03]  /*7b20*/  SHF.R.S32.HI R116, RZ, 0x1f, R202 ;  /* 0x0000001fff747819 */ /* 0x004fc600000114ca */
[----:B------:R-:W-:-:S04]  /*7b30*/  IMAD.WIDE.U32 R2, R202, c[0x0][0x1f0], R2 ;  /* 0x00007c00ca027a25 */ /* 0x000fc800078e0002 */
[----:B------:R-:W-:Y:S01]  /*7b40*/  IMAD R4, R116, c[0x0][0x1f0], RZ ;  /* 0x00007c0074047a24 */ /* 0x000fe200078e02ff */
[----:B------:R-:W-:-:S03]  /*7b50*/  IADD3 R0, P0, R250, R2, RZ ;  /* 0x00000002fa007210 */ /* 0x000fc60007f1e0ff */
[----:B------:R-:W-:-:S05]  /*7b60*/  IMAD R4, R202, c[0x0][0x1f4], R4 ;  /* 0x00007d00ca047a24 */ /* 0x000fca00078e0204 */
[----:B------:R-:W-:Y:S01]  /*7b70*/  IADD3.X R2, R239, R3, R4, P0, !PT ;  /* 0x00000003ef027210 */ /* 0x000fe200007fe404 */
[----:B------:R-:W-:Y:S01]  /*7b80*/  IMAD.SHL.U32 R4, R7, 0x40, RZ ;  /* 0x0000004007047824 */ /* 0x000fe200078e00ff */
[----:B------:R-:W-:-:S04]  /*7b90*/  LEA R10, P0, R0, c[0x0][0x1c8], 0x1 ;  /* 0x00007200000a7a11 */ /* 0x000fc800078008ff */
[----:B------:R-:W-:Y:S02]  /*7ba0*/  LEA.HI.X R0, R0, c[0x0][0x1cc], R2, 0x1, P0 ;  /* 0x0000730000007a11 */ /* 0x000fe400000f0c02 */
[----:B------:R-:W-:Y:S01]  /*7bb0*/  SHFL.IDX PT, R2, R10, RZ, 0x181f ;  /* 0x00181fff0a027589 */ /* 0x000fe200000e0000 */
[----:B------:R-:W-:Y:S02]  /*7bc0*/  LOP3.LUT R4, R4, 0x1c0, RZ, 0xc0, !PT ;  /* 0x000001c004047812 */ /* 0x000fe400078ec0ff */
[----:B------:R-:W-:Y:S01]  /*7bd0*/  ISETP.GT.AND P0, PT, R95, 0x20, PT ;  /* 0x000000205f00780c */ /* 0x000fe20003f04270 */
[----:B------:R-:W1:Y:S01]  /*7be0*/  SHFL.IDX PT, R3, R0, RZ, 0x181f ;  /* 0x00181fff00037589 */ /* 0x000e6200000e0000 */
[----:B------:R-:W-:-:S03]  /*7bf0*/  LOP3.LUT R7, R4, 0x38, R214, 0xf8, !PT ;  /* 0x0000003804077812 */ /* 0x000fc600078ef8d6 */
[----:B------:R-:W-:Y:S04]  /*7c00*/  SHFL.IDX PT, R10, R10, 0x1, 0x181f ;  /* 0x00381f000a0a7f89 */ /* 0x000fe800000e0000 */
[----:B------:R2:W3:Y:S02]  /*7c10*/  SHFL.IDX PT, R11, R0, 0x1, 0x181f ;  /* 0x00381f00000b7f89 */ /* 0x0004e400000e0000 */
[----:B--2---:R-:W-:Y:S02]  /*7c20*/  SHF.R.U32.HI R0, RZ, 0x3, R4 ;  /* 0x00000003ff007819 */ /* 0x004fe40000011604 */
[----:B------:R-:W-:Y:S01]  /*7c30*/  LEA.HI R4, R12, R19, RZ, 0x6 ;  /* 0x000000130c047211 */ /* 0x000fe200078f30ff */
[----:B-1----:R-:W-:Y:S01]  /*7c40*/  @P1 IMAD.WIDE R12, R214, 0x2, R2 ;  /* 0x00000002d60c1825 */ /* 0x002fe200078e0202 */
[----:B------:R-:W-:-:S02]  /*7c50*/  LOP3.LUT R0, R7, R0, RZ, 0x3c, !PT ;  /* 0x0000000007007212 */ /* 0x000fc400078e3cff */
[----:B------:R-:W-:Y:S01]  /*7c60*/  SHF.R.S32.HI R7, RZ, 0x1f, R217 ;  /* 0x0000001fff077819 */ /* 0x000fe200000114d9 */
[----:B------:R-:W-:-:S03]  /*7c70*/  IMAD.SHL.U32 R4, R4, 0x8, RZ ;  /* 0x0000000804047824 */ /* 0x000fc600078e00ff */
[----:B------:R-:W-:Y:S02]  /*7c80*/  LEA.HI R7, R7, R217, RZ, 0x3 ;  /* 0x000000d907077211 */ /* 0x000fe400078f18ff */
[----:B------:R-:W-:Y:S02]  /*7c90*/  LOP3.LUT R203, R0, 0xfffffe00, R4, 0xf8, !PT ;  /* 0xfffffe0000cb7812 */ /* 0x000fe400078ef804 */
[----:B------:R-:W-:Y:S02]  /*7ca0*/  LEA.HI R0, R9, R114, RZ, 0x3 ;  /* 0x0000007209007211 */ /* 0x000fe400078f18ff */
[----:B------:R-:W-:Y:S01]  /*7cb0*/  LOP3.LUT R245, R7, 0xfffffff8, RZ, 0xc0, !PT ;  /* 0xfffffff807f57812 */ /* 0x000fe200078ec0ff */
[C---:B------:R-:W-:Y:S01]  /*7cc0*/  @P1 IMAD.SHL.U32 R4, R203.reuse, 0x2, RZ ;  /* 0x00000002cb041824 */ /* 0x040fe200078e00ff */
[----:B------:R-:W-:Y:S01]  /*7cd0*/  LOP3.LUT R244, R0, 0xfffffff8, RZ, 0xc0, !PT ;  /* 0xfffffff800f47812 */ /* 0x000fe200078ec0ff */
[----:B------:R-:W-:Y:S01]  /*7ce0*/  @P0 IMAD.SHL.U32 R0, R203, 0x2, RZ ;  /* 0x00000002cb000824 */ /* 0x000fe200078e00ff */
[----:B------:R-:W-:Y:S01]  /*7cf0*/  LEA.HI R7, R29, R168, RZ, 0x5 ;  /* 0x000000a81d077211 */ /* 0x000fe200078f28ff */
[----:B------:R-:W-:Y:S01]  /*7d00*/  @P1 IMAD.WIDE R18, R245, 0x2, R2 ;  /* 0x00000002f5121825 */ /* 0x000fe200078e0202 */
[----:B------:R1:W-:Y:S01]  /*7d10*/  @P1 LDGSTS.E.BYPASS.LTC128B.128 [R4+0x6100], [R12.64], !P6 ;  /* 0x061000000c041fae */ /* 0x0003e2000f101d46 */
[----:B------:R-:W-:-:S02]  /*7d20*/  LOP3.LUT R9, R23, R21, RZ, 0xfc, !PT ;  /* 0x0000001517097212 */ /* 0x000fc400078efcff */
[----:B------:R-:W-:Y:S01]  /*7d30*/  @P1 IMAD.WIDE R14, R244, 0x2, R2 ;  /* 0x00000002f40e1825 */ /* 0x000fe200078e0202 */
[----:B------:R2:W-:Y:S01]  /*7d40*/  @P1 LDGSTS.E.BYPASS.LTC128B.128 [R4+0x8100], [R18.64], !P3 ;  /* 0x0810000012041fae */ /* 0x0005e2000d901d46 */
[----:B------:R-:W-:Y:S02]  /*7d50*/  SHF.R.S32.HI R248, RZ, 0x1f, R245 ;  /* 0x0000001ffff87819 */ /* 0x000fe400000114f5 */
[----:B---3--:R-:W-:Y:S01]  /*7d60*/  @P0 IMAD.WIDE R2, R245, 0x2, R10 ;  /* 0x00000002f5020825 */ /* 0x008fe200078e020a */
[----:B------:R2:W-:Y:S01]  /*7d70*/  @P1 LDGSTS.E.BYPASS.LTC128B.128 [R4+0xa100], [R14.64], !P5 ;  /* 0x0a1000000e041fae */ /* 0x0005e2000e901d46 */
[----:B------:R-:W-:Y:S02]  /*7d80*/  SHF.R.S32.HI R247, RZ, 0x1f, R244 ;  /* 0x0000001ffff77819 */ /* 0x000fe400000114f4 */
[----:B-1----:R-:W-:-:S04]  /*7d90*/  @P0 IMAD.WIDE R12, R214, 0x2, R10 ;  /* 0x00000002d60c0825 */ /* 0x002fc800078e020a */
[----:B------:R-:W-:Y:S01]  /*7da0*/  @P0 IMAD.WIDE R10, R244, 0x2, R10 ;  /* 0x00000002f40a0825 */ /* 0x000fe200078e020a */
[----:B------:R1:W-:Y:S03]  /*7db0*/  @P0 LDGSTS.E.BYPASS.LTC128B.128 [R0+0x7100], [R12.64], !P6 ;  /* 0x071000000c000fae */ /* 0x0003e6000f101d46 */
[----:B--2---:R-:W-:Y:S01]  /*7dc0*/  IMAD.MOV.U32 R4, RZ, RZ, 0x10 ;  /* 0x00000010ff047424 */ /* 0x004fe200078e00ff */
[----:B------:R2:W-:Y:S04]  /*7dd0*/  @P0 LDGSTS.E.BYPASS.LTC128B.128 [R0+0x9100], [R2.64], !P3 ;  /* 0x0910000002000fae */ /* 0x0005e8000d901d46 */
[----:B------:R1:W-:Y:S01]  /*7de0*/  @P0 LDGSTS.E.BYPASS.LTC128B.128 [R0+0xb100], [R10.64], !P5 ;  /* 0x0b1000000a000fae */ /* 0x0003e2000e901d46 */
[----:B------:R-:W-:-:S03]  /*7df0*/  LOP3.LUT P0, RZ, R22, 0x2, RZ, 0xc0, !PT ;  /* 0x0000000216ff7812 */ /* 0x000fc6000780c0ff */
[----:B------:R-:W0:Y:S01]  /*7e00*/  LDGDEPBAR ;  /* 0x00000000000079af */ /* 0x000e220000000000 */
[----:B------:R-:W-:Y:S01]  /*7e10*/  SEL R4, R4, 0xfffffff0, !P0 ;  /* 0xfffffff004047807 */ /* 0x000fe20004000000 */
[----:B--2---:R-:W-:Y:S01]  /*7e20*/  IMAD.SHL.U32 R2, R27, 0x8, RZ ;  /* 0x000000081b027824 */ /* 0x004fe200078e00ff */
[----:B------:R-:W-:Y:S01]  /*7e30*/  SHF.R.U32.HI R3, RZ, 0x3, R20 ;  /* 0x00000003ff037819 */ /* 0x000fe20000011614 */
[----:B-1----:R-:W-:-:S03]  /*7e40*/  IMAD.SHL.U32 R0, R7, 0x20, RZ ;  /* 0x0000002007007824 */ /* 0x002fc600078e00ff */
[----:B------:R-:W-:-:S04]  /*7e50*/  LOP3.LUT R2, R20, 0x8, R2, 0xf8, !PT ;  /* 0x0000000814027812 */ /* 0x000fc800078ef802 */
[----:B------:R-:W-:Y:S02]  /*7e60*/  LOP3.LUT R2, R2, R3, RZ, 0x3c, !PT ;  /* 0x0000000302027212 */ /* 0x000fe400078e3cff */
[----:B------:R-:W-:-:S03]  /*7e70*/  LOP3.LUT R0, R0, 0xfffffc00, RZ, 0xc0, !PT ;  /* 0xfffffc0000007812 */ /* 0x000fc600078ec0ff */
[----:B------:R-:W-:Y:S01]  /*7e80*/  IMAD R7, R26, 0x200, R2 ;  /* 0x000002001a077824 */ /* 0x000fe200078e0202 */
[----:B------:R-:W-:Y:S02]  /*7e90*/  IADD3 R0, R23, R21, R0 ;  /* 0x0000001517007210 */ /* 0x000fe40007ffe000 */
[----:B------:R-:W-:Y:S02]  /*7ea0*/  IADD3 R2, R16, 0x18, RZ ;  /* 0x0000001810027810 */ /* 0x000fe40007ffe0ff */
[----:B------:R-:W-:Y:S05]  /*7eb0*/  CALL.REL.NOINC `($_ZN7cutlass13device_kernelIN5flash19enable_sm80_to_sm89INS1_16FlashAttnFwdSm80INS1_25CollectiveMainloopFwdSm80ILi8ELi1ELb0EN4cute5tupleIJNS5_1CILi128EEENS7_ILi64EEENS7_ILi192EEEEEELi192ENS_10bfloat16_tEfNS_4arch4Sm80ELb0ELb1ELb1ELb1ELb1ELb1ELb1ELb0EEENS1_21CollectiveEpilogueFwdINS6_IJS8_SA_S9_EEENS6_IJNS7_ILi1EEESI_SI_EEESC_SE_Li256ELb1ELb1ELb0ELb0EEENS1_19SingleTileSchedulerILb1ELb0ELb1ELi128EEEEEEEEEvNT_6ParamsE$_ZZN5flash25CollectiveMainloopFwdSm80ILi8ELi1ELb0EN4cute5tupleIJNS1_1CILi128EEENS3_ILi64EEENS3_ILi192EEEEEELi192EN7cutlass10bfloat16_tEfNS8_4arch4Sm80ELb0ELb1ELb1ELb1ELb1ELb1ELb1ELb0EE3mmaINS_16FlashAttnFwdSm80ISC_NS_21CollectiveEpilogueFwdINS2_IJS4_S6_S5_EEENS2_IJNS3_ILi1EEESH_SH_EEES9_SB_Li256ELb1ELb1ELb0ELb0EEENS_19SingleTileSchedulerILb1ELb0ELb1ELi128EEEE13SharedStorageENS1_6TensorINS1_11ArrayEngineIfLm96EEENS1_6LayoutINS2_IJNS2_IJNS3_ILi2EEESS_EEESH_NS3_ILi24EEEEEENS2_IJNS2_IJSH_SS_EEENS3_ILi0EEENS3_ILi4EEEEEEEEEENS_7SoftmaxILi2ELi0EEEEEbRKNSC_6ParamsERT0_RT1_iRKNS_16SeqlenInfoQKNewKILb1ELb1EEENS2_IJiiiiEEERT_ENKUlvE_clEv) ;  /* 0x00012d9000007944 */ /* 0x000fea0003c00000 */
[----:B------:R-:W-:Y:S05]  /*7ec0*/  BSYNC B2 ;  /* 0x0000000000027941 */ /* 0x000fea0003800000 */
.L_x_374:
[----:B------:R2:W5:Y:S01]  /*7ed0*/  LDL R112, [R1] ;  /* 0x0000000001707983 */ /* 0x0005620000100800 */
[----:B------:R-:W-:-:S04]  /*7ee0*/  DEPBAR.LE SB0, 0x0 ;  /* 0x000080000000791a */ /* 0x000fc80000000000 */
[----:B------:R2:W5:Y:S01]  /*7ef0*/  LDL R224, [R1+0x10] ;  /* 0x0000100001e07983 */ /* 0x0005620000100800 */
[----:B------:R-:W-:Y:S01]  /*7f00*/  WARPSYNC 0xffffffff ;  /* 0xffffffff00007948 */ /* 0x000fe20003800000 */
[----:B------:R-:W-:Y:S01]  /*7f10*/  SHF.L.U32 R184, R7, 0x1, RZ ;  /* 0x0000000107b87819 */ /* 0x000fe200000006ff */
[----:B------:R-:W-:Y:S01]  /*7f20*/  IMAD.WIDE.U32 R2, R205, c[0x0][0x208], RZ ;  /* 0x00008200cd027a25 */ /* 0x000fe200078e00ff */
[----:B------:R-:W-:Y:S01]  /*7f30*/  BAR.SYNC.DEFER_BLOCKING 0x0 ;  /* 0x0000000000007b1d */ /* 0x000fe20000010000 */
[----:B------:R-:W-:Y:S02]  /*7f40*/  SHF.L.U32 R192, R0, 0x1, RZ ;  /* 0x0000000100c07819 */ /* 0x000fe400000006ff */
[----:B------:R-:W-:-:S03]  /*7f50*/  LEA R0, R4, R184, 0x1 ;  /* 0x000000b804007211 */ /* 0x000fc600078e08ff */
[----:B------:R-:W3:Y:S01]  /*7f60*/  S2R R10, SR_CTAID.Y ;  /* 0x00000000000a7919 */ /* 0x000ee20000002600 */
[----:B------:R-:W-:-:S03]  /*7f70*/  IMAD R193, R8, 0x2, R192 ;  /* 0x0000000208c17824 */ /* 0x000fc600078e02c0 */
[----:B------:R-:W4:Y:S04]  /*7f80*/  LDSM.16.M88.4 R56, [R0+0x6100] ;  /* 0x006100000038783b */ /* 0x000f280000000200 */
[----:B------:R-:W1:Y:S01]  /*7f90*/  LDSM.16.M88.4 R68, [R0+0x6900] ;  /* 0x006900000044783b */ /* 0x000e620000000200 */
[----:B---3--:R-:W-:-:S03]  /*7fa0*/  IMAD.WIDE.U32 R10, R10, c[0x0][0x210], RZ ;  /* 0x000084000a0a7a25 */ /* 0x008fc600078e00ff */
[----:B------:R-:W3:Y:S04]  /*7fb0*/  LDSM.16.M88.4 R80, [R0+0x7100] ;  /* 0x007100000050783b */ /* 0x000ee80000000200 */
[----:B------:R2:W1:Y:S04]  /*7fc0*/  LDSM.16.M88.4 R88, [R0+0x7900] ;  /* 0x007900000058783b */ /* 0x0004680000000200 */
[----:B-1----:R1:W1:Y:S04]  /*7fd0*/  LDSM.16.M88.4 R16, [R192+0xc100] ;  /* 0x00c10000c010783b */ /* 0x0022680000000200 */
[----:B------:R1:W1:Y:S04]  /*7fe0*/  LDSM.16.M88.4 R36, [R184+0x6100] ;  /* 0x00610000b824783b */ /* 0x0002680000000200 */
[----:B------:R1:W1:Y:S04]  /*7ff0*/  LDSM.16.M88.4 R28, [R184+0x6900] ;  /* 0x00690000b81c783b */ /* 0x0002680000000200 */
[----:B------:R1:W1:Y:S04]  /*8000*/  LDSM.16.M88.4 R44, [R184+0x7100] ;  /* 0x00710000b82c783b */ /* 0x0002680000000200 */
[----:B------:R1:W1:Y:S01]  /*8010*/  LDSM.16.M88.4 R60, [R184+0x7900] ;  /* 0x00790000b83c783b */ /* 0x0002620000000200 */
[----:B--2---:R-:W-:-:S03]  /*8020*/  IMAD R0, R115, c[0x0][0x208], RZ ;  /* 0x0000820073007a24 */ /* 0x004fc600078e02ff */
[----:B------:R2:W1:Y:S01]  /*8030*/  LDSM.16.M88.4 R24, [R193+0xc100] ;  /* 0x00c10000c118783b */ /* 0x0004620000000200 */
[----:B------:R-:W-:-:S05]  /*8040*/  IMAD R0, R205, c[0x0][0x20c], R0 ;  /* 0x00008300cd007a24 */ /* 0x000fca00078e0200 */
[----:B------:R-:W-:Y:S01]  /*8050*/  IADD3 R3, R3, R0, RZ ;  /* 0x0000000003037210 */ /* 0x000fe20007ffe0ff */
[----:B------:R-:W-:-:S04]  /*8060*/  IMAD R0, R116, c[0x0][0x218], RZ ;  /* 0x0000860074007a24 */ /* 0x000fc800078e02ff */
[----:B------:R-:W-:-:S04]  /*8070*/  IMAD.WIDE.U32 R2, R202, c[0x0][0x218], R2 ;  /* 0x00008600ca027a25 */ /* 0x000fc800078e0002 */
[----:B------:R-:W-:Y:S01]  /*8080*/  IMAD R7, R202, c[0x0][0x21c], R0 ;  /* 0x00008700ca077a24 */ /* 0x000fe200078e0200 */
[----:B------:R-:W-:Y:S02]  /*8090*/  IADD3 R2, P1, R10, R2, RZ ;  /* 0x000000020a027210 */ /* 0x000fe40007f3e0ff */
[----:B------:R-:W-:Y:S02]  /*80a0*/  IADD3 R0, R184, 0x6100, RZ ;  /* 0x00006100b8007810 */ /* 0x000fe40007ffe0ff */
[----:B------:R-:W-:Y:S02]  /*80b0*/  LEA R12, P0, R2, c[0x0][0x1f8], 0x1 ;  /* 0x00007e00020c7a11 */ /* 0x000fe400078008ff */
[----:B------:R-:W-:Y:S01]  /*80c0*/  IADD3.X R3, R240, R3, R7, P1, !PT ;  /* 0x00000003f0037210 */ /* 0x000fe20000ffe407 */
[----:B------:R-:W-:-:S03]  /*80d0*/  IMAD R191, R4, 0x2, R0 ;  /* 0x0000000204bf7824 */ /* 0x000fc600078e0200 */
[----:B------:R-:W-:Y:S01]  /*80e0*/  LEA.HI.X R7, R2, c[0x0][0x1fc], R3, 0x1, P0 ;  /* 0x00007f0002077a11 */ /* 0x000fe200000f0c03 */
[----:B------:R-:W-:Y:S05]  /*80f0*/  BRA.DIV ~URZ, `(.L_x_375) ;  /* 0x00010cd27f007947 */ /* 0x000fea000b800000 */
[----:B--234-:R2:W3:Y:S02]  /*8100*/  SHFL.IDX PT, R4, R7, RZ, 0x181f ;  /* 0x00181fff07047589 */ /* 0x01c4e400000e0000 */
.L_x_484:
[----:B------:R-:W4:Y:S01]  /*8110*/  SHFL.IDX PT, R0, R12, RZ, 0x181f ;  /* 0x00181fff0c007589 */ /* 0x000f2200000e0000 */
[C---:B------:R-:W-:Y:S01]  /*8120*/  ISETP.GE.AND P3, PT, R214.reuse, c[0x0][0x1d4], PT ;  /* 0x00007500d6007a0c */ /* 0x040fe20003f66270 */
[----:B------:R-:W-:Y:S01]  /*8130*/  IMAD.WIDE R14, R214, 0x2, RZ ;  /* 0x00000002d60e7825 */ /* 0x000fe200078e02ff */
[----:B------:R-:W-:Y:S01]  /*8140*/  ISETP.GE.AND P2, PT, R217, c[0x0][0x1d4], PT ;  /* 0x00007500d9007a0c */ /* 0x000fe20003f46270 */
[----:B------:R-:W2:Y:S01]  /*8150*/  SHFL.IDX PT, R20, R12, 0x1, 0x181f ;  /* 0x00381f000c147f89 */ /* 0x000ea200000e0000 */
[----:B------:R-:W-:Y:S01]  /*8160*/  ISETP.LT.OR P1, PT, R95, 0x1, P3 ;  /* 0x000000015f00780c */ /* 0x000fe20001f21670 */
[----:B------:R-:W-:Y:S01]  /*8170*/  IMAD.SHL.U32 R203, R203, 0x2, RZ ;  /* 0x00000002cbcb7824 */ /* 0x000fe200078e00ff */
[C---:B-1----:R-:W-:Y:S01]  /*8180*/  HMMA.16816.F32.BF16 R32, R16.reuse, R28, RZ ;  /* 0x0000001c1020723c */ /* 0x042fe200000418ff */
[----:B------:R-:W-:Y:S01]  /*8190*/  IMAD.WIDE R10, R245, 0x2, RZ ;  /* 0x00000002f50a7825 */ /* 0x000fe200078e02ff */
[----:B--2---:R-:W1:Y:S01]  /*81a0*/  SHFL.IDX PT, R7, R7, 0x1, 0x181f ;  /* 0x00381f0007077f89 */ /* 0x004e6200000e0000 */
[----:B------:R-:W-:Y:S01]  /*81b0*/  BSSY B0, `(.L_x_376) ;  /* 0x0000107000007945 */ /* 0x000fe20003800000 */
[----:B------:R-:W-:Y:S01]  /*81c0*/  SHF.R.S32.HI R252, RZ, 0x1f, R214 ;  /* 0x0000001ffffc7819 */ /* 0x000fe200000114d6 */
[----:B------:R-:W-:Y:S01]  /*81d0*/  IMAD R190, R5, 0x2, R184 ;  /* 0x0000000205be7824 */ /* 0x000fe200078e02b8 */
[----:B------:R-:W-:Y:S01]  /*81e0*/  IADD3 R204, R203, 0x100, RZ ;  /* 0x00000100cbcc7810 */ /* 0x000fe20007ffe0ff */
[----:B------:R-:W-:Y:S01]  /*81f0*/  IMAD R195, R6, 0x2, R192 ;  /* 0x0000000206c37824 */ /* 0x000fe200078e02c0 */
[----:B------:R-:W-:Y:S01]  /*8200*/  HMMA.16816.F32.BF16 R28, R16, R30, RZ ;  /* 0x0000001e101c723c */ /* 0x000fe200000418ff */
[----:B------:R-:W-:-:S02]  /*8210*/  IMAD R189, R5, 0x2, R191 ;  /* 0x0000000205bd7824 */ /* 0x000fc400078e02bf */
[----:B------:R-:W-:-:S05]  /*8220*/  IMAD R194, R6, 0x2, R193 ;  /* 0x0000000206c27824 */ /* 0x000fca00078e02c1 */
[----:B------:R-:W-:Y:S01]  /*8230*/  HMMA.16816.F32.BF16 R40, R16, R44, RZ ;  /* 0x0000002c1028723c */ /* 0x000fe200000418ff */
[----:B----4-:R-:W-:-:S05]  /*8240*/  IADD3 R2, P0, R0, R14, RZ ;  /* 0x0000000e00027210 */ /* 0x010fca0007f1e0ff */
[----:B---3--:R-:W-:Y:S02]  /*8250*/  IMAD.X R3, R15, 0x1, R4, P0 ;  /* 0x000000010f037824 */ /* 0x008fe400000e0604 */
[----:B------:R-:W-:Y:S03]  /*8260*/  HMMA.16816.F32.BF16 R48, R16, R60, RZ ;  /* 0x0000003c1030723c */ /* 0x000fe600000418ff */
[----:B------:R2:W-:Y:S01]  /*8270*/  LDGSTS.E.BYPASS.LTC128B.128 [R203+0x100], [R2.64], !P1 ;  /* 0x0010000002cb7fae */ /* 0x0005e2000c901d46 */
[----:B------:R-:W-:-:S04]  /*8280*/  ISETP.GE.AND P1, PT, R114, c[0x0][0x1d4], PT ;  /* 0x0000750072007a0c */ /* 0x000fc80003f26270 */
[C---:B------:R-:W-:Y:S08]  /*8290*/  HMMA.16816.F32.BF16 R44, R16.reuse, R46, RZ ;  /* 0x0000002e102c723c */ /* 0x040ff000000418ff */
[----:B------:R-:W-:Y:S08]  /*82a0*/  HMMA.16816.F32.BF16 R60, R16, R62, RZ ;  /* 0x0000003e103c723c */ /* 0x000ff000000418ff */
[----:B------:R-:W-:Y:S01]  /*82b0*/  HMMA.16816.F32.BF16 R52, R24, R68, R32 ;  /* 0x000000441834723c */ /* 0x000fe20000041820 */
[----:B--2---:R-:W-:-:S07]  /*82c0*/  IADD3 R2, P0, R0, R10, RZ ;  /* 0x0000000a00027210 */ /* 0x004fce0007f1e0ff */
[----:B------:R-:W-:Y:S01]  /*82d0*/  HMMA.16816.F32.BF16 R32, R24, R80, R40 ;  /* 0x000000501820723c */ /* 0x000fe20000041828 */
[----:B------:R-:W-:Y:S01]  /*82e0*/  IMAD.X R3, R11, 0x1, R4, P0 ;  /* 0x000000010b037824 */ /* 0x000fe200000e0604 */
[C---:B------:R-:W-:Y:S02]  /*82f0*/  ISETP.LT.OR P0, PT, R95.reuse, 0x1, P2 ;  /* 0x000000015f00780c */ /* 0x040fe40001701670 */
[----:B------:R-:W-:-:S04]  /*8300*/  ISETP.LT.OR P2, PT, R95, 0x21, P2 ;  /* 0x000000215f00780c */ /* 0x000fc80001741670 */
[C---:B------:R-:W-:Y:S08]  /*8310*/  HMMA.16816.F32.BF16 R44, R24.reuse, R82, R44 ;  /* 0x00000052182c723c */ /* 0x040ff0000004182c */
[----:B------:R-:W-:Y:S01]  /*8320*/  HMMA.16816.F32.BF16 R48, R24, R88, R48 ;  /* 0x000000581830723c */ /* 0x000fe20000041830 */
[----:B------:R2:W-:Y:S01]  /*8330*/  LDGSTS.E.BYPASS.LTC128B.128 [R203+0x2100], [R2.64], !P0 ;  /* 0x0210000002cb7fae */ /* 0x0005e2000c101d46 */
[----:B------:R-:W-:-:S05]  /*8340*/  IADD3 R14, P0, R14, R20, RZ ;  /* 0x000000140e0e7210 */ /* 0x000fca0007f1e0ff */
[----:B-1----:R-:W-:Y:S02]  /*8350*/  IMAD.X R15, R15, 0x1, R7, P0 ;  /* 0x000000010f0f7824 */ /* 0x002fe400000e0607 */
[----:B--2---:R-:W-:-:S05]  /*8360*/  IMAD.WIDE R2, R244, 0x2, RZ ;  /* 0x00000002f4027825 */ /* 0x004fca00078e02ff */
[----:B------:R-:W-:-:S05]  /*8370*/  IADD3 R12, P0, R0, R2, RZ ;  /* 0x00000002000c7210 */ /* 0x000fca0007f1e0ff */
[----:B------:R-:W-:Y:S01]  /*8380*/  IMAD.X R13, R3, 0x1, R4, P0 ;  /* 0x00000001030d7824 */ /* 0x000fe200000e0604 */
[C---:B------:R-:W-:Y:S02]  /*8390*/  ISETP.LT.OR P0, PT, R95.reuse, 0x1, P1 ;  /* 0x000000015f00780c */ /* 0x040fe40000f01670 */
[----:B------:R-:W-:-:S11]  /*83a0*/  ISETP.LT.OR P1, PT, R95, 0x21, P1 ;  /* 0x000000215f00780c */ /* 0x000fd60000f21670 */
[----:B------:R1:W-:Y:S01]  /*83b0*/  LDGSTS.E.BYPASS.LTC128B.128 [R203+0x4100], [R12.64], !P0 ;  /* 0x041000000ccb7fae */ /* 0x0003e2000c101d46 */
[----:B------:R-:W-:Y:S11]  /*83c0*/  ISETP.LT.OR P0, PT, R95, 0x21, P3 ;  /* 0x000000215f00780c */ /* 0x000ff60001f01670 */
[----:B------:R-:W-:Y:S02]  /*83d0*/  @!UPT UIADD3 URZ, URZ, URZ, URZ ;  /* 0x0000003f3f3ff290 */ /* 0x000fe4000fffe03f */
[----:B------:R1:W-:Y:S01]  /*83e0*/  LDGSTS.E.BYPASS.LTC128B.128 [R203+0x1100], [R14.64], !P0 ;  /* 0x011000000ecb7fae */ /* 0x0003e2000c101d46 */
[----:B------:R-:W-:-:S05]  /*83f0*/  IADD3 R10, P0, R10, R20, RZ ;  /* 0x000000140a0a7210 */ /* 0x000fca0007f1e0ff */
[--C-:B------:R-:W-:Y:S01]  /*8400*/  IMAD.X R11, R11, 0x1, R7.reuse, P0 ;  /* 0x000000010b0b7824 */ /* 0x100fe200000e0607 */
[----:B------:R-:W-:Y:S02]  /*8410*/  IADD3 R2, P0, R2, R20, RZ ;  /* 0x0000001402027210 */ /* 0x000fe40007f1e0ff */
[----:B------:R-:W-:Y:S02]  /*8420*/  HMMA.16816.F32.BF16 R20, R16, R36, RZ ;  /* 0x000000241014723c */ /* 0x000fe400000418ff */
[----:B------:R2:W-:Y:S01]  /*8430*/  LDGSTS.E.BYPASS.LTC128B.128 [R203+0x3100], [R10.64], !P2 ;  /* 0x031000000acb7fae */ /* 0x0005e2000d101d46 */
[----:B------:R-:W-:Y:S01]  /*8440*/  IMAD.X R3, R3, 0x1, R7, P0 ;  /* 0x0000000103037824 */ /* 0x000fe200000e0607 */
[----:B------:R-:W-:-:S04]  /*8450*/  ISETP.GT.AND P0, PT, R117, R225, PT ;  /* 0x000000e17500720c */ /* 0x000fc80003f04270 */
[----:B------:R2:W-:Y:S01]  /*8460*/  LDGSTS.E.BYPASS.LTC128B.128 [R203+0x5100], [R2.64], !P1 ;  /* 0x0510000002cb7fae */ /* 0x0005e2000c901d46 */
[----:B------:R-:W-:Y:S03]  /*8470*/  HMMA.16816.F32.BF16 R36, R16, R38, RZ ;  /* 0x000000261024723c */ /* 0x000fe600000418ff */
[----:B------:R-:W-:Y:S04]  /*8480*/  LDSM.16.M88.4 R76, [R190+0x6100] ;  /* 0x00610000be4c783b */ /* 0x000fe80000000200 */
[----:B------:R-:W-:Y:S04]  /*8490*/  LDSM.16.M88.4 R64, [R190+0x6900] ;  /* 0x00690000be40783b */ /* 0x000fe80000000200 */
[----:B-1----:R-:W1:Y:S04]  /*84a0*/  LDSM.16.M88.4 R12, [R195+0xc100] ;  /* 0x00c10000c30c783b */ /* 0x002e680000000200 */
[C---:B------:R-:W-:Y:S01]  /*84b0*/  HMMA.16816.F32.BF16 R16, R24.reuse, R56, R20 ;  /* 0x000000381810723c */ /* 0x040fe20000041814 */
[----:B------:R-:W3:Y:S04]  /*84c0*/  LDSM.16.M88.4 R72, [R190+0x7100] ;  /* 0x00710000be48783b */ /* 0x000ee80000000200 */
[----:B------:R-:W-:Y:S04]  /*84d0*/  LDSM.16.M88.4 R20, [R194+0xc100] ;  /* 0x00c10000c214783b */ /* 0x000fe80000000200 */
[----:B------:R-:W4:Y:S01]  /*84e0*/  LDSM.16.M88.4 R92, [R189] ;  /* 0x00000000bd5c783b */ /* 0x000f220000000200 */
[C---:B------:R-:W-:Y:S03]  /*84f0*/  HMMA.16816.F32.BF16 R56, R24.reuse, R58, R36 ;  /* 0x0000003a1838723c */ /* 0x040fe60000041824 */
[----:B------:R-:W2:Y:S04]  /*8500*/  LDSM.16.M88.4 R84, [R190+0x7900] ;  /* 0x00790000be54783b */ /* 0x000ea80000000200 */
[----:B------:R-:W-:Y:S01]  /*8510*/  LDSM.16.M88.4 R80, [R189+0x1000] ;  /* 0x00100000bd50783b */ /* 0x000fe20000000200 */
[----:B------:R-:W-:Y:S03]  /*8520*/  HMMA.16816.F32.BF16 R36, R24, R70, R28 ;  /* 0x000000461824723c */ /* 0x000fe6000004181c */
[----:B------:R-:W2:Y:S04]  /*8530*/  LDSM.16.M88.4 R68, [R189+0x800] ;  /* 0x00080000bd44783b */ /* 0x000ea80000000200 */
[----:B------:R-:W-:Y:S04]  /*8540*/  LDSM.16.M88.4 R96, [R184+0x8100] ;  /* 0x00810000b860783b */ /* 0x000fe80000000200 */
[----:B------:R-:W-:Y:S04]  /*8550*/  LDSM.16.M88.4 R40, [R184+0x8900] ;  /* 0x00890000b828783b */ /* 0x000fe80000000200 */
[----:B------:R-:W-:Y:S01]  /*8560*/  LDSM.16.M88.4 R108, [R191+0x4000] ;  /* 0x00400000bf6c783b */ /* 0x000fe20000000200 */
[----:B-1----:R-:W-:Y:S03]  /*8570*/  HMMA.16816.F32.BF16 R28, R12, R76, R16 ;  /* 0x0000004c0c1c723c */ /* 0x002fe60000041810 */
[----:B------:R-:W-:Y:S04]  /*8580*/  LDSM.16.M88.4 R104, [R190+0xa100] ;  /* 0x00a10000be68783b */ /* 0x000fe80000000200 */
[----:B------:R-:W-:Y:S01]  /*8590*/  LDSM.16.M88.4 R100, [R191+0x5800] ;  /* 0x00580000bf64783b */ /* 0x000fe20000000200 */
[----:B------:R-:W-:Y:S03]  /*85a0*/  HMMA.16816.F32.BF16 R16, R24, R90, R60 ;  /* 0x0000005a1810723c */ /* 0x000fe6000004183c */
[----:B------:R-:W1:Y:S04]  /*85b0*/  LDSM.16.M88.4 R24, [R192+0x10100] ;  /* 0x01010000c018783b */ /* 0x000e680000000200 */
[----:B------:R-:W1:Y:S01]  /*85c0*/  LDSM.16.M88.4 R88, [R189+0x1800] ;  /* 0x00180000bd58783b */ /* 0x000e620000000200 */
[C---:B------:R-:W-:Y:S03]  /*85d0*/  HMMA.16816.F32.BF16 R56, R12.reuse, R78, R56 ;  /* 0x0000004e0c38723c */ /* 0x040fe60000041838 */
[----:B------:R-:W-:Y:S04]  /*85e0*/  LDSM.16.M88.4 R76, [R184+0x9900] ;  /* 0x00990000b84c783b */ /* 0x000fe80000000200 */
[----:B------:R-:W0:Y:S01]  /*85f0*/  LDGDEPBAR ;  /* 0x00000000000079af */ /* 0x000e220000000000 */
[C---:B------:R-:W-:Y:S08]  /*8600*/  HMMA.16816.F32.BF16 R52, R12.reuse, R64, R52 ;  /* 0x000000400c34723c */ /* 0x040ff00000041834 */
[C---:B------:R-:W-:Y:S01]  /*8610*/  HMMA.16816.F32.BF16 R36, R12.reuse, R66, R36 ;  /* 0x000000420c24723c */ /* 0x040fe20000041824 */
[----:B------:R-:W-:Y:S07]  /*8620*/  LDSM.16.M88.4 R64, [R191+0x2800] ;  /* 0x00280000bf40783b */ /* 0x000fee0000000200 */
[C---:B---3--:R-:W-:Y:S08]  /*8630*/  HMMA.16816.F32.BF16 R32, R12.reuse, R72, R32 ;  /* 0x000000480c20723c */ /* 0x048ff00000041820 */
[----:B------:R-:W-:Y:S01]  /*8640*/  HMMA.16816.F32.BF16 R44, R12, R74, R44 ;  /* 0x0000004a0c2c723c */ /* 0x000fe2000004182c */
[----:B------:R-:W3:Y:S07]  /*8650*/  LDSM.16.M88.4 R72, [R184+0x9100] ;  /* 0x00910000b848783b */ /* 0x000eee0000000200 */
[----:B----4-:R-:W-:Y:S08]  /*8660*/  HMMA.16816.F32.BF16 R28, R20, R92, R28 ;  /* 0x0000005c141c723c */ /* 0x010ff0000004181c */
[C---:B--2---:R-:W-:Y:S08]  /*8670*/  HMMA.16816.F32.BF16 R48, R12.reuse, R84, R48 ;  /* 0x000000540c30723c */ /* 0x044ff00000041830 */
[----:B------:R-:W-:Y:S01]  /*8680*/  HMMA.16816.F32.BF16 R12, R12, R86, R16 ;  /* 0x000000560c0c723c */ /* 0x000fe20000041810 */
[----:B------:R-:W-:Y:S04]  /*8690*/  LDSM.16.M88.4 R16, [R193+0x10100] ;  /* 0x01010000c110783b */ /* 0x000fe80000000200 */
[----:B------:R-:W2:Y:S03]  /*86a0*/  LDSM.16.M88.4 R84, [R191+0x2000] ;  /* 0x00200000bf54783b */ /* 0x000ea60000000200 */
[C---:B------:R-:W-:Y:S01]  /*86b0*/  HMMA.16816.F32.BF16 R60, R20.reuse, R94, R56 ;  /* 0x0000005e143c723c */ /* 0x040fe20000041838 */
[----:B------:R-:W-:Y:S07]  /*86c0*/  LDSM.16.M88.4 R92, [R184+0xa100] ;  /* 0x00a10000b85c783b */ /* 0x000fee0000000200 */
[C---:B------:R-:W-:Y:S08]  /*86d0*/  HMMA.16816.F32.BF16 R56, R20.reuse, R68, R52 ;  /* 0x000000441438723c */ /* 0x040ff00000041834 */
[C---:B------:R-:W-:Y:S01]  /*86e0*/  HMMA.16816.F32.BF16 R52, R20.reuse, R70, R36 ;  /* 0x000000461434723c */ /* 0x040fe20000041824 */
[----:B------:R-:W4:Y:S07]  /*86f0*/  LDSM.16.M88.4 R68, [R191+0x3000] ;  /* 0x00300000bf44783b */ /* 0x000f2e0000000200 */
[C---:B------:R-:W-:Y:S08]  /*8700*/  HMMA.16816.F32.BF16 R36, R20.reuse, R80, R32 ;  /* 0x000000501424723c */ /* 0x040ff00000041820 */
[----:B------:R-:W-:Y:S01]  /*8710*/  HMMA.16816.F32.BF16 R44, R20, R82, R44 ;  /* 0x00000052142c723c */ /* 0x000fe2000004182c */
[----:B------:R-:W-:Y:S07]  /*8720*/  LDSM.16.M88.4 R80, [R191+0x3800] ;  /* 0x00380000bf50783b */ /* 0x000fee0000000200 */
[----:B-1----:R-:W-:Y:S01]  /*8730*/  HMMA.16816.F32.BF16 R32, R24, R96, R28 ;  /* 0x000000601820723c */ /* 0x002fe2000004181c */
[----:B------:R-:W-:Y:S07]  /*8740*/  LDSM.16.M88.4 R28, [R194+0x10100] ;  /* 0x01010000c21c783b */ /* 0x000fee0000000200 */
[C---:B------:R-:W-:Y:S08]  /*8750*/  HMMA.16816.F32.BF16 R48, R20.reuse, R88, R48 ;  /* 0x000000581430723c */ /* 0x040ff00000041830 */
[----:B------:R-:W-:Y:S01]  /*8760*/  HMMA.16816.F32.BF16 R20, R20, R90, R12 ;  /* 0x0000005a1414723c */ /* 0x000fe2000004180c */
[----:B------:R-:W-:Y:S04]  /*8770*/  LDSM.16.M88.4 R12, [R195+0x10100] ;  /* 0x01010000c30c783b */ /* 0x000fe80000000200 */
[----:B------:R-:W1:Y:S03]  /*8780*/  LDSM.16.M88.4 R88, [R190+0x8100] ;  /* 0x00810000be58783b */ /* 0x000e660000000200 */
[C---:B------:R-:W-:Y:S01]  /*8790*/  HMMA.16816.F32.BF16 R60, R24.reuse, R98, R60 ;  /* 0x00000062183c723c */ /* 0x040fe2000004183c */
[----:B------:R-:W-:Y:S07]  /*87a0*/  LDSM.16.M88.4 R96, [R189+0x2000] ;  /* 0x00200000bd60783b */ /* 0x000fee0000000200 */
[C---:B---3--:R-:W-:Y:S08]  /*87b0*/  HMMA.16816.F32.BF16 R36, R24.reuse, R72, R36 ;  /* 0x000000481824723c */ /* 0x048ff00000041824 */
[----:B------:R-:W-:Y:S01]  /*87c0*/  HMMA.16816.F32.BF16 R44, R24, R74, R44 ;  /* 0x0000004a182c723c */ /* 0x000fe2000004182c */
[----:B------:R-:W-:Y:S07]  /*87d0*/  LDSM.16.M88.4 R72, [R190+0x9900] ;  /* 0x00990000be48783b */ /* 0x000fee0000000200 */
[----:B--2---:R-:W-:Y:S08]  /*87e0*/  HMMA.16816.F32.BF16 R32, R16, R84, R32 ;  /* 0x000000541020723c */ /* 0x004ff00000041820 */
[C---:B------:R-:W-:Y:S08]  /*87f0*/  HMMA.16816.F32.BF16 R48, R24.reuse, R76, R48 ;  /* 0x0000004c1830723c */ /* 0x040ff00000041830 */
[C---:B------:R-:W-:Y:S08]  /*8800*/  HMMA.16816.F32.BF16 R56, R24.reuse, R40, R56 ;  /* 0x000000281838723c */ /* 0x040ff00000041838 */
[C---:B------:R-:W-:Y:S01]  /*8810*/  HMMA.16816.F32.BF16 R52, R24.reuse, R42, R52 ;  /* 0x0000002a1834723c */ /* 0x040fe20000041834 */
[----:B------:R-:W2:Y:S07]  /*8820*/  LDSM.16.M88.4 R40, [R190+0x9100] ;  /* 0x00910000be28783b */ /* 0x000eae0000000200 */
[----:B------:R-:W-:Y:S01]  /*8830*/  HMMA.16816.F32.BF16 R24, R24, R78, R20 ;  /* 0x0000004e1818723c */ /* 0x000fe20000041814 */
[----:B------:R-:W3:Y:S04]  /*8840*/  LDSM.16.M88.4 R20, [R190+0x8900] ;  /* 0x00890000be14783b */ /* 0x000ee80000000200 */
[----:B------:R-:W2:Y:S03]  /*8850*/  LDSM.16.M88.4 R76, [R189+0x3000] ;  /* 0x00300000bd4c783b */ /* 0x000ea60000000200 */
[C---:B------:R-:W-:Y:S01]  /*8860*/  HMMA.16816.F32.BF16 R60, R16.reuse, R86, R60 ;  /* 0x00000056103c723c */ /* 0x040fe2000004183c */
[----:B------:R-:W-:Y:S07]  /*8870*/  LDSM.16.M88.4 R84, [R189+0x3800] ;  /* 0x00380000bd54783b */ /* 0x000fee0000000200 */
[C---:B----4-:R-:W-:Y:S08]  /*8880*/  HMMA.16816.F32.BF16 R36, R16.reuse, R68, R36 ;  /* 0x000000441024723c */ /* 0x050ff00000041824 */
[----:B------:R-:W-:Y:S01]  /*8890*/  HMMA.16816.F32.BF16 R44, R16, R70, R44 ;  /* 0x00000046102c723c */ /* 0x000fe2000004182c */
[----:B------:R-:W-:Y:S07]  /*88a0*/  LDSM.16.M88.4 R68, [R189+0x2800] ;  /* 0x00280000bd44783b */ /* 0x000fee0000000200 */
[----:B-1----:R-:W-:Y:S08]  /*88b0*/  HMMA.16816.F32.BF16 R32, R12, R88, R32 ;  /* 0x000000580c20723c */ /* 0x002ff00000041820 */
[C---:B------:R-:W-:Y:S08]  /*88c0*/  HMMA.16816.F32.BF16 R48, R16.reuse, R80, R48 ;  /* 0x000000501030723c */ /* 0x040ff00000041830 */
[C---:B------:R-:W-:Y:S08]  /*88d0*/  HMMA.16816.F32.BF16 R56, R16.reuse, R64, R56 ;  /* 0x000000401038723c */ /* 0x040ff00000041838 */
[C---:B------:R-:W-:Y:S01]  /*88e0*/  HMMA.16816.F32.BF16 R52, R16.reuse, R66, R52 ;  /* 0x000000421034723c */ /* 0x040fe20000041834 */
[----:B------:R-:W-:Y:S07]  /*88f0*/  LDSM.16.M88.4 R64, [R184+0xa900] ;  /* 0x00a90000b840783b */ /* 0x000fee0000000200 */
[----:B------:R-:W-:Y:S01]  /*8900*/  HMMA.16816.F32.BF16 R16, R16, R82, R24 ;  /* 0x000000521010723c */ /* 0x000fe20000041818 */
[----:B------:R-:W1:Y:S04]  /*8910*/  LDSM.16.M88.4 R24, [R192+0x14100] ;  /* 0x01410000c018783b */ /* 0x000e680000000200 */
[----:B------:R-:W-:Y:S03]  /*8920*/  LDSM.16.M88.4 R80, [R184+0xb900] ;  /* 0x00b90000b850783b */ /* 0x000fe60000000200 */
[C---:B------:R-:W-:Y:S01]  /*8930*/  HMMA.16816.F32.BF16 R60, R12.reuse, R90, R60 ;  /* 0x0000005a0c3c723c */ /* 0x040fe2000004183c */
[----:B------:R-:W-:Y:S07]  /*8940*/  LDSM.16.M88.4 R88, [R190+0xb100] ;  /* 0x00b10000be58783b */ /* 0x000fee0000000200 */
[C---:B--2---:R-:W-:Y:S08]  /*8950*/  HMMA.16816.F32.BF16 R36, R12.reuse, R40, R36 ;  /* 0x000000280c24723c */ /* 0x044ff00000041824 */
[----:B------:R-:W-:Y:S08]  /*8960*/  HMMA.16816.F32.BF16 R44, R12, R42, R44 ;  /* 0x0000002a0c2c723c */ /* 0x000ff0000004182c */
[----:B------:R-:W-:Y:S08]  /*8970*/  HMMA.16816.F32.BF16 R40, R28, R96, R32 ;  /* 0x000000601c28723c */ /* 0x000ff00000041820 */
[C---:B------:R-:W-:Y:S08]  /*8980*/  HMMA.16816.F32.BF16 R48, R12.reuse, R72, R48 ;  /* 0x000000480c30723c */ /* 0x040ff00000041830 */
[C---:B---3--:R-:W-:Y:S08]  /*8990*/  HMMA.16816.F32.BF16 R56, R12.reuse, R20, R56 ;  /* 0x000000140c38723c */ /* 0x048ff00000041838 */
[C---:B------:R-:W-:Y:S01]  /*89a0*/  HMMA.16816.F32.BF16 R52, R12.reuse, R22, R52 ;  /* 0x000000160c34723c */ /* 0x040fe20000041834 */
[----:B------:R-:W2:Y:S07]  /*89b0*/  LDSM.16.M88.4 R20, [R193+0x14100] ;  /* 0x01410000c114783b */ /* 0x000eae0000000200 */
[----:B------:R-:W-:Y:S01]  /*89c0*/  HMMA.16816.F32.BF16 R12, R12, R74, R16 ;  /* 0x0000004a0c0c723c */ /* 0x000fe20000041810 */
[----:B------:R-:W3:Y:S04]  /*89d0*/  LDSM.16.M88.4 R72, [R184+0xb100] ;  /* 0x00b10000b848783b */ /* 0x000ee80000000200 */
[----:B------:R-:W4:Y:S03]  /*89e0*/  LDSM.16.M88.4 R16, [R195+0x14100] ;  /* 0x01410000c310783b */ /* 0x000f260000000200 */
[C---:B------:R-:W-:Y:S01]  /*89f0*/  HMMA.16816.F32.BF16 R60, R28.reuse, R98, R60 ;  /* 0x000000621c3c723c */ /* 0x040fe2000004183c */
[----:B------:R-:W-:Y:S07]  /*8a00*/  LDSM.16.M88.4 R96, [R189+0x4000] ;  /* 0x00400000bd60783b */ /* 0x000fee0000000200 */
[----:B------:R-:W-:Y:S08]  /*8a10*/  HMMA.16816.F32.BF16 R32, R28, R78, R44 ;  /* 0x0000004e1c20723c */ /* 0x000ff0000004182c */
[----:B-1----:R-:W-:Y:S08]  /*8a20*/  HMMA.16816.F32.BF16 R44, R24, R92, R40 ;  /* 0x0000005c182c723c */ /* 0x002ff00000041828 */
[C---:B------:R-:W-:Y:S01]  /*8a30*/  HMMA.16816.F32.BF16 R36, R28.reuse, R76, R36 ;  /* 0x0000004c1c24723c */ /* 0x040fe20000041824 */
[----:B------:R-:W1:Y:S07]  /*8a40*/  LDSM.16.M88.4 R76, [R191+0x4800] ;  /* 0x00480000bf4c783b */ /* 0x000e6e0000000200 */
[C---:B------:R-:W-:Y:S08]  /*8a50*/  HMMA.16816.F32.BF16 R48, R28.reuse, R84, R48 ;  /* 0x000000541c30723c */ /* 0x040ff00000041830 */
[C---:B------:R-:W-:Y:S08]  /*8a60*/  HMMA.16816.F32.BF16 R56, R28.reuse, R68, R56 ;  /* 0x000000441c38723c */ /* 0x040ff00000041838 */
[C---:B------:R-:W-:Y:S01]  /*8a70*/  HMMA.16816.F32.BF16 R52, R28.reuse, R70, R52 ;  /* 0x000000461c34723c */ /* 0x040fe20000041834 */
[----:B------:R-:W1:Y:S07]  /*8a80*/  LDSM.16.M88.4 R68, [R191+0x5000] ;  /* 0x00500000bf44783b */ /* 0x000e6e0000000200 */
[----:B------:R-:W-:Y:S01]  /*8a90*/  HMMA.16816.F32.BF16 R12, R28, R86, R12 ;  /* 0x000000561c0c723c */ /* 0x000fe2000004180c */
[----:B------:R-:W-:Y:S07]  /*8aa0*/  LDSM.16.M88.4 R84, [R190+0xa900] ;  /* 0x00a90000be54783b */ /* 0x000fee0000000200 */
[----:B------:R-:W-:Y:S01]  /*8ab0*/  HMMA.16816.F32.BF16 R60, R24, R94, R60 ;  /* 0x0000005e183c723c */ /* 0x000fe2000004183c */
[----:B------:R-:W-:Y:S07]  /*8ac0*/  LDSM.16.M88.4 R92, [R190+0xb900] ;  /* 0x00b90000be5c783b */ /* 0x000fee0000000200 */
[----:B--2---:R-:W-:Y:S08]  /*8ad0*/  HMMA.16816.F32.BF16 R28, R20, R108, R44 ;  /* 0x0000006c141c723c */ /* 0x004ff0000004182c */
[C---:B---3--:R-:W-:Y:S08]  /*8ae0*/  HMMA.16816.F32.BF16 R40, R24.reuse, R72, R36 ;  /* 0x000000481828723c */ /* 0x048ff00000041824 */
[C---:B------:R-:W-:Y:S08]  /*8af0*/  HMMA.16816.F32.BF16 R36, R24.reuse, R74, R32 ;  /* 0x0000004a1824723c */ /* 0x040ff00000041820 */
[C---:B------:R-:W-:Y:S01]  /*8b00*/  HMMA.16816.F32.BF16 R32, R24.reuse, R80, R48 ;  /* 0x000000501820723c */ /* 0x040fe20000041830 */
[----:B------:R-:W-:Y:S07]  /*8b10*/  LDSM.16.M88.4 R48, [R189+0x5000] ;  /* 0x00500000bd30783b */ /* 0x000fee0000000200 */
[C---:B------:R-:W-:Y:S08]  /*8b20*/  HMMA.16816.F32.BF16 R56, R24.reuse, R64, R56 ;  /* 0x000000401838723c */ /* 0x040ff00000041838 */
[C---:B------:R-:W-:Y:S08]  /*8b30*/  HMMA.16816.F32.BF16 R52, R24.reuse, R66, R52 ;  /* 0x000000421834723c */ /* 0x040ff00000041834 */
[----:B------:R-:W-:Y:S01]  /*8b40*/  HMMA.16816.F32.BF16 R24, R24, R82, R12 ;  /* 0x000000521818723c */ /* 0x000fe2000004180c */
[----:B------:R-:W2:Y:S07]  /*8b50*/  LDSM.16.M88.4 R12, [R194+0x14100] ;  /* 0x01410000c20c783b */ /* 0x000eae0000000200 */
[----:B------:R-:W-:Y:S08]  /*8b60*/  HMMA.16816.F32.BF16 R44, R20, R110, R60 ;  /* 0x0000006e142c723c */ /* 0x000ff0000004183c */
[----:B----4-:R-:W-:Y:S08]  /*8b70*/  HMMA.16816.F32.BF16 R60, R16, R104, R28 ;  /* 0x00000068103c723c */ /* 0x010ff0000004181c */
[C---:B------:R-:W-:Y:S08]  /*8b80*/  HMMA.16816.F32.BF16 R64, R20.reuse, R100, R32 ;  /* 0x000000641440723c */ /* 0x040ff00000041820 */
[C---:B-1----:R-:W-:Y:S01]  /*8b90*/  HMMA.16816.F32.BF16 R80, R20.reuse, R76, R56 ;  /* 0x0000004c1450723c */ /* 0x042fe20000041838 */
[----:B------:R-:W1:Y:S07]  /*8ba0*/  LDSM.16.M88.4 R56, [R189+0x5800] ;  /* 0x00580000bd38783b */ /* 0x000e6e0000000200 */
[----:B------:R-:W-:Y:S01]  /*8bb0*/  HMMA.16816.F32.BF16 R76, R20, R78, R52 ;  /* 0x0000004e144c723c */ /* 0x000fe20000041834 */
[----:B------:R-:W3:Y:S01]  /*8bc0*/  LDSM.16.M88.4 R52, [R189+0x4800] ;  /* 0x00480000bd34783b */ /* 0x000ee20000000200 */
[----:B------:R-:W-:-:S06]  /*8bd0*/  DEPBAR.LE SB0, 0x0 ;  /* 0x000080000000791a */ /* 0x000fcc0000000000 */
[C---:B------:R-:W-:Y:S08]  /*8be0*/  HMMA.16816.F32.BF16 R72, R20.reuse, R68, R40 ;  /* 0x000000441448723c */ /* 0x040ff00000041828 */
[C---:B------:R-:W-:Y:S08]  /*8bf0*/  HMMA.16816.F32.BF16 R68, R20.reuse, R70, R36 ;  /* 0x000000461444723c */ /* 0x040ff00000041824 */
[----:B------:R-:W-:Y:S08]  /*8c00*/  HMMA.16816.F32.BF16 R20, R20, R102, R24 ;  /* 0x000000661414723c */ /* 0x000ff00000041818 */
[----:B--2---:R-:W-:Y:S08]  /*8c10*/  HMMA.16816.F32.BF16 R60, R12, R96, R60 ;  /* 0x000000600c3c723c */ /* 0x004ff0000004183c */
[C---:B------:R-:W-:Y:S08]  /*8c20*/  HMMA.16816.F32.BF16 R44, R16.reuse, R106, R44 ;  /* 0x0000006a102c723c */ /* 0x040ff0000004182c */
[C---:B------:R-:W-:Y:S08]  /*8c30*/  HMMA.16816.F32.BF16 R24, R16.reuse, R92, R64 ;  /* 0x0000005c1018723c */ /* 0x040ff00000041840 */
[----:B------:R-:W-:Y:S01]  /*8c40*/  HMMA.16816.F32.BF16 R40, R16, R84, R80 ;  /* 0x000000541028723c */ /* 0x000fe20000041850 */
[----:B------:R-:W-:-:S07]  /*8c50*/  FMUL.FTZ R0, R60, c[0x0][0x320] ;  /* 0x0000c8003c007a20 */ /* 0x000fce0000410000 */
[C---:B------:R-:W-:Y:S08]  /*8c60*/  HMMA.16816.F32.BF16 R36, R16.reuse, R86, R76 ;  /* 0x000000561024723c */ /* 0x040ff0000004184c */
[C---:B------:R-:W-:Y:S08]  /*8c70*/  HMMA.16816.F32.BF16 R32, R16.reuse, R88, R72 ;  /* 0x000000581020723c */ /* 0x040ff00000041848 */
[C---:B------:R-:W-:Y:S08]  /*8c80*/  HMMA.16816.F32.BF16 R28, R16.reuse, R90, R68 ;  /* 0x0000005a101c723c */ /* 0x040ff00000041844 */
[----:B------:R-:W-:Y:S08]  /*8c90*/  HMMA.16816.F32.BF16 R16, R16, R94, R20 ;  /* 0x0000005e1010723c */ /* 0x000ff00000041814 */
[C---:B------:R-:W-:Y:S08]  /*8ca0*/  HMMA.16816.F32.BF16 R96, R12.reuse, R98, R44 ;  /* 0x000000620c60723c */ /* 0x040ff0000004182c */
[C---:B-1----:R-:W-:Y:S01]  /*8cb0*/  HMMA.16816.F32.BF16 R44, R12.reuse, R56, R24 ;  /* 0x000000380c2c723c */ /* 0x042fe20000041818 */
[----:B------:R1:W2:Y:S07]  /*8cc0*/  MUFU.TANH R27, R0 ;  /* 0x00000000001b7308 */ /* 0x0002ae0000002400 */
[C---:B---3--:R-:W-:Y:S08]  /*8cd0*/  HMMA.16816.F32.BF16 R68, R12.reuse, R52, R40 ;  /* 0x000000340c44723c */ /* 0x048ff00000041828 */
[----:B------:R-:W-:Y:S01]  /*8ce0*/  HMMA.16816.F32.BF16 R64, R12, R54, R36 ;  /* 0x000000360c40723c */ /* 0x000fe20000041824 */
[----:B-1----:R-:W-:-:S04]  /*8cf0*/  FMUL.FTZ R0, R61, c[0x0][0x320] ;  /* 0x0000c8003d007a20 */ /* 0x002fc80000410000 */
[----:B------:R1:W3:Y:S03]  /*8d00*/  MUFU.TANH R26, R0 ;  /* 0x00000000001a7308 */ /* 0x0002e60000002400 */
[C---:B------:R-:W-:Y:S08]  /*8d10*/  HMMA.16816.F32.BF16 R52, R12.reuse, R48, R32 ;  /* 0x000000300c34723c */ /* 0x040ff00000041820 */
[----:B------:R-:W-:Y:S01]  /*8d20*/  HMMA.16816.F32.BF16 R48, R12, R50, R28 ;  /* 0x000000320c30723c */ /* 0x000fe2000004181c */
[----:B-1----:R-:W-:-:S07]  /*8d30*/  FMUL.FTZ R0, R62, c[0x0][0x320] ;  /* 0x0000c8003e007a20 */ /* 0x002fce0000410000 */
[----:B------:R-:W-:Y:S01]  /*8d40*/  HMMA.16816.F32.BF16 R56, R12, R58, R16 ;  /* 0x0000003a0c38723c */ /* 0x000fe20000041810 */
[----:B------:R1:W4:Y:S01]  /*8d50*/  MUFU.TANH R60, R0 ;  /* 0x00000000003c7308 */ /* 0x0003220000002400 */
[----:B------:R-:W-:Y:S06]  /*8d60*/  BAR.SYNC.DEFER_BLOCKING 0x0 ;  /* 0x0000000000007b1d */ /* 0x000fec0000010000 */
[----:B------:R-:W-:Y:S11]  /*8d70*/  @!P0 BRA `(.L_x_377) ;  /* 0x000004a000008947 */ /* 0x000ff60003800000 */
[----:B-123--:R-:W-:Y:S01]  /*8d80*/  IMAD.MOV.U32 R0, RZ, RZ, c[0x0][0x2b8] ;  /* 0x0000ae00ff007624 */ /* 0x00efe200078e00ff */
[----:B------:R-:W-:Y:S01]  /*8d90*/  IADD3 R2, R219, R113, R227 ;  /* 0x00000071db027210 */ /* 0x000fe20007ffe0e3 */
[----:B------:R-:W-:-:S03]  /*8da0*/  IMAD.MOV.U32 R202, RZ, RZ, RZ ;  /* 0x000000ffffca7224 */ /* 0x000fc600078e00ff */
[----:B------:R-:W-:Y:S02]  /*8db0*/  ISETP.NE.AND P0, PT, R0, 0x1, PT ;  /* 0x000000010000780c */ /* 0x000fe40003f05270 */
[----:B------:R-:W-:-:S05]  /*8dc0*/  IADD3 R2, R2, -0x40, RZ ;  /* 0xffffffc002027810 */ /* 0x000fca0007ffe0ff */
[----:B------:R-:W-:-:S06]  /*8dd0*/  IMAD.MOV.U32 R0, RZ, RZ, R2 ;  /* 0x000000ffff007224 */ /* 0x000fcc00078e0002 */
[----:B------:R-:W-:-:S05]  /*8de0*/  @P0 IMAD.HI.U32 R3, R2, c[0x0][0x2bc], RZ ;  /* 0x0000af0002030a27 */ /* 0x000fca00078e00ff */
[----:B------:R-:W-:-:S04]  /*8df0*/  @P0 SHF.R.U32.HI R0, RZ, c[0x0][0x2c0], R3 ;  /* 0x0000b000ff000a19 */ /* 0x000fc80000011603 */
[----:B------:R-:W-:-:S04]  /*8e00*/  @!P4 IADD3 R3, P0, R0, R236, RZ ;  /* 0x000000ec0003c210 */ /* 0x000fc80007f1e0ff */
[----:B------:R-:W-:Y:S02]  /*8e10*/  @!P4 LEA.HI.X.SX32 R5, R0, R238, 0x1, P0 ;  /* 0x000000ee0005c211 */ /* 0x000fe400000f0eff */
[----:B------:R-:W-:-:S04]  /*8e20*/  @!P4 LEA R4, P0, R3, c[0x0][0x2a0], 0x2 ;  /* 0x0000a8000304ca11 */ /* 0x000fc800078010ff */
[----:B------:R-:W-:-:S05]  /*8e30*/  @!P4 LEA.HI.X R5, R3, c[0x0][0x2a4], R5, 0x2, P0 ;  /* 0x0000a9000305ca11 */ /* 0x000fca00000f1405 */
[----:B------:R-:W2:Y:S01]  /*8e40*/  @!P4 LDG.E R202, [R4.64] ;  /* 0x0000000604cac981 */ /* 0x000ea2000c1e1900 */
[----:B------:R-:W-:-:S04]  /*8e50*/  IMAD.MOV R0, RZ, RZ, -R0 ;  /* 0x000000ffff007224 */ /* 0x000fc800078e0a00 */
[----:B------:R-:W-:-:S04]  /*8e60*/  IMAD R205, R0, c[0x0][0x2b8], R2 ;  /* 0x0000ae0000cd7a24 */ /* 0x000fc800078e0202 */
[----:B------:R-:W-:Y:S01]  /*8e70*/  IMAD.WIDE.U32 R2, R205, c[0x0][0x1e0], RZ ;  /* 0x00007800cd027a25 */ /* 0x000fe200078e00ff */
[----:B------:R-:W-:-:S05]  /*8e80*/  SHF.R.S32.HI R0, RZ, 0x1f, R205 ;  /* 0x0000001fff007819 */ /* 0x000fca00000114cd */
[----:B------:R-:W-:-:S04]  /*8e90*/  IMAD R0, R0, c[0x0][0x1e0], RZ ;  /* 0x0000780000007a24 */ /* 0x000fc800078e02ff */
[----:B------:R-:W-:-:S04]  /*8ea0*/  IMAD R0, R205, c[0x0][0x1e4], R0 ;  /* 0x00007900cd007a24 */ /* 0x000fc800078e0200 */
[----:B------:R-:W-:Y:S01]  /*8eb0*/  IMAD.IADD R3, R3, 0x1, R0 ;  /* 0x0000000103037824 */ /* 0x000fe200078e0200 */
[----:B--2---:R-:W-:-:S03]  /*8ec0*/  SHF.R.S32.HI R0, RZ, 0x1f, R202 ;  /* 0x0000001fff007819 */ /* 0x004fc600000114ca */
[----:B------:R-:W-:-:S04]  /*8ed0*/  IMAD.WIDE.U32 R2, R202, c[0x0][0x1f0], R2 ;  /* 0x00007c00ca027a25 */ /* 0x000fc800078e0002 */
[----:B------:R-:W-:Y:S01]  /*8ee0*/  IMAD R4, R0, c[0x0][0x1f0], RZ ;  /* 0x00007c0000047a24 */ /* 0x000fe200078e02ff */
[----:B------:R-:W-:-:S03]  /*8ef0*/  IADD3 R0, P1, R250, R2, RZ ;  /* 0x00000002fa007210 */ /* 0x000fc60007f3e0ff */
[----:B------:R-:W-:Y:S01]  /*8f00*/  IMAD R2, R202, c[0x0][0x1f4], R4 ;  /* 0x00007d00ca027a24 */ /* 0x000fe200078e0204 */
[----:B------:R-:W-:-:S04]  /*8f10*/  LEA R15, P0, R0, c[0x0][0x1c8], 0x1 ;  /* 0x00007200000f7a11 */ /* 0x000fc800078008ff */
[----:B------:R-:W-:-:S04]  /*8f20*/  IADD3.X R2, R239, R3, R2, P1, !PT ;  /* 0x00000003ef027210 */ /* 0x000fc80000ffe402 */
[----:B------:R-:W-:Y:S01]  /*8f30*/  LEA.HI.X R7, R0, c[0x0][0x1cc], R2, 0x1, P0 ;  /* 0x0000730000077a11 */ /* 0x000fe200000f0c02 */
[----:B------:R-:W-:Y:S05]  /*8f40*/  BRA.DIV ~URZ, `(.L_x_378) ;  /* 0x0000ff027f007947 */ /* 0x000fea000b800000 */
[----:B------:R1:W2:Y:S02]  /*8f50*/  SHFL.IDX PT, R4, R7, RZ, 0x181f ;  /* 0x00181fff07047589 */ /* 0x0002a400000e0000 */
.L_x_485:
[----:B------:R-:W-:Y:S05]  /*8f60*/  BRA.DIV ~URZ, `(.L_x_379) ;  /* 0x0000ff627f007947 */ /* 0x000fea000b800000 */
[----:B------:R-:W3:Y:S01]  /*8f70*/  SHFL.IDX PT, R0, R15, RZ, 0x181f ;  /* 0x00181fff0f007589 */ /* 0x000ee200000e0000 */
[C---:B------:R-:W-:Y:S01]  /*8f80*/  IMAD.SHL.U32 R5, R214.reuse, 0x2, RZ ;  /* 0x00000002d6057824 */ /* 0x040fe200078e00ff */
[----:B------:R-:W-:Y:S01]  /*8f90*/  ISETP.GE.AND P3, PT, R217, c[0x0][0x1d4], PT ;  /* 0x00007500d9007a0c */ /* 0x000fe20003f66270 */
[C---:B------:R-:W-:Y:S01]  /*8fa0*/  IMAD.SHL.U32 R17, R245.reuse, 0x2, RZ ;  /* 0x00000002f5117824 */ /* 0x040fe200078e00ff */
[----:B------:R-:W-:Y:S01]  /*8fb0*/  SHF.L.U64.HI R16, R214, 0x1, R252 ;  /* 0x00000001d6107819 */ /* 0x000fe200000102fc */
[C---:B------:R-:W-:Y:S01]  /*8fc0*/  IMAD.SHL.U32 R19, R244.reuse, 0x2, RZ ;  /* 0x00000002f4137824 */ /* 0x040fe200078e00ff */
[----:B------:R-:W-:Y:S01]  /*8fd0*/  SHF.L.U64.HI R18, R245, 0x1, R248 ;  /* 0x00000001f5127819 */ /* 0x000fe200000102f8 */
[----:B-1----:R-:W1:Y:S01]  /*8fe0*/  SHFL.IDX PT, R7, R7, 0x1, 0x181f ;  /* 0x00381f0007077f89 */ /* 0x002e6200000e0000 */
[----:B------:R-:W-:Y:S02]  /*8ff0*/  SHF.L.U64.HI R20, R244, 0x1, R247 ;  /* 0x00000001f4147819 */ /* 0x000fe400000102f7 */
[----:B------:R-:W-:-:S02]  /*9000*/  SEL R14, RZ, 0x10, P6 ;  /* 0x00000010ff0e7807 */ /* 0x000fc40003000000 */
[C---:B---3--:R-:W-:Y:S02]  /*9010*/  IADD3 R12, P2, R0.reuse, R5, RZ ;  /* 0x00000005000c7210 */ /* 0x048fe40007f5e0ff */
[C---:B------:R-:W-:Y:S02]  /*9020*/  IADD3 R10, P1, R0.reuse, R17, RZ ;  /* 0x00000011000a7210 */ /* 0x040fe40007f3e0ff */
[----:B------:R-:W-:Y:S01]  /*9030*/  IADD3 R2, P0, R0, R19, RZ ;  /* 0x0000001300027210 */ /* 0x000fe20007f1e0ff */
[C---:B--2---:R-:W-:Y:S01]  /*9040*/  IMAD.X R13, R4.reuse, 0x1, R16, P2 ;  /* 0x00000001040d7824 */ /* 0x044fe200010e0610 */
[----:B------:R2:W3:Y:S01]  /*9050*/  SHFL.IDX PT, R0, R15, 0x1, 0x181f ;  /* 0x00381f000f007f89 */ /* 0x0004e200000e0000 */
[C---:B------:R-:W-:Y:S02]  /*9060*/  IMAD.X R11, R4.reuse, 0x1, R18, P1 ;  /* 0x00000001040b7824 */ /* 0x040fe400008e0612 */
[----:B------:R-:W-:Y:S01]  /*9070*/  IMAD.X R3, R4, 0x1, R20, P0 ;  /* 0x0000000104037824 */ /* 0x000fe200000e0614 */
[----:B------:R4:W-:Y:S04]  /*9080*/  LDGSTS.E.BYPASS.LTC128B.128 [R203+0x6100], [R12.64], !P6 ;  /* 0x061000000ccb7fae */ /* 0x0009e8000f101d46 */
[----:B------:R2:W-:Y:S04]  /*9090*/  LDGSTS.E.BYPASS.LTC128B.128 [R203+0x8100], [R10.64], !P3 ;  /* 0x081000000acb7fae */ /* 0x0005e8000d901d46 */
[----:B------:R2:W-:Y:S01]  /*90a0*/  LDGSTS.E.BYPASS.LTC128B.128 [R203+0xa100], [R2.64], !P5 ;  /* 0x0a10000002cb7fae */ /* 0x0005e2000e901d46 */
[----:B----4-:R-:W-:Y:S01]  /*90b0*/  SEL R13, RZ, 0x10, P3 ;  /* 0x00000010ff0d7807 */ /* 0x010fe20001800000 */
[----:B------:R-:W-:-:S02]  /*90c0*/  IMAD.MOV.U32 R12, RZ, RZ, R249 ;  /* 0x000000ffff0c7224 */ /* 0x000fc400078e00f9 */
.L_x_486:
[----:B-123--:R-:W-:Y:S02]  /*90d0*/  IADD3 R2, -R14, 0x10, RZ ;  /* 0x000000100e027810 */ /* 0x00efe40007ffe1ff */
[----:B------:R-:W-:-:S02]  /*90e0*/  IADD3 R3, -R13, 0x10, RZ ;  /* 0x000000100d037810 */ /* 0x000fc40007ffe1ff */
[----:B------:R-:W-:Y:S02]  /*90f0*/  LOP3.LUT R2, R2, 0xf, RZ, 0xc0, !PT ;  /* 0x0000000f02027812 */ /* 0x000fe400078ec0ff */
[----:B------:R-:W-:Y:S02]  /*9100*/  ISETP.NE.U32.AND P2, PT, R14, RZ, PT ;  /* 0x000000ff0e00720c */ /* 0x000fe40003f45070 */
[----:B------:R-:W-:Y:S02]  /*9110*/  IADD3 R10, P1, P0, R2, R0, R5 ;  /* 0x00000000020a7210 */ /* 0x000fe4000783e005 */
[----:B------:R-:W-:Y:S02]  /*9120*/  LOP3.LUT R2, R3, 0xf, RZ, 0xc0, !PT ;  /* 0x0000000f03027812 */ /* 0x000fe400078ec0ff */
[----:B------:R-:W-:Y:S02]  /*9130*/  IADD3 R3, -R12, 0x10, RZ ;  /* 0x000000100c037810 */ /* 0x000fe40007ffe1ff */
[----:B------:R-:W-:-:S02]  /*9140*/  IADD3.X R11, RZ, R7, R16, P1, P0 ;  /* 0x00000007ff0b7210 */ /* 0x000fc40000fe0410 */
[-C--:B------:R-:W-:Y:S02]  /*9150*/  IADD3 R4, P1, P0, R2, R0.reuse, R17 ;  /* 0x0000000002047210 */ /* 0x080fe4000783e011 */
[----:B------:R-:W-:Y:S01]  /*9160*/  LOP3.LUT R2, R3, 0xf, RZ, 0xc0, !PT ;  /* 0x0000000f03027812 */ /* 0x000fe200078ec0ff */
[----:B------:R-:W-:Y:S01]  /*9170*/  @!PT LDS RZ, [RZ] ;  /* 0x00000000fffff984 */ /* 0x000fe20000000800 */
[----:B------:R-:W-:Y:S01]  /*9180*/  @!PT LDS RZ, [RZ] ;  /* 0x00000000fffff984 */ /* 0x000fe20000000800 */
[----:B------:R-:W-:Y:S01]  /*9190*/  @!PT LDS RZ, [RZ] ;  /* 0x00000000fffff984 */ /* 0x000fe20000000800 */
[----:B------:R1:W-:Y:S01]  /*91a0*/  LDGSTS.E.BYPASS.LTC128B.128.ZFILL [R203+0x7100], [R10.64], P2 ;  /* 0x071000000acb7fae */ /* 0x0003e20009141d46 */
[----:B------:R-:W-:Y:S02]  /*91b0*/  IADD3.X R5, RZ, R7, R18, P1, P0 ;  /* 0x00000007ff057210 */ /* 0x000fe40000fe0412 */
[----:B------:R-:W-:-:S04]  /*91c0*/  IADD3 R2, P1, P0, R2, R0, R19 ;  /* 0x0000000002027210 */ /* 0x000fc8000783e013 */
[----:B------:R-:W-:Y:S02]  /*91d0*/  IADD3.X R3, RZ, R7, R20, P1, P0 ;  /* 0x00000007ff037210 */ /* 0x000fe40000fe0414 */
[----:B------:R-:W-:Y:S02]  /*91e0*/  ISETP.NE.U32.AND P1, PT, R13, RZ, PT ;  /* 0x000000ff0d00720c */ /* 0x000fe40003f25070 */
[----:B------:R-:W-:-:S11]  /*91f0*/  ISETP.NE.U32.AND P0, PT, R12, RZ, PT ;  /* 0x000000ff0c00720c */ /* 0x000fd60003f05070 */
[----:B------:R1:W-:Y:S04]  /*9200*/  LDGSTS.E.BYPASS.LTC128B.128.ZFILL [R203+0x9100], [R4.64], P1 ;  /* 0x0910000004cb7fae */ /* 0x0003e80008941d46 */
[----:B------:R1:W-:Y:S02]  /*9210*/  LDGSTS.E.BYPASS.LTC128B.128.ZFILL [R203+0xb100], [R2.64], P0 ;  /* 0x0b10000002cb7fae */ /* 0x0003e40008141d46 */
.L_x_377:
[----:B--23--:R-:W-:Y:S05]  /*9220*/  BSYNC B0 ;  /* 0x0000000000007941 */ /* 0x00cfea0003800000 */
.L_x_376:
[----:B-1----:R-:W2:Y:S01]  /*9230*/  LDL R10, [R1+0x4] ;  /* 0x00000400010a7983 */ /* 0x002ea20000100800 */
[----:B-----5:R-:W-:Y:S01]  /*9240*/  SHF.R.S32.HI R0, RZ, 0x1f, R112 ;  /* 0x0000001fff007819 */ /* 0x020fe20000011470 */
[----:B------:R-:W-:Y:S01]  /*9250*/  IMAD.MOV.U32 R12, RZ, RZ, 0x1 ;  /* 0x00000001ff0c7424 */ /* 0x000fe200078e00ff */
[----:B------:R-:W-:Y:S01]  /*9260*/  LOP3.LUT R13, RZ, c[0x0][0x324], RZ, 0x33, !PT ;  /* 0x0000c900ff0d7a12 */ /* 0x000fe200078e33ff */
[----:B------:R-:W0:Y:S01]  /*9270*/  LDGDEPBAR ;  /* 0x00000000000079af */ /* 0x000e220000000000 */
[CC--:B------:R-:W-:Y:S02]  /*9280*/  LEA.HI R2, R0.reuse, R112.reuse, RZ, 0x2 ;  /* 0x0000007000027211 */ /* 0x0c0fe400078f10ff */
[----:B------:R-:W-:-:S02]  /*9290*/  LEA.HI R0, R0, R112, RZ, 0x5 ;  /* 0x0000007000007211 */ /* 0x000fc400078f28ff */
[----:B------:R-:W-:Y:S02]  /*92a0*/  LOP3.LUT R2, R2, 0xfffffffc, RZ, 0xc0, !PT ;  /* 0xfffffffc02027812 */ /* 0x000fe400078ec0ff */
[----:B------:R-:W-:Y:S02]  /*92b0*/  LOP3.LUT R3, R0, 0xffffffe0, RZ, 0xc0, !PT ;  /* 0xffffffe000037812 */ /* 0x000fe400078ec0ff */
[----:B------:R-:W-:Y:S01]  /*92c0*/  SHF.R.S32.HI R4, RZ, 0x5, R0 ;  /* 0x00000005ff047819 */ /* 0x000fe20000011400 */
[C---:B------:R-:W-:Y:S01]  /*92d0*/  IMAD.IADD R2, R112.reuse, 0x1, -R2 ;  /* 0x0000000170027824 */ /* 0x040fe200078e0a02 */
[----:B------:R-:W-:Y:S01]  /*92e0*/  SHF.R.S32.HI R5, RZ, 0x1f, R0 ;  /* 0x0000001fff057819 */ /* 0x000fe20000011400 */
[----:B------:R-:W-:Y:S01]  /*92f0*/  IMAD.IADD R0, R112, 0x1, -R3 ;  /* 0x0000000170007824 */ /* 0x000fe200078e0a03 */
[----:B------:R-:W-:Y:S02]  /*9300*/  ISETP.NE.AND P0, PT, R12, c[0x0][0x2c4], PT ;  /* 0x0000b1000c007a0c */ /* 0x000fe40003f05270 */
[----:B------:R-:W-:-:S02]  /*9310*/  LEA.HI R5, R5, R4, RZ, 0x3 ;  /* 0x0000000405057211 */ /* 0x000fc400078f18ff */
[----:B------:R-:W-:Y:S02]  /*9320*/  LEA.HI R3, R2, R2, RZ, 0x1 ;  /* 0x0000000202037211 */ /* 0x000fe400078f08ff */
[----:B------:R-:W-:Y:S02]  /*9330*/  SHF.R.S32.HI R11, RZ, 0x1f, R0 ;  /* 0x0000001fff0b7819 */ /* 0x000fe40000011400 */
[----:B------:R-:W-:Y:S02]  /*9340*/  LOP3.LUT R7, R5, 0xffffff8, RZ, 0xc0, !PT ;  /* 0x0ffffff805077812 */ /* 0x000fe400078ec0ff */
[----:B------:R-:W-:Y:S02]  /*9350*/  LOP3.LUT R5, R3, 0x1ffffffe, RZ, 0xc0, !PT ;  /* 0x1ffffffe03057812 */ /* 0x000fe400078ec0ff */
[----:B------:R-:W-:Y:S01]  /*9360*/  LEA.HI R3, R11, R0, RZ, 0x2 ;  /* 0x000000000b037211 */ /* 0x000fe200078f10ff */
[----:B------:R-:W-:Y:S02]  /*9370*/  IMAD.IADD R4, R4, 0x1, -R7 ;  /* 0x0000000104047824 */ /* 0x000fe400078e0a07 */
[----:B------:R-:W-:Y:S01]  /*9380*/  IMAD.IADD R2, R2, 0x1, -R5 ;  /* 0x0000000102027824 */ /* 0x000fe200078e0a05 */
[----:B------:R-:W-:Y:S01]  /*9390*/  SHF.R.S32.HI R243, RZ, 0x2, R3 ;  /* 0x00000002fff37819 */ /* 0x000fe20000011403 */
[----:B------:R-:W-:Y:S01]  /*93a0*/  IMAD.SHL.U32 R242, R4, 0x10, RZ ;  /* 0x0000001004f27824 */ /* 0x000fe200078e00ff */
[----:B------:R-:W-:Y:S01]  /*93b0*/  LOP3.LUT R3, R3, 0x7ffffffc, RZ, 0xc0, !PT ;  /* 0x7ffffffc03037812 */ /* 0x000fe200078ec0ff */
[----:B------:R-:W-:-:S04]  /*93c0*/  IMAD.SHL.U32 R241, R2, 0x8, RZ ;  /* 0x0000000802f17824 */ /* 0x000fc800078e00ff */
[----:B------:R-:W-:Y:S01]  /*93d0*/  IMAD.IADD R3, R0, 0x1, -R3 ;  /* 0x0000000100037824 */ /* 0x000fe200078e0a03 */
[----:B------:R-:W-:-:S03]  /*93e0*/  IADD3 R0, R223, 0x1, -R113 ;  /* 0x00000001df007810 */ /* 0x000fc60007ffe871 */
[----:B------:R-:W-:-:S05]  /*93f0*/  IMAD.SHL.U32 R222, R3, 0x2, RZ ;  /* 0x0000000203de7824 */ /* 0x000fca00078e00ff */
[----:B------:R-:W-:Y:S02]  /*9400*/  IADD3 R0, -R224, R0, -R222 ;  /* 0x00000000e0007210 */ /* 0x000fe40007ffe9de */
[----:B------:R-:W-:Y:S02]  /*9410*/  IADD3 R25, -R222, R223, -R113 ;  /* 0x000000dfde197210 */ /* 0x000fe40007ffe971 */
[C---:B------:R-:W-:Y:S01]  /*9420*/  IADD3 R23, R0.reuse, c[0x0][0x328], RZ ;  /* 0x0000ca0000177a10 */ /* 0x040fe20007ffe0ff */
[----:B------:R-:W-:Y:S02]  /*9430*/  IMAD.IADD R24, R0, 0x1, R13 ;  /* 0x0000000100187824 */ /* 0x000fe400078e020d */
[----:B--2---:R-:W-:-:S05]  /*9440*/  IMAD R2, R10, 0x80, R243 ;  /* 0x000000800a027824 */ /* 0x004fca00078e02f3 */
[----:B------:R-:W-:-:S05]  /*9450*/  IADD3 R5, R241, R2, R242 ;  /* 0x00000002f1057210 */ /* 0x000fca0007ffe0f2 */
[----:B------:R-:W-:-:S05]  /*9460*/  @P0 IMAD.HI.U32 R2, R5, c[0x0][0x2c8], RZ ;  /* 0x0000b20005020a27 */ /* 0x000fca00078e00ff */
[----:B------:R-:W-:Y:S01]  /*9470*/  @P0 SHF.R.U32.HI R5, RZ, c[0x0][0x2cc], R2 ;  /* 0x0000b300ff050a19 */ /* 0x000fe20000011602 */
[----:B------:R-:W-:Y:S05]  /*9480*/  BRA.DIV ~URZ, `(.L_x_380) ;  /* 0x0000fcf27f007947 */ /* 0x000fea000b800000 */
[----:B------:R1:W2:Y:S02]  /*9490*/  SHFL.IDX PT, R3, R5, RZ, 0x1c1f ;  /* 0x001c1fff05037589 */ /* 0x0002a400000e0000 */
.L_x_487:
[----:B------:R-:W-:Y:S01]  /*94a0*/  FMUL.FTZ R0, R53, c[0x0][0x320] ;  /* 0x0000c80035007a20 */ /* 0x000fe20000410000 */
[----:B------:R-:W-:Y:S02]  /*94b0*/  MOV R4, 0x1 ;  /* 0x0000000100047802 */ /* 0x000fe40000000f00 */
[----:B--2---:R-:W-:Y:S01]  /*94c0*/  IADD3 R2, R23, R3, RZ ;  /* 0x0000000317027210 */ /* 0x004fe20007ffe0ff */
[----:B------:R2:W3:Y:S01]  /*94d0*/  MUFU.TANH R22, R0 ;  /* 0x0000000000167308 */ /* 0x0004e20000002400 */
[----:B------:R-:W-:Y:S02]  /*94e0*/  ISETP.LE.AND P1, PT, R4, c[0x0][0x32c], PT ;  /* 0x0000cb0004007a0c */ /* 0x000fe40003f23270 */
[----:B------:R-:W-:Y:S01]  /*94f0*/  IMNMX R2, R25, R2, PT ;  /* 0x0000000219027217 */ /* 0x000fe20003800200 */
[----:B--2---:R-:W-:-:S04]  /*9500*/  FMUL.FTZ R0, R49, c[0x0][0x320] ;  /* 0x0000c80031007a20 */ /* 0x004fc80000410000 */
[----:B------:R2:W1:Y:S02]  /*9510*/  MUFU.TANH R21, R0 ;  /* 0x0000000000157308 */ /* 0x0004640000002400 */
[----:B--2---:R-:W-:-:S06]  /*9520*/  FMUL.FTZ R0, R44, c[0x0][0x320] ;  /* 0x0000c8002c007a20 */ /* 0x004fcc0000410000 */
[----:B------:R2:W4:Y:S02]  /*9530*/  MUFU.TANH R20, R0 ;  /* 0x0000000000147308 */ /* 0x0005240000002400 */
[----:B--2---:R-:W-:-:S06]  /*9540*/  FMUL.FTZ R0, R45, c[0x0][0x320] ;  /* 0x0000c8002d007a20 */ /* 0x004fcc0000410000 */
[----:B------:R2:W1:Y:S02]  /*9550*/  MUFU.TANH R19, R0 ;  /* 0x0000000000137308 */ /* 0x0004640000002400 */
        /* <DEDUP_REMOVED lines=20> */
[----:B--2---:R-:W-:Y:S01]  /*96a0*/  IADD3 R0, R24, R3, RZ ;  /* 0x0000000318007210 */ /* 0x004fe20007ffe0ff */
[----:B------:R-:W-:Y:S05]  /*96b0*/  @!P1 BRA `(.L_x_381) ;  /* 0x0000013000009947 */ /* 0x000fea0003800000 */
[----:B-1-34-:R-:W-:Y:S01]  /*96c0*/  IADD3 R3, -R224, R223, R3 ;  /* 0x000000dfe0037210 */ /* 0x01afe20007ffe103 */
[----:B------:R-:W-:Y:S03]  /*96d0*/  BSSY B0, `(.L_x_382) ;  /* 0x000000c000007945 */ /* 0x000fe60003800000 */
[----:B------:R-:W-:-:S13]  /*96e0*/  ISETP.GT.AND P0, PT, R3, -0x1, PT ;  /* 0xffffffff0300780c */ /* 0x000fda0003f04270 */
[----:B------:R-:W-:Y:S05]  /*96f0*/  @P0 BRA `(.L_x_383) ;  /* 0x0000006000000947 */ /* 0x000fea0003800000 */
[----:B------:R-:W-:Y:S02]  /*9700*/  ISETP.NE.AND P0, PT, R4, c[0x0][0x32c], PT ;  /* 0x0000cb0004007a0c */ /* 0x000fe40003f05270 */
[----:B------:R-:W-:-:S11]  /*9710*/  LOP3.LUT R3, RZ, R3, RZ, 0x33, !PT ;  /* 0x00000003ff037212 */ /* 0x000fd600078e33ff */
[----:B------:R-:W-:-:S05]  /*9720*/  @P0 IMAD.HI.U32 R4, R3, c[0x0][0x330], RZ ;  /* 0x0000cc0003040a27 */ /* 0x000fca00078e00ff */
[----:B------:R-:W-:-:S04]  /*9730*/  @P0 SHF.R.U32.HI R3, RZ, c[0x0][0x334], R4 ;  /* 0x0000cd00ff030a19 */ /* 0x000fc80000011604 */
[----:B------:R-:W-:Y:S01]  /*9740*/  LOP3.LUT R3, RZ, R3, RZ, 0x33, !PT ;  /* 0x00000003ff037212 */ /* 0x000fe200078e33ff */
[----:B------:R-:W-:Y:S05]  /*9750*/  BRA `(.L_x_384) ;  /* 0x0000003000007947 */ /* 0x000fea0003800000 */
.L_x_383:
[----:B------:R-:W-:-:S13]  /*9760*/  ISETP.NE.AND P0, PT, R4, c[0x0][0x32c], PT ;  /* 0x0000cb0004007a0c */ /* 0x000fda0003f05270 */
[----:B------:R-:W-:-:S05]  /*9770*/  @P0 IMAD.HI.U32 R4, R3, c[0x0][0x330], RZ ;  /* 0x0000cc0003040a27 */ /* 0x000fca00078e00ff */
[----:B------:R-:W-:Y:S02]  /*9780*/  @P0 SHF.R.U32.HI R3, RZ, c[0x0][0x334], R4 ;  /* 0x0000cd00ff030a19 */ /* 0x000fe40000011604 */
.L_x_384:
[----:B------:R-:W-:Y:S05]  /*9790*/  BSYNC B0 ;  /* 0x0000000000007941 */ /* 0x000fea0003800000 */
.L_x_382:
[----:B------:R-:W-:-:S04]  /*97a0*/  IMAD R3, R3, c[0x0][0x32c], -R113 ;  /* 0x0000cb0003037a24 */ /* 0x000fc800078e0a71 */
[----:B------:R-:W-:-:S05]  /*97b0*/  IMAD.IADD R3, R3, 0x1, -R222 ;  /* 0x0000000103037824 */ /* 0x000fca00078e0ade */
[----:B------:R-:W-:Y:S02]  /*97c0*/  IADD3 R4, R3, c[0x0][0x32c], RZ ;  /* 0x0000cb0003047a10 */ /* 0x000fe40007ffe0ff */
[----:B------:R-:W-:Y:S02]  /*97d0*/  IMNMX R0, R0, R3, !PT ;  /* 0x0000000300007217 */ /* 0x000fe40007800200 */
[----:B------:R-:W-:Y:S02]  /*97e0*/  IMNMX R2, R2, R4, PT ;  /* 0x0000000402027217 */ /* 0x000fe40003800200 */
.L_x_381:
[----:B-1-34-:R-:W-:-:S04]  /*97f0*/  ISETP.GT.AND P2, PT, R201, RZ, PT ;  /* 0x000000ffc900720c */ /* 0x01afc80003f44270 */
[----:B------:R-:W-:-:S04]  /*9800*/  ISETP.GT.AND P0, PT, R0, RZ, P2 ;  /* 0x000000ff0000720c */ /* 0x000fc80001704270 */
        /* <DEDUP_REMOVED lines=46> */
[----:B------:R-:W-:Y:S01]  /*9af0*/  FSEL R32, R17, -INF , !P0 ;  /* 0xff80000011207808 */ /* 0x000fe20004000000 */
[----:B------:R-:W-:Y:S06]  /*9b00*/  BRA.DIV ~URZ, `(.L_x_385) ;  /* 0x0000f6f27f007947 */ /* 0x000fec000b800000 */
[----:B------:R1:W2:Y:S02]  /*9b10*/  SHFL.IDX PT, R3, R5, 0x1, 0x1c1f ;  /* 0x003c1f0005037f89 */ /* 0x0002a400000e0000 */
.L_x_488:
[----:B------:R-:W-:Y:S01]  /*9b20*/  FMUL.FTZ R0, R99, c[0x0][0x320] ;  /* 0x0000c80063007a20 */ /* 0x000fe20000410000 */
[----:B--2---:R-:W-:-:S03]  /*9b30*/  IADD3 R2, R23, R3, RZ ;  /* 0x0000000317027210 */ /* 0x004fc60007ffe0ff */
[----:B------:R2:W3:Y:S01]  /*9b40*/  MUFU.TANH R17, R0 ;  /* 0x0000000000117308 */ /* 0x0004e20000002400 */
[----:B------:R-:W-:Y:S01]  /*9b50*/  IMNMX R2, R25, R2, PT ;  /* 0x0000000219027217 */ /* 0x000fe20003800200 */
        /* <DEDUP_REMOVED lines=23> */
[----:B-1----:R1:W2:Y:S02]  /*9cd0*/  MUFU.TANH R5, R0 ;  /* 0x0000000000057308 */ /* 0x0022a40000002400 */
[----:B-1----:R-:W-:-:S06]  /*9ce0*/  FMUL.FTZ R0, R50, c[0x0][0x320] ;  /* 0x0000c80032007a20 */ /* 0x002fcc0000410000 */
[----:B------:R1:W1:Y:S02]  /*9cf0*/  MUFU.TANH R13, R0 ;  /* 0x00000000000d7308 */ /* 0x0002640000002400 */
[----:B-1----:R-:W-:-:S06]  /*9d00*/  FMUL.FTZ R0, R51, c[0x0][0x320] ;  /* 0x0000c80033007a20 */ /* 0x002fcc0000410000 */
[----:B------:R1:W1:Y:S02]  /*9d10*/  MUFU.TANH R18, R0 ;  /* 0x0000000000127308 */ /* 0x0002640000002400 */
[----:B-1----:R-:W-:Y:S01]  /*9d20*/  IADD3 R0, R24, R3, RZ ;  /* 0x0000000318007210 */ /* 0x002fe20007ffe0ff */
[----:B------:R-:W-:Y:S05]  /*9d30*/  @!P1 BRA `(.L_x_386) ;  /* 0x0000015000009947 */ /* 0x000fea0003800000 */
[----:B--234-:R-:W-:Y:S01]  /*9d40*/  IADD3 R3, -R224, R223, R3 ;  /* 0x000000dfe0037210 */ /* 0x01cfe20007ffe103 */
[----:B------:R-:W-:Y:S03]  /*9d50*/  BSSY B0, `(.L_x_387) ;  /* 0x000000e000007945 */ /* 0x000fe60003800000 */
        /* <DEDUP_REMOVED lines=9> */
.L_x_388:
[----:B------:R-:W-:-:S04]  /*9df0*/  MOV R4, 0x1 ;  /* 0x0000000100047802 */ /* 0x000fc80000000f00 */
[----:B------:R-:W-:-:S13]  /*9e00*/  ISETP.NE.AND P0, PT, R4, c[0x0][0x32c], PT ;  /* 0x0000cb0004007a0c */ /* 0x000fda0003f05270 */
[----:B------:R-:W-:-:S05]  /*9e10*/  @P0 IMAD.HI.U32 R4, R3, c[0x0][0x330], RZ ;  /* 0x0000cc0003040a27 */ /* 0x000fca00078e00ff */
[----:B------:R-:W-:Y:S02]  /*9e20*/  @P0 SHF.R.U32.HI R3, RZ, c[0x0][0x334], R4 ;  /* 0x0000cd00ff030a19 */ /* 0x000fe40000011604 */
.L_x_389:
[----:B------:R-:W-:Y:S05]  /*9e30*/  BSYNC B0 ;  /* 0x0000000000007941 */ /* 0x000fea0003800000 */
.L_x_387:
[----:B------:R-:W-:-:S04]  /*9e40*/  IMAD R3, R3, c[0x0][0x32c], -R113 ;  /* 0x0000cb0003037a24 */ /* 0x000fc800078e0a71 */
[----:B------:R-:W-:-:S05]  /*9e50*/  IMAD.IADD R3, R3, 0x1, -R222 ;  /* 0x0000000103037824 */ /* 0x000fca00078e0ade */
[----:B------:R-:W-:Y:S02]  /*9e60*/  IADD3 R4, R3, c[0x0][0x32c], RZ ;  /* 0x0000cb0003047a10 */ /* 0x000fe40007ffe0ff */
[----:B------:R-:W-:Y:S02]  /*9e70*/  IMNMX R0, R0, R3, !PT ;  /* 0x0000000300007217 */ /* 0x000fe40007800200 */
[----:B------:R-:W-:Y:S02]  /*9e80*/  IMNMX R2, R2, R4, PT ;  /* 0x0000000402027217 */ /* 0x000fe40003800200 */
.L_x_386:
[C---:B--234-:R-:W-:Y:S02]  /*9e90*/  ISETP.GT.AND P0, PT, R0.reuse, 0x1, P2 ;  /* 0x000000010000780c */ /* 0x05cfe40001704270 */
[----:B------:R-:W-:Y:S02]  /*9ea0*/  ISETP.GT.AND P1, PT, R0, 0x8, P2 ;  /* 0x000000080000780c */ /* 0x000fe40001724270 */
[C---:B------:R-:W-:Y:S02]  /*9eb0*/  ISETP.LT.OR P0, PT, R2.reuse, 0x2, P0 ;  /* 0x000000020200780c */ /* 0x040fe40000701670 */
[----:B------:R-:W-:-:S02]  /*9ec0*/  ISETP.LT.OR P1, PT, R2, 0x9, P1 ;  /* 0x000000090200780c */ /* 0x000fc40000f21670 */
[----:B------:R-:W-:Y:S02]  /*9ed0*/  FSEL R19, R16, -INF , !P0 ;  /* 0xff80000010137808 */ /* 0x000fe40004000000 */
[----:B------:R-:W-:Y:S02]  /*9ee0*/  ISETP.GT.AND P0, PT, R0, 0x9, P2 ;  /* 0x000000090000780c */ /* 0x000fe40001704270 */
[----:B------:R-:W-:Y:S02]  /*9ef0*/  FSEL R24, R10, -INF , !P1 ;  /* 0xff8000000a187808 */ /* 0x000fe40004800000 */
[----:B------:R-:W-:Y:S02]  /*9f00*/  ISETP.LT.OR P0, PT, R2, 0xa, P0 ;  /* 0x0000000a0200780c */ /* 0x000fe40000701670 */
[----:B------:R-:W-:Y:S02]  /*9f10*/  ISETP.GT.AND P3, PT, R0, 0x10, P2 ;  /* 0x000000100000780c */ /* 0x000fe40001764270 */
[----:B------:R-:W-:-:S02]  /*9f20*/  FSEL R23, R17, -INF , !P0 ;  /* 0xff80000011177808 */ /* 0x000fc40004000000 */
[----:B------:R-:W-:Y:S02]  /*9f30*/  ISETP.GT.AND P0, PT, R0, 0x11, P2 ;  /* 0x000000110000780c */ /* 0x000fe40001704270 */
[C---:B------:R-:W-:Y:S02]  /*9f40*/  ISETP.LT.OR P3, PT, R2.reuse, 0x11, P3 ;  /* 0x000000110200780c */ /* 0x040fe40001f61670 */
[----:B------:R-:W-:Y:S02]  /*9f50*/  ISETP.LT.OR P1, PT, R2, 0x12, P0 ;  /* 0x000000120200780c */ /* 0x000fe40000721670 */
[----:B------:R-:W-:Y:S02]  /*9f60*/  FSEL R22, R7, -INF , !P3 ;  /* 0xff80000007167808 */ /* 0x000fe40005800000 */
[----:B------:R-:W-:Y:S02]  /*9f70*/  FSEL R21, R5, -INF , !P1 ;  /* 0xff80000005157808 */ /* 0x000fe40004800000 */
[----:B------:R-:W-:-:S02]  /*9f80*/  ISETP.GT.AND P1, PT, R0, RZ, P2 ;  /* 0x000000ff0000720c */ /* 0x000fc40001724270 */
[----:B------:R-:W-:Y:S02]  /*9f90*/  FMNMX.FTZ R102, R30, R31, !PT ;  /* 0x0000001f1e667209 */ /* 0x000fe40007810000 */
[----:B------:R-:W-:Y:S02]  /*9fa0*/  ISETP.LT.OR P1, PT, R2, 0x1, P1 ;  /* 0x000000010200780c */ /* 0x000fe40000f21670 */
[----:B------:R-:W-:Y:S02]  /*9fb0*/  ISETP.GT.AND P0, PT, R0, 0x18, P2 ;  /* 0x000000180000780c */ /* 0x000fe40001704270 */
[----:B------:R-:W-:Y:S02]  /*9fc0*/  FSEL R7, R60, -INF , !P1 ;  /* 0xff8000003c077808 */ /* 0x000fe40004800000 */
[----:B------:R-:W-:Y:S02]  /*9fd0*/  FMNMX.FTZ R102, R44, R102, !PT ;  /* 0x000000662c667209 */ /* 0x000fe40007810000 */
[----:B------:R-:W-:-:S02]  /*9fe0*/  FMNMX.FTZ R5, R7, R19, !PT ;  /* 0x0000001307057209 */ /* 0x000fc40007810000 */
[----:B------:R-:W-:Y:S02]  /*9ff0*/  ISETP.LT.OR P0, PT, R2, 0x19, P0 ;  /* 0x000000190200780c */ /* 0x000fe40000701670 */
[----:B------:R-:W-:Y:S02]  /*a000*/  FMNMX.FTZ R5, R24, R5, !PT ;  /* 0x0000000518057209 */ /* 0x000fe40007810000 */
[----:B------:R-:W-:Y:S02]  /*a010*/  FMNMX.FTZ R102, R43, R102, !PT ;  /* 0x000000662b667209 */ /* 0x000fe40007810000 */
[----:B------:R-:W-:Y:S02]  /*a020*/  FMNMX.FTZ R5, R23, R5, !PT ;  /* 0x0000000517057209 */ /* 0x000fe40007810000 */
[----:B------:R-:W-:Y:S02]  /*a030*/  ISETP.GT.AND P1, PT, R0, 0x19, P2 ;  /* 0x000000190000780c */ /* 0x000fe40001724270 */
[----:B------:R-:W-:-:S02]  /*a040*/  FSEL R20, R12, -INF , !P0 ;  /* 0xff8000000c147808 */ /* 0x000fc40004000000 */
[----:B------:R-:W-:Y:S02]  /*a050*/  ISETP.GT.AND P0, PT, R0, 0x20, P2 ;  /* 0x000000200000780c */ /* 0x000fe40001704270 */
[----:B------:R-:W-:Y:S02]  /*a060*/  FMNMX.FTZ R102, R42, R102, !PT ;  /* 0x000000662a667209 */ /* 0x000fe40007810000 */
[----:B------:R-:W-:Y:S02]  /*a070*/  FMNMX.FTZ R5, R22, R5, !PT ;  /* 0x0000000516057209 */ /* 0x000fe40007810000 */
[C---:B------:R-:W-:Y:S02]  /*a080*/  ISETP.LT.OR P1, PT, R2.reuse, 0x1a, P1 ;  /* 0x0000001a0200780c */ /* 0x040fe40000f21670 */
[----:B------:R-:W-:Y:S02]  /*a090*/  ISETP.LT.OR P0, PT, R2, 0x21, P0 ;  /* 0x000000210200780c */ /* 0x000fe40000701670 */
[----:B------:R-:W-:-:S02]  /*a0a0*/  FMNMX.FTZ R102, R41, R102, !PT ;  /* 0x0000006629667209 */ /* 0x000fc40007810000 */
[----:B------:R-:W-:Y:S02]  /*a0b0*/  FMNMX.FTZ R5, R21, R5, !PT ;  /* 0x0000000515057209 */ /* 0x000fe40007810000 */
[----:B------:R-:W-:Y:S02]  /*a0c0*/  FSEL R17, R15, -INF , !P1 ;  /* 0xff8000000f117808 */ /* 0x000fe40004800000 */
[----:B------:R-:W-:Y:S02]  /*a0d0*/  ISETP.GT.AND P1, PT, R0, 0x21, P2 ;  /* 0x000000210000780c */ /* 0x000fe40001724270 */
[----:B------:R-:W-:Y:S02]  /*a0e0*/  FSEL R16, R11, -INF , !P0 ;  /* 0xff8000000b107808 */ /* 0x000fe40004000000 */
[----:B------:R-:W-:Y:S02]  /*a0f0*/  FMNMX.FTZ R102, R40, R102, !PT ;  /* 0x0000006628667209 */ /* 0x000fe40007810000 */
[----:B------:R-:W-:-:S02]  /*a100*/  FMNMX.FTZ R5, R20, R5, !PT ;  /* 0x0000000514057209 */ /* 0x000fc40007810000 */
[----:B------:R-:W-:Y:S02]  /*a110*/  ISETP.GT.AND P0, PT, R0, 0x28, P2 ;  /* 0x000000280000780c */ /* 0x000fe40001704270 */
[C---:B------:R-:W-:Y:S02]  /*a120*/  ISETP.LT.OR P1, PT, R2.reuse, 0x22, P1 ;  /* 0x000000220200780c */ /* 0x040fe40000f21670 */
[----:B------:R-:W-:Y:S02]  /*a130*/  FMNMX.FTZ R102, R39, R102, !PT ;  /* 0x0000006627667209 */ /* 0x000fe40007810000 */
[----:B------:R-:W-:Y:S02]  /*a140*/  FMNMX.FTZ R5, R17, R5, !PT ;  /* 0x0000000511057209 */ /* 0x000fe40007810000 */
[----:B------:R-:W-:Y:S02]  /*a150*/  ISETP.LT.OR P0, PT, R2, 0x29, P0 ;  /* 0x000000290200780c */ /* 0x000fe40000701670 */
[----:B------:R-:W-:-:S02]  /*a160*/  FSEL R14, R14, -INF , !P1 ;  /* 0xff8000000e0e7808 */ /* 0x000fc40004800000 */
[----:B------:R-:W-:Y:S02]  /*a170*/  ISETP.GT.AND P1, PT, R0, 0x29, P2 ;  /* 0x000000290000780c */ /* 0x000fe40001724270 */
[----:B------:R-:W-:Y:S02]  /*a180*/  FMNMX.FTZ R102, R38, R102, !PT ;  /* 0x0000006626667209 */ /* 0x000fe40007810000 */
[----:B------:R-:W-:Y:S02]  /*a190*/  FMNMX.FTZ R5, R16, R5, !PT ;  /* 0x0000000510057209 */ /* 0x000fe40007810000 */
[----:B------:R-:W-:Y:S02]  /*a1a0*/  FSEL R13, R13, -INF , !P0 ;  /* 0xff8000000d0d7808 */ /* 0x000fe40004000000 */
[----:B------:R-:W-:Y:S02]  /*a1b0*/  ISETP.GT.AND P0, PT, R0, 0x30, P2 ;  /* 0x000000300000780c */ /* 0x000fe40001704270 */
[----:B------:R-:W-:-:S02]  /*a1c0*/  ISETP.LT.OR P1, PT, R2, 0x2a, P1 ;  /* 0x0000002a0200780c */ /* 0x000fc40000f21670 */
[----:B------:R-:W-:Y:S02]  /*a1d0*/  FMNMX.FTZ R102, R37, R102, !PT ;  /* 0x0000006625667209 */ /* 0x000fe40007810000 */
[----:B------:R-:W-:Y:S02]  /*a1e0*/  FMNMX.FTZ R5, R14, R5, !PT ;  /* 0x000000050e057209 */ /* 0x000fe40007810000 */
[----:B------:R-:W-:Y:S02]  /*a1f0*/  ISETP.LT.OR P0, PT, R2, 0x31, P0 ;  /* 0x000000310200780c */ /* 0x000fe40000701670 */
[----:B------:R-:W-:Y:S02]  /*a200*/  FSEL R18, R18, -INF , !P1 ;  /* 0xff80000012127808 */ /* 0x000fe40004800000 */
[----:B------:R-:W-:Y:S02]  /*a210*/  ISETP.GT.AND P3, PT, R0, 0x31, P2 ;  /* 0x000000310000780c */ /* 0x000fe40001764270 */
[----:B------:R-:W-:-:S02]  /*a220*/  FMNMX.FTZ R102, R36, R102, !PT ;  /* 0x0000006624667209 */ /* 0x000fc40007810000 */
[----:B------:R-:W-:Y:S02]  /*a230*/  FMNMX.FTZ R5, R13, R5, !PT ;  /* 0x000000050d057209 */ /* 0x000fe40007810000 */
[----:B------:R-:W-:Y:S02]  /*a240*/  FSEL R12, R26, -INF , !P0 ;  /* 0xff8000001a0c7808 */ /* 0x000fe40004000000 */
[C---:B------:R-:W-:Y:S02]  /*a250*/  ISETP.GT.AND P1, PT, R0.reuse, 0x38, P2 ;  /* 0x000000380000780c */ /* 0x040fe40001724270 */
[----:B------:R-:W-:Y:S02]  /*a260*/  ISETP.GT.AND P0, PT, R0, 0x39, P2 ;  /* 0x000000390000780c */ /* 0x000fe40001704270 */
[----:B------:R-:W-:Y:S02]  /*a270*/  ISETP.LT.OR P2, PT, R2, 0x32, P3 ;  /* 0x000000320200780c */ /* 0x000fe40001f41670 */
[----:B------:R-:W-:-:S02]  /*a280*/  FMNMX.FTZ R102, R35, R102, !PT ;  /* 0x0000006623667209 */ /* 0x000fc40007810000 */
[----:B------:R-:W-:Y:S02]  /*a290*/  FMNMX.FTZ R5, R18, R5, !PT ;  /* 0x0000000512057209 */ /* 0x000fe40007810000 */
[----:B------:R-:W-:Y:S02]  /*a2a0*/  ISETP.LT.OR P1, PT, R2, 0x39, P1 ;  /* 0x000000390200780c */ /* 0x000fe40000f21670 */
[----:B------:R-:W-:Y:S02]  /*a2b0*/  FSEL R11, R28, -INF , !P2 ;  /* 0xff8000001c0b7808 */ /* 0x000fe40005000000 */
[----:B------:R-:W-:Y:S02]  /*a2c0*/  FMNMX.FTZ R102, R34, R102, !PT ;  /* 0x0000006622667209 */ /* 0x000fe40007810000 */
[----:B------:R-:W-:Y:S02]  /*a2d0*/  FMNMX.FTZ R5, R12, R5, !PT ;  /* 0x000000050c057209 */ /* 0x000fe40007810000 */
[----:B------:R-:W-:-:S02]  /*a2e0*/  ISETP.LT.OR P0, PT, R2, 0x3a, P0 ;  /* 0x0000003a0200780c */ /* 0x000fc40000701670 */
[----:B------:R-:W-:Y:S02]  /*a2f0*/  FSEL R10, R27, -INF , !P1 ;  /* 0xff8000001b0a7808 */ /* 0x000fe40004800000 */
[----:B------:R-:W-:Y:S02]  /*a300*/  FMNMX.FTZ R102, R33, R102, !PT ;  /* 0x0000006621667209 */ /* 0x000fe40007810000 */
[----:B------:R-:W-:Y:S02]  /*a310*/  FMNMX.FTZ R5, R11, R5, !PT ;  /* 0x000000050b057209 */ /* 0x000fe40007810000 */
[----:B------:R-:W-:Y:S02]  /*a320*/  FSEL R15, R29, -INF , !P0 ;  /* 0xff8000001d0f7808 */ /* 0x000fe40004000000 */
[----:B------:R-:W-:Y:S02]  /*a330*/  FMNMX.FTZ R102, R45, R102, !PT ;  /* 0x000000662d667209 */ /* 0x000fe40007810000 */
[----:B------:R-:W-:-:S02]  /*a340*/  FMNMX.FTZ R5, R10, R5, !PT ;  /* 0x000000050a057209 */ /* 0x000fc40007810000 */
[----:B------:R-:W-:Y:S02]  /*a350*/  FMNMX.FTZ R102, R32, R102, !PT ;  /* 0x0000006620667209 */ /* 0x000fe40007810000 */
[----:B------:R-:W-:Y:S01]  /*a360*/  FMNMX.FTZ R5, R15, R5, !PT ;  /* 0x000000050f057209 */ /* 0x000fe20007810000 */
[----:B------:R-:W-:Y:S05]  /*a370*/  BRA.DIV ~URZ, `(.L_x_390) ;  /* 0x0000ef027f007947 */ /* 0x000fea000b800000 */
[----:B------:R1:W2:Y:S02]  /*a380*/  SHFL.BFLY PT, R0, R102, 0x2, 0x1f ;  /* 0x0c401f0066007f89 */ /* 0x0002a400000e0000 */
.L_x_489:
[----:B-12---:R-:W-:Y:S01]  /*a390*/  FMNMX.FTZ R102, R102, R0, !PT ;  /* 0x0000000066667209 */ /* 0x006fe20007810000 */
[----:B------:R-:W-:Y:S05]  /*a3a0*/  BRA.DIV ~URZ, `(.L_x_391) ;  /* 0x0000ef227f007947 */ /* 0x000fea000b800000 */
[----:B------:R-:W1:Y:S04]  /*a3b0*/  SHFL.BFLY PT, R0, R5, 0x2, 0x1f ;  /* 0x0c401f0005007f89 */ /* 0x000e6800000e0000 */
[----:B------:R-:W2:Y:S01]  /*a3c0*/  SHFL.BFLY PT, R2, R102, 0x1, 0x1f ;  /* 0x0c201f0066027f89 */ /* 0x000ea200000e0000 */
[----:B-1----:R-:W-:Y:S02]  /*a3d0*/  FMNMX.FTZ R5, R5, R0, !PT ;  /* 0x0000000005057209 */ /* 0x002fe40007810000 */
[----:B--2---:R-:W-:-:S03]  /*a3e0*/  FMNMX.FTZ R102, R102, R2, !PT ;  /* 0x0000000266667209 */ /* 0x004fc60007810000 */
[----:B------:R1:W2:Y:S04]  /*a3f0*/  SHFL.BFLY PT, R100, R5, 0x1, 0x1f ;  /* 0x0c201f0005647f89 */ /* 0x0002a800000e0000 */
.L_x_490:
[C---:B------:R-:W-:Y:S01]  /*a400*/  FMUL.FTZ R0, R102.reuse, c[0x0][0x2d0] ;  /* 0x0000b40066007a20 */ /* 0x040fe20000410000 */
[----:B------:R-:W-:Y:S01]  /*a410*/  FSETP.NEU.FTZ.AND P0, PT, R102, -INF , PT ;  /* 0xff8000006600780b */ /* 0x000fe20003f1d000 */
[----:B------:R-:W-:Y:S01]  /*a420*/  WARPSYNC 0xffffffff ;  /* 0xffffffff00007948 */ /* 0x000fe20003800000 */
[----:B--2---:R-:W-:Y:S02]  /*a430*/  FMNMX.FTZ R100, R100, R5, !PT ;  /* 0x0000000564647209 */ /* 0x004fe40007810000 */
[----:B------:R-:W-:Y:S02]  /*a440*/  FSEL R0, R0, RZ, P0 ;  /* 0x000000ff00007208 */ /* 0x000fe40000000000 */
[C---:B------:R-:W-:Y:S01]  /*a450*/  FSETP.NEU.FTZ.AND P0, PT, R100.reuse, -INF , PT ;  /* 0xff8000006400780b */ /* 0x040fe20003f1d000 */
[----:B------:R-:W-:Y:S01]  /*a460*/  FMUL.FTZ R3, R100, c[0x0][0x2d0] ;  /* 0x0000b40064037a20 */ /* 0x000fe20000410000 */
[----:B------:R-:W-:Y:S01]  /*a470*/  SHF.L.U32 R185, R9, 0x1, RZ ;  /* 0x0000000109b97819 */ /* 0x000fe200000006ff */
[----:B------:R-:W-:-:S04]  /*a480*/  FFMA.FTZ R2, R30, c[0x0][0x2d0], -R0 ;  /* 0x0000b4001e027a23 */ /* 0x000fc80000010800 */
[----:B------:R2:W-:Y:S02]  /*a490*/  MUFU.EX2 R47, R2 ;  /* 0x00000002002f7308 */ /* 0x0005e40000000800 */
[----:B--2---:R-:W-:-:S06]  /*a4a0*/  FFMA.FTZ R2, R31, c[0x0][0x2d0], -R0 ;  /* 0x0000b4001f027a23 */ /* 0x004fcc0000010800 */
[----:B------:R2:W3:Y:S02]  /*a4b0*/  MUFU.EX2 R46, R2 ;  /* 0x00000002002e7308 */ /* 0x0004e40000000800 */
[----:B--2---:R-:W-:-:S06]  /*a4c0*/  FFMA.FTZ R2, R44, c[0x0][0x2d0], -R0 ;  /* 0x0000b4002c027a23 */ /* 0x004fcc0000010800 */
[----:B------:R2:W4:Y:S02]  /*a4d0*/  MUFU.EX2 R44, R2 ;  /* 0x00000002002c7308 */ /* 0x0005240000000800 */
[----:B--2---:R-:W-:-:S06]  /*a4e0*/  FFMA.FTZ R2, R43, c[0x0][0x2d0], -R0 ;  /* 0x0000b4002b027a23 */ /* 0x004fcc0000010800 */
[----:B------:R2:W5:Y:S02]  /*a4f0*/  MUFU.EX2 R43, R2 ;  /* 0x00000002002b7308 */ /* 0x0005640000000800 */
[----:B--2---:R-:W-:-:S06]  /*a500*/  FFMA.FTZ R2, R42, c[0x0][0x2d0], -R0 ;  /* 0x0000b4002a027a23 */ /* 0x004fcc0000010800 */
[----:B------:R2:W-:Y:S02]  /*a510*/  MUFU.EX2 R42, R2 ;  /* 0x00000002002a7308 */ /* 0x0005e40000000800 */
        /* <DEDUP_REMOVED lines=20> */
[----:B--2---:R-:W-:Y:S01]  /*a660*/  FFMA.FTZ R2, R32, c[0x0][0x2d0], -R0 ;  /* 0x0000b40020027a23 */ /* 0x004fe20000010800 */
[----:B------:R-:W-:Y:S01]  /*a670*/  FSEL R0, R3, RZ, P0 ;  /* 0x000000ff03007208 */ /* 0x000fe20000000000 */
[----:B---3--:R-:W-:-:S04]  /*a680*/  FADD.FTZ R3, R47, R46 ;  /* 0x0000002e2f037221 */ /* 0x008fc80000010000 */
[----:B------:R2:W-:Y:S01]  /*a690*/  MUFU.EX2 R98, R2 ;  /* 0x0000000200627308 */ /* 0x0005e20000000800 */
[----:B----4-:R-:W-:Y:S02]  /*a6a0*/  FADD.FTZ R3, R44, R3 ;  /* 0x000000032c037221 */ /* 0x010fe40000010000 */
[----:B-1----:R-:W-:Y:S02]  /*a6b0*/  FFMA.FTZ R5, R10, c[0x0][0x2d0], -R0 ;  /* 0x0000b4000a057a23 */ /* 0x002fe40000010800 */
[----:B-----5:R-:W-:-:S04]  /*a6c0*/  FADD.FTZ R3, R43, R3 ;  /* 0x000000032b037221 */ /* 0x020fc80000010000 */
[----:B------:R-:W-:Y:S01]  /*a6d0*/  MUFU.EX2 R5, R5 ;  /* 0x0000000500057308 */ /* 0x000fe20000000800 */
[----:B--2---:R-:W-:-:S07]  /*a6e0*/  FFMA.FTZ R2, R7, c[0x0][0x2d0], -R0 ;  /* 0x0000b40007027a23 */ /* 0x004fce0000010800 */
[----:B------:R1:W-:Y:S02]  /*a6f0*/  MUFU.EX2 R32, R2 ;  /* 0x0000000200207308 */ /* 0x0003e40000000800 */
[----:B-1----:R-:W-:-:S06]  /*a700*/  FFMA.FTZ R2, R19, c[0x0][0x2d0], -R0 ;  /* 0x0000b40013027a23 */ /* 0x002fcc0000010800 */
[----:B------:R1:W2:Y:S02]  /*a710*/  MUFU.EX2 R31, R2 ;  /* 0x00000002001f7308 */ /* 0x0002a40000000800 */
[----:B-1----:R-:W-:Y:S02]  /*a720*/  FFMA.FTZ R2, R24, c[0x0][0x2d0], -R0 ;  /* 0x0000b40018027a23 */ /* 0x002fe40000010800 */
[----:B--2---:R-:W-:-:S04]  /*a730*/  FADD.FTZ R4, R32, R31 ;  /* 0x0000001f20047221 */ /* 0x004fc80000010000 */
[----:B------:R1:W2:Y:S02]  /*a740*/  MUFU.EX2 R30, R2 ;  /* 0x00000002001e7308 */ /* 0x0002a40000000800 */
[----:B-1----:R-:W-:Y:S02]  /*a750*/  FFMA.FTZ R2, R23, c[0x0][0x2d0], -R0 ;  /* 0x0000b40017027a23 */ /* 0x002fe40000010800 */
[----:B--2---:R-:W-:-:S04]  /*a760*/  FADD.FTZ R4, R30, R4 ;  /* 0x000000041e047221 */ /* 0x004fc80000010000 */
[----:B------:R1:W2:Y:S02]  /*a770*/  MUFU.EX2 R19, R2 ;  /* 0x0000000200137308 */ /* 0x0002a40000000800 */
[----:B-1----:R-:W-:Y:S01]  /*a780*/  FFMA.FTZ R2, R22, c[0x0][0x2d0], -R0 ;  /* 0x0000b40016027a23 */ /* 0x002fe20000010800 */
[----:B------:R-:W-:Y:S01]  /*a790*/  F2FP.BF16.PACK_AB R22, R35, R36 ;  /* 0x000000242316723e */ /* 0x000fe200000010ff */
[C---:B--2---:R-:W-:Y:S01]  /*a7a0*/  FADD.FTZ R4, R19.reuse, R4 ;  /* 0x0000000413047221 */ /* 0x044fe20000010000 */
[----:B------:R-:W-:-:S03]  /*a7b0*/  F2FP.BF16.PACK_AB R19, R19, R30 ;  /* 0x0000001e1313723e */ /* 0x000fc600000010ff */
[----:B------:R1:W2:Y:S02]  /*a7c0*/  MUFU.EX2 R29, R2 ;  /* 0x00000002001d7308 */ /* 0x0002a40000000800 */
[----:B-1----:R-:W-:Y:S02]  /*a7d0*/  FFMA.FTZ R2, R21, c[0x0][0x2d0], -R0 ;  /* 0x0000b40015027a23 */ /* 0x002fe40000010800 */
[----:B--2---:R-:W-:-:S04]  /*a7e0*/  FADD.FTZ R4, R29, R4 ;  /* 0x000000041d047221 */ /* 0x004fc80000010000 */
[----:B------:R1:W2:Y:S02]  /*a7f0*/  MUFU.EX2 R28, R2 ;  /* 0x00000002001c7308 */ /* 0x0002a40000000800 */
[----:B-1----:R-:W-:Y:S01]  /*a800*/  FFMA.FTZ R2, R20, c[0x0][0x2d0], -R0 ;  /* 0x0000b40014027a23 */ /* 0x002fe20000010800 */
[----:B------:R-:W-:-:S05]  /*a810*/  F2FP.BF16.PACK_AB R20, R37, R38 ;  /* 0x000000262514723e */ /* 0x000fca00000010ff */
[----:B------:R1:W3:Y:S02]  /*a820*/  MUFU.EX2 R27, R2 ;  /* 0x00000002001b7308 */ /* 0x0002e40000000800 */
[----:B-1----:R-:W-:Y:S01]  /*a830*/  FFMA.FTZ R2, R17, c[0x0][0x2d0], -R0 ;  /* 0x0000b40011027a23 */ /* 0x002fe20000010800 */
[----:B------:R-:W-:-:S05]  /*a840*/  F2FP.BF16.PACK_AB R17, R31, R32 ;  /* 0x000000201f11723e */ /* 0x000fca00000010ff */
[----:B------:R1:W4:Y:S02]  /*a850*/  MUFU.EX2 R26, R2 ;  /* 0x00000002001a7308 */ /* 0x0003240000000800 */
[----:B-1----:R-:W-:Y:S01]  /*a860*/  FFMA.FTZ R2, R16, c[0x0][0x2d0], -R0 ;  /* 0x0000b40010027a23 */ /* 0x002fe20000010800 */
[----:B------:R-:W-:-:S05]  /*a870*/  F2FP.BF16.PACK_AB R16, R46, R47 ;  /* 0x0000002f2e10723e */ /* 0x000fca00000010ff */
[----:B------:R1:W5:Y:S02]  /*a880*/  MUFU.EX2 R25, R2 ;  /* 0x0000000200197308 */ /* 0x0003640000000800 */
[----:B-1----:R-:W-:Y:S01]  /*a890*/  FFMA.FTZ R2, R14, c[0x0][0x2d0], -R0 ;  /* 0x0000b4000e027a23 */ /* 0x002fe20000010800 */
[----:B------:R-:W-:-:S05]  /*a8a0*/  F2FP.BF16.PACK_AB R14, R39, R40 ;  /* 0x00000028270e723e */ /* 0x000fca00000010ff */
[----:B------:R1:W1:Y:S02]  /*a8b0*/  MUFU.EX2 R21, R2 ;  /* 0x0000000200157308 */ /* 0x0002640000000800 */
[----:B-1----:R-:W-:Y:S01]  /*a8c0*/  FFMA.FTZ R2, R13, c[0x0][0x2d0], -R0 ;  /* 0x0000b4000d027a23 */ /* 0x002fe20000010800 */
[----:B--2---:R-:W-:-:S05]  /*a8d0*/  F2FP.BF16.PACK_AB R13, R28, R29 ;  /* 0x0000001d1c0d723e */ /* 0x004fca00000010ff */
[----:B------:R1:W2:Y:S02]  /*a8e0*/  MUFU.EX2 R24, R2 ;  /* 0x0000000200187308 */ /* 0x0002a40000000800 */
[----:B-1----:R-:W-:Y:S02]  /*a8f0*/  FADD.FTZ R2, R42, R3 ;  /* 0x000000032a027221 */ /* 0x002fe40000010000 */
[----:B------:R-:W-:Y:S01]  /*a900*/  FFMA.FTZ R3, R18, c[0x0][0x2d0], -R0 ;  /* 0x0000b40012037a23 */ /* 0x000fe20000010800 */
[----:B------:R-:W-:Y:S01]  /*a910*/  F2FP.BF16.PACK_AB R18, R43, R44 ;  /* 0x0000002c2b12723e */ /* 0x000fe200000010ff */
[----:B------:R-:W-:Y:S02]  /*a920*/  FADD.FTZ R2, R41, R2 ;  /* 0x0000000229027221 */ /* 0x000fe40000010000 */
[----:B------:R1:W1:Y:S02]  /*a930*/  MUFU.EX2 R23, R3 ;  /* 0x0000000300177308 */ /* 0x0002640000000800 */
[----:B------:R-:W-:-:S04]  /*a940*/  FADD.FTZ R2, R40, R2 ;  /* 0x0000000228027221 */ /* 0x000fc80000010000 */
[----:B------:R-:W-:-:S04]  /*a950*/  FADD.FTZ R2, R39, R2 ;  /* 0x0000000227027221 */ /* 0x000fc80000010000 */
[----:B------:R-:W-:-:S04]  /*a960*/  FADD.FTZ R2, R38, R2 ;  /* 0x0000000226027221 */ /* 0x000fc80000010000 */
[----:B------:R-:W-:Y:S02]  /*a970*/  FADD.FTZ R2, R37, R2 ;  /* 0x0000000225027221 */ /* 0x000fe40000010000 */
[----:B-1----:R-:W-:Y:S01]  /*a980*/  FFMA.FTZ R3, R12, c[0x0][0x2d0], -R0 ;  /* 0x0000b4000c037a23 */ /* 0x002fe20000010800 */
[----:B------:R-:W-:Y:S01]  /*a990*/  F2FP.BF16.PACK_AB R12, R41, R42 ;  /* 0x0000002a290c723e */ /* 0x000fe200000010ff */
[----:B------:R-:W-:Y:S02]  /*a9a0*/  FADD.FTZ R2, R36, R2 ;  /* 0x0000000224027221 */ /* 0x000fe40000010000 */
[----:B------:R1:W1:Y:S02]  /*a9b0*/  MUFU.EX2 R7, R3 ;  /* 0x0000000300077308 */ /* 0x0002640000000800 */
[----:B-1----:R-:W-:Y:S02]  /*a9c0*/  FADD.FTZ R3, R28, R4 ;  /* 0x000000041c037221 */ /* 0x002fe40000010000 */
[----:B------:R-:W-:-:S02]  /*a9d0*/  FFMA.FTZ R4, R11, c[0x0][0x2d0], -R0 ;  /* 0x0000b4000b047a23 */ /* 0x000fc40000010800 */
[----:B---3--:R-:W-:Y:S02]  /*a9e0*/  FADD.FTZ R3, R27, R3 ;  /* 0x000000031b037221 */ /* 0x008fe40000010000 */
[----:B------:R1:W3:Y:S02]  /*a9f0*/  MUFU.EX2 R97, R4 ;  /* 0x0000000400617308 */ /* 0x0002e40000000800 */
[----:B----4-:R-:W-:-:S04]  /*aa00*/  FADD.FTZ R3, R26, R3 ;  /* 0x000000031a037221 */ /* 0x010fc80000010000 */
[----:B-----5:R-:W-:-:S04]  /*aa10*/  FADD.FTZ R3, R25, R3 ;  /* 0x0000000319037221 */ /* 0x020fc80000010000 */
[C---:B------:R-:W-:Y:S01]  /*aa20*/  FADD.FTZ R3, R21.reuse, R3 ;  /* 0x0000000315037221 */ /* 0x040fe20000010000 */
[----:B------:R-:W-:-:S03]  /*aa30*/  F2FP.BF16.PACK_AB R21, R21, R25 ;  /* 0x000000191515723e */ /* 0x000fc600000010ff */
[----:B--2---:R-:W-:Y:S02]  /*aa40*/  FADD.FTZ R3, R24, R3 ;  /* 0x0000000318037221 */ /* 0x004fe40000010000 */
[----:B-1----:R-:W-:Y:S01]  /*aa50*/  FFMA.FTZ R4, R15, c[0x0][0x2d0], -R0 ;  /* 0x0000b4000f047a23 */ /* 0x002fe20000010800 */
[----:B------:R-:W-:Y:S01]  /*aa60*/  F2FP.BF16.PACK_AB R15, R26, R27 ;  /* 0x0000001b1a0f723e */ /* 0x000fe200000010ff */
[----:B------:R-:W-:Y:S02]  /*aa70*/  FADD.FTZ R0, R35, R2 ;  /* 0x0000000223007221 */ /* 0x000fe40000010000 */
[C---:B------:R-:W-:Y:S01]  /*aa80*/  FADD.FTZ R3, R23.reuse, R3 ;  /* 0x0000000317037221 */ /* 0x040fe20000010000 */
[----:B------:R-:W-:Y:S01]  /*aa90*/  F2FP.BF16.PACK_AB R23, R23, R24 ;  /* 0x000000181717723e */ /* 0x000fe200000010ff */
[----:B------:R-:W1:Y:S01]  /*aaa0*/  MUFU.EX2 R4, R4 ;  /* 0x0000000400047308 */ /* 0x000e620000000800 */
[----:B------:R-:W-:Y:S02]  /*aab0*/  FADD.FTZ R0, R34, R0 ;  /* 0x0000000022007221 */ /* 0x000fe40000010000 */
[----:B------:R-:W-:-:S02]  /*aac0*/  FADD.FTZ R3, R7, R3 ;  /* 0x0000000307037221 */ /* 0x000fc40000010000 */
[C---:B------:R-:W-:Y:S01]  /*aad0*/  FADD.FTZ R0, R96.reuse, R0 ;  /* 0x0000000060007221 */ /* 0x040fe20000010000 */
[----:B------:R-:W-:Y:S01]  /*aae0*/  F2FP.BF16.PACK_AB R96, R96, R34 ;  /* 0x000000226060723e */ /* 0x000fe200000010ff */
[C---:B---3--:R-:W-:Y:S01]  /*aaf0*/  FADD.FTZ R3, R97.reuse, R3 ;  /* 0x0000000361037221 */ /* 0x048fe20000010000 */
[----:B------:R-:W-:Y:S01]  /*ab00*/  F2FP.BF16.PACK_AB R97, R97, R7 ;  /* 0x000000076161723e */ /* 0x000fe200000010ff */
[----:B------:R-:W-:Y:S02]  /*ab10*/  FADD.FTZ R0, R33, R0 ;  /* 0x0000000021007221 */ /* 0x000fe40000010000 */
[----:B------:R-:W-:Y:S02]  /*ab20*/  FADD.FTZ R3, R5, R3 ;  /* 0x0000000305037221 */ /* 0x000fe40000010000 */
[C---:B------:R-:W-:Y:S01]  /*ab30*/  FADD.FTZ R220, R98.reuse, R0 ;  /* 0x0000000062dc7221 */ /* 0x040fe20000010000 */
[----:B------:R-:W-:Y:S01]  /*ab40*/  F2FP.BF16.PACK_AB R98, R98, R33 ;  /* 0x000000216262723e */ /* 0x000fe200000010ff */
[C---:B-1----:R-:W-:Y:S01]  /*ab50*/  FADD.FTZ R221, R4.reuse, R3 ;  /* 0x0000000304dd7221 */ /* 0x042fe20000010000 */
[----:B------:R-:W-:-:S02]  /*ab60*/  F2FP.BF16.PACK_AB R99, R4, R5 ;  /* 0x000000050463723e */ /* 0x000fc400000010ff */
[----:B------:R-:W2:Y:S01]  /*ab70*/  LDL R0, [R1+0x4] ;  /* 0x0000040001007983 */ /* 0x000ea20000100800 */
[----:B------:R-:W-:-:S02]  /*ab80*/  IMAD R186, R8, 0x2, R185 ;  /* 0x0000000208ba7824 */ /* 0x000fc400078e02b9 */
[C---:B------:R-:W-:Y:S01]  /*ab90*/  IMAD R188, R6.reuse, 0x2, R185 ;  /* 0x0000000206bc7824 */ /* 0x040fe200078e02b9 */
[----:B------:R-:W3:Y:S04]  /*aba0*/  LDL R101, [R1+0x64] ;  /* 0x0000640001657983 */ /* 0x000ee80000100800 */
[----:B------:R-:W3:Y:S04]  /*abb0*/  LDL R3, [R1+0x58] ;  /* 0x0000580001037983 */ /* 0x000ee80000100800 */
[----:B------:R-:W1:Y:S04]  /*abc0*/  LDSM.16.MT88.4 R32, [R185+0x100] ;  /* 0x00010000b920783b */ /* 0x000e680000004200 */
[----:B------:R-:W4:Y:S04]  /*abd0*/  LDSM.16.MT88.4 R28, [R185+0x2100] ;  /* 0x00210000b91c783b */ /* 0x000f280000004200 */
[----:B------:R-:W5:Y:S04]  /*abe0*/  LDSM.16.MT88.4 R24, [R185+0x4100] ;  /* 0x00410000b918783b */ /* 0x000f680000004200 */
[----:B------:R-:W4:Y:S04]  /*abf0*/  LDSM.16.MT88.4 R8, [R186+0x100] ;  /* 0x00010000ba08783b */ /* 0x000f280000004200 */
[----:B------:R-:W4:Y:S04]  /*ac00*/  LDSM.16.MT88.4 R76, [R188+0x100] ;  /* 0x00010000bc4c783b */ /* 0x000f280000004200 */
[----:B------:R-:W5:Y:S04]  /*ac10*/  LDSM.16.MT88.4 R44, [R185+0x4900] ;  /* 0x00490000b92c783b */ /* 0x000f680000004200 */
[----:B------:R-:W5:Y:S04]  /*ac20*/  LDSM.16.MT88.4 R56, [R186+0x900] ;  /* 0x00090000ba38783b */ /* 0x000f680000004200 */
[----:B------:R-:W5:Y:S04]  /*ac30*/  LDSM.16.MT88.4 R52, [R188+0x900] ;  /* 0x00090000bc34783b */ /* 0x000f680000004200 */
[----:B------:R-:W-:Y:S04]  /*ac40*/  LDSM.16.MT88.4 R36, [R186+0x2100] ;  /* 0x00210000ba24783b */ /* 0x000fe80000004200 */
[----:B------:R-:W-:Y:S01]  /*ac50*/  LDSM.16.MT88.4 R48, [R185+0x2900] ;  /* 0x00290000b930783b */ /* 0x000fe20000004200 */
[C---:B-1----:R-:W-:Y:S03]  /*ac60*/  HMMA.16816.F32.BF16 R88, R16.reuse, R32, RZ ;  /* 0x000000201058723c */ /* 0x042fe600000418ff */
[----:B------:R-:W-:Y:S04]  /*ac70*/  LDSM.16.MT88.4 R84, [R188+0x2100] ;  /* 0x00210000bc54783b */ /* 0x000fe80000004200 */
[----:B------:R-:W-:Y:S01]  /*ac80*/  LDSM.16.MT88.4 R92, [R186+0x4100] ;  /* 0x00410000ba5c783b */ /* 0x000fe20000004200 */
[C---:B------:R-:W-:Y:S03]  /*ac90*/  HMMA.16816.F32.BF16 R80, R16.reuse, R34, RZ ;  /* 0x000000221050723c */ /* 0x040fe600000418ff */
[----:B------:R-:W-:Y:S05]  /*aca0*/  LDSM.16.MT88.4 R72, [R185+0x900] ;  /* 0x00090000b948783b */ /* 0x000fea0000004200 */
[C---:B----4-:R-:W-:Y:S08]  /*acb0*/  HMMA.16816.F32.BF16 R68, R16.reuse, R28, RZ ;  /* 0x0000001c1044723c */ /* 0x050ff000000418ff */
[C---:B------:R-:W-:Y:S08]  /*acc0*/  HMMA.16816.F32.BF16 R64, R16.reuse, R30, RZ ;  /* 0x0000001e1040723c */ /* 0x040ff000000418ff */
[C---:B-----5:R-:W-:Y:S08]  /*acd0*/  HMMA.16816.F32.BF16 R60, R16.reuse, R24, RZ ;  /* 0x00000018103c723c */ /* 0x060ff000000418ff */
[C---:B------:R-:W-:Y:S08]  /*ace0*/  HMMA.16816.F32.BF16 R40, R16.reuse, R26, RZ ;  /* 0x0000001a1028723c */ /* 0x040ff000000418ff */
[C---:B------:R-:W-:Y:S08]  /*acf0*/  HMMA.16816.F32.BF16 R32, R16.reuse, R8, RZ ;  /* 0x000000081020723c */ /* 0x040ff000000418ff */
[C---:B------:R-:W-:Y:S08]  /*ad00*/  HMMA.16816.F32.BF16 R28, R16.reuse, R10, RZ ;  /* 0x0000000a101c723c */ /* 0x040ff000000418ff */
[C---:B------:R-:W-:Y:S08]  /*ad10*/  HMMA.16816.F32.BF16 R24, R16.reuse, R76, RZ ;  /* 0x0000004c1018723c */ /* 0x040ff000000418ff */
[----:B------:R-:W-:Y:S01]  /*ad20*/  HMMA.16816.F32.BF16 R8, R16, R78, RZ ;  /* 0x0000004e1008723c */ /* 0x000fe200000418ff */
[----:B------:R-:W1:Y:S07]  /*ad30*/  LDSM.16.MT88.4 R76, [R188+0x4100] ;  /* 0x00410000bc4c783b */ /* 0x000e6e0000004200 */
[C---:B------:R-:W-:Y:S01]  /*ad40*/  HMMA.16816.F32.BF16 R140, R12.reuse, R44, R60 ;  /* 0x0000002c0c8c723c */ /* 0x040fe2000004183c */
[----:B------:R-:W-:Y:S07]  /*ad50*/  LDSM.16.MT88.4 R60, [R186+0x2900] ;  /* 0x00290000ba3c783b */ /* 0x000fee0000004200 */
[----:B------:R-:W-:Y:S01]  /*ad60*/  HMMA.16816.F32.BF16 R136, R12, R46, R40 ;  /* 0x0000002e0c88723c */ /* 0x000fe20000041828 */
[----:B------:R-:W4:Y:S01]  /*ad70*/  LDSM.16.MT88.4 R44, [R188+0x4900] ;  /* 0x00490000bc2c783b */ /* 0x000f220000004200 */
[----:B------:R-:W-:-:S06]  /*ad80*/  IMAD R187, R6, 0x2, R186 ;  /* 0x0000000206bb7824 */ /* 0x000fcc00078e02ba */
[C---:B------:R-:W-:Y:S08]  /*ad90*/  HMMA.16816.F32.BF16 R148, R12.reuse, R56, R32 ;  /* 0x000000380c94723c */ /* 0x040ff00000041820 */
[C---:B------:R-:W-:Y:S08]  /*ada0*/  HMMA.16816.F32.BF16 R156, R12.reuse, R58, R28 ;  /* 0x0000003a0c9c723c */ /* 0x040ff0000004181c */
[----:B------:R-:W-:Y:S08]  /*adb0*/  HMMA.16816.F32.BF16 R176, R12, R54, R8 ;  /* 0x000000360cb0723c */ /* 0x000ff00000041808 */
[C---:B-1----:R-:W-:Y:S08]  /*adc0*/  HMMA.16816.F32.BF16 R4, R16.reuse, R78, RZ ;  /* 0x0000004e1004723c */ /* 0x042ff000000418ff */
[C---:B------:R-:W-:Y:S08]  /*add0*/  HMMA.16816.F32.BF16 R56, R16.reuse, R36, RZ ;  /* 0x000000241038723c */ /* 0x040ff000000418ff */
[C---:B------:R-:W-:Y:S08]  /*ade0*/  HMMA.16816.F32.BF16 R40, R16.reuse, R38, RZ ;  /* 0x000000261028723c */ /* 0x040ff000000418ff */
[----:B------:R-:W-:Y:S08]  /*adf0*/  HMMA.16816.F32.BF16 R8, R16, R76, RZ ;  /* 0x0000004c1008723c */ /* 0x000ff000000418ff */
[C---:B------:R-:W-:Y:S01]  /*ae00*/  HMMA.16816.F32.BF16 R132, R12.reuse, R48, R68 ;  /* 0x000000300c84723c */ /* 0x040fe20000041844 */
[----:B------:R-:W-:Y:S07]  /*ae10*/  LDSM.16.MT88.4 R68, [R187+0x2100] ;  /* 0x00210000bb44783b */ /* 0x000fee0000004200 */
[C---:B------:R-:W-:Y:S01]  /*ae20*/  HMMA.16816.F32.BF16 R108, R12.reuse, R50, R64 ;  /* 0x000000320c6c723c */ /* 0x040fe20000041840 */
[----:B------:R-:W1:Y:S04]  /*ae30*/  LDSM.16.MT88.4 R48, [R186+0x4900] ;  /* 0x00490000ba30783b */ /* 0x000e680000004200 */
[----:B------:R-:W-:Y:S03]  /*ae40*/  LDSM.16.MT88.4 R64, [R187+0x100] ;  /* 0x00010000bb40783b */ /* 0x000fe60000004200 */
[----:B------:R-:W-:Y:S01]  /*ae50*/  HMMA.16816.F32.BF16 R164, R12, R52, R24 ;  /* 0x000000340ca4723c */ /* 0x000fe20000041818 */
[----:B------:R-:W5:Y:S07]  /*ae60*/  LDSM.16.MT88.4 R52, [R188+0x2900] ;  /* 0x00290000bc34783b */ /* 0x000f6e0000004200 */
[C---:B------:R-:W-:Y:S08]  /*ae70*/  HMMA.16816.F32.BF16 R36, R16.reuse, R84, RZ ;  /* 0x000000541024723c */ /* 0x040ff000000418ff */
[----:B------:R-:W-:Y:S08]  /*ae80*/  HMMA.16816.F32.BF16 R32, R16, R86, RZ ;  /* 0x000000561020723c */ /* 0x000ff000000418ff */
[----:B----4-:R-:W-:Y:S01]  /*ae90*/  HMMA.16816.F32.BF16 R84, R12, R46, R4 ;  /* 0x0000002e0c54723c */ /* 0x010fe20000041804 */
[----:B------:R-:W4:Y:S07]  /*aea0*/  LDSM.16.MT88.4 R4, [R185+0x5100] ;  /* 0x00510000b904783b */ /* 0x000f2e0000004200 */
[C---:B------:R-:W-:Y:S08]  /*aeb0*/  HMMA.16816.F32.BF16 R28, R16.reuse, R92, RZ ;  /* 0x0000005c101c723c */ /* 0x040ff000000418ff */
[----:B------:R-:W-:Y:S08]  /*aec0*/  HMMA.16816.F32.BF16 R24, R16, R94, RZ ;  /* 0x0000005e1018723c */ /* 0x000ff000000418ff */
[C---:B------:R-:W-:Y:S01]  /*aed0*/  HMMA.16816.F32.BF16 R128, R12.reuse, R60, R56 ;  /* 0x0000003c0c80723c */ /* 0x040fe20000041838 */
[----:B------:R-:W2:Y:S07]  /*aee0*/  LDSM.16.MT88.4 R56, [R187+0x4100] ;  /* 0x00410000bb38783b */ /* 0x000eae0000004200 */
[C---:B------:R-:W-:Y:S01]  /*aef0*/  HMMA.16816.F32.BF16 R124, R12.reuse, R62, R40 ;  /* 0x0000003e0c7c723c */ /* 0x040fe20000041828 */
[----:B------:R-:W2:Y:S07]  /*af00*/  LDSM.16.MT88.4 R60, [R185+0x1100] ;  /* 0x00110000b93c783b */ /* 0x000eae0000004200 */
[C---:B------:R-:W-:Y:S01]  /*af10*/  HMMA.16816.F32.BF16 R92, R12.reuse, R44, R8 ;  /* 0x0000002c0c5c723c */ /* 0x040fe20000041808 */
[----:B------:R-:W2:Y:S04]  /*af20*/  LDSM.16.MT88.4 R8, [R185+0x3100] ;  /* 0x00310000b908783b */ /* 0x000ea80000004200 */
[----:B------:R-:W-:Y:S03]  /*af30*/  LDSM.16.MT88.4 R44, [R188+0x3100] ;  /* 0x00310000bc2c783b */ /* 0x000fe60000004200 */
[C---:B------:R-:W-:Y:S08]  /*af40*/  HMMA.16816.F32.BF16 R88, R12.reuse, R72, R88 ;  /* 0x000000480c58723c */ /* 0x040ff00000041858 */
[C---:B------:R-:W-:Y:S08]  /*af50*/  HMMA.16816.F32.BF16 R80, R12.reuse, R74, R80 ;  /* 0x0000004a0c50723c */ /* 0x040ff00000041850 */
[C---:B-1----:R-:W-:Y:S01]  /*af60*/  HMMA.16816.F32.BF16 R116, R12.reuse, R48, R28 ;  /* 0x000000300c74723c */ /* 0x042fe2000004181c */
[----:B------:R-:W1:Y:S07]  /*af70*/  LDSM.16.MT88.4 R28, [R187+0x900] ;  /* 0x00090000bb1c783b */ /* 0x000e6e0000004200 */
[C---:B-----5:R-:W-:Y:S08]  /*af80*/  HMMA.16816.F32.BF16 R72, R12.reuse, R52, R36 ;  /* 0x000000340c48723c */ /* 0x060ff00000041824 */
[C---:B------:R-:W-:Y:S01]  /*af90*/  HMMA.16816.F32.BF16 R120, R12.reuse, R54, R32 ;  /* 0x000000360c78723c */ /* 0x040fe20000041820 */
[----:B------:R-:W-:Y:S07]  /*afa0*/  LDSM.16.MT88.4 R52, [R188+0x1100] ;  /* 0x00110000bc34783b */ /* 0x000fee0000004200 */
[----:B------:R-:W-:Y:S01]  /*afb0*/  HMMA.16816.F32.BF16 R112, R12, R50, R24 ;  /* 0x000000320c70723c */ /* 0x000fe20000041818 */
[----:B------:R-:W-:Y:S07]  /*afc0*/  LDSM.16.MT88.4 R48, [R186+0x3100] ;  /* 0x00310000ba30783b */ /* 0x000fee0000004200 */
[C---:B------:R-:W-:Y:S08]  /*afd0*/  HMMA.16816.F32.BF16 R24, R16.reuse, R64, RZ ;  /* 0x000000401018723c */ /* 0x040ff000000418ff */
[C---:B------:R-:W-:Y:S08]  /*afe0*/  HMMA.16816.F32.BF16 R40, R16.reuse, R66, RZ ;  /* 0x000000421028723c */ /* 0x040ff000000418ff */
[C---:B------:R-:W-:Y:S08]  /*aff0*/  HMMA.16816.F32.BF16 R36, R16.reuse, R68, RZ ;  /* 0x000000441024723c */ /* 0x040ff000000418ff */
[----:B------:R-:W-:Y:S08]  /*b000*/  HMMA.16816.F32.BF16 R32, R16, R70, RZ ;  /* 0x000000461020723c */ /* 0x000ff000000418ff */
[C---:B----4-:R-:W-:Y:S08]  /*b010*/  HMMA.16816.F32.BF16 R208, R20.reuse, R4, R140 ;  /* 0x0000000414d0723c */ /* 0x050ff0000004188c */
[----:B------:R-:W-:Y:S01]  /*b020*/  HMMA.16816.F32.BF16 R232, R20, R6, R136 ;  /* 0x0000000614e8723c */ /* 0x000fe20000041888 */
[----:B------:R-:W4:Y:S07]  /*b030*/  LDSM.16.MT88.4 R4, [R188+0x5100] ;  /* 0x00510000bc04783b */ /* 0x000f2e0000004200 */
[C---:B--2---:R-:W-:Y:S08]  /*b040*/  HMMA.16816.F32.BF16 R68, R16.reuse, R56, RZ ;  /* 0x000000381044723c */ /* 0x044ff000000418ff */
[----:B------:R-:W-:Y:S01]  /*b050*/  HMMA.16816.F32.BF16 R64, R16, R58, RZ ;  /* 0x0000003a1040723c */ /* 0x000fe200000418ff */
[----:B------:R-:W2:Y:S04]  /*b060*/  LDSM.16.MT88.4 R16, [R187+0x2900] ;  /* 0x00290000bb10783b */ /* 0x000ea80000004200 */
[----:B------:R-:W-:Y:S03]  /*b070*/  LDSM.16.MT88.4 R56, [R186+0x1100] ;  /* 0x00110000ba38783b */ /* 0x000fe60000004200 */
[C---:B------:R-:W-:Y:S08]  /*b080*/  HMMA.16816.F32.BF16 R104, R20.reuse, R60, R88 ;  /* 0x0000003c1468723c */ /* 0x040ff00000041858 */
[C---:B------:R-:W-:Y:S01]  /*b090*/  HMMA.16816.F32.BF16 R76, R20.reuse, R62, R80 ;  /* 0x0000003e144c723c */ /* 0x040fe20000041850 */
[----:B------:R-:W5:Y:S07]  /*b0a0*/  LDSM.16.MT88.4 R60, [R187+0x4900] ;  /* 0x00490000bb3c783b */ /* 0x000f6e0000004200 */
[C---:B------:R-:W-:Y:S01]  /*b0b0*/  HMMA.16816.F32.BF16 R80, R20.reuse, R8, R132 ;  /* 0x000000081450723c */ /* 0x040fe20000041884 */
[----:B------:R-:W-:Y:S07]  /*b0c0*/  LDSM.16.MT88.4 R132, [R187+0x1900] ;  /* 0x00190000bb84783b */ /* 0x000fee0000004200 */
[----:B------:R-:W-:Y:S01]  /*b0d0*/  HMMA.16816.F32.BF16 R88, R20, R10, R108 ;  /* 0x0000000a1458723c */ /* 0x000fe2000004186c */
[----:B------:R-:W3:Y:S04]  /*b0e0*/  LDSM.16.MT88.4 R8, [R186+0x5100] ;  /* 0x00510000ba08783b */ /* 0x000ee80000004200 */
[----:B------:R-:W-:Y:S03]  /*b0f0*/  LDSM.16.MT88.4 R108, [R185+0x1900] ;  /* 0x00190000b96c783b */ /* 0x000fe60000004200 */
[C---:B-1----:R-:W-:Y:S01]  /*b100*/  HMMA.16816.F32.BF16 R196, R12.reuse, R30, R40 ;  /* 0x0000001e0cc4723c */ /* 0x042fe20000041828 */
[----:B------:R-:W1:Y:S07]  /*b110*/  LDSM.16.MT88.4 R40, [R185+0x3900] ;  /* 0x00390000b928783b */ /* 0x000e6e0000004200 */
[----:B------:R-:W-:Y:S08]  /*b120*/  HMMA.16816.F32.BF16 R228, R12, R28, R24 ;  /* 0x0000001c0ce4723c */ /* 0x000ff00000041818 */
[C---:B----4-:R-:W-:Y:S08]  /*b130*/  HMMA.16816.F32.BF16 R28, R20.reuse, R4, R92 ;  /* 0x00000004141c723c */ /* 0x050ff0000004185c */
[----:B------:R-:W-:Y:S01]  /*b140*/  HMMA.16816.F32.BF16 R24, R20, R6, R84 ;  /* 0x000000061418723c */ /* 0x000fe20000041854 */
[----:B------:R-:W4:Y:S07]  /*b150*/  LDSM.16.MT88.4 R4, [R187+0x5100] ;  /* 0x00510000bb04783b */ /* 0x000f2e0000004200 */
[C---:B--2---:R-:W-:Y:S08]  /*b160*/  HMMA.16816.F32.BF16 R180, R12.reuse, R18, R32 ;  /* 0x000000120cb4723c */ /* 0x044ff00000041820 */
[C---:B------:R-:W-:Y:S01]  /*b170*/  HMMA.16816.F32.BF16 R172, R12.reuse, R16, R36 ;  /* 0x000000100cac723c */ /* 0x040fe20000041824 */
[----:B------:R-:W-:Y:S07]  /*b180*/  LDSM.16.MT88.4 R16, [R187+0x5900] ;  /* 0x00590000bb10783b */ /* 0x000fee0000004200 */
[C---:B-----5:R-:W-:Y:S08]  /*b190*/  HMMA.16816.F32.BF16 R168, R12.reuse, R60, R68 ;  /* 0x0000003c0ca8723c */ /* 0x060ff00000041844 */
[----:B------:R-:W-:Y:S01]  /*b1a0*/  HMMA.16816.F32.BF16 R144, R12, R62, R64 ;  /* 0x0000003e0c90723c */ /* 0x000fe20000041840 */
[----:B------:R-:W2:Y:S04]  /*b1b0*/  LDSM.16.MT88.4 R12, [R187+0x1100] ;  /* 0x00110000bb0c783b */ /* 0x000ea80000004200 */
[----:B------:R-:W-:Y:S03]  /*b1c0*/  LDSM.16.MT88.4 R64, [R187+0x3900] ;  /* 0x00390000bb40783b */ /* 0x000fe60000004200 */
[C---:B---3--:R-:W-:Y:S01]  /*b1d0*/  HMMA.16816.F32.BF16 R136, R20.reuse, R8, R116 ;  /* 0x000000081488723c */ /* 0x048fe20000041874 */
[----:B------:R-:W-:Y:S07]  /*b1e0*/  LDSM.16.MT88.4 R116, [R186+0x1900] ;  /* 0x00190000ba74783b */ /* 0x000fee0000004200 */
[C---:B------:R-:W-:Y:S01]  /*b1f0*/  HMMA.16816.F32.BF16 R32, R20.reuse, R10, R112 ;  /* 0x0000000a1420723c */ /* 0x040fe20000041870 */
[----:B------:R-:W3:Y:S07]  /*b200*/  LDSM.16.MT88.4 R8, [R187+0x3100] ;  /* 0x00310000bb08783b */ /* 0x000eee0000004200 */
[C---:B------:R-:W-:Y:S08]  /*b210*/  HMMA.16816.F32.BF16 R164, R20.reuse, R52, R164 ;  /* 0x0000003414a4723c */ /* 0x040ff000000418a4 */
[----:B------:R-:W-:Y:S08]  /*b220*/  HMMA.16816.F32.BF16 R176, R20, R54, R176 ;  /* 0x0000003614b0723c */ /* 0x000ff000000418b0 */
[----:B-1----:R-:W-:Y:S01]  /*b230*/  HMMA.16816.F32.BF16 R36, R96, R40, R80 ;  /* 0x000000286024723c */ /* 0x002fe20000041850 */
[----:B------:R-:W-:Y:S07]  /*b240*/  LDSM.16.MT88.4 R80, [R186+0x5900] ;  /* 0x00590000ba50783b */ /* 0x000fee0000004200 */
[C---:B------:R-:W-:Y:S08]  /*b250*/  HMMA.16816.F32.BF16 R148, R20.reuse, R56, R148 ;  /* 0x000000381494723c */ /* 0x040ff00000041894 */
[C---:B------:R-:W-:Y:S01]  /*b260*/  HMMA.16816.F32.BF16 R156, R20.reuse, R58, R156 ;  /* 0x0000003a149c723c */ /* 0x040fe2000004189c */
[----:B------:R-:W-:Y:S07]  /*b270*/  LDSM.16.MT88.4 R56, [R188+0x3900] ;  /* 0x00390000bc38783b */ /* 0x000fee0000004200 */
[C---:B------:R-:W-:Y:S08]  /*b280*/  HMMA.16816.F32.BF16 R160, R20.reuse, R48, R128 ;  /* 0x0000003014a0723c */ /* 0x040ff00000041880 */
[C---:B------:R-:W-:Y:S01]  /*b290*/  HMMA.16816.F32.BF16 R152, R20.reuse, R50, R124 ;  /* 0x000000321498723c */ /* 0x040fe2000004187c */
[----:B------:R-:W-:Y:S04]  /*b2a0*/  LDSM.16.MT88.4 R124, [R188+0x1900] ;  /* 0x00190000bc7c783b */ /* 0x000fe80000004200 */
[----:B------:R-:W-:Y:S03]  /*b2b0*/  LDSM.16.MT88.4 R48, [R186+0x3900] ;  /* 0x00390000ba30783b */ /* 0x000fe60000004200 */
[----:B------:R-:W-:Y:S01]  /*b2c0*/  HMMA.16816.F32.BF16 R52, R20, R44, R72 ;  /* 0x0000002c1434723c */ /* 0x000fe20000041848 */
[----:B------:R-:W1:Y:S07]  /*b2d0*/  LDSM.16.MT88.4 R72, [R185+0x5900] ;  /* 0x00590000b948783b */ /* 0x000e6e0000004200 */
[----:B------:R-:W-:Y:S01]  /*b2e0*/  HMMA.16816.F32.BF16 R40, R96, R42, R88 ;  /* 0x0000002a6028723c */ /* 0x000fe20000041858 */
[----:B------:R-:W5:Y:S07]  /*b2f0*/  LDSM.16.MT88.4 R88, [R188+0x5900] ;  /* 0x00590000bc58783b */ /* 0x000f6e0000004200 */
[C---:B----4-:R-:W-:Y:S07]  /*b300*/  HMMA.16816.F32.BF16 R92, R20.reuse, R4, R168 ;  /* 0x00000004145c723c */ /* 0x050fee00000418a8 */
[----:B------:R-:W-:Y:S01]  /*b310*/  MOV R5, 0x1 ;  /* 0x0000000100057802 */ /* 0x000fe20000000f00 */
[----:B--2---:R-:W-:Y:S03]  /*b320*/  HMMA.16816.F32.BF16 R128, R20, R12, R228 ;  /* 0x0000000c1480723c */ /* 0x004fe600000418e4 */
[----:B------:R-:W-:-:S05]  /*b330*/  ISETP.NE.AND P3, PT, R5, c[0x0][0x2c4], PT ;  /* 0x0000b10005007a0c */ /* 0x000fca0003f65270 */
[C---:B---3--:R-:W-:Y:S08]  /*b340*/  HMMA.16816.F32.BF16 R60, R20.reuse, R8, R172 ;  /* 0x00000008143c723c */ /* 0x048ff000000418ac */
[C---:B------:R-:W-:Y:S08]  /*b350*/  HMMA.16816.F32.BF16 R140, R20.reuse, R46, R120 ;  /* 0x0000002e148c723c */ /* 0x040ff00000041878 */
[C---:B------:R-:W-:Y:S08]  /*b360*/  HMMA.16816.F32.BF16 R12, R20.reuse, R14, R196 ;  /* 0x0000000e140c723c */ /* 0x040ff000000418c4 */
[C---:B------:R-:W-:Y:S08]  /*b370*/  HMMA.16816.F32.BF16 R8, R20.reuse, R10, R180 ;  /* 0x0000000a1408723c */ /* 0x040ff000000418b4 */
[----:B------:R-:W-:Y:S01]  /*b380*/  HMMA.16816.F32.BF16 R20, R20, R6, R144 ;  /* 0x000000061414723c */ /* 0x000fe20000041890 */
[----:B------:R-:W-:Y:S01]  /*b390*/  IMAD.SHL.U32 R4, R0, 0x80, RZ ;  /* 0x0000008000047824 */ /* 0x000fe200078e00ff */
[----:B------:R-:W-:-:S03]  /*b3a0*/  ISETP.LE.AND P2, PT, R5, c[0x0][0x32c], PT ;  /* 0x0000cb0005007a0c */ /* 0x000fc60003f43270 */
[----:B------:R-:W-:Y:S01]  /*b3b0*/  @P3 IMAD.HI.U32 R2, R4, c[0x0][0x2c8], RZ ;  /* 0x0000b20004023a27 */ /* 0x000fe200078e00ff */
[----:B------:R-:W-:Y:S02]  /*b3c0*/  MOV R0, R4 ;  /* 0x0000000400007202 */ /* 0x000fe40000000f00 */
[----:B------:R-:W-:Y:S02]  /*b3d0*/  HMMA.16816.F32.BF16 R104, R96, R108, R104 ;  /* 0x0000006c6068723c */ /* 0x000fe40000041868 */
[----:B------:R-:W-:-:S04]  /*b3e0*/  @P3 SHF.R.U32.HI R0, RZ, c[0x0][0x2cc], R2 ;  /* 0x0000b300ff003a19 */ /* 0x000fc80000011602 */
[----:B------:R-:W-:Y:S02]  /*b3f0*/  IADD3 R2, -R3, R101, R0 ;  /* 0x0000006503027210 */ /* 0x000fe40007ffe100 */
[----:B------:R-:W-:Y:S01]  /*b400*/  HMMA.16816.F32.BF16 R108, R96, R110, R76 ;  /* 0x0000006e606c723c */ /* 0x000fe2000004184c */
[----:B------:R-:W-:Y:S02]  /*b410*/  IADD3 R201, R201, -0x2, RZ ;  /* 0xfffffffec9c97810 */ /* 0x000fe40007ffe0ff */
[----:B------:R-:W-:-:S05]  /*b420*/  IADD3 R0, R2, c[0x0][0x328], RZ ;  /* 0x0000ca0002007a10 */ /* 0x000fca0007ffe0ff */
[C---:B-1----:R-:W-:Y:S08]  /*b430*/  HMMA.16816.F32.BF16 R68, R96.reuse, R72, R208 ;  /* 0x000000486044723c */ /* 0x042ff000000418d0 */
[C---:B------:R-:W-:Y:S08]  /*b440*/  HMMA.16816.F32.BF16 R112, R96.reuse, R116, R148 ;  /* 0x000000746070723c */ /* 0x040ff00000041894 */
[C---:B------:R-:W-:Y:S08]  /*b450*/  HMMA.16816.F32.BF16 R120, R96.reuse, R124, R164 ;  /* 0x0000007c6078723c */ /* 0x040ff000000418a4 */
[C---:B------:R-:W-:Y:S08]  /*b460*/  HMMA.16816.F32.BF16 R44, R96.reuse, R48, R160 ;  /* 0x00000030602c723c */ /* 0x040ff000000418a0 */
[C---:B------:R-:W-:Y:S08]  /*b470*/  HMMA.16816.F32.BF16 R52, R96.reuse, R56, R52 ;  /* 0x000000386034723c */ /* 0x040ff00000041834 */
[C---:B------:R-:W-:Y:S08]  /*b480*/  HMMA.16816.F32.BF16 R76, R96.reuse, R80, R136 ;  /* 0x00000050604c723c */ /* 0x040ff00000041888 */
[C---:B-----5:R-:W-:Y:S08]  /*b490*/  HMMA.16816.F32.BF16 R84, R96.reuse, R88, R28 ;  /* 0x000000586054723c */ /* 0x060ff0000004181c */
        /* <DEDUP_REMOVED lines=12> */
[----:B------:R-:W-:Y:S01]  /*b560*/  HMMA.16816.F32.BF16 R96, R96, R18, R20 ;  /* 0x000000126060723c */ /* 0x000fe20000041814 */
[----:B------:R-:W-:Y:S07]  /*b570*/  @!P2 BRA `(.L_x_392) ;  /* 0x000001100000a947 */ /* 0x000fee0003800000 */
[C---:B------:R-:W-:Y:S01]  /*b580*/  ISETP.GT.AND P0, PT, R2.reuse, RZ, PT ;  /* 0x000000ff0200720c */ /* 0x040fe20003f04270 */
[----:B------:R-:W-:Y:S01]  /*b590*/  BSSY B0, `(.L_x_393) ;  /* 0x000000c000007945 */ /* 0x000fe20003800000 */
[----:B------:R-:W-:-:S11]  /*b5a0*/  IADD3 R3, R2, -0x1, RZ ;  /* 0xffffffff02037810 */ /* 0x000fd60007ffe0ff */
[----:B------:R-:W-:Y:S05]  /*b5b0*/  @P0 BRA `(.L_x_394) ;  /* 0x0000006000000947 */ /* 0x000fea0003800000 */
[----:B------:R-:W-:Y:S01]  /*b5c0*/  ISETP.NE.AND P0, PT, R5, c[0x0][0x32c], PT ;  /* 0x0000cb0005007a0c */ /* 0x000fe20003f05270 */
[----:B------:R-:W-:-:S12]  /*b5d0*/  IMAD.MOV R2, RZ, RZ, -R2 ;  /* 0x000000ffff027224 */ /* 0x000fd800078e0a02 */
[----:B------:R-:W-:-:S05]  /*b5e0*/  @P0 IMAD.HI.U32 R3, R2, c[0x0][0x330], RZ ;  /* 0x0000cc0002030a27 */ /* 0x000fca00078e00ff */
[----:B------:R-:W-:-:S04]  /*b5f0*/  @P0 SHF.R.U32.HI R2, RZ, c[0x0][0x334], R3 ;  /* 0x0000cd00ff020a19 */ /* 0x000fc80000011603 */
[----:B------:R-:W-:Y:S01]  /*b600*/  LOP3.LUT R3, RZ, R2, RZ, 0x33, !PT ;  /* 0x00000002ff037212 */ /* 0x000fe200078e33ff */
[----:B------:R-:W-:Y:S05]  /*b610*/  BRA `(.L_x_395) ;  /* 0x0000003000007947 */ /* 0x000fea0003800000 */
.L_x_394:
[----:B------:R-:W-:-:S13]  /*b620*/  ISETP.NE.AND P0, PT, R5, c[0x0][0x32c], PT ;  /* 0x0000cb0005007a0c */ /* 0x000fda0003f05270 */
[----:B------:R-:W-:-:S05]  /*b630*/  @P0 IMAD.HI.U32 R2, R3, c[0x0][0x330], RZ ;  /* 0x0000cc0003020a27 */ /* 0x000fca00078e00ff */
[----:B------:R-:W-:Y:S02]  /*b640*/  @P0 SHF.R.U32.HI R3, RZ, c[0x0][0x334], R2 ;  /* 0x0000cd00ff030a19 */ /* 0x000fe40000011602 */
.L_x_395:
[----:B------:R-:W-:Y:S05]  /*b650*/  BSYNC B0 ;  /* 0x0000000000007941 */ /* 0x000fea0003800000 */
.L_x_393:
[----:B------:R-:W-:-:S05]  /*b660*/  MOV R2, c[0x0][0x32c] ;  /* 0x0000cb0000027a02 */ /* 0x000fca0000000f00 */
[----:B------:R-:W-:-:S05]  /*b670*/  IMAD R3, R3, R2, c[0x0][0x32c] ;  /* 0x0000cb0003037624 */ /* 0x000fca00078e0202 */
[----:B------:R-:W-:-:S04]  /*b680*/  IMNMX R0, R0, R3, PT ;  /* 0x0000000300007217 */ /* 0x000fc80003800200 */
.L_x_392:
[----:B------:R-:W-:-:S04]  /*b690*/  SHF.R.S32.HI R2, RZ, 0x1f, R0 ;  /* 0x0000001fff027819 */ /* 0x000fc80000011400 */
[----:B------:R-:W-:-:S04]  /*b6a0*/  LEA.HI R0, R2, R0, RZ, 0x6 ;  /* 0x0000000002007211 */ /* 0x000fc800078f30ff */
[----:B------:R-:W-:-:S04]  /*b6b0*/  SHF.R.S32.HI R0, RZ, 0x6, R0 ;  /* 0x00000006ff007819 */ /* 0x000fc80000011400 */
[----:B------:R-:W-:-:S04]  /*b6c0*/  IMNMX R215, R225, R0, !PT ;  /* 0x00000000e1d77217 */ /* 0x000fc80007800200 */
[----:B------:R-:W-:-:S13]  /*b6d0*/  ISETP.GE.AND P0, PT, R201, R215, PT ;  /* 0x000000d7c900720c */ /* 0x000fda0003f06270 */
[----:B------:R-:W-:Y:S05]  /*b6e0*/  @!P0 BRA `(.L_x_396) ;  /* 0x00003b8000008947 */ /* 0x000fea0003800000 */
[----:B------:R-:W-:Y:S01]  /*b6f0*/  ISETP.GE.AND P1, PT, R217, c[0x0][0x1d4], PT ;  /* 0x00007500d9007a0c */ /* 0x000fe20003f26270 */
[C---:B------:R-:W-:Y:S01]  /*b700*/  IMAD.SHL.U32 R216, R214.reuse, 0x2, RZ ;  /* 0x00000002d6d87824 */ /* 0x040fe200078e00ff */
[----:B------:R-:W-:Y:S01]  /*b710*/  SHF.L.U64.HI R200, R214, 0x1, R252 ;  /* 0x00000001d6c87819 */ /* 0x000fe200000102fc */
[C---:B------:R-:W-:Y:S01]  /*b720*/  IMAD.SHL.U32 R198, R245.reuse, 0x2, RZ ;  /* 0x00000002f5c67824 */ /* 0x040fe200078e00ff */
[----:B------:R-:W-:Y:S01]  /*b730*/  SHF.L.U64.HI R199, R245, 0x1, R248 ;  /* 0x00000001f5c77819 */ /* 0x000fe200000102f8 */
[C---:B------:R-:W-:Y:S01]  /*b740*/  IMAD.SHL.U32 R196, R244.reuse, 0x2, RZ ;  /* 0x00000002f4c47824 */ /* 0x040fe200078e00ff */
[----:B------:R-:W-:Y:S02]  /*b750*/  SEL R213, RZ, 0x10, P1 ;  /* 0x00000010ffd57807 */ /* 0x000fe40000800000 */
[----:B------:R-:W-:Y:S02]  /*b760*/  SHF.L.U64.HI R197, R244, 0x1, R247 ;  /* 0x00000001f4c57819 */ /* 0x000fe400000102f7 */
.L_x_417:
[----:B------:R-:W-:Y:S04]  /*b770*/  DEPBAR.LE SB0, 0x0 ;  /* 0x000080000000791a */ /* 0x000fe80000000000 */
[----:B------:R-:W-:Y:S01]  /*b780*/  WARPSYNC 0xffffffff ;  /* 0xffffffff00007948 */ /* 0x000fe20003800000 */
[----:B------:R-:W-:Y:S01]  /*b790*/  BAR.SYNC.DEFER_BLOCKING 0x0 ;  /* 0x0000000000007b1d */ /* 0x000fe20000010000 */
[----:B------:R-:W-:Y:S05]  /*b7a0*/  ISETP.GT.AND P0, PT, R225, R201, PT ;  /* 0x000000c9e100720c */ /* 0x000fea0003f04270 */
[----:B------:R1:W2:Y:S01]  /*b7b0*/  LDSM.16.M88.4 R32, [R192+0xc100] ;  /* 0x00c10000c020783b */ /* 0x0002a20000000200 */
[----:B------:R-:W-:Y:S03]  /*b7c0*/  BSSY B0, `(.L_x_397) ;  /* 0x0000041000007945 */ /* 0x000fe60003800000 */
[----:B------:R1:W3:Y:S04]  /*b7d0*/  LDSM.16.M88.4 R8, [R184+0x6100] ;  /* 0x00610000b808783b */ /* 0x0002e80000000200 */
[----:B------:R1:W4:Y:S04]  /*b7e0*/  LDSM.16.M88.4 R16, [R184+0x6900] ;  /* 0x00690000b810783b */ /* 0x0003280000000200 */
[----:B------:R1:W1:Y:S04]  /*b7f0*/  LDSM.16.M88.4 R24, [R184+0x7100] ;  /* 0x00710000b818783b */ /* 0x0002680000000200 */
[----:B------:R1:W1:Y:S04]  /*b800*/  LDSM.16.M88.4 R136, [R184+0x7900] ;  /* 0x00790000b888783b */ /* 0x0002680000000200 */
[----:B------:R1:W1:Y:S04]  /*b810*/  LDSM.16.M88.4 R140, [R193+0xc100] ;  /* 0x00c10000c18c783b */ /* 0x0002680000000200 */
[----:B------:R1:W1:Y:S04]  /*b820*/  LDSM.16.M88.4 R144, [R191] ;  /* 0x00000000bf90783b */ /* 0x0002680000000200 */
[----:B------:R1:W1:Y:S04]  /*b830*/  LDSM.16.M88.4 R148, [R191+0x800] ;  /* 0x00080000bf94783b */ /* 0x0002680000000200 */
[----:B------:R1:W1:Y:S04]  /*b840*/  LDSM.16.M88.4 R152, [R191+0x1000] ;  /* 0x00100000bf98783b */ /* 0x0002680000000200 */
[----:B------:R1:W1:Y:S01]  /*b850*/  LDSM.16.M88.4 R156, [R191+0x1800] ;  /* 0x00180000bf9c783b */ /* 0x0002620000000200 */
[----:B------:R-:W-:-:S05]  /*b860*/  @P0 BRA `(.L_x_398) ;  /* 0x0000036000000947 */ /* 0x000fca0003800000 */
[----:B------:R-:W-:Y:S01]  /*b870*/  IMAD.WIDE.U32 R2, R205, c[0x0][0x208], RZ ;  /* 0x00008200cd027a25 */ /* 0x000fe200078e00ff */
[----:B------:R-:W5:Y:S01]  /*b880*/  S2R R4, SR_CTAID.Y ;  /* 0x0000000000047919 */ /* 0x000f620000002600 */
[----:B------:R-:W-:Y:S02]  /*b890*/  SHF.R.S32.HI R0, RZ, 0x1f, R205 ;  /* 0x0000001fff007819 */ /* 0x000fe400000114cd */
[----:B------:R-:W-:Y:S03]  /*b8a0*/  SHF.R.S32.HI R5, RZ, 0x1f, R202 ;  /* 0x0000001fff057819 */ /* 0x000fe600000114ca */
[----:B------:R-:W-:Y:S02]  /*b8b0*/  IMAD R0, R0, c[0x0][0x208], RZ ;  /* 0x0000820000007a24 */ /* 0x000fe400078e02ff */
[----:B------:R-:W-:Y:S02]  /*b8c0*/  IMAD R5, R5, c[0x0][0x218], RZ ;  /* 0x0000860005057a24 */ /* 0x000fe400078e02ff */
[----:B------:R-:W-:Y:S02]  /*b8d0*/  IMAD R0, R205, c[0x0][0x20c], R0 ;  /* 0x00008300cd007a24 */ /* 0x000fe400078e0200 */
[C---:B------:R-:W-:Y:S03]  /*b8e0*/  IMAD R5, R202.reuse, c[0x0][0x21c], R5 ;  /* 0x00008700ca057a24 */ /* 0x040fe600078e0205 */
[----:B------:R-:W-:Y:S05]  /*b8f0*/  IADD3 R3, R3, R0, RZ ;  /* 0x0000000003037210 */ /* 0x000fea0007ffe0ff */
[----:B------:R-:W-:Y:S04]  /*b900*/  IMAD.WIDE.U32 R2, R202, c[0x0][0x218], R2 ;  /* 0x00008600ca027a25 */ /* 0x000fe800078e0002 */
[----:B-----5:R-:W-:Y:S05]  /*b910*/  IMAD.WIDE.U32 R6, R4, c[0x0][0x210], RZ ;  /* 0x0000840004067a25 */ /* 0x020fea00078e00ff */
[----:B------:R-:W-:Y:S04]  /*b920*/  IADD3 R0, P0, R6, R2, RZ ;  /* 0x0000000206007210 */ /* 0x000fe80007f1e0ff */
[----:B------:R-:W-:Y:S02]  /*b930*/  IADD3.X R5, R240, R3, R5, P0, !PT ;  /* 0x00000003f0057210 */ /* 0x000fe400007fe405 */
[C---:B------:R-:W-:Y:S04]  /*b940*/  LEA R15, P0, R0.reuse, c[0x0][0x1f8], 0x1 ;  /* 0x00007e00000f7a11 */ /* 0x040fe800078008ff */
[----:B------:R-:W-:Y:S01]  /*b950*/  LEA.HI.X R5, R0, c[0x0][0x1fc], R5, 0x1, P0 ;  /* 0x00007f0000057a11 */ /* 0x000fe200000f0c05 */
[----:B------:R-:W-:-:S06]  /*b960*/  BRA.DIV ~URZ, `(.L_x_399) ;  /* 0x0000da627f007947 */ /* 0x000fcc000b800000 */
[----:B------:R4:W3:Y:S02]  /*b970*/  SHFL.IDX PT, R4, R5, RZ, 0x181f ;  /* 0x00181fff05047589 */ /* 0x0008e400000e0000 */
.L_x_491:
[----:B------:R-:W-:-:S05]  /*b980*/  BRA.DIV ~URZ, `(.L_x_400) ;  /* 0x0000dac27f007947 */ /* 0x000fca000b800000 */
[----:B------:R-:W5:Y:S01]  /*b990*/  SHFL.IDX PT, R0, R15, RZ, 0x181f ;  /* 0x00181fff0f007589 */ /* 0x000f6200000e0000 */
[----:B------:R-:W-:Y:S01]  /*b9a0*/  ISETP.GE.AND P1, PT, R217, c[0x0][0x1d4], PT ;  /* 0x00007500d9007a0c */ /* 0x000fe20003f26270 */
[----:B------:R-:W-:Y:S01]  /*b9b0*/  IMAD.MOV.U32 R14, RZ, RZ, R213 ;  /* 0x000000ffff0e7224 */ /* 0x000fe200078e00d5 */
[----:B-----5:R-:W-:Y:S05]  /*b9c0*/  IADD3 R2, P0, R0, R216, RZ ;  /* 0x000000d800027210 */ /* 0x020fea0007f1e0ff */
[----:B---3--:R-:W-:Y:S01]  /*b9d0*/  IMAD.X R3, R4, 0x1, R200, P0 ;  /* 0x0000000104037824 */ /* 0x008fe200000e06c8 */
[----:B------:R-:W-:Y:S04]  /*b9e0*/  IADD3 R12, P0, R0, R198, RZ ;  /* 0x000000c6000c7210 */ /* 0x000fe80007f1e0ff */
[----:B------:R-:W-:Y:S01]  /*b9f0*/  @!PT LDS RZ, [RZ] ;  /* 0x00000000fffff984 */ /* 0x000fe20000000800 */
[----:B------:R-:W-:Y:S01]  /*ba00*/  @!PT LDS RZ, [RZ] ;  /* 0x00000000fffff984 */ /* 0x000fe20000000800 */
[----:B------:R3:W-:Y:S01]  /*ba10*/  LDGSTS.E.BYPASS.LTC128B.128 [R204], [R2.64], !P6 ;  /* 0x0000000002cc7fae */ /* 0x0007e2000f101d46 */
[----:B------:R-:W-:Y:S01]  /*ba20*/  IMAD.X R13, R4, 0x1, R199, P0 ;  /* 0x00000001040d7824 */ /* 0x000fe200000e06c7 */
[----:B------:R-:W-:Y:S02]  /*ba30*/  IADD3 R6, P0, R0, R196, RZ ;  /* 0x000000c400067210 */ /* 0x000fe40007f1e0ff */
[----:B------:R-:W4:Y:S02]  /*ba40*/  SHFL.IDX PT, R0, R15, 0x1, 0x181f ;  /* 0x00381f000f007f89 */ /* 0x000f2400000e0000 */
[----:B------:R-:W-:Y:S02]  /*ba50*/  IADD3.X R7, R4, R197, RZ, P0, !PT ;  /* 0x000000c504077210 */ /* 0x000fe400007fe4ff */
[----:B------:R3:W-:Y:S04]  /*ba60*/  LDGSTS.E.BYPASS.LTC128B.128 [R204+0x2000], [R12.64], !P1 ;  /* 0x020000000ccc7fae */ /* 0x0007e8000c901d46 */
[----:B------:R5:W2:Y:S04]  /*ba70*/  SHFL.IDX PT, R4, R5, 0x1, 0x181f ;  /* 0x00381f0005047f89 */ /* 0x000aa800000e0000 */
[----:B------:R3:W-:Y:S01]  /*ba80*/  LDGSTS.E.BYPASS.LTC128B.128 [R204+0x4000], [R6.64], !P5 ;  /* 0x0400000006cc7fae */ /* 0x0007e2000e901d46 */
[----:B----45:R-:W-:Y:S03]  /*ba90*/  MOV R5, R249 ;  /* 0x000000f900057202 */ /* 0x030fe60000000f00 */
.L_x_492:
[----:B---3--:R-:W-:Y:S02]  /*baa0*/  IADD3 R12, -R14, 0x10, RZ ;  /* 0x000000100e0c7810 */ /* 0x008fe40007ffe1ff */
[C---:B------:R-:W-:Y:S02]  /*bab0*/  IADD3 R6, -R5.reuse, 0x10, RZ ;  /* 0x0000001005067810 */ /* 0x040fe40007ffe1ff */
[----:B------:R-:W-:Y:S02]  /*bac0*/  LOP3.LUT R12, R12, 0xf, RZ, 0xc0, !PT ;  /* 0x0000000f0c0c7812 */ /* 0x000fe400078ec0ff */
[----:B------:R-:W-:Y:S02]  /*bad0*/  LOP3.LUT R6, R6, 0xf, RZ, 0xc0, !PT ;  /* 0x0000000f06067812 */ /* 0x000fe400078ec0ff */
[----:B------:R-:W-:Y:S04]  /*bae0*/  IADD3 R12, P1, P0, R12, R0, R198 ;  /* 0x000000000c0c7210 */ /* 0x000fe8000783e0c6 */
[----:B--2---:R-:W-:Y:S02]  /*baf0*/  IADD3.X R13, RZ, R4, R199, P1, P0 ;  /* 0x00000004ff0d7210 */ /* 0x004fe40000fe04c7 */
[----:B------:R-:W-:Y:S04]  /*bb00*/  IADD3 R6, P1, P0, R6, R0, R196 ;  /* 0x0000000006067210 */ /* 0x000fe8000783e0c4 */
[----:B------:R-:W-:Y:S02]  /*bb10*/  IADD3.X R7, RZ, R4, R197, P1, P0 ;  /* 0x00000004ff077210 */ /* 0x000fe40000fe04c5 */
[----:B------:R-:W-:Y:S05]  /*bb20*/  IADD3 R2, P0, R0, R216, RZ ;  /* 0x000000d800027210 */ /* 0x000fea0007f1e0ff */
[----:B------:R-:W-:Y:S01]  /*bb30*/  IMAD.X R3, R4, 0x1, R200, P0 ;  /* 0x0000000104037824 */ /* 0x000fe200000e06c8 */
[----:B------:R-:W-:Y:S04]  /*bb40*/  ISETP.NE.U32.AND P0, PT, R14, RZ, PT ;  /* 0x000000ff0e00720c */ /* 0x000fe80003f05070 */
[----:B------:R-:W-:Y:S01]  /*bb50*/  @!PT LDS RZ, [RZ] ;  /* 0x00000000fffff984 */ /* 0x000fe20000000800 */
[----:B------:R-:W-:Y:S01]  /*bb60*/  @!PT LDS RZ, [RZ] ;  /* 0x00000000fffff984 */ /* 0x000fe20000000800 */
[----:B------:R-:W-:Y:S01]  /*bb70*/  @!PT LDS RZ, [RZ] ;  /* 0x00000000fffff984 */ /* 0x000fe20000000800 */
[----:B------:R2:W-:Y:S09]  /*bb80*/  LDGSTS.E.BYPASS.LTC128B.128 [R204+0x1000], [R2.64], !P6 ;  /* 0x0100000002cc7fae */ /* 0x0005f2000f101d46 */
[----:B------:R2:W-:Y:S01]  /*bb90*/  LDGSTS.E.BYPASS.LTC128B.128.ZFILL [R204+0x3000], [R12.64], P0 ;  /* 0x030000000ccc7fae */ /* 0x0005e20008141d46 */
[----:B------:R-:W-:Y:S11]  /*bba0*/  ISETP.NE.U32.AND P0, PT, R5, RZ, PT ;  /* 0x000000ff0500720c */ /* 0x000ff60003f05070 */
[----:B------:R-:W-:Y:S02]  /*bbb0*/  @!UPT UIADD3 URZ, URZ, URZ, URZ ;  /* 0x0000003f3f3ff290 */ /* 0x000fe4000fffe03f */
[----:B------:R2:W-:Y:S02]  /*bbc0*/  LDGSTS.E.BYPASS.LTC128B.128.ZFILL [R204+0x5000], [R6.64], P0 ;  /* 0x0500000006cc7fae */ /* 0x0005e40008141d46 */
.L_x_398:
[----:B------:R-:W-:Y:S05]  /*bbd0*/  BSYNC B0 ;  /* 0x0000000000007941 */ /* 0x000fea0003800000 */
.L_x_397:
[----:B------:R-:W0:Y:S01]  /*bbe0*/  LDGDEPBAR ;  /* 0x00000000000079af */ /* 0x000e220000000000 */
[----:B------:R-:W-:Y:S01]  /*bbf0*/  WARPSYNC 0xffffffff ;  /* 0xffffffff00007948 */ /* 0x000fe20003800000 */
[C---:B--23--:R-:W-:Y:S01]  /*bc00*/  HMMA.16816.F32.BF16 R4, R32.reuse, R8, RZ ;  /* 0x000000082004723c */ /* 0x04cfe200000418ff */
[----:B------:R-:W-:Y:S02]  /*bc10*/  BSSY B0, `(.L_x_401) ;  /* 0x0000119000007945 */ /* 0x000fe40003800000 */
[----:B------:R-:W-:Y:S03]  /*bc20*/  ISETP.GT.AND P0, PT, R201, R225, PT ;  /* 0x000000e1c900720c */ /* 0x000fe60003f04270 */
[----:B------:R-:W-:Y:S02]  /*bc30*/  LDSM.16.M88.4 R160, [R195+0xc100] ;  /* 0x00c10000c3a0783b */ /* 0x000fe40000000200 */
[C---:B------:R-:W-:Y:S06]  /*bc40*/  HMMA.16816.F32.BF16 R8, R32.reuse, R10, RZ ;  /* 0x0000000a2008723c */ /* 0x040fec00000418ff */
[----:B------:R-:W2:Y:S02]  /*bc50*/  LDSM.16.M88.4 R164, [R190+0x6100] ;  /* 0x00610000bea4783b */ /* 0x000ea40000000200 */
[C---:B----4-:R-:W-:Y:S06]  /*bc60*/  HMMA.16816.F32.BF16 R12, R32.reuse, R16, RZ ;  /* 0x00000010200c723c */ /* 0x050fec00000418ff */
[----:B------:R-:W-:Y:S02]  /*bc70*/  LDSM.16.M88.4 R168, [R190+0x7100] ;  /* 0x00710000bea8783b */ /* 0x000fe40000000200 */
[C---:B------:R-:W-:Y:S06]  /*bc80*/  HMMA.16816.F32.BF16 R16, R32.reuse, R18, RZ ;  /* 0x000000122010723c */ /* 0x040fec00000418ff */
[----:B------:R-:W-:Y:S02]  /*bc90*/  LDSM.16.M88.4 R172, [R190+0x7900] ;  /* 0x00790000beac783b */ /* 0x000fe40000000200 */
[C---:B-1----:R-:W-:Y:S06]  /*bca0*/  HMMA.16816.F32.BF16 R20, R32.reuse, R24, RZ ;  /* 0x000000182014723c */ /* 0x042fec00000418ff */
[----:B------:R-:W-:Y:S02]  /*bcb0*/  LDSM.16.M88.4 R176, [R194+0xc100] ;  /* 0x00c10000c2b0783b */ /* 0x000fe40000000200 */
[C---:B------:R-:W-:Y:S06]  /*bcc0*/  HMMA.16816.F32.BF16 R24, R32.reuse, R26, RZ ;  /* 0x0000001a2018723c */ /* 0x040fec00000418ff */
[----:B------:R-:W-:Y:S02]  /*bcd0*/  LDSM.16.M88.4 R180, [R189] ;  /* 0x00000000bdb4783b */ /* 0x000fe40000000200 */
[C---:B------:R-:W-:Y:S08]  /*bce0*/  HMMA.16816.F32.BF16 R28, R32.reuse, R136, RZ ;  /* 0x00000088201c723c */ /* 0x040ff000000418ff */
        /* <DEDUP_REMOVED lines=23> */
[----:B------:R-:W-:Y:S07]  /*be60*/  LDSM.16.M88.4 R168, [R193+0x10100] ;  /* 0x01010000c1a8783b */ /* 0x000fee0000000200 */
[C---:B------:R-:W-:Y:S08]  /*be70*/  HMMA.16816.F32.BF16 R28, R160.reuse, R172, R28 ;  /* 0x000000aca01c723c */ /* 0x040ff0000004181c */
[----:B------:R-:W-:Y:S01]  /*be80*/  HMMA.16816.F32.BF16 R32, R160, R174, R32 ;  /* 0x000000aea020723c */ /* 0x000fe20000041820 */
[----:B------:R-:W4:Y:S07]  /*be90*/  LDSM.16.M88.4 R160, [R184+0x9100] ;  /* 0x00910000b8a0783b */ /* 0x000f2e0000000200 */
[C---:B------:R-:W-:Y:S01]  /*bea0*/  HMMA.16816.F32.BF16 R4, R176.reuse, R180, R4 ;  /* 0x000000b4b004723c */ /* 0x040fe20000041804 */
[----:B------:R-:W5:Y:S07]  /*beb0*/  LDSM.16.M88.4 R172, [R191+0x2000] ;  /* 0x00200000bfac783b */ /* 0x000f6e0000000200 */
        /* <DEDUP_REMOVED lines=20> */
[----:B------:R-:W-:Y:S07]  /*c000*/  LDSM.16.M88.4 R160, [R194+0x10100] ;  /* 0x01010000c2a0783b */ /* 0x000fee0000000200 */
[C---:B------:R-:W-:Y:S08]  /*c010*/  HMMA.16816.F32.BF16 R28, R152.reuse, R164, R28 ;  /* 0x000000a4981c723c */ /* 0x040ff0000004181c */
[----:B------:R-:W-:Y:S01]  /*c020*/  HMMA.16816.F32.BF16 R32, R152, R166, R32 ;  /* 0x000000a69820723c */ /* 0x000fe20000041820 */
[----:B------:R-:W4:Y:S07]  /*c030*/  LDSM.16.M88.4 R152, [R190+0x9100] ;  /* 0x00910000be98783b */ /* 0x000f2e0000000200 */
[C---:B-----5:R-:W-:Y:S01]  /*c040*/  HMMA.16816.F32.BF16 R4, R168.reuse, R172, R4 ;  /* 0x000000aca804723c */ /* 0x060fe20000041804 */
        /* <DEDUP_REMOVED lines=22> */
[C---:B------:R-:W-:Y:S08]  /*c1b0*/  HMMA.16816.F32.BF16 R28, R176.reuse, R156, R28 ;  /* 0x0000009cb01c723c */ /* 0x040ff0000004181c */
[----:B------:R-:W-:Y:S01]  /*c1c0*/  HMMA.16816.F32.BF16 R32, R176, R158, R32 ;  /* 0x0000009eb020723c */ /* 0x000fe20000041820 */
[----:B------:R-:W1:Y:S07]  /*c1d0*/  LDSM.16.M88.4 R156, [R184+0xb900] ;  /* 0x00b90000b89c783b */ /* 0x000e6e0000000200 */
        /* <DEDUP_REMOVED lines=41> */
[C---:B------:R-:W-:Y:S08]  /*c470*/  HMMA.16816.F32.BF16 R24, R160.reuse, R154, R24 ;  /* 0x0000009aa018723c */ /* 0x040ff00000041818 */
[C---:B------:R-:W-:Y:S08]  /*c480*/  HMMA.16816.F32.BF16 R28, R160.reuse, R156, R28 ;  /* 0x0000009ca01c723c */ /* 0x040ff0000004181c */
[----:B------:R-:W-:Y:S08]  /*c490*/  HMMA.16816.F32.BF16 R32, R160, R158, R32 ;  /* 0x0000009ea020723c */ /* 0x000ff00000041820 */
[C---:B-----5:R-:W-:Y:S08]  /*c4a0*/  HMMA.16816.F32.BF16 R4, R168.reuse, R172, R4 ;  /* 0x000000aca804723c */ /* 0x060ff00000041804 */
[C---:B------:R-:W-:Y:S08]  /*c4b0*/  HMMA.16816.F32.BF16 R8, R168.reuse, R174, R8 ;  /* 0x000000aea808723c */ /* 0x040ff00000041808 */
[C---:B-1----:R-:W-:Y:S08]  /*c4c0*/  HMMA.16816.F32.BF16 R12, R168.reuse, R136, R12 ;  /* 0x00000088a80c723c */ /* 0x042ff0000004180c */
[----:B------:R-:W-:Y:S01]  /*c4d0*/  FMUL.FTZ R4, R4, c[0x0][0x320] ;  /* 0x0000c80004047a20 */ /* 0x000fe20000410000 */
[C---:B------:R-:W-:Y:S03]  /*c4e0*/  HMMA.16816.F32.BF16 R16, R168.reuse, R138, R16 ;  /* 0x0000008aa810723c */ /* 0x040fe60000041810 */
[----:B------:R-:W1:Y:S01]  /*c4f0*/  MUFU.TANH R147, R4 ;  /* 0x0000000400937308 */ /* 0x000e620000002400 */
[----:B------:R-:W-:Y:S02]  /*c500*/  FMUL.FTZ R5, R5, c[0x0][0x320] ;  /* 0x0000c80005057a20 */ /* 0x000fe40000410000 */
[----:B------:R-:W-:Y:S02]  /*c510*/  FMUL.FTZ R6, R6, c[0x0][0x320] ;  /* 0x0000c80006067a20 */ /* 0x000fe40000410000 */
[----:B------:R-:W-:Y:S04]  /*c520*/  FMUL.FTZ R7, R7, c[0x0][0x320] ;  /* 0x0000c80007077a20 */ /* 0x000fe80000410000 */
[----:B------:R-:W-:Y:S01]  /*c530*/  FMUL.FTZ R8, R8, c[0x0][0x320] ;  /* 0x0000c80008087a20 */ /* 0x000fe20000410000 */
[----:B------:R-:W2:Y:S01]  /*c540*/  MUFU.TANH R146, R5 ;  /* 0x0000000500927308 */ /* 0x000ea20000002400 */
[----:B------:R-:W-:Y:S02]  /*c550*/  FMUL.FTZ R9, R9, c[0x0][0x320] ;  /* 0x0000c80009097a20 */ /* 0x000fe40000410000 */
[----:B------:R-:W-:Y:S02]  /*c560*/  FMUL.FTZ R10, R10, c[0x0][0x320] ;  /* 0x0000c8000a0a7a20 */ /* 0x000fe40000410000 */
[----:B------:R-:W-:Y:S02]  /*c570*/  FMUL.FTZ R11, R11, c[0x0][0x320] ;  /* 0x0000c8000b0b7a20 */ /* 0x000fe40000410000 */
[----:B------:R-:W-:Y:S02]  /*c580*/  FMUL.FTZ R14, R14, c[0x0][0x320] ;  /* 0x0000c8000e0e7a20 */ /* 0x000fe40000410000 */
        /* <DEDUP_REMOVED lines=8> */
[----:B------:R-:W-:Y:S09]  /*c610*/  FMUL.FTZ R13, R13, c[0x0][0x320] ;  /* 0x0000c8000d0d7a20 */ /* 0x000ff20000410000 */
[----:B------:R-:W1:Y:S10]  /*c620*/  MUFU.TANH R145, R8 ;  /* 0x0000000800917308 */ /* 0x000e740000002400 */
[----:B------:R-:W1:Y:S01]  /*c630*/  MUFU.TANH R142, R9 ;  /* 0x00000009008e7308 */ /* 0x000e620000002400 */
[----:B----4-:R-:W4:Y:S09]  /*c640*/  LDSM.16.M88.4 R4, [R189+0x5000] ;  /* 0x00500000bd04783b */ /* 0x010f320000000200 */
[----:B------:R-:W1:Y:S10]  /*c650*/  MUFU.TANH R149, R10 ;  /* 0x0000000a00957308 */ /* 0x000e740000002400 */
[----:B------:R5:W1:Y:S10]  /*c660*/  MUFU.TANH R148, R11 ;  /* 0x0000000b00947308 */ /* 0x000a740000002400 */
[----:B------:R-:W1:Y:S10]  /*c670*/  MUFU.TANH R138, R14 ;  /* 0x0000000e008a7308 */ /* 0x000e740000002400 */
[----:B------:R-:W1:Y:S01]  /*c680*/  MUFU.TANH R144, R15 ;  /* 0x0000000f00907308 */ /* 0x000e620000002400 */
[----:B-----5:R-:W5:Y:S01]  /*c690*/  LDSM.16.M88.4 R8, [R189+0x5800] ;  /* 0x00580000bd08783b */ /* 0x020f620000000200 */
[----:B------:R-:W-:Y:S04]  /*c6a0*/  DEPBAR.LE SB0, 0x0 ;  /* 0x000080000000791a */ /* 0x000fe80000000000 */
[C---:B----4-:R-:W-:Y:S04]  /*c6b0*/  HMMA.16816.F32.BF16 R20, R168.reuse, R4, R20 ;  /* 0x00000004a814723c */ /* 0x050fe80000041814 */
[----:B------:R-:W4:Y:S01]  /*c6c0*/  MUFU.TANH R143, R16 ;  /* 0x00000010008f7308 */ /* 0x000f220000002400 */
[----:B------:R-:W-:Y:S03]  /*c6d0*/  BAR.SYNC.DEFER_BLOCKING 0x0 ;  /* 0x0000000000007b1d */ /* 0x000fe60000010000 */
[C---:B------:R-:W-:Y:S06]  /*c6e0*/  HMMA.16816.F32.BF16 R24, R168.reuse, R6, R24 ;  /* 0x00000006a818723c */ /* 0x040fec0000041818 */
[----:B------:R-:W1:Y:S10]  /*c6f0*/  MUFU.TANH R103, R17 ;  /* 0x0000001100677308 */ /* 0x000e740000002400 */
[----:B------:R-:W1:Y:S01]  /*c700*/  MUFU.TANH R137, R18 ;  /* 0x0000001200897308 */ /* 0x000e620000002400 */
[----:B------:R-:W-:Y:S02]  /*c710*/  FMUL.FTZ R20, R20, c[0x0][0x320] ;  /* 0x0000c80014147a20 */ /* 0x000fe40000410000 */
[----:B------:R-:W-:Y:S02]  /*c720*/  FMUL.FTZ R21, R21, c[0x0][0x320] ;  /* 0x0000c80015157a20 */ /* 0x000fe40000410000 */
[----:B------:R-:W-:Y:S02]  /*c730*/  FMUL.FTZ R22, R22, c[0x0][0x320] ;  /* 0x0000c80016167a20 */ /* 0x000fe40000410000 */
[----:B------:R-:W-:Y:S03]  /*c740*/  FMUL.FTZ R23, R23, c[0x0][0x320] ;  /* 0x0000c80017177a20 */ /* 0x000fe60000410000 */
[----:B------:R1:W1:Y:S01]  /*c750*/  MUFU.TANH R136, R19 ;  /* 0x0000001300887308 */ /* 0x0002620000002400 */
[----:B------:R-:W-:Y:S02]  /*c760*/  FMUL.FTZ R26, R26, c[0x0][0x320] ;  /* 0x0000c8001a1a7a20 */ /* 0x000fe40000410000 */
[----:B------:R-:W-:Y:S01]  /*c770*/  FMUL.FTZ R27, R27, c[0x0][0x320] ;  /* 0x0000c8001b1b7a20 */ /* 0x000fe20000410000 */
[C---:B-----5:R-:W-:Y:S06]  /*c780*/  HMMA.16816.F32.BF16 R28, R168.reuse, R8, R28 ;  /* 0x00000008a81c723c */ /* 0x060fec000004181c */
[----:B------:R5:W2:Y:S02]  /*c790*/  MUFU.TANH R101, R20 ;  /* 0x0000001400657308 */ /* 0x000aa40000002400 */
[----:B------:R-:W-:Y:S08]  /*c7a0*/  HMMA.16816.F32.BF16 R32, R168, R10, R32 ;  /* 0x0000000aa820723c */ /* 0x000ff00000041820 */
[----:B------:R2:W2:Y:S01]  /*c7b0*/  MUFU.TANH R140, R12 ;  /* 0x0000000c008c7308 */ /* 0x0004a20000002400 */
[----:B-1----:R-:W-:Y:S07]  /*c7c0*/  FMUL.FTZ R19, R25, c[0x0][0x320] ;  /* 0x0000c80019137a20 */ /* 0x002fee0000410000 */
[----:B------:R-:W-:Y:S02]  /*c7d0*/  FMUL.FTZ R17, R28, c[0x0][0x320] ;  /* 0x0000c8001c117a20 */ /* 0x000fe40000410000 */
[----:B------:R1:W1:Y:S01]  /*c7e0*/  MUFU.TANH R141, R13 ;  /* 0x0000000d008d7308 */ /* 0x0002620000002400 */
        /* <DEDUP_REMOVED lines=8> */
[----:B------:R-:W-:Y:S05]  /*c870*/  FMUL.FTZ R35, R35, c[0x0][0x320] ;  /* 0x0000c80023237a20 */ /* 0x000fea0000410000 */
        /* <DEDUP_REMOVED lines=14> */
[----:B------:R-:W-:-:S05]  /*c960*/  @!P0 BRA `(.L_x_402) ;  /* 0x0000043000008947 */ /* 0x000fca0003800000 */
[----:B--234-:R-:W-:Y:S01]  /*c970*/  MOV R202, RZ ;  /* 0x000000ff00ca7202 */ /* 0x01cfe20000000f00 */
[----:B------:R-:W-:Y:S02]  /*c980*/  IMAD.MOV.U32 R0, RZ, RZ, 0x1 ;  /* 0x00000001ff007424 */ /* 0x000fe400078e00ff */
[----:B------:R-:W-:Y:S03]  /*c990*/  IMAD R2, R201, 0x40, R227 ;  /* 0x00000040c9027824 */ /* 0x000fe600078e02e3 */
[----:B------:R-:W-:Y:S02]  /*c9a0*/  ISETP.NE.AND P0, PT, R0, c[0x0][0x2b8], PT ;  /* 0x0000ae0000007a0c */ /* 0x000fe40003f05270 */
[----:B------:R-:W-:Y:S05]  /*c9b0*/  IADD3 R2, R2, -0x40, R219 ;  /* 0xffffffc002027810 */ /* 0x000fea0007ffe0db */
[----:B------:R-:W-:Y:S06]  /*c9c0*/  IMAD.MOV.U32 R0, RZ, RZ, R2 ;  /* 0x000000ffff007224 */ /* 0x000fec00078e0002 */
        /* <DEDUP_REMOVED lines=8> */
[C---:B------:R-:W-:Y:S01]  /*ca50*/  IMAD.WIDE.U32 R2, R205.reuse, c[0x0][0x1e0], RZ ;  /* 0x00007800cd027a25 */ /* 0x040fe200078e00ff */
[----:B------:R-:W-:Y:S01]  /*ca60*/  SHF.R.S32.HI R0, RZ, 0x1f, R205 ;  /* 0x0000001fff007819 */ /* 0x000fe200000114cd */
[----:B------:R-:W2:Y:S04]  /*ca70*/  @!P4 LDG.E R202, [R4.64] ;  /* 0x0000000604cac981 */ /* 0x000ea8000c1e1900 */
[----:B------:R-:W-:Y:S04]  /*ca80*/  IMAD R0, R0, c[0x0][0x1e0], RZ ;  /* 0x0000780000007a24 */ /* 0x000fe800078e02ff */
[----:B------:R-:W-:Y:S05]  /*ca90*/  IMAD R0, R205, c[0x0][0x1e4], R0 ;  /* 0x00007900cd007a24 */ /* 0x000fea00078e0200 */
[----:B------:R-:W-:Y:S02]  /*caa0*/  IADD3 R3, R3, R0, RZ ;  /* 0x0000000003037210 */ /* 0x000fe40007ffe0ff */
        /* <DEDUP_REMOVED lines=8> */
[----:B------:R-:W-:-:S06]  /*cb30*/  BRA.DIV ~URZ, `(.L_x_403) ;  /* 0x0000cb527f007947 */ /* 0x000fcc000b800000 */
[----:B------:R2:W3:Y:S02]  /*cb40*/  SHFL.IDX PT, R4, R5, RZ, 0x181f ;  /* 0x00181fff05047589 */ /* 0x0004e400000e0000 */
.L_x_493:
[----:B------:R-:W-:-:S05]  /*cb50*/  BRA.DIV ~URZ, `(.L_x_404) ;  /* 0x0000cbb27f007947 */ /* 0x000fca000b800000 */
[----:B------:R-:W4:Y:S01]  /*cb60*/  SHFL.IDX PT, R0, R11, RZ, 0x181f ;  /* 0x00181fff0b007589 */ /* 0x000f2200000e0000 */
[----:B------:R-:W-:Y:S01]  /*cb70*/  ISETP.GE.AND P1, PT, R217, c[0x0][0x1d4], PT ;  /* 0x00007500d9007a0c */ /* 0x000fe20003f26270 */
[----:B------:R-:W-:Y:S01]  /*cb80*/  IMAD.MOV.U32 R10, RZ, RZ, R213 ;  /* 0x000000ffff0a7224 */ /* 0x000fe200078e00d5 */
[----:B----4-:R-:W-:Y:S05]  /*cb90*/  IADD3 R2, P0, R0, R216, RZ ;  /* 0x000000d800027210 */ /* 0x010fea0007f1e0ff */
[----:B---3--:R-:W-:Y:S01]  /*cba0*/  IMAD.X R3, R4, 0x1, R200, P0 ;  /* 0x0000000104037824 */ /* 0x008fe200000e06c8 */
[----:B------:R-:W-:Y:S04]  /*cbb0*/  IADD3 R8, P0, R0, R198, RZ ;  /* 0x000000c600087210 */ /* 0x000fe80007f1e0ff */
[----:B------:R-:W-:Y:S01]  /*cbc0*/  @!PT LDS RZ, [RZ] ;  /* 0x00000000fffff984 */ /* 0x000fe20000000800 */
[----:B------:R-:W-:Y:S01]  /*cbd0*/  @!PT LDS RZ, [RZ] ;  /* 0x00000000fffff984 */ /* 0x000fe20000000800 */
[----:B------:R3:W-:Y:S01]  /*cbe0*/  LDGSTS.E.BYPASS.LTC128B.128 [R203+0x6100], [R2.64], !P6 ;  /* 0x0610000002cb7fae */ /* 0x0007e2000f101d46 */
[----:B------:R-:W-:Y:S01]  /*cbf0*/  IMAD.X R9, R4, 0x1, R199, P0 ;  /* 0x0000000104097824 */ /* 0x000fe200000e06c7 */
[----:B------:R-:W-:Y:S02]  /*cc00*/  IADD3 R6, P0, R0, R196, RZ ;  /* 0x000000c400067210 */ /* 0x000fe40007f1e0ff */
[----:B------:R-:W4:Y:S02]  /*cc10*/  SHFL.IDX PT, R0, R11, 0x1, 0x181f ;  /* 0x00381f000b007f89 */ /* 0x000f2400000e0000 */
[----:B------:R-:W-:Y:S02]  /*cc20*/  IADD3.X R7, R4, R197, RZ, P0, !PT ;  /* 0x000000c504077210 */ /* 0x000fe400007fe4ff */
[----:B------:R3:W-:Y:S04]  /*cc30*/  LDGSTS.E.BYPASS.LTC128B.128 [R203+0x8100], [R8.64], !P1 ;  /* 0x0810000008cb7fae */ /* 0x0007e8000c901d46 */
[----:B------:R5:W2:Y:S04]  /*cc40*/  SHFL.IDX PT, R4, R5, 0x1, 0x181f ;  /* 0x00381f0005047f89 */ /* 0x000aa800000e0000 */
[----:B------:R3:W-:Y:S01]  /*cc50*/  LDGSTS.E.BYPASS.LTC128B.128 [R203+0xa100], [R6.64], !P5 ;  /* 0x0a10000006cb7fae */ /* 0x0007e2000e901d46 */
[----:B--2--5:R-:W-:Y:S03]  /*cc60*/  MOV R5, R249 ;  /* 0x000000f900057202 */ /* 0x024fe60000000f00 */
.L_x_494:
[----:B---34-:R-:W-:Y:S02]  /*cc70*/  IADD3 R8, -R10, 0x10, RZ ;  /* 0x000000100a087810 */ /* 0x018fe40007ffe1ff */
[C---:B------:R-:W-:Y:S02]  /*cc80*/  IADD3 R6, -R5.reuse, 0x10, RZ ;  /* 0x0000001005067810 */ /* 0x040fe40007ffe1ff */
[----:B------:R-:W-:Y:S02]  /*cc90*/  LOP3.LUT R8, R8, 0xf, RZ, 0xc0, !PT ;  /* 0x0000000f08087812 */ /* 0x000fe400078ec0ff */
[----:B------:R-:W-:Y:S02]  /*cca0*/  LOP3.LUT R6, R6, 0xf, RZ, 0xc0, !PT ;  /* 0x0000000f06067812 */ /* 0x000fe400078ec0ff */
[----:B------:R-:W-:Y:S04]  /*ccb0*/  IADD3 R8, P1, P0, R8, R0, R198 ;  /* 0x0000000008087210 */ /* 0x000fe8000783e0c6 */
[----:B------:R-:W-:Y:S02]  /*ccc0*/  IADD3.X R9, RZ, R4, R199, P1, P0 ;  /* 0x00000004ff097210 */ /* 0x000fe40000fe04c7 */
        /* <DEDUP_REMOVED lines=13> */
.L_x_402:
[----:B--234-:R-:W-:Y:S05]  /*cda0*/  BSYNC B0 ;  /* 0x0000000000007941 */ /* 0x01cfea0003800000 */
.L_x_401:
[----:B------:R-:W-:Y:S01]  /*cdb0*/  LOP3.LUT R3, RZ, c[0x0][0x324], RZ, 0x33, !PT ;  /* 0x0000c900ff037a12 */ /* 0x000fe200078e33ff */
[----:B------:R-:W2:Y:S01]  /*cdc0*/  LDL R4, [R1+0x4] ;  /* 0x0000040001047983 */ /* 0x000ea20000100800 */
[----:B------:R-:W-:Y:S04]  /*cdd0*/  IMAD.SHL.U32 R5, R201, 0x40, RZ ;  /* 0x00000040c9057824 */ /* 0x000fe800078e00ff */
[----:B------:R-:W0:Y:S01]  /*cde0*/  LDGDEPBAR ;  /* 0x00000000000079af */ /* 0x000e220000000000 */
[----:B------:R-:W-:Y:S04]  /*cdf0*/  IADD3 R0, -R222, 0x1, -R5 ;  /* 0x00000001de007810 */ /* 0x000fe80007ffe905 */
[----:B------:R-:W-:Y:S04]  /*ce00*/  IADD3 R0, -R224, R0, R223 ;  /* 0x00000000e0007210 */ /* 0x000fe80007ffe1df */
[----:B------:R-:W-:Y:S01]  /*ce10*/  IADD3 R7, R0, c[0x0][0x328], RZ ;  /* 0x0000ca0000077a10 */ /* 0x000fe20007ffe0ff */
[----:B------:R-:W-:Y:S02]  /*ce20*/  IMAD.IADD R6, R3, 0x1, R0 ;  /* 0x0000000103067824 */ /* 0x000fe400078e0200 */
[----:B--2---:R-:W-:Y:S05]  /*ce30*/  IMAD R4, R4, 0x80, R243 ;  /* 0x0000008004047824 */ /* 0x004fea00078e02f3 */
[----:B------:R-:W-:Y:S05]  /*ce40*/  IADD3 R4, R241, R4, R242 ;  /* 0x00000004f1047210 */ /* 0x000fea0007ffe0f2 */
[----:B------:R-:W-:Y:S05]  /*ce50*/  @P3 IMAD.HI.U32 R2, R4, c[0x0][0x2c8], RZ ;  /* 0x0000b20004023a27 */ /* 0x000fea00078e00ff */
[----:B------:R-:W-:Y:S01]  /*ce60*/  @P3 SHF.R.U32.HI R4, RZ, c[0x0][0x2cc], R2 ;  /* 0x0000b300ff043a19 */ /* 0x000fe20000011602 */
[----:B------:R-:W-:-:S05]  /*ce70*/  BRA.DIV ~URZ, `(.L_x_405) ;  /* 0x0000cad27f007947 */ /* 0x000fca000b800000 */
[----:B------:R2:W3:Y:S02]  /*ce80*/  SHFL.IDX PT, R3, R4, RZ, 0x1c1f ;  /* 0x001c1fff04037589 */ /* 0x0004e400000e0000 */
.L_x_495:
[-C--:B---3--:R-:W-:Y:S02]  /*ce90*/  IADD3 R2, R7, R3.reuse, RZ ;  /* 0x0000000307027210 */ /* 0x088fe40007ffe0ff */
[----:B------:R-:W-:Y:S01]  /*cea0*/  IADD3 R0, R6, R3, RZ ;  /* 0x0000000306007210 */ /* 0x000fe20007ffe0ff */
[----:B------:R-:W-:-:S05]  /*ceb0*/  @!P2 BRA `(.L_x_406) ;  /* 0x000001800000a947 */ /* 0x000fca0003800000 */
[----:B------:R-:W-:Y:S01]  /*cec0*/  IADD3 R3, -R224, R223, R3 ;  /* 0x000000dfe0037210 */ /* 0x000fe20007ffe103 */
[----:B------:R-:W-:Y:S03]  /*ced0*/  BSSY B0, `(.L_x_407) ;  /* 0x0000011000007945 */ /* 0x000fe60003800000 */
        /* <DEDUP_REMOVED lines=11> */
.L_x_408:
[----:B------:R-:W-:Y:S04]  /*cf90*/  MOV R8, 0x1 ;  /* 0x0000000100087802 */ /* 0x000fe80000000f00 */
[----:B------:R-:W-:Y:S11]  /*cfa0*/  ISETP.NE.AND P0, PT, R8, c[0x0][0x32c], PT ;  /* 0x0000cb0008007a0c */ /* 0x000ff60003f05270 */
[----:B------:R-:W-:Y:S02]  /*cfb0*/  @!UPT UIADD3 URZ, URZ, URZ, URZ ;  /* 0x0000003f3f3ff290 */ /* 0x000fe4000fffe03f */
[----:B------:R-:W-:Y:S05]  /*cfc0*/  @P0 IMAD.HI.U32 R8, R3, c[0x0][0x330], RZ ;  /* 0x0000cc0003080a27 */ /* 0x000fea00078e00ff */
[----:B------:R-:W-:Y:S02]  /*cfd0*/  @P0 SHF.R.U32.HI R3, RZ, c[0x0][0x334], R8 ;  /* 0x0000cd00ff030a19 */ /* 0x000fe40000011608 */
.L_x_409:
[----:B------:R-:W-:Y:S05]  /*cfe0*/  BSYNC B0 ;  /* 0x0000000000007941 */ /* 0x000fea0003800000 */
.L_x_407:
[----:B------:R-:W-:Y:S04]  /*cff0*/  IMAD R3, R3, c[0x0][0x32c], -R5 ;  /* 0x0000cb0003037a24 */ /* 0x000fe800078e0a05 */
[----:B------:R-:W-:Y:S05]  /*d000*/  IMAD.IADD R3, R3, 0x1, -R222 ;  /* 0x0000000103037824 */ /* 0x000fea00078e0ade */
[----:B------:R-:W-:Y:S02]  /*d010*/  IADD3 R8, R3, c[0x0][0x32c], RZ ;  /* 0x0000cb0003087a10 */ /* 0x000fe40007ffe0ff */
[----:B------:R-:W-:Y:S02]  /*d020*/  IMNMX R0, R0, R3, !PT ;  /* 0x0000000300007217 */ /* 0x000fe40007800200 */
[----:B------:R-:W-:Y:S02]  /*d030*/  IMNMX R2, R2, R8, PT ;  /* 0x0000000802027217 */ /* 0x000fe40003800200 */
.L_x_406:
[----:B------:R-:W-:Y:S04]  /*d040*/  ISETP.GT.AND P1, PT, R201, -0x1, PT ;  /* 0xffffffffc900780c */ /* 0x000fe80003f24270 */
[----:B------:R-:W-:Y:S04]  /*d050*/  ISETP.GT.AND P0, PT, R0, RZ, P1 ;  /* 0x000000ff0000720c */ /* 0x000fe80000f04270 */
[----:B------:R-:W-:Y:S04]  /*d060*/  ISETP.LT.OR P0, PT, R2, 0x1, P0 ;  /* 0x000000010200780c */ /* 0x000fe80000701670 */
[----:B------:R-:W-:Y:S02]  /*d070*/  FSEL R10, R147, -INF , !P0 ;  /* 0xff800000930a7808 */ /* 0x000fe40004000000 */
[----:B------:R-:W-:Y:S04]  /*d080*/  ISETP.GT.AND P0, PT, R0, 0x1, P1 ;  /* 0x000000010000780c */ /* 0x000fe80000f04270 */
[----:B------:R-:W-:Y:S04]  /*d090*/  ISETP.LT.OR P0, PT, R2, 0x2, P0 ;  /* 0x000000020200780c */ /* 0x000fe80000701670 */
[----:B------:R-:W-:Y:S02]  /*d0a0*/  FSEL R12, R146, -INF , !P0 ;  /* 0xff800000920c7808 */ /* 0x000fe40004000000 */
[----:B------:R-:W-:Y:S04]  /*d0b0*/  ISETP.GT.AND P0, PT, R0, 0x8, P1 ;  /* 0x000000080000780c */ /* 0x000fe80000f04270 */
[----:B------:R-:W-:Y:S04]  /*d0c0*/  ISETP.LT.OR P0, PT, R2, 0x9, P0 ;  /* 0x000000090200780c */ /* 0x000fe80000701670 */
[----:B------:R-:W-:Y:S02]  /*d0d0*/  FSEL R11, R145, -INF , !P0 ;  /* 0xff800000910b7808 */ /* 0x000fe40004000000 */
[----:B------:R-:W-:Y:S04]  /*d0e0*/  ISETP.GT.AND P0, PT, R0, 0x9, P1 ;  /* 0x000000090000780c */ /* 0x000fe80000f04270 */
[----:B------:R-:W-:Y:S04]  /*d0f0*/  ISETP.LT.OR P0, PT, R2, 0xa, P0 ;  /* 0x0000000a0200780c */ /* 0x000fe80000701670 */
[----:B-1----:R-:W-:Y:S02]  /*d100*/  FSEL R13, R142, -INF , !P0 ;  /* 0xff8000008e0d7808 */ /* 0x002fe40004000000 */
        /* <DEDUP_REMOVED lines=35> */
[----:B------:R-:W-:Y:S01]  /*d340*/  FSEL R163, R14, -INF , !P0 ;  /* 0xff8000000ea37808 */ /* 0x000fe20004000000 */
[----:B------:R-:W-:-:S06]  /*d350*/  BRA.DIV ~URZ, `(.L_x_410) ;  /* 0x0000c6727f007947 */ /* 0x000fcc000b800000 */
[----:B------:R1:W3:Y:S02]  /*d360*/  SHFL.IDX PT, R3, R4, 0x1, 0x1c1f ;  /* 0x003c1f0004037f89 */ /* 0x0002e400000e0000 */
.L_x_496:
        /* <DEDUP_REMOVED lines=9> */
[----:B-12---:R-:W-:Y:S05]  /*d400*/  IMAD.MOV.U32 R4, RZ, RZ, 0x1 ;  /* 0x00000001ff047424 */ /* 0x006fea00078e00ff */
[----:B------:R-:W-:Y:S11]  /*d410*/  ISETP.NE.AND P0, PT, R4, c[0x0][0x32c], PT ;  /* 0x0000cb0004007a0c */ /* 0x000ff60003f05270 */
[----:B------:R-:W-:Y:S02]  /*d420*/  @!UPT UIADD3 URZ, URZ, URZ, URZ ;  /* 0x0000003f3f3ff290 */ /* 0x000fe4000fffe03f */
[----:B------:R-:W-:Y:S05]  /*d430*/  @P0 IMAD.HI.U32 R4, R3, c[0x0][0x330], RZ ;  /* 0x0000cc0003040a27 */ /* 0x000fea00078e00ff */
[----:B------:R-:W-:Y:S04]  /*d440*/  @P0 SHF.R.U32.HI R3, RZ, c[0x0][0x334], R4 ;  /* 0x0000cd00ff030a19 */ /* 0x000fe80000011604 */
[----:B------:R-:W-:Y:S01]  /*d450*/  LOP3.LUT R3, RZ, R3, RZ, 0x33, !PT ;  /* 0x00000003ff037212 */ /* 0x000fe200078e33ff */
[----:B------:R-:W-:-:S05]  /*d460*/  BRA `(.L_x_414) ;  /* 0x0000005000007947 */ /* 0x000fca0003800000 */
.L_x_413:
[----:B-12---:R-:W-:Y:S04]  /*d470*/  MOV R4, 0x1 ;  /* 0x0000000100047802 */ /* 0x006fe80000000f00 */
[----:B------:R-:W-:Y:S11]  /*d480*/  ISETP.NE.AND P0, PT, R4, c[0x0][0x32c], PT ;  /* 0x0000cb0004007a0c */ /* 0x000ff60003f05270 */
[----:B------:R-:W-:Y:S02]  /*d490*/  @!UPT UIADD3 URZ, URZ, URZ, URZ ;  /* 0x0000003f3f3ff290 */ /* 0x000fe4000fffe03f */
[----:B------:R-:W-:Y:S05]  /*d4a0*/  @P0 IMAD.HI.U32 R4, R3, c[0x0][0x330], RZ ;  /* 0x0000cc0003040a27 */ /* 0x000fea00078e00ff */
[----:B------:R-:W-:Y:S02]  /*d4b0*/  @P0 SHF.R.U32.HI R3, RZ, c[0x0][0x334], R4 ;  /* 0x0000cd00ff030a19 */ /* 0x000fe40000011604 */
.L_x_414:
[----:B------:R-:W-:Y:S05]  /*d4c0*/  BSYNC B0 ;  /* 0x0000000000007941 */ /* 0x000fea0003800000 */
.L_x_412:
[----:B------:R-:W-:Y:S04]  /*d4d0*/  IMAD R5, R3, c[0x0][0x32c], -R5 ;  /* 0x0000cb0003057a24 */ /* 0x000fe800078e0a05 */
[----:B------:R-:W-:Y:S05]  /*d4e0*/  IMAD.IADD R5, R5, 0x1, -R222 ;  /* 0x0000000105057824 */ /* 0x000fea00078e0ade */
[----:B------:R-:W-:Y:S02]  /*d4f0*/  IADD3 R3, R5, c[0x0][0x32c], RZ ;  /* 0x0000cb0005037a10 */ /* 0x000fe40007ffe0ff */
[----:B------:R-:W-:Y:S02]  /*d500*/  IMNMX R0, R0, R5, !PT ;  /* 0x0000000500007217 */ /* 0x000fe40007800200 */
[----:B------:R-:W-:Y:S02]  /*d510*/  IMNMX R2, R2, R3, PT ;  /* 0x0000000302027217 */ /* 0x000fe40003800200 */
.L_x_411:
[----:B------:R-:W-:Y:S02]  /*d520*/  ISETP.GT.AND P0, PT, R0, RZ, P1 ;  /* 0x000000ff0000720c */ /* 0x000fe40000f04270 */
[----:B-12---:R-:W-:Y:S02]  /*d530*/  FMNMX.FTZ R4, R10, R102, !PT ;  /* 0x000000660a047209 */ /* 0x006fe40007810000 */
[----:B------:R-:W-:Y:S02]  /*d540*/  ISETP.LT.OR P0, PT, R2, 0x1, P0 ;  /* 0x000000010200780c */ /* 0x000fe40000701670 */
[----:B------:R-:W-:Y:S02]  /*d550*/  FMNMX.FTZ R4, R12, R4, !PT ;  /* 0x000000040c047209 */ /* 0x000fe40007810000 */
[----:B------:R-:W-:Y:S02]  /*d560*/  FSEL R6, R151, -INF , !P0 ;  /* 0xff80000097067808 */ /* 0x000fe40004000000 */
[----:B------:R-:W-:Y:S02]  /*d570*/  ISETP.GT.AND P0, PT, R0, 0x1, P1 ;  /* 0x000000010000780c */ /* 0x000fe40000f04270 */
[----:B------:R-:W-:Y:S02]  /*d580*/  FMNMX.FTZ R5, R6, R100, !PT ;  /* 0x0000006406057209 */ /* 0x000fe40007810000 */
        /* <DEDUP_REMOVED lines=70> */
[----:B------:R-:W-:Y:S04]  /*d9f0*/  ISETP.LT.OR P0, PT, R2, 0x3a, P0 ;  /* 0x0000003a0200780c */ /* 0x000fe80000701670 */
[----:B------:R-:W-:Y:S04]  /*da00*/  FSEL R156, R35, -INF , !P0 ;  /* 0xff800000239c7808 */ /* 0x000fe80004000000 */
[----:B------:R-:W-:Y:S01]  /*da10*/  FMNMX.FTZ R5, R156, R5, !PT ;  /* 0x000000059c057209 */ /* 0x000fe20007810000 */
[----:B------:R-:W-:-:S05]  /*da20*/  BRA.DIV ~URZ, `(.L_x_415) ;  /* 0x0000c0227f007947 */ /* 0x000fca000b800000 */
[----:B------:R1:W2:Y:S02]  /*da30*/  SHFL.BFLY PT, R0, R4, 0x2, 0x1f ;  /* 0x0c401f0004007f89 */ /* 0x0002a400000e0000 */
.L_x_497:
[----:B--2---:R-:W-:Y:S01]  /*da40*/  FMNMX.FTZ R101, R4, R0, !PT ;  /* 0x0000000004657209 */ /* 0x004fe20007810000 */
[----:B------:R-:W-:-:S05]  /*da50*/  BRA.DIV ~URZ, `(.L_x_416) ;  /* 0x0000c0327f007947 */ /* 0x000fca000b800000 */
[----:B-1----:R-:W-:Y:S04]  /*da60*/  SHFL.BFLY PT, R4, R5, 0x2, 0x1f ;  /* 0x0c401f0005047f89 */ /* 0x002fe800000e0000 */
[----:B------:R-:W1:Y:S02]  /*da70*/  SHFL.BFLY PT, R2, R101, 0x1, 0x1f ;  /* 0x0c201f0065027f89 */ /* 0x000e6400000e0000 */
[----:B-1----:R-:W-:Y:S02]  /*da80*/  FMNMX.FTZ R101, R101, R2, !PT ;  /* 0x0000000265657209 */ /* 0x002fe40007810000 */
[----:B------:R-:W-:Y:S05]  /*da90*/  FMNMX.FTZ R4, R5, R4, !PT ;  /* 0x0000000405047209 */ /* 0x000fea0007810000 */
[----:B------:R1:W2:Y:S02]  /*daa0*/  SHFL.BFLY PT, R0, R4, 0x1, 0x1f ;  /* 0x0c201f0004007f89 */ /* 0x0002a400000e0000 */
.L_x_498:
[C---:B------:R-:W-:Y:S01]  /*dab0*/  FSETP.NEU.FTZ.AND P0, PT, R101.reuse, -INF , PT ;  /* 0xff8000006500780b */ /* 0x040fe20003f1d000 */
[C---:B------:R-:W-:Y:S01]  /*dac0*/  FMUL.FTZ R103, R101.reuse, c[0x0][0x2d0] ;  /* 0x0000b40065677a20 */ /* 0x040fe20000410000 */
[----:B--2---:R-:W-:Y:S01]  /*dad0*/  FMNMX.FTZ R3, R0, R4, !PT ;  /* 0x0000000400037209 */ /* 0x004fe20007810000 */
[----:B------:R-:W-:Y:S01]  /*dae0*/  WARPSYNC 0xffffffff ;  /* 0xffffffff00007948 */ /* 0x000fe20003800000 */
[----:B------:R-:W-:Y:S01]  /*daf0*/  FSEL R2, R101, RZ, P0 ;  /* 0x000000ff65027208 */ /* 0x000fe20000000000 */
[----:B------:R-:W-:Y:S01]  /*db00*/  LDSM.16.MT88.4 R20, [R186+0x100] ;  /* 0x00010000ba14783b */ /* 0x000fe20000004200 */
[----:B------:R-:W-:Y:S01]  /*db10*/  FSEL R103, R103, RZ, P0 ;  /* 0x000000ff67677208 */ /* 0x000fe20000000000 */
[C---:B-1----:R-:W-:Y:S01]  /*db20*/  FMUL.FTZ R4, R3.reuse, c[0x0][0x2d0] ;  /* 0x0000b40003047a20 */ /* 0x042fe20000410000 */
[----:B------:R-:W-:Y:S01]  /*db30*/  FSETP.NEU.FTZ.AND P0, PT, R3, -INF , PT ;  /* 0xff8000000300780b */ /* 0x000fe20003f1d000 */
[----:B------:R-:W-:Y:S02]  /*db40*/  FADD.FTZ R0, -R2, R102 ;  /* 0x0000006602007221 */ /* 0x000fe40000010100 */
[--C-:B------:R-:W-:Y:S01]  /*db50*/  FFMA.FTZ R12, R12, c[0x0][0x2d0], -R103.reuse ;  /* 0x0000b4000c0c7a23 */ /* 0x100fe20000010867 */
[----:B------:R-:W-:Y:S01]  /*db60*/  FSEL R102, R4, RZ, P0 ;  /* 0x000000ff04667208 */ /* 0x000fe20000000000 */
[----:B------:R-:W-:Y:S01]  /*db70*/  FMUL.FTZ R0, R0, c[0x0][0x2d0] ;  /* 0x0000b40000007a20 */ /* 0x000fe20000410000 */
[----:B------:R-:W-:Y:S01]  /*db80*/  LDSM.16.MT88.4 R28, [R188+0x100] ;  /* 0x00010000bc1c783b */ /* 0x000fe20000004200 */
[--C-:B------:R-:W-:Y:S01]  /*db90*/  FFMA.FTZ R13, R13, c[0x0][0x2d0], -R103.reuse ;  /* 0x0000b4000d0d7a23 */ /* 0x100fe20000010867 */
[----:B------:R-:W-:Y:S01]  /*dba0*/  MUFU.EX2 R212, R12 ;  /* 0x0000000c00d47308 */ /* 0x000fe20000000800 */
[--C-:B------:R-:W-:Y:S02]  /*dbb0*/  FFMA.FTZ R10, R10, c[0x0][0x2d0], -R103.reuse ;  /* 0x0000b4000a0a7a23 */ /* 0x100fe40000010867 */
[--C-:B------:R-:W-:Y:S02]  /*dbc0*/  FFMA.FTZ R11, R11, c[0x0][0x2d0], -R103.reuse ;  /* 0x0000b4000b0b7a23 */ /* 0x100fe40000010867 */
[--C-:B------:R-:W-:Y:S02]  /*dbd0*/  FFMA.FTZ R6, R6, c[0x0][0x2d0], -R102.reuse ;  /* 0x0000b40006067a23 */ /* 0x100fe40000010866 */
[--C-:B------:R-:W-:Y:S02]  /*dbe0*/  FFMA.FTZ R8, R8, c[0x0][0x2d0], -R102.reuse ;  /* 0x0000b40008087a23 */ /* 0x100fe40000010866 */
[--C-:B------:R-:W-:Y:S01]  /*dbf0*/  FFMA.FTZ R7, R7, c[0x0][0x2d0], -R102.reuse ;  /* 0x0000b40007077a23 */ /* 0x100fe20000010866 */
[----:B------:R1:W-:Y:S01]  /*dc00*/  MUFU.EX2 R2, R0 ;  /* 0x0000000000027308 */ /* 0x0003e20000000800 */
[----:B------:R-:W-:Y:S09]  /*dc10*/  FFMA.FTZ R9, R9, c[0x0][0x2d0], -R102 ;  /* 0x0000b40009097a23 */ /* 0x000ff20000010866 */
[----:B------:R2:W-:Y:S10]  /*dc20*/  MUFU.EX2 R210, R13 ;  /* 0x0000000d00d27308 */ /* 0x0005f40000000800 */
[----:B------:R-:W3:Y:S01]  /*dc30*/  MUFU.EX2 R209, R10 ;  /* 0x0000000a00d17308 */ /* 0x000ee20000000800 */
[----:B-1----:R-:W-:Y:S02]  /*dc40*/  FSEL R0, R3, RZ, P0 ;  /* 0x000000ff03007208 */ /* 0x002fe40000000000 */
[----:B------:R-:W-:Y:S03]  /*dc50*/  ISETP.GT.AND P0, PT, R201, R215, PT ;  /* 0x000000d7c900720c */ /* 0x000fe60003f04270 */
[----:B------:R-:W-:Y:S04]  /*dc60*/  FADD.FTZ R0, -R0, R100 ;  /* 0x0000006400007221 */ /* 0x000fe80000010100 */
[----:B------:R-:W1:Y:S01]  /*dc70*/  MUFU.EX2 R211, R11 ;  /* 0x0000000b00d37308 */ /* 0x000e620000000800 */
[--C-:B------:R-:W-:Y:S02]  /*dc80*/  FFMA.FTZ R100, R140, c[0x0][0x2d0], -R103.reuse ;  /* 0x0000b4008c647a23 */ /* 0x100fe40000010867 */
[----:B------:R-:W-:Y:S01]  /*dc90*/  FMUL.FTZ R0, R0, c[0x0][0x2d0] ;  /* 0x0000b40000007a20 */ /* 0x000fe20000410000 */
[----:B--2---:R-:W2:Y:S06]  /*dca0*/  LDSM.16.MT88.4 R12, [R185+0x100] ;  /* 0x00010000b90c783b */ /* 0x004eac0000004200 */
[----:B------:R4:W-:Y:S10]  /*dcb0*/  MUFU.EX2 R182, R100 ;  /* 0x0000006400b67308 */ /* 0x0009f40000000800 */
[----:B------:R-:W-:Y:S10]  /*dcc0*/  MUFU.EX2 R208, R6 ;  /* 0x0000000600d07308 */ /* 0x000ff40000000800 */
[----:B------:R-:W5:Y:S01]  /*dcd0*/  MUFU.EX2 R207, R8 ;  /* 0x0000000800cf7308 */ /* 0x000f620000000800 */
[--C-:B----4-:R-:W-:Y:S09]  /*dce0*/  FFMA.FTZ R100, R141, c[0x0][0x2d0], -R103.reuse ;  /* 0x0000b4008d647a23 */ /* 0x110ff20000010867 */
[----:B------:R-:W-:Y:S10]  /*dcf0*/  MUFU.EX2 R206, R7 ;  /* 0x0000000700ce7308 */ /* 0x000ff40000000800 */
[----:B------:R-:W-:Y:S10]  /*dd00*/  MUFU.EX2 R183, R9 ;  /* 0x0000000900b77308 */ /* 0x000ff40000000800 */
[----:B------:R-:W4:Y:S10]  /*dd10*/  MUFU.EX2 R0, R0 ;  /* 0x0000000000007308 */ /* 0x000f340000000800 */
[----:B------:R1:W1:Y:S02]  /*dd20*/  MUFU.EX2 R181, R100 ;  /* 0x0000006400b57308 */ /* 0x0002640000000800 */
[--C-:B-1----:R-:W-:Y:S01]  /*dd30*/  FFMA.FTZ R100, R143, c[0x0][0x2d0], -R103.reuse ;  /* 0x0000b4008f647a23 */ /* 0x102fe20000010867 */
[----:B---3--:R-:W-:Y:S01]  /*dd40*/  F2FP.BF16.PACK_AB R136, R212, R209 ;  /* 0x000000d1d488723e */ /* 0x008fe200000010ff */
[----:B------:R-:W-:Y:S01]  /*dd50*/  FMUL.FTZ R4, R2, R104 ;  /* 0x0000006802047220 */ /* 0x000fe20000410000 */
[----:B------:R-:W-:Y:S01]  /*dd60*/  F2FP.BF16.PACK_AB R138, R210, R211 ;  /* 0x000000d3d28a723e */ /* 0x000fe200000010ff */
[----:B------:R-:W-:Y:S01]  /*dd70*/  FMUL.FTZ R5, R2, R105 ;  /* 0x0000006902057220 */ /* 0x000fe20000410000 */
[----:B-----5:R-:W-:Y:S01]  /*dd80*/  F2FP.BF16.PACK_AB R137, R207, R208 ;  /* 0x000000d0cf89723e */ /* 0x020fe200000010ff */
[C---:B----4-:R-:W-:Y:S01]  /*dd90*/  FMUL.FTZ R6, R0.reuse, R106 ;  /* 0x0000006a00067220 */ /* 0x050fe20000410000 */
[----:B------:R-:W-:Y:S01]  /*dda0*/  F2FP.BF16.PACK_AB R139, R183, R206 ;  /* 0x000000ceb78b723e */ /* 0x000fe200000010ff */
[----:B------:R-:W-:Y:S01]  /*ddb0*/  FMUL.FTZ R7, R0, R107 ;  /* 0x0000006b00077220 */ /* 0x000fe20000410000 */
[----:B------:R1:W-:Y:S01]  /*ddc0*/  MUFU.EX2 R180, R100 ;  /* 0x0000006400b47308 */ /* 0x0003e20000000800 */
[----:B------:R-:W3:Y:S01]  /*ddd0*/  LDSM.16.MT88.4 R104, [R187+0x100] ;  /* 0x00010000bb68783b */ /* 0x000ee20000004200 */
[C---:B------:R-:W-:Y:S02]  /*dde0*/  FMUL.FTZ R8, R2.reuse, R108 ;  /* 0x0000006c02087220 */ /* 0x040fe40000410000 */
[----:B------:R-:W-:Y:S02]  /*ddf0*/  FMUL.FTZ R9, R2, R109 ;  /* 0x0000006d02097220 */ /* 0x000fe40000410000 */
[C---:B--2---:R-:W-:Y:S05]  /*de00*/  HMMA.16816.F32.BF16 R4, R136.reuse, R12, R4 ;  /* 0x0000000c8804723c */ /* 0x044fea0000041804 */
[C---:B------:R-:W-:Y:S02]  /*de10*/  FMUL.FTZ R10, R0.reuse, R110 ;  /* 0x0000006e000a7220 */ /* 0x040fe40000410000 */
[----:B------:R-:W-:Y:S02]  /*de20*/  FMUL.FTZ R11, R0, R111 ;  /* 0x0000006f000b7220 */ /* 0x000fe40000410000 */
[----:B------:R-:W2:Y:S03]  /*de30*/  LDSM.16.MT88.4 R108, [R185+0x2100] ;  /* 0x00210000b96c783b */ /* 0x000ea60000004200 */
[C---:B------:R-:W-:Y:S02]  /*de40*/  FMUL.FTZ R12, R2.reuse, R112 ;  /* 0x00000070020c7220 */ /* 0x040fe40000410000 */
[C---:B------:R-:W-:Y:S03]  /*de50*/  HMMA.16816.F32.BF16 R8, R136.reuse, R14, R8 ;  /* 0x0000000e8808723c */ /* 0x040fe60000041808 */
[C---:B------:R-:W-:Y:S02]  /*de60*/  FMUL.FTZ R13, R2.reuse, R113 ;  /* 0x00000071020d7220 */ /* 0x040fe40000410000 */
[----:B------:R-:W-:Y:S02]  /*de70*/  FMUL.FTZ R16, R2, R116 ;  /* 0x0000007402107220 */ /* 0x000fe40000410000 */
[C---:B------:R-:W-:Y:S02]  /*de80*/  FMUL.FTZ R14, R0.reuse, R114 ;  /* 0x00000072000e7220 */ /* 0x040fe40000410000 */
[----:B------:R-:W-:Y:S02]  /*de90*/  FMUL.FTZ R15, R0, R115 ;  /* 0x00000073000f7220 */ /* 0x000fe40000410000 */
[----:B------:R-:W4:Y:S01]  /*dea0*/  LDSM.16.MT88.4 R112, [R186+0x2100] ;  /* 0x00210000ba70783b */ /* 0x000f220000004200 */
[----:B------:R-:W-:Y:S02]  /*deb0*/  FMUL.FTZ R17, R2, R117 ;  /* 0x0000007502117220 */ /* 0x000fe40000410000 */
[C---:B------:R-:W-:Y:S02]  /*dec0*/  FMUL.FTZ R18, R0.reuse, R118 ;  /* 0x0000007600127220 */ /* 0x040fe40000410000 */
[C---:B------:R-:W-:Y:S03]  /*ded0*/  HMMA.16816.F32.BF16 R12, R136.reuse, R20, R12 ;  /* 0x00000014880c723c */ /* 0x040fe6000004180c */
[----:B------:R-:W-:Y:S02]  /*dee0*/  FMUL.FTZ R19, R0, R119 ;  /* 0x0000007700137220 */ /* 0x000fe40000410000 */
[----:B------:R-:W-:Y:S01]  /*def0*/  LDSM.16.MT88.4 R116, [R185+0x900] ;  /* 0x00090000b974783b */ /* 0x000fe20000004200 */
[--C-:B-1----:R-:W-:Y:S02]  /*df00*/  FFMA.FTZ R100, R145, c[0x0][0x2d0], -R103.reuse ;  /* 0x0000b40091647a23 */ /* 0x102fe40000010867 */
[C---:B------:R-:W-:Y:S02]  /*df10*/  FMUL.FTZ R20, R2.reuse, R120 ;  /* 0x0000007802147220 */ /* 0x040fe40000410000 */
[C---:B------:R-:W-:Y:S01]  /*df20*/  HMMA.16816.F32.BF16 R16, R136.reuse, R22, R16 ;  /* 0x000000168810723c */ /* 0x040fe20000041810 */
[----:B------:R1:W-:Y:S02]  /*df30*/  MUFU.EX2 R179, R100 ;  /* 0x0000006400b37308 */ /* 0x0003e40000000800 */
[C---:B------:R-:W-:Y:S02]  /*df40*/  FMUL.FTZ R21, R2.reuse, R121 ;  /* 0x0000007902157220 */ /* 0x040fe40000410000 */
[----:B------:R-:W-:Y:S02]  /*df50*/  FMUL.FTZ R24, R2, R124 ;  /* 0x0000007c02187220 */ /* 0x000fe40000410000 */
[C---:B------:R-:W-:Y:S02]  /*df60*/  FMUL.FTZ R22, R0.reuse, R122 ;  /* 0x0000007a00167220 */ /* 0x040fe40000410000 */
[----:B------:R-:W-:Y:S02]  /*df70*/  FMUL.FTZ R23, R0, R123 ;  /* 0x0000007b00177220 */ /* 0x000fe40000410000 */
[----:B------:R-:W-:Y:S01]  /*df80*/  LDSM.16.MT88.4 R120, [R186+0x900] ;  /* 0x00090000ba78783b */ /* 0x000fe20000004200 */
[----:B------:R-:W-:Y:S02]  /*df90*/  FMUL.FTZ R25, R2, R125 ;  /* 0x0000007d02197220 */ /* 0x000fe40000410000 */
[C---:B------:R-:W-:Y:S02]  /*dfa0*/  FMUL.FTZ R26, R0.reuse, R126 ;  /* 0x0000007e001a7220 */ /* 0x040fe40000410000 */
[C---:B------:R-:W-:Y:S03]  /*dfb0*/  HMMA.16816.F32.BF16 R20, R136.reuse, R28, R20 ;  /* 0x0000001c8814723c */ /* 0x040fe60000041814 */
[----:B------:R-:W-:Y:S02]  /*dfc0*/  FMUL.FTZ R27, R0, R127 ;  /* 0x0000007f001b7220 */ /* 0x000fe40000410000 */
[----:B------:R-:W-:Y:S01]  /*dfd0*/  LDSM.16.MT88.4 R124, [R187+0x900] ;  /* 0x00090000bb7c783b */ /* 0x000fe20000004200 */
[C---:B------:R-:W-:Y:S02]  /*dfe0*/  FMUL.FTZ R32, R2.reuse, R132 ;  /* 0x0000008402207220 */ /* 0x040fe40000410000 */
[C---:B------:R-:W-:Y:S02]  /*dff0*/  FMUL.FTZ R28, R2.reuse, R128 ;  /* 0x00000080021c7220 */ /* 0x040fe40000410000 */
[C---:B------:R-:W-:Y:S03]  /*e000*/  HMMA.16816.F32.BF16 R24, R136.reuse, R30, R24 ;  /* 0x0000001e8818723c */ /* 0x040fe60000041818 */
[----:B------:R-:W-:Y:S02]  /*e010*/  FMUL.FTZ R29, R2, R129 ;  /* 0x00000081021d7220 */ /* 0x000fe40000410000 */
[--C-:B-1----:R-:W-:Y:S02]  /*e020*/  FFMA.FTZ R100, R142, c[0x0][0x2d0], -R102.reuse ;  /* 0x0000b4008e647a23 */ /* 0x102fe40000010866 */
[C---:B------:R-:W-:Y:S01]  /*e030*/  FMUL.FTZ R30, R0.reuse, R130 ;  /* 0x00000082001e7220 */ /* 0x040fe20000410000 */
[----:B------:R-:W-:Y:S01]  /*e040*/  LDSM.16.MT88.4 R140, [R188+0x2900] ;  /* 0x00290000bc8c783b */ /* 0x000fe20000004200 */
[----:B------:R-:W-:Y:S01]  /*e050*/  FMUL.FTZ R31, R0, R131 ;  /* 0x00000083001f7220 */ /* 0x000fe20000410000 */
[----:B------:R1:W-:Y:S02]  /*e060*/  MUFU.EX2 R178, R100 ;  /* 0x0000006400b27308 */ /* 0x0003e40000000800 */
[----:B------:R-:W-:Y:S02]  /*e070*/  FMUL.FTZ R33, R2, R133 ;  /* 0x0000008502217220 */ /* 0x000fe40000410000 */
[C---:B------:R-:W-:Y:S02]  /*e080*/  FMUL.FTZ R34, R0.reuse, R134 ;  /* 0x0000008600227220 */ /* 0x040fe40000410000 */
[C---:B---3--:R-:W-:Y:S01]  /*e090*/  HMMA.16816.F32.BF16 R28, R136.reuse, R104, R28 ;  /* 0x00000068881c723c */ /* 0x048fe2000004181c */
[----:B------:R-:W-:Y:S02]  /*e0a0*/  LDSM.16.MT88.4 R128, [R185+0x2900] ;  /* 0x00290000b980783b */ /* 0x000fe40000004200 */
[----:B------:R-:W-:Y:S02]  /*e0b0*/  FMUL.FTZ R35, R0, R135 ;  /* 0x0000008700237220 */ /* 0x000fe40000410000 */
[C---:B------:R-:W-:Y:S02]  /*e0c0*/  FMUL.FTZ R36, R2.reuse, R36 ;  /* 0x0000002402247220 */ /* 0x040fe40000410000 */
[----:B------:R-:W-:Y:S02]  /*e0d0*/  FMUL.FTZ R37, R2, R37 ;  /* 0x0000002502257220 */ /* 0x000fe40000410000 */
[----:B------:R-:W-:Y:S01]  /*e0e0*/  LDSM.16.MT88.4 R132, [R186+0x2900] ;  /* 0x00290000ba84783b */ /* 0x000fe20000004200 */
[C---:B------:R-:W-:Y:S03]  /*e0f0*/  HMMA.16816.F32.BF16 R32, R136.reuse, R106, R32 ;  /* 0x0000006a8820723c */ /* 0x040fe60000041820 */
[C---:B------:R-:W-:Y:S02]  /*e100*/  FMUL.FTZ R38, R0.reuse, R38 ;  /* 0x0000002600267220 */ /* 0x040fe40000410000 */
[----:B------:R-:W-:Y:S02]  /*e110*/  FMUL.FTZ R39, R0, R39 ;  /* 0x0000002700277220 */ /* 0x000fe40000410000 */
[----:B------:R-:W3:Y:S01]  /*e120*/  LDSM.16.MT88.4 R104, [R188+0x2100] ;  /* 0x00210000bc68783b */ /* 0x000ee20000004200 */
[--C-:B-1----:R-:W-:Y:S04]  /*e130*/  FFMA.FTZ R100, R144, c[0x0][0x2d0], -R102.reuse ;  /* 0x0000b40090647a23 */ /* 0x102fe80000010866 */
[C---:B--2---:R-:W-:Y:S01]  /*e140*/  HMMA.16816.F32.BF16 R36, R136.reuse, R108, R36 ;  /* 0x0000006c8824723c */ /* 0x044fe20000041824 */
[----:B------:R1:W2:Y:S02]  /*e150*/  MUFU.EX2 R177, R100 ;  /* 0x0000006400b17308 */ /* 0x0002a40000000800 */
[C---:B------:R-:W-:Y:S02]  /*e160*/  FMUL.FTZ R40, R2.reuse, R40 ;  /* 0x0000002802287220 */ /* 0x040fe40000410000 */
[----:B------:R-:W-:Y:S02]  /*e170*/  FMUL.FTZ R41, R2, R41 ;  /* 0x0000002902297220 */ /* 0x000fe40000410000 */
[C---:B------:R-:W-:Y:S02]  /*e180*/  FMUL.FTZ R42, R0.reuse, R42 ;  /* 0x0000002a002a7220 */ /* 0x040fe40000410000 */
[----:B------:R-:W-:Y:S03]  /*e190*/  FMUL.FTZ R43, R0, R43 ;  /* 0x0000002b002b7220 */ /* 0x000fe60000410000 */
[C---:B------:R-:W-:Y:S02]  /*e1a0*/  FMUL.FTZ R44, R2.reuse, R44 ;  /* 0x0000002c022c7220 */ /* 0x040fe40000410000 */
[----:B------:R-:W-:Y:S02]  /*e1b0*/  FMUL.FTZ R45, R2, R45 ;  /* 0x0000002d022d7220 */ /* 0x000fe40000410000 */
[C---:B------:R-:W-:Y:S01]  /*e1c0*/  HMMA.16816.F32.BF16 R40, R136.reuse, R110, R40 ;  /* 0x0000006e8828723c */ /* 0x040fe20000041828 */
[----:B------:R-:W5:Y:S02]  /*e1d0*/  LDSM.16.MT88.4 R108, [R187+0x2100] ;  /* 0x00210000bb6c783b */ /* 0x000f640000004200 */
[C---:B------:R-:W-:Y:S02]  /*e1e0*/  FMUL.FTZ R46, R0.reuse, R46 ;  /* 0x0000002e002e7220 */ /* 0x040fe40000410000 */
[----:B------:R-:W-:Y:S02]  /*e1f0*/  FMUL.FTZ R47, R0, R47 ;  /* 0x0000002f002f7220 */ /* 0x000fe40000410000 */
[----:B------:R-:W-:Y:S02]  /*e200*/  FMUL.FTZ R48, R2, R48 ;  /* 0x0000003002307220 */ /* 0x000fe40000410000 */
[--C-:B-1----:R-:W-:Y:S03]  /*e210*/  FFMA.FTZ R100, R146, c[0x0][0x2d0], -R102.reuse ;  /* 0x0000b40092647a23 */ /* 0x102fe60000010866 */
[C---:B----4-:R-:W-:Y:S01]  /*e220*/  HMMA.16816.F32.BF16 R44, R136.reuse, R112, R44 ;  /* 0x00000070882c723c */ /* 0x050fe2000004182c */
[----:B------:R1:W-:Y:S02]  /*e230*/  MUFU.EX2 R176, R100 ;  /* 0x0000006400b07308 */ /* 0x0003e40000000800 */
[----:B------:R-:W-:Y:S02]  /*e240*/  FMUL.FTZ R49, R2, R49 ;  /* 0x0000003102317220 */ /* 0x000fe40000410000 */
[C---:B------:R-:W-:Y:S02]  /*e250*/  FMUL.FTZ R50, R0.reuse, R50 ;  /* 0x0000003200327220 */ /* 0x040fe40000410000 */
[----:B------:R-:W-:Y:S02]  /*e260*/  FMUL.FTZ R51, R0, R51 ;  /* 0x0000003300337220 */ /* 0x000fe40000410000 */
[C---:B------:R-:W-:Y:S03]  /*e270*/  FMUL.FTZ R52, R2.reuse, R52 ;  /* 0x0000003402347220 */ /* 0x040fe60000410000 */
[----:B------:R-:W-:Y:S02]  /*e280*/  FMUL.FTZ R53, R2, R53 ;  /* 0x0000003502357220 */ /* 0x000fe40000410000 */
[C---:B------:R-:W-:Y:S01]  /*e290*/  HMMA.16816.F32.BF16 R48, R136.reuse, R114, R48 ;  /* 0x000000728830723c */ /* 0x040fe20000041830 */
[----:B------:R-:W4:Y:S02]  /*e2a0*/  LDSM.16.MT88.4 R112, [R185+0x4100] ;  /* 0x00410000b970783b */ /* 0x000f240000004200 */
[C---:B------:R-:W-:Y:S02]  /*e2b0*/  FMUL.FTZ R54, R0.reuse, R54 ;  /* 0x0000003600367220 */ /* 0x040fe40000410000 */
[----:B------:R-:W-:Y:S02]  /*e2c0*/  FMUL.FTZ R55, R0, R55 ;  /* 0x0000003700377220 */ /* 0x000fe40000410000 */
[C---:B------:R-:W-:Y:S02]  /*e2d0*/  FMUL.FTZ R56, R2.reuse, R56 ;  /* 0x0000003802387220 */ /* 0x040fe40000410000 */
[----:B------:R-:W-:Y:S03]  /*e2e0*/  FMUL.FTZ R57, R2, R57 ;  /* 0x0000003902397220 */ /* 0x000fe60000410000 */
[C---:B---3--:R-:W-:Y:S03]  /*e2f0*/  HMMA.16816.F32.BF16 R52, R136.reuse, R104, R52 ;  /* 0x000000688834723c */ /* 0x048fe60000041834 */
[C---:B------:R-:W-:Y:S02]  /*e300*/  FMUL.FTZ R58, R0.reuse, R58 ;  /* 0x0000003a003a7220 */ /* 0x040fe40000410000 */
[----:B------:R-:W-:Y:S02]  /*e310*/  FMUL.FTZ R59, R0, R59 ;  /* 0x0000003b003b7220 */ /* 0x000fe40000410000 */
[--C-:B-1----:R-:W-:Y:S02]  /*e320*/  FFMA.FTZ R100, R147, c[0x0][0x2d0], -R102.reuse ;  /* 0x0000b40093647a23 */ /* 0x102fe40000010866 */
[----:B------:R-:W-:Y:S02]  /*e330*/  LDSM.16.MT88.4 R144, [R186+0x3900] ;  /* 0x00390000ba90783b */ /* 0x000fe40000004200 */
[----:B------:R1:W3:Y:S01]  /*e340*/  MUFU.EX2 R175, R100 ;  /* 0x0000006400af7308 */ /* 0x0002e20000000800 */
[C---:B------:R-:W-:Y:S03]  /*e350*/  HMMA.16816.F32.BF16 R56, R136.reuse, R106, R56 ;  /* 0x0000006a8838723c */ /* 0x040fe60000041838 */
[C---:B------:R-:W-:Y:S02]  /*e360*/  FMUL.FTZ R60, R2.reuse, R60 ;  /* 0x0000003c023c7220 */ /* 0x040fe40000410000 */
[----:B------:R-:W2:Y:S01]  /*e370*/  LDSM.16.MT88.4 R104, [R186+0x4100] ;  /* 0x00410000ba68783b */ /* 0x000ea20000004200 */
[----:B------:R-:W-:Y:S02]  /*e380*/  FMUL.FTZ R61, R2, R61 ;  /* 0x0000003d023d7220 */ /* 0x000fe40000410000 */
[C---:B------:R-:W-:Y:S04]  /*e390*/  FMUL.FTZ R62, R0.reuse, R62 ;  /* 0x0000003e003e7220 */ /* 0x040fe80000410000 */
[----:B------:R-:W-:Y:S02]  /*e3a0*/  FMUL.FTZ R63, R0, R63 ;  /* 0x0000003f003f7220 */ /* 0x000fe40000410000 */
[C---:B------:R-:W-:Y:S02]  /*e3b0*/  FMUL.FTZ R64, R2.reuse, R64 ;  /* 0x0000004002407220 */ /* 0x040fe40000410000 */
[----:B------:R-:W-:Y:S02]  /*e3c0*/  FMUL.FTZ R65, R2, R65 ;  /* 0x0000004102417220 */ /* 0x000fe40000410000 */
[C---:B------:R-:W-:Y:S01]  /*e3d0*/  FMUL.FTZ R66, R0.reuse, R66 ;  /* 0x0000004200427220 */ /* 0x040fe20000410000 */
[C---:B-----5:R-:W-:Y:S03]  /*e3e0*/  HMMA.16816.F32.BF16 R60, R136.reuse, R108, R60 ;  /* 0x0000006c883c723c */ /* 0x060fe6000004183c */
[----:B------:R-:W-:Y:S02]  /*e3f0*/  FMUL.FTZ R67, R0, R67 ;  /* 0x0000004300437220 */ /* 0x000fe40000410000 */
[--C-:B-1----:R-:W-:Y:S02]  /*e400*/  FFMA.FTZ R100, R152, c[0x0][0x2d0], -R103.reuse ;  /* 0x0000b40098647a23 */ /* 0x102fe40000010867 */
[C---:B------:R-:W-:Y:S02]  /*e410*/  FMUL.FTZ R68, R2.reuse, R68 ;  /* 0x0000004402447220 */ /* 0x040fe40000410000 */
[----:B------:R-:W-:Y:S01]  /*e420*/  FMUL.FTZ R69, R2, R69 ;  /* 0x0000004502457220 */ /* 0x000fe20000410000 */
[C---:B------:R-:W-:Y:S01]  /*e430*/  HMMA.16816.F32.BF16 R64, R136.reuse, R110, R64 ;  /* 0x0000006e8840723c */ /* 0x040fe20000041840 */
[----:B------:R-:W1:Y:S01]  /*e440*/  LDSM.16.MT88.4 R108, [R188+0x4100] ;  /* 0x00410000bc6c783b */ /* 0x000e620000004200 */
[----:B------:R5:W-:Y:S01]  /*e450*/  MUFU.EX2 R174, R100 ;  /* 0x0000006400ae7308 */ /* 0x000be20000000800 */
[C---:B------:R-:W-:Y:S02]  /*e460*/  FMUL.FTZ R70, R0.reuse, R70 ;  /* 0x0000004600467220 */ /* 0x040fe40000410000 */
[----:B------:R-:W-:Y:S02]  /*e470*/  FMUL.FTZ R71, R0, R71 ;  /* 0x0000004700477220 */ /* 0x000fe40000410000 */
[C---:B------:R-:W-:Y:S02]  /*e480*/  FMUL.FTZ R72, R2.reuse, R72 ;  /* 0x0000004802487220 */ /* 0x040fe40000410000 */
[----:B------:R-:W-:Y:S03]  /*e490*/  FMUL.FTZ R73, R2, R73 ;  /* 0x0000004902497220 */ /* 0x000fe60000410000 */
[C---:B----4-:R-:W-:Y:S03]  /*e4a0*/  HMMA.16816.F32.BF16 R68, R136.reuse, R112, R68 ;  /* 0x000000708844723c */ /* 0x050fe60000041844 */
[C---:B------:R-:W-:Y:S02]  /*e4b0*/  FMUL.FTZ R74, R0.reuse, R74 ;  /* 0x0000004a004a7220 */ /* 0x040fe40000410000 */
[----:B------:R-:W-:Y:S02]  /*e4c0*/  FMUL.FTZ R75, R0, R75 ;  /* 0x0000004b004b7220 */ /* 0x000fe40000410000 */
[C---:B------:R-:W-:Y:S02]  /*e4d0*/  FMUL.FTZ R76, R2.reuse, R76 ;  /* 0x0000004c024c7220 */ /* 0x040fe40000410000 */
[----:B------:R-:W-:Y:S03]  /*e4e0*/  FMUL.FTZ R77, R2, R77 ;  /* 0x0000004d024d7220 */ /* 0x000fe60000410000 */
[C---:B------:R-:W-:Y:S01]  /*e4f0*/  HMMA.16816.F32.BF16 R72, R136.reuse, R114, R72 ;  /* 0x000000728848723c */ /* 0x040fe20000041848 */
[----:B------:R-:W4:Y:S02]  /*e500*/  LDSM.16.MT88.4 R112, [R187+0x4100] ;  /* 0x00410000bb70783b */ /* 0x000f240000004200 */
[C---:B------:R-:W-:Y:S02]  /*e510*/  FMUL.FTZ R78, R0.reuse, R78 ;  /* 0x0000004e004e7220 */ /* 0x040fe40000410000 */
[----:B------:R-:W-:Y:S02]  /*e520*/  FMUL.FTZ R79, R0, R79 ;  /* 0x0000004f004f7220 */ /* 0x000fe40000410000 */
[--C-:B-----5:R-:W-:Y:S02]  /*e530*/  FFMA.FTZ R100, R153, c[0x0][0x2d0], -R103.reuse ;  /* 0x0000b40099647a23 */ /* 0x120fe40000010867 */
[C---:B------:R-:W-:Y:S02]  /*e540*/  FMUL.FTZ R80, R2.reuse, R80 ;  /* 0x0000005002507220 */ /* 0x040fe40000410000 */
[----:B------:R5:W1:Y:S01]  /*e550*/  MUFU.EX2 R173, R100 ;  /* 0x0000006400ad7308 */ /* 0x000a620000000800 */
[C---:B--2---:R-:W-:Y:S03]  /*e560*/  HMMA.16816.F32.BF16 R76, R136.reuse, R104, R76 ;  /* 0x00000068884c723c */ /* 0x044fe6000004184c */
[----:B------:R-:W-:Y:S02]  /*e570*/  FMUL.FTZ R81, R2, R81 ;  /* 0x0000005102517220 */ /* 0x000fe40000410000 */
[C---:B------:R-:W-:Y:S02]  /*e580*/  FMUL.FTZ R82, R0.reuse, R82 ;  /* 0x0000005200527220 */ /* 0x040fe40000410000 */
[----:B------:R-:W-:Y:S01]  /*e590*/  FMUL.FTZ R83, R0, R83 ;  /* 0x0000005300537220 */ /* 0x000fe20000410000 */
[----:B------:R-:W-:Y:S01]  /*e5a0*/  F2FP.BF16.PACK_AB R104, R181, R182 ;  /* 0x000000b6b568723e */ /* 0x000fe200000010ff */
[C---:B------:R-:W-:Y:S03]  /*e5b0*/  FMUL.FTZ R84, R2.reuse, R84 ;  /* 0x0000005402547220 */ /* 0x040fe60000410000 */
[----:B------:R-:W-:Y:S01]  /*e5c0*/  FMUL.FTZ R85, R2, R85 ;  /* 0x0000005502557220 */ /* 0x000fe20000410000 */
[----:B------:R-:W-:Y:S01]  /*e5d0*/  F2FP.BF16.PACK_AB R105, R177, R178 ;  /* 0x000000b2b169723e */ /* 0x000fe200000010ff */
[C---:B------:R-:W-:Y:S03]  /*e5e0*/  HMMA.16816.F32.BF16 R80, R136.reuse, R106, R80 ;  /* 0x0000006a8850723c */ /* 0x040fe60000041850 */
[C---:B------:R-:W-:Y:S02]  /*e5f0*/  FMUL.FTZ R86, R0.reuse, R86 ;  /* 0x0000005600567220 */ /* 0x040fe40000410000 */
[----:B------:R-:W-:Y:S02]  /*e600*/  FMUL.FTZ R87, R0, R87 ;  /* 0x0000005700577220 */ /* 0x000fe40000410000 */
[----:B------:R-:W-:Y:S01]  /*e610*/  FMUL.FTZ R88, R2, R88 ;  /* 0x0000005802587220 */ /* 0x000fe20000410000 */
[----:B------:R-:W-:Y:S01]  /*e620*/  F2FP.BF16.PACK_AB R106, R179, R180 ;  /* 0x000000b4b36a723e */ /* 0x000fe200000010ff */
[--C-:B-----5:R-:W-:Y:S03]  /*e630*/  FFMA.FTZ R100, R154, c[0x0][0x2d0], -R103.reuse ;  /* 0x0000b4009a647a23 */ /* 0x120fe60000010867 */
[C---:B-1----:R-:W-:Y:S01]  /*e640*/  HMMA.16816.F32.BF16 R84, R136.reuse, R108, R84 ;  /* 0x0000006c8854723c */ /* 0x042fe20000041854 */
[----:B------:R1:W-:Y:S02]  /*e650*/  MUFU.EX2 R172, R100 ;  /* 0x0000006400ac7308 */ /* 0x0003e40000000800 */
[----:B------:R-:W-:Y:S01]  /*e660*/  FMUL.FTZ R89, R2, R89 ;  /* 0x0000005902597220 */ /* 0x000fe20000410000 */
[----:B---3--:R-:W-:Y:S01]  /*e670*/  F2FP.BF16.PACK_AB R107, R175, R176 ;  /* 0x000000b0af6b723e */ /* 0x008fe200000010ff */
[C---:B------:R-:W-:Y:S02]  /*e680*/  FMUL.FTZ R90, R0.reuse, R90 ;  /* 0x0000005a005a7220 */ /* 0x040fe40000410000 */
[----:B------:R-:W-:Y:S02]  /*e690*/  FMUL.FTZ R91, R0, R91 ;  /* 0x0000005b005b7220 */ /* 0x000fe40000410000 */
[C---:B------:R-:W-:Y:S03]  /*e6a0*/  FMUL.FTZ R92, R2.reuse, R92 ;  /* 0x0000005c025c7220 */ /* 0x040fe60000410000 */
[----:B------:R-:W-:Y:S02]  /*e6b0*/  FMUL.FTZ R93, R2, R93 ;  /* 0x0000005d025d7220 */ /* 0x000fe40000410000 */
[C---:B------:R-:W-:Y:S01]  /*e6c0*/  HMMA.16816.F32.BF16 R88, R136.reuse, R110, R88 ;  /* 0x0000006e8858723c */ /* 0x040fe20000041858 */
[----:B------:R-:W2:Y:S02]  /*e6d0*/  LDSM.16.MT88.4 R108, [R188+0x900] ;  /* 0x00090000bc6c783b */ /* 0x000ea40000004200 */
[C---:B------:R-:W-:Y:S02]  /*e6e0*/  FMUL.FTZ R94, R0.reuse, R94 ;  /* 0x0000005e005e7220 */ /* 0x040fe40000410000 */
[----:B------:R-:W-:Y:S02]  /*e6f0*/  FMUL.FTZ R95, R0, R95 ;  /* 0x0000005f005f7220 */ /* 0x000fe40000410000 */
[C---:B------:R-:W-:Y:S02]  /*e700*/  FMUL.FTZ R96, R2.reuse, R96 ;  /* 0x0000006002607220 */ /* 0x040fe40000410000 */
[----:B------:R-:W-:Y:S03]  /*e710*/  FMUL.FTZ R97, R2, R97 ;  /* 0x0000006102617220 */ /* 0x000fe60000410000 */
[C---:B----4-:R-:W-:Y:S03]  /*e720*/  HMMA.16816.F32.BF16 R92, R136.reuse, R112, R92 ;  /* 0x00000070885c723c */ /* 0x050fe6000004185c */
[C---:B------:R-:W-:Y:S02]  /*e730*/  FMUL.FTZ R98, R0.reuse, R98 ;  /* 0x0000006200627220 */ /* 0x040fe40000410000 */
[----:B------:R-:W-:Y:S02]  /*e740*/  FMUL.FTZ R99, R0, R99 ;  /* 0x0000006300637220 */ /* 0x000fe40000410000 */
[--C-:B-1----:R-:W-:Y:S02]  /*e750*/  FFMA.FTZ R100, R155, c[0x0][0x2d0], -R103.reuse ;  /* 0x0000b4009b647a23 */ /* 0x102fe40000010867 */
[----:B------:R-:W-:Y:S02]  /*e760*/  LDSM.16.MT88.4 R152, [R187+0x3900] ;  /* 0x00390000bb98783b */ /* 0x000fe40000004200 */
[----:B------:R1:W3:Y:S01]  /*e770*/  MUFU.EX2 R171, R100 ;  /* 0x0000006400ab7308 */ /* 0x0002e20000000800 */
[----:B------:R-:W-:Y:S05]  /*e780*/  HMMA.16816.F32.BF16 R96, R136, R114, R96 ;  /* 0x000000728860723c */ /* 0x000fea0000041860 */
[----:B------:R-:W4:Y:S03]  /*e790*/  LDSM.16.MT88.4 R112, [R187+0x2900] ;  /* 0x00290000bb70783b */ /* 0x000f260000004200 */
[C---:B------:R-:W-:Y:S05]  /*e7a0*/  HMMA.16816.F32.BF16 R4, R104.reuse, R116, R4 ;  /* 0x000000746804723c */ /* 0x040fea0000041804 */
[----:B------:R-:W-:Y:S03]  /*e7b0*/  LDSM.16.MT88.4 R136, [R188+0x3100] ;  /* 0x00310000bc88783b */ /* 0x000fe60000004200 */
[C---:B------:R-:W-:Y:S05]  /*e7c0*/  HMMA.16816.F32.BF16 R8, R104.reuse, R118, R8 ;  /* 0x000000766808723c */ /* 0x040fea0000041808 */
[----:B------:R-:W-:Y:S01]  /*e7d0*/  LDSM.16.MT88.4 R116, [R186+0x4900] ;  /* 0x00490000ba74783b */ /* 0x000fe20000004200 */
[--C-:B-1----:R-:W-:Y:S02]  /*e7e0*/  FFMA.FTZ R100, R148, c[0x0][0x2d0], -R102.reuse ;  /* 0x0000b40094647a23 */ /* 0x102fe40000010866 */
[C---:B------:R-:W-:Y:S02]  /*e7f0*/  HMMA.16816.F32.BF16 R12, R104.reuse, R120, R12 ;  /* 0x00000078680c723c */ /* 0x040fe4000004180c */
[----:B------:R1:W-:Y:S06]  /*e800*/  MUFU.EX2 R170, R100 ;  /* 0x0000006400aa7308 */ /* 0x0003ec0000000800 */
[C---:B------:R-:W-:Y:S01]  /*e810*/  HMMA.16816.F32.BF16 R16, R104.reuse, R122, R16 ;  /* 0x0000007a6810723c */ /* 0x040fe20000041810 */
[----:B------:R-:W-:Y:S07]  /*e820*/  LDSM.16.MT88.4 R120, [R188+0x4900] ;  /* 0x00490000bc78783b */ /* 0x000fee0000004200 */
[C---:B--2---:R-:W-:Y:S08]  /*e830*/  HMMA.16816.F32.BF16 R20, R104.reuse, R108, R20 ;  /* 0x0000006c6814723c */ /* 0x044ff00000041814 */
[C---:B------:R-:W-:Y:S01]  /*e840*/  HMMA.16816.F32.BF16 R24, R104.reuse, R110, R24 ;  /* 0x0000006e6818723c */ /* 0x040fe20000041818 */
[----:B------:R-:W2:Y:S03]  /*e850*/  LDSM.16.MT88.4 R108, [R185+0x4900] ;  /* 0x00490000b96c783b */ /* 0x000ea60000004200 */
[--C-:B-1----:R-:W-:Y:S04]  /*e860*/  FFMA.FTZ R100, R149, c[0x0][0x2d0], -R102.reuse ;  /* 0x0000b40095647a23 */ /* 0x102fe80000010866 */
[C---:B------:R-:W-:Y:S01]  /*e870*/  HMMA.16816.F32.BF16 R28, R104.reuse, R124, R28 ;  /* 0x0000007c681c723c */ /* 0x040fe2000004181c */
[----:B------:R1:W5:Y:S07]  /*e880*/  MUFU.EX2 R169, R100 ;  /* 0x0000006400a97308 */ /* 0x00036e0000000800 */
[C---:B------:R-:W-:Y:S01]  /*e890*/  HMMA.16816.F32.BF16 R32, R104.reuse, R126, R32 ;  /* 0x0000007e6820723c */ /* 0x040fe20000041820 */
[----:B------:R-:W-:Y:S07]  /*e8a0*/  LDSM.16.MT88.4 R124, [R186+0x1100] ;  /* 0x00110000ba7c783b */ /* 0x000fee0000004200 */
[C---:B------:R-:W-:Y:S08]  /*e8b0*/  HMMA.16816.F32.BF16 R36, R104.reuse, R128, R36 ;  /* 0x000000806824723c */ /* 0x040ff00000041824 */
[C---:B------:R-:W-:Y:S01]  /*e8c0*/  HMMA.16816.F32.BF16 R40, R104.reuse, R130, R40 ;  /* 0x000000826828723c */ /* 0x040fe20000041828 */
[----:B------:R-:W-:Y:S03]  /*e8d0*/  LDSM.16.MT88.4 R128, [R187+0x1100] ;  /* 0x00110000bb80783b */ /* 0x000fe60000004200 */
[--C-:B-1----:R-:W-:Y:S04]  /*e8e0*/  FFMA.FTZ R100, R150, c[0x0][0x2d0], -R102.reuse ;  /* 0x0000b40096647a23 */ /* 0x102fe80000010866 */
[C---:B------:R-:W-:Y:S01]  /*e8f0*/  HMMA.16816.F32.BF16 R44, R104.reuse, R132, R44 ;  /* 0x00000084682c723c */ /* 0x040fe2000004182c */
[----:B------:R1:W-:Y:S07]  /*e900*/  MUFU.EX2 R168, R100 ;  /* 0x0000006400a87308 */ /* 0x0003ee0000000800 */
[C---:B------:R-:W-:Y:S01]  /*e910*/  HMMA.16816.F32.BF16 R48, R104.reuse, R134, R48 ;  /* 0x000000866830723c */ /* 0x040fe20000041830 */
[----:B------:R-:W-:Y:S07]  /*e920*/  LDSM.16.MT88.4 R132, [R186+0x3100] ;  /* 0x00310000ba84783b */ /* 0x000fee0000004200 */
[C---:B------:R-:W-:Y:S08]  /*e930*/  HMMA.16816.F32.BF16 R52, R104.reuse, R140, R52 ;  /* 0x0000008c6834723c */ /* 0x040ff00000041834 */
[C---:B------:R-:W-:Y:S01]  /*e940*/  HMMA.16816.F32.BF16 R56, R104.reuse, R142, R56 ;  /* 0x0000008e6838723c */ /* 0x040fe20000041838 */
[----:B------:R-:W-:Y:S03]  /*e950*/  LDSM.16.MT88.4 R140, [R185+0x3900] ;  /* 0x00390000b98c783b */ /* 0x000fe60000004200 */
[--C-:B-1----:R-:W-:Y:S04]  /*e960*/  FFMA.FTZ R100, R151, c[0x0][0x2d0], -R102.reuse ;  /* 0x0000b40097647a23 */ /* 0x102fe80000010866 */
[C---:B----4-:R-:W-:Y:S01]  /*e970*/  HMMA.16816.F32.BF16 R60, R104.reuse, R112, R60 ;  /* 0x00000070683c723c */ /* 0x050fe2000004183c */
[----:B------:R-:W-:Y:S01]  /*e980*/  LDSM.16.MT88.4 R148, [R188+0x3900] ;  /* 0x00390000bc94783b */ /* 0x000fe20000004200 */
[----:B------:R1:W4:Y:S06]  /*e990*/  MUFU.EX2 R167, R100 ;  /* 0x0000006400a77308 */ /* 0x00032c0000000800 */
[C---:B------:R-:W-:Y:S01]  /*e9a0*/  HMMA.16816.F32.BF16 R64, R104.reuse, R114, R64 ;  /* 0x000000726840723c */ /* 0x040fe20000041840 */
[----:B------:R-:W3:Y:S07]  /*e9b0*/  LDSM.16.MT88.4 R112, [R187+0x4900] ;  /* 0x00490000bb70783b */ /* 0x000eee0000004200 */
[C---:B--2---:R-:W-:Y:S08]  /*e9c0*/  HMMA.16816.F32.BF16 R68, R104.reuse, R108, R68 ;  /* 0x0000006c6844723c */ /* 0x044ff00000041844 */
[C---:B------:R-:W-:Y:S01]  /*e9d0*/  HMMA.16816.F32.BF16 R72, R104.reuse, R110, R72 ;  /* 0x0000006e6848723c */ /* 0x040fe20000041848 */
[----:B------:R-:W2:Y:S03]  /*e9e0*/  LDSM.16.MT88.4 R108, [R185+0x1100] ;  /* 0x00110000b96c783b */ /* 0x000ea60000004200 */
[--C-:B-1----:R-:W-:Y:S04]  /*e9f0*/  FFMA.FTZ R100, R160, c[0x0][0x2d0], -R103.reuse ;  /* 0x0000b400a0647a23 */ /* 0x102fe80000010867 */
[C---:B------:R-:W-:Y:S01]  /*ea00*/  HMMA.16816.F32.BF16 R76, R104.reuse, R116, R76 ;  /* 0x00000074684c723c */ /* 0x040fe2000004184c */
[----:B------:R1:W-:Y:S07]  /*ea10*/  MUFU.EX2 R166, R100 ;  /* 0x0000006400a67308 */ /* 0x0003ee0000000800 */
[C---:B------:R-:W-:Y:S01]  /*ea20*/  HMMA.16816.F32.BF16 R80, R104.reuse, R118, R80 ;  /* 0x000000766850723c */ /* 0x040fe20000041850 */
[----:B------:R-:W2:Y:S07]  /*ea30*/  LDSM.16.MT88.4 R116, [R188+0x1100] ;  /* 0x00110000bc74783b */ /* 0x000eae0000004200 */
[C---:B------:R-:W-:Y:S08]  /*ea40*/  HMMA.16816.F32.BF16 R84, R104.reuse, R120, R84 ;  /* 0x000000786854723c */ /* 0x040ff00000041854 */
[C---:B------:R-:W-:Y:S01]  /*ea50*/  HMMA.16816.F32.BF16 R88, R104.reuse, R122, R88 ;  /* 0x0000007a6858723c */ /* 0x040fe20000041858 */
[----:B------:R-:W2:Y:S03]  /*ea60*/  LDSM.16.MT88.4 R120, [R185+0x3100] ;  /* 0x00310000b978783b */ /* 0x000ea60000004200 */
[--C-:B-1----:R-:W-:Y:S04]  /*ea70*/  FFMA.FTZ R100, R161, c[0x0][0x2d0], -R103.reuse ;  /* 0x0000b400a1647a23 */ /* 0x102fe80000010867 */
[C---:B---3--:R-:W-:Y:S01]  /*ea80*/  HMMA.16816.F32.BF16 R92, R104.reuse, R112, R92 ;  /* 0x00000070685c723c */ /* 0x048fe2000004185c */
[----:B------:R1:W3:Y:S07]  /*ea90*/  MUFU.EX2 R165, R100 ;  /* 0x0000006400a57308 */ /* 0x0002ee0000000800 */
[----:B------:R-:W-:Y:S01]  /*eaa0*/  HMMA.16816.F32.BF16 R96, R104, R114, R96 ;  /* 0x000000726860723c */ /* 0x000fe20000041860 */
[----:B------:R-:W-:Y:S06]  /*eab0*/  LDSM.16.MT88.4 R112, [R185+0x5100] ;  /* 0x00510000b970783b */ /* 0x000fec0000004200 */
[----:B------:R-:W-:Y:S02]  /*eac0*/  F2FP.BF16.PACK_AB R104, R173, R174 ;  /* 0x000000aead68723e */ /* 0x000fe400000010ff */
[----:B------:R-:W-:Y:S03]  /*ead0*/  F2FP.BF16.PACK_AB R106, R171, R172 ;  /* 0x000000acab6a723e */ /* 0x000fe600000010ff */
[----:B-----5:R-:W-:Y:S02]  /*eae0*/  F2FP.BF16.PACK_AB R105, R169, R170 ;  /* 0x000000aaa969723e */ /* 0x020fe400000010ff */
[----:B----4-:R-:W-:Y:S01]  /*eaf0*/  F2FP.BF16.PACK_AB R107, R167, R168 ;  /* 0x000000a8a76b723e */ /* 0x010fe200000010ff */
[--C-:B-1----:R-:W-:Y:S02]  /*eb00*/  FFMA.FTZ R100, R162, c[0x0][0x2d0], -R103.reuse ;  /* 0x0000b400a2647a23 */ /* 0x102fe40000010867 */
[----:B------:R-:W-:Y:S04]  /*eb10*/  FFMA.FTZ R103, R163, c[0x0][0x2d0], -R103 ;  /* 0x0000b400a3677a23 */ /* 0x000fe80000010867 */
[C---:B--2---:R-:W-:Y:S01]  /*eb20*/  HMMA.16816.F32.BF16 R4, R104.reuse, R108, R4 ;  /* 0x0000006c6804723c */ /* 0x044fe20000041804 */
[----:B------:R1:W-:Y:S07]  /*eb30*/  MUFU.EX2 R164, R100 ;  /* 0x0000006400a47308 */ /* 0x0003ee0000000800 */
[C---:B------:R-:W-:Y:S01]  /*eb40*/  HMMA.16816.F32.BF16 R8, R104.reuse, R110, R8 ;  /* 0x0000006e6808723c */ /* 0x040fe20000041808 */
[----:B------:R-:W2:Y:S02]  /*eb50*/  LDSM.16.MT88.4 R108, [R187+0x3100] ;  /* 0x00310000bb6c783b */ /* 0x000ea40000004200 */
[----:B------:R-:W-:Y:S05]  /*eb60*/  MUFU.EX2 R162, R103 ;  /* 0x0000006700a27308 */ /* 0x000fea0000000800 */
[C---:B------:R-:W-:Y:S08]  /*eb70*/  HMMA.16816.F32.BF16 R12, R104.reuse, R124, R12 ;  /* 0x0000007c680c723c */ /* 0x040ff0000004180c */
[C---:B------:R-:W-:Y:S01]  /*eb80*/  HMMA.16816.F32.BF16 R16, R104.reuse, R126, R16 ;  /* 0x0000007e6810723c */ /* 0x040fe20000041810 */
[----:B------:R-:W-:Y:S03]  /*eb90*/  LDSM.16.MT88.4 R124, [R188+0x1900] ;  /* 0x00190000bc7c783b */ /* 0x000fe60000004200 */
[--C-:B-1----:R-:W-:Y:S04]  /*eba0*/  FFMA.FTZ R100, R157, c[0x0][0x2d0], -R102.reuse ;  /* 0x0000b4009d647a23 */ /* 0x102fe80000010866 */
[C---:B------:R-:W-:Y:S01]  /*ebb0*/  HMMA.16816.F32.BF16 R20, R104.reuse, R116, R20 ;  /* 0x000000746814723c */ /* 0x040fe20000041814 */
[----:B------:R1:W-:Y:S07]  /*ebc0*/  MUFU.EX2 R161, R100 ;  /* 0x0000006400a17308 */ /* 0x0003ee0000000800 */
[C---:B------:R-:W-:Y:S01]  /*ebd0*/  HMMA.16816.F32.BF16 R24, R104.reuse, R118, R24 ;  /* 0x000000766818723c */ /* 0x040fe20000041818 */
[----:B------:R-:W4:Y:S07]  /*ebe0*/  LDSM.16.MT88.4 R116, [R186+0x5100] ;  /* 0x00510000ba74783b */ /* 0x000f2e0000004200 */
[C---:B------:R-:W-:Y:S08]  /*ebf0*/  HMMA.16816.F32.BF16 R28, R104.reuse, R128, R28 ;  /* 0x00000080681c723c */ /* 0x040ff0000004181c */
[C---:B------:R-:W-:Y:S04]  /*ec00*/  HMMA.16816.F32.BF16 R32, R104.reuse, R130, R32 ;  /* 0x000000826820723c */ /* 0x040fe80000041820 */
[--C-:B-1----:R-:W-:Y:S04]  /*ec10*/  FFMA.FTZ R100, R158, c[0x0][0x2d0], -R102.reuse ;  /* 0x0000b4009e647a23 */ /* 0x102fe80000010866 */
[C---:B------:R-:W-:Y:S01]  /*ec20*/  HMMA.16816.F32.BF16 R36, R104.reuse, R120, R36 ;  /* 0x000000786824723c */ /* 0x040fe20000041824 */
[----:B------:R1:W5:Y:S07]  /*ec30*/  MUFU.EX2 R160, R100 ;  /* 0x0000006400a07308 */ /* 0x00036e0000000800 */
[C---:B------:R-:W-:Y:S01]  /*ec40*/  HMMA.16816.F32.BF16 R40, R104.reuse, R122, R40 ;  /* 0x0000007a6828723c */ /* 0x040fe20000041828 */
[----:B------:R-:W4:Y:S07]  /*ec50*/  LDSM.16.MT88.4 R120, [R188+0x5100] ;  /* 0x00510000bc78783b */ /* 0x000f2e0000004200 */
[C---:B------:R-:W-:Y:S08]  /*ec60*/  HMMA.16816.F32.BF16 R44, R104.reuse, R132, R44 ;  /* 0x00000084682c723c */ /* 0x040ff0000004182c */
[C---:B------:R-:W-:Y:S01]  /*ec70*/  HMMA.16816.F32.BF16 R48, R104.reuse, R134, R48 ;  /* 0x000000866830723c */ /* 0x040fe20000041830 */
[----:B------:R-:W-:Y:S03]  /*ec80*/  LDSM.16.MT88.4 R132, [R187+0x1900] ;  /* 0x00190000bb84783b */ /* 0x000fe60000004200 */
[--C-:B-1----:R-:W-:Y:S04]  /*ec90*/  FFMA.FTZ R100, R159, c[0x0][0x2d0], -R102.reuse ;  /* 0x0000b4009f647a23 */ /* 0x102fe80000010866 */
[C---:B------:R-:W-:Y:S01]  /*eca0*/  HMMA.16816.F32.BF16 R52, R104.reuse, R136, R52 ;  /* 0x000000886834723c */ /* 0x040fe20000041834 */
[----:B------:R1:W-:Y:S06]  /*ecb0*/  MUFU.EX2 R103, R100 ;  /* 0x0000006400677308 */ /* 0x0003ec0000000800 */
[----:B---3--:R-:W-:Y:S01]  /*ecc0*/  F2FP.BF16.PACK_AB R136, R165, R166 ;  /* 0x000000a6a588723e */ /* 0x008fe200000010ff */
[C---:B------:R-:W-:Y:S04]  /*ecd0*/  HMMA.16816.F32.BF16 R56, R104.reuse, R138, R56 ;  /* 0x0000008a6838723c */ /* 0x040fe80000041838 */
[----:B-----5:R-:W-:Y:S03]  /*ece0*/  F2FP.BF16.PACK_AB R137, R160, R161 ;  /* 0x000000a1a089723e */ /* 0x020fe600000010ff */
[----:B------:R-:W-:Y:S01]  /*ecf0*/  F2FP.BF16.PACK_AB R138, R162, R164 ;  /* 0x000000a4a28a723e */ /* 0x000fe200000010ff */
[C---:B--2---:R-:W-:Y:S08]  /*ed00*/  HMMA.16816.F32.BF16 R60, R104.reuse, R108, R60 ;  /* 0x0000006c683c723c */ /* 0x044ff0000004183c */
[C---:B------:R-:W-:Y:S01]  /*ed10*/  HMMA.16816.F32.BF16 R64, R104.reuse, R110, R64 ;  /* 0x0000006e6840723c */ /* 0x040fe20000041840 */
[----:B------:R-:W2:Y:S03]  /*ed20*/  LDSM.16.MT88.4 R108, [R187+0x5100] ;  /* 0x00510000bb6c783b */ /* 0x000ea60000004200 */
[----:B-1----:R-:W-:Y:S01]  /*ed30*/  FFMA.FTZ R100, R156, c[0x0][0x2d0], -R102 ;  /* 0x0000b4009c647a23 */ /* 0x002fe20000010866 */
[----:B------:R-:W-:Y:S03]  /*ed40*/  MOV R102, R101 ;  /* 0x0000006500667202 */ /* 0x000fe60000000f00 */
[C---:B------:R-:W-:Y:S01]  /*ed50*/  HMMA.16816.F32.BF16 R68, R104.reuse, R112, R68 ;  /* 0x000000706844723c */ /* 0x040fe20000041844 */
[----:B------:R-:W-:Y:S01]  /*ed60*/  LDSM.16.MT88.4 R156, [R185+0x5900] ;  /* 0x00590000b99c783b */ /* 0x000fe20000004200 */
[----:B------:R-:W1:Y:S06]  /*ed70*/  MUFU.EX2 R100, R100 ;  /* 0x0000006400647308 */ /* 0x000e6c0000000800 */
[C---:B------:R-:W-:Y:S01]  /*ed80*/  HMMA.16816.F32.BF16 R72, R104.reuse, R114, R72 ;  /* 0x000000726848723c */ /* 0x040fe20000041848 */
[----:B------:R-:W3:Y:S07]  /*ed90*/  LDSM.16.MT88.4 R112, [R185+0x1900] ;  /* 0x00190000b970783b */ /* 0x000eee0000004200 */
[C---:B----4-:R-:W-:Y:S08]  /*eda0*/  HMMA.16816.F32.BF16 R76, R104.reuse, R116, R76 ;  /* 0x00000074684c723c */ /* 0x050ff0000004184c */
[C---:B------:R-:W-:Y:S01]  /*edb0*/  HMMA.16816.F32.BF16 R80, R104.reuse, R118, R80 ;  /* 0x000000766850723c */ /* 0x040fe20000041850 */
[----:B------:R-:W4:Y:S03]  /*edc0*/  LDSM.16.MT88.4 R116, [R186+0x1900] ;  /* 0x00190000ba74783b */ /* 0x000f260000004200 */
[----:B-1----:R-:W-:Y:S04]  /*edd0*/  F2FP.BF16.PACK_AB R139, R100, R103 ;  /* 0x00000067648b723e */ /* 0x002fe800000010ff */
[C---:B------:R-:W-:Y:S08]  /*ede0*/  HMMA.16816.F32.BF16 R84, R104.reuse, R120, R84 ;  /* 0x000000786854723c */ /* 0x040ff00000041854 */
[C---:B------:R-:W-:Y:S08]  /*edf0*/  HMMA.16816.F32.BF16 R88, R104.reuse, R122, R88 ;  /* 0x0000007a6858723c */ /* 0x040ff00000041858 */
[C---:B--2---:R-:W-:Y:S08]  /*ee00*/  HMMA.16816.F32.BF16 R92, R104.reuse, R108, R92 ;  /* 0x0000006c685c723c */ /* 0x044ff0000004185c */
[----:B------:R-:W-:Y:S08]  /*ee10*/  HMMA.16816.F32.BF16 R96, R104, R110, R96 ;  /* 0x0000006e6860723c */ /* 0x000ff00000041860 */
[C---:B---3--:R-:W-:Y:S01]  /*ee20*/  HMMA.16816.F32.BF16 R104, R136.reuse, R112, R4 ;  /* 0x000000708868723c */ /* 0x048fe20000041804 */
[----:B------:R-:W1:Y:S07]  /*ee30*/  LDSM.16.MT88.4 R4, [R186+0x5900] ;  /* 0x00590000ba04783b */ /* 0x000e6e0000004200 */
[C---:B------:R-:W-:Y:S01]  /*ee40*/  HMMA.16816.F32.BF16 R108, R136.reuse, R114, R8 ;  /* 0x00000072886c723c */ /* 0x040fe20000041808 */
[----:B------:R-:W2:Y:S07]  /*ee50*/  LDSM.16.MT88.4 R8, [R188+0x5900] ;  /* 0x00590000bc08783b */ /* 0x000eae0000004200 */
[C---:B----4-:R-:W-:Y:S01]  /*ee60*/  HMMA.16816.F32.BF16 R112, R136.reuse, R116, R12 ;  /* 0x000000748870723c */ /* 0x050fe2000004180c */
[----:B------:R-:W3:Y:S07]  /*ee70*/  LDSM.16.MT88.4 R12, [R187+0x5900] ;  /* 0x00590000bb0c783b */ /* 0x000eee0000004200 */
[C---:B------:R-:W-:Y:S07]  /*ee80*/  HMMA.16816.F32.BF16 R116, R136.reuse, R118, R16 ;  /* 0x000000768874723c */ /* 0x040fee0000041810 */
[----:B------:R-:W-:Y:S01]  /*ee90*/  FFMA.FTZ R16, R2, R220, R209 ;  /* 0x000000dc02107223 */ /* 0x000fe200000100d1 */
[C---:B------:R-:W-:Y:S04]  /*eea0*/  HMMA.16816.F32.BF16 R120, R136.reuse, R124, R20 ;  /* 0x0000007c8878723c */ /* 0x040fe80000041814 */
[----:B------:R-:W-:Y:S02]  /*eeb0*/  FFMA.FTZ R2, R0, R221, R208 ;  /* 0x000000dd00027223 */ /* 0x000fe400000100d0 */
        /* <DEDUP_REMOVED lines=31> */
[C---:B------:R-:W-:Y:S08]  /*f0b0*/  HMMA.16816.F32.BF16 R64, R136.reuse, R154, R64 ;  /* 0x0000009a8840723c */ /* 0x040ff00000041840 */
[C---:B------:R-:W-:Y:S08]  /*f0c0*/  HMMA.16816.F32.BF16 R68, R136.reuse, R156, R68 ;  /* 0x0000009c8844723c */ /* 0x040ff00000041844 */
[C---:B------:R-:W-:Y:S08]  /*f0d0*/  HMMA.16816.F32.BF16 R72, R136.reuse, R158, R72 ;  /* 0x0000009e8848723c */ /* 0x040ff00000041848 */
[C---:B-1----:R-:W-:Y:S07]  /*f0e0*/  HMMA.16816.F32.BF16 R76, R136.reuse, R4, R76 ;  /* 0x00000004884c723c */ /* 0x042fee000004184c */
[----:B------:R-:W-:Y:S01]  /*f0f0*/  FADD.FTZ R4, R167, R2 ;  /* 0x00000002a7047221 */ /* 0x000fe20000010000 */
[C---:B------:R-:W-:Y:S04]  /*f100*/  HMMA.16816.F32.BF16 R80, R136.reuse, R6, R80 ;  /* 0x000000068850723c */ /* 0x040fe80000041850 */
[----:B------:R-:W-:Y:S02]  /*f110*/  FADD.FTZ R2, R166, R0 ;  /* 0x00000000a6027221 */ /* 0x000fe40000010000 */
[----:B------:R-:W-:Y:S02]  /*f120*/  FADD.FTZ R0, R161, R4 ;  /* 0x00000004a1007221 */ /* 0x000fe40000010000 */
[C---:B--2---:R-:W-:Y:S04]  /*f130*/  HMMA.16816.F32.BF16 R84, R136.reuse, R8, R84 ;  /* 0x000000088854723c */ /* 0x044fe80000041854 */
[----:B------:R-:W-:Y:S02]  /*f140*/  FADD.FTZ R2, R165, R2 ;  /* 0x00000002a5027221 */ /* 0x000fe40000010000 */
[----:B------:R-:W-:Y:S02]  /*f150*/  FADD.FTZ R0, R160, R0 ;  /* 0x00000000a0007221 */ /* 0x000fe40000010000 */
[C---:B------:R-:W-:Y:S04]  /*f160*/  HMMA.16816.F32.BF16 R88, R136.reuse, R10, R88 ;  /* 0x0000000a8858723c */ /* 0x040fe80000041858 */
[----:B------:R-:W-:Y:S02]  /*f170*/  FADD.FTZ R4, R164, R2 ;  /* 0x00000002a4047221 */ /* 0x000fe40000010000 */
[----:B------:R-:W-:Y:S01]  /*f180*/  FADD.FTZ R2, R103, R0 ;  /* 0x0000000067027221 */ /* 0x000fe20000010000 */
[----:B------:R-:W-:Y:S01]  /*f190*/  IADD3 R0, R201, -0x1, RZ ;  /* 0xffffffffc9007810 */ /* 0x000fe20007ffe0ff */
[C---:B---3--:R-:W-:Y:S04]  /*f1a0*/  HMMA.16816.F32.BF16 R92, R136.reuse, R12, R92 ;  /* 0x0000000c885c723c */ /* 0x048fe8000004185c */
[----:B------:R-:W-:Y:S01]  /*f1b0*/  FADD.FTZ R220, R162, R4 ;  /* 0x00000004a2dc7221 */ /* 0x000fe20000010000 */
[----:B------:R-:W-:Y:S01]  /*f1c0*/  MOV R201, R0 ;  /* 0x0000000000c97202 */ /* 0x000fe20000000f00 */
[----:B------:R-:W-:Y:S01]  /*f1d0*/  FADD.FTZ R221, R100, R2 ;  /* 0x0000000264dd7221 */ /* 0x000fe20000010000 */
[----:B------:R-:W-:Y:S01]  /*f1e0*/  MOV R100, R3 ;  /* 0x0000000300647202 */ /* 0x000fe20000000f00 */
[----:B------:R-:W-:Y:S01]  /*f1f0*/  HMMA.16816.F32.BF16 R96, R136, R14, R96 ;  /* 0x0000000e8860723c */ /* 0x000fe20000041860 */
[----:B------:R-:W-:Y:S01]  /*f200*/  @!UPT UIADD3 URZ, URZ, URZ, URZ ;  /* 0x0000003f3f3ff290 */ /* 0x000fe2000fffe03f */
[----:B------:R-:W-:-:S11]  /*f210*/  @P0 BRA `(.L_x_417) ;  /* 0xffffc55000000947 */ /* 0x000fd6000383ffff */
[----:B------:R-:W2:Y:S01]  /*f220*/  LDL R4, [R1+0x4] ;  /* 0x0000040001047983 */ /* 0x000ea20000100800 */
[----:B------:R-:W-:Y:S01]  /*f230*/  IMAD.MOV.U32 R100, RZ, RZ, R3 ;  /* 0x000000ffff647224 */ /* 0x000fe200078e0003 */
[----:B------:R-:W-:Y:S01]  /*f240*/  MOV R201, R0 ;  /* 0x0000000000c97202 */ /* 0x000fe20000000f00 */
[----:B------:R-:W-:Y:S01]  /*f250*/  IMAD.MOV.U32 R102, RZ, RZ, R101 ;  /* 0x000000ffff667224 */ /* 0x000fe200078e0065 */
[----:B--2---:R-:W-:-:S07]  /*f260*/  SHF.L.U32 R4, R4, 0x7, RZ ;  /* 0x0000000704047819 */ /* 0x004fce00000006ff */
.L_x_396:
[----:B------:R-:W2:Y:S04]  /*f270*/  LDL R2, [R1+0x64] ;  /* 0x0000640001027983 */ /* 0x000ea80000100800 */
[----:B------:R-:W3:Y:S01]  /*f280*/  LDL R3, [R1+0x58] ;  /* 0x0000580001037983 */ /* 0x000ee20000100800 */
[----:B------:R-:W-:Y:S01]  /*f290*/  IMAD.MOV.U32 R230, RZ, RZ, 0x1 ;  /* 0x00000001ffe67424 */ /* 0x000fe200078e00ff */
[----:B------:R-:W-:-:S04]  /*f2a0*/  IADD3 R4, R4, 0x7f, RZ ;  /* 0x0000007f04047810 */ /* 0x000fc80007ffe0ff */
[C---:B------:R-:W-:Y:S02]  /*f2b0*/  ISETP.NE.AND P0, PT, R230.reuse, c[0x0][0x2c4], PT ;  /* 0x0000b100e6007a0c */ /* 0x040fe40003f05270 */
[----:B------:R-:W-:-:S11]  /*f2c0*/  ISETP.LE.AND P6, PT, R230, c[0x0][0x32c], PT ;  /* 0x0000cb00e6007a0c */ /* 0x000fd60003fc3270 */
[----:B------:R-:W-:-:S05]  /*f2d0*/  @P0 IMAD.HI.U32 R0, R4, c[0x0][0x2c8], RZ ;  /* 0x0000b20004000a27 */ /* 0x000fca00078e00ff */
[----:B------:R-:W-:-:S04]  /*f2e0*/  @P0 SHF.R.U32.HI R4, RZ, c[0x0][0x2cc], R0 ;  /* 0x0000b300ff040a19 */ /* 0x000fc80000011600 */
[----:B--2---:R-:W-:-:S05]  /*f2f0*/  IADD3 R4, R4, 0x1, R2 ;  /* 0x0000000104047810 */ /* 0x004fca0007ffe002 */
[----:B---3--:R-:W-:-:S05]  /*f300*/  IMAD.IADD R3, R4, 0x1, -R3 ;  /* 0x0000000104037824 */ /* 0x008fca00078e0a03 */
[----:B------:R-:W-:Y:S01]  /*f310*/  IADD3 R2, R3, -c[0x0][0x324], RZ ;  /* 0x8000c90003027a10 */ /* 0x000fe20007ffe0ff */
[----:B------:R-:W-:Y:S05]  /*f320*/  @!P6 BRA `(.L_x_418) ;  /* 0x000001000000e947 */ /* 0x000fea0003800000 */
[----:B------:R-:W-:Y:S01]  /*f330*/  MOV R0, R3 ;  /* 0x0000000300007202 */ /* 0x000fe20000000f00 */
        /* <DEDUP_REMOVED lines=9> */
.L_x_420:
[----:B------:R-:W-:-:S13]  /*f3d0*/  ISETP.NE.AND P0, PT, R230, c[0x0][0x32c], PT ;  /* 0x0000cb00e6007a0c */ /* 0x000fda0003f05270 */
[----:B------:R-:W-:-:S05]  /*f3e0*/  @P0 IMAD.HI.U32 R3, R0, c[0x0][0x330], RZ ;  /* 0x0000cc0000030a27 */ /* 0x000fca00078e00ff */
[----:B------:R-:W-:Y:S02]  /*f3f0*/  @P0 SHF.R.U32.HI R0, RZ, c[0x0][0x334], R3 ;  /* 0x0000cd00ff000a19 */ /* 0x000fe40000011603 */
.L_x_421:
[----:B------:R-:W-:Y:S05]  /*f400*/  BSYNC B0 ;  /* 0x0000000000007941 */ /* 0x000fea0003800000 */
.L_x_419:
[----:B------:R-:W-:-:S05]  /*f410*/  IMAD R0, R0, c[0x0][0x32c], RZ ;  /* 0x0000cb0000007a24 */ /* 0x000fca00078e02ff */
[----:B------:R-:W-:-:S04]  /*f420*/  IMNMX R2, R2, R0, !PT ;  /* 0x0000000002027217 */ /* 0x000fc80007800200 */
.L_x_418:
[----:B------:R-:W-:-:S04]  /*f430*/  IADD3 R2, R2, 0x3f, RZ ;  /* 0x0000003f02027810 */ /* 0x000fc80007ffe0ff */
[----:B------:R-:W-:-:S04]  /*f440*/  SHF.R.S32.HI R0, RZ, 0x1f, R2 ;  /* 0x0000001fff007819 */ /* 0x000fc80000011402 */
[----:B------:R-:W-:-:S04]  /*f450*/  LEA.HI R0, R0, R2, RZ, 0x6 ;  /* 0x0000000200007211 */ /* 0x000fc800078f30ff */
[----:B------:R-:W-:-:S04]  /*f460*/  SHF.R.S32.HI R0, RZ, 0x6, R0 ;  /* 0x00000006ff007819 */ /* 0x000fc80000011400 */
[----:B------:R-:W-:-:S04]  /*f470*/  IMNMX R226, R225, R0, !PT ;  /* 0x00000000e1e27217 */ /* 0x000fc80007800200 */
[----:B------:R-:W-:-:S13]  /*f480*/  ISETP.GE.AND P0, PT, R201, R226, PT ;  /* 0x000000e2c900720c */ /* 0x000fda0003f06270 */
[----:B------:R-:W-:Y:S05]  /*f490*/  @!P0 BRA `(.L_x_422) ;  /* 0x0000307000008947 */ /* 0x000fea0003800000 */
[C---:B------:R-:W-:Y:S01]  /*f4a0*/  IADD3 R0, R214.reuse, 0x40, RZ ;  /* 0x00000040d6007810 */ /* 0x040fe20007ffe0ff */
[----:B------:R-:W-:Y:S01]  /*f4b0*/  IMAD.MOV.U32 R103, RZ, RZ, R100 ;  /* 0x000000ffff677224 */ /* 0x000fe200078e0064 */
[----:B------:R-:W-:Y:S01]  /*f4c0*/  ISETP.GE.AND P2, PT, R214, c[0x0][0x1d4], PT ;  /* 0x00007500d6007a0c */ /* 0x000fe20003f46270 */
[----:B------:R-:W-:Y:S01]  /*f4d0*/  IMAD.MOV.U32 R101, RZ, RZ, R102 ;  /* 0x000000ffff657224 */ /* 0x000fe200078e0066 */
[----:B------:R-:W-:Y:S01]  /*f4e0*/  ISETP.GE.AND P3, PT, R0, c[0x0][0x1d4], PT ;  /* 0x0000750000007a0c */ /* 0x000fe20003f66270 */
[C---:B------:R-:W-:Y:S01]  /*f4f0*/  IMAD.SHL.U32 R228, R214.reuse, 0x2, RZ ;  /* 0x00000002d6e47824 */ /* 0x040fe200078e00ff */
[----:B------:R-:W-:Y:S01]  /*f500*/  SHF.L.U64.HI R200, R214, 0x1, R252 ;  /* 0x00000001d6c87819 */ /* 0x000fe200000102fc */
[C---:B------:R-:W-:Y:S01]  /*f510*/  IMAD.SHL.U32 R198, R245.reuse, 0x2, RZ ;  /* 0x00000002f5c67824 */ /* 0x040fe200078e00ff */
[----:B------:R-:W-:Y:S01]  /*f520*/  SHF.L.U64.HI R199, R245, 0x1, R248 ;  /* 0x00000001f5c77819 */ /* 0x000fe200000102f8 */
[C---:B------:R-:W-:Y:S01]  /*f530*/  IMAD.SHL.U32 R196, R244.reuse, 0x2, RZ ;  /* 0x00000002f4c47824 */ /* 0x040fe200078e00ff */
[----:B------:R-:W-:-:S02]  /*f540*/  SHF.L.U64.HI R197, R244, 0x1, R247 ;  /* 0x00000001f4c57819 */ /* 0x000fc400000102f7 */
[----:B------:R-:W-:Y:S02]  /*f550*/  SEL R229, RZ, 0x10, P3 ;  /* 0x00000010ffe57807 */ /* 0x000fe40001800000 */
.L_x_433:
        /* <DEDUP_REMOVED lines=33> */
.L_x_499:
[----:B------:R-:W-:-:S05]  /*f770*/  BRA.DIV ~URZ, `(.L_x_426) ;  /* 0x0000a4727f007947 */ /* 0x000fca000b800000 */
[----:B------:R-:W5:Y:S01]  /*f780*/  SHFL.IDX PT, R0, R15, RZ, 0x181f ;  /* 0x00181fff0f007589 */ /* 0x000f6200000e0000 */
        /* <DEDUP_REMOVED lines=15> */
.L_x_500:
        /* <DEDUP_REMOVED lines=19> */
.L_x_424:
[----:B------:R-:W-:Y:S05]  /*f9b0*/  BSYNC B0 ;  /* 0x0000000000007941 */ /* 0x000fea0003800000 */
.L_x_423:
        /* <DEDUP_REMOVED lines=169> */
[----:B------:R1:W1:Y:S10]  /*10450*/  MUFU.TANH R145, R12 ;  /* 0x0000000c00917308 */ /* 0x0002740000002400 */
[----:B------:R1:W1:Y:S01]  /*10460*/  MUFU.TANH R146, R13 ;  /* 0x0000000d00927308 */ /* 0x0002620000002400 */
[----:B-----5:R-:W5:Y:S01]  /*10470*/  LDSM.16.M88.4 R8, [R189+0x5800] ;  /* 0x00580000bd08783b */ /* 0x020f620000000200 */
[----:B------:R-:W-:Y:S04]  /*10480*/  DEPBAR.LE SB0, 0x0 ;  /* 0x000080000000791a */ /* 0x000fe80000000000 */
[C---:B----4-:R-:W-:Y:S04]  /*10490*/  HMMA.16816.F32.BF16 R20, R168.reuse, R4, R20 ;  /* 0x00000004a814723c */ /* 0x050fe80000041814 */
[----:B------:R4:W1:Y:S01]  /*104a0*/  MUFU.TANH R149, R14 ;  /* 0x0000000e00957308 */ /* 0x0008620000002400 */
[----:B------:R-:W-:Y:S03]  /*104b0*/  BAR.SYNC.DEFER_BLOCKING 0x0 ;  /* 0x0000000000007b1d */ /* 0x000fe60000010000 */
[C---:B------:R-:W-:Y:S06]  /*104c0*/  HMMA.16816.F32.BF16 R24, R168.reuse, R6, R24 ;  /* 0x00000006a818723c */ /* 0x040fec0000041818 */
[----:B------:R4:W1:Y:S10]  /*104d0*/  MUFU.TANH R151, R15 ;  /* 0x0000000f00977308 */ /* 0x0008740000002400 */
[----:B------:R4:W1:Y:S01]  /*104e0*/  MUFU.TANH R147, R16 ;  /* 0x0000001000937308 */ /* 0x0008620000002400 */
[----:B------:R-:W-:Y:S02]  /*104f0*/  FMUL.FTZ R20, R20, c[0x0][0x320] ;  /* 0x0000c80014147a20 */ /* 0x000fe40000410000 */
[----:B------:R-:W-:Y:S02]  /*10500*/  FMUL.FTZ R21, R21, c[0x0][0x320] ;  /* 0x0000c80015157a20 */ /* 0x000fe40000410000 */
[----:B------:R-:W-:Y:S02]  /*10510*/  FMUL.FTZ R22, R22, c[0x0][0x320] ;  /* 0x0000c80016167a20 */ /* 0x000fe40000410000 */
[----:B------:R-:W-:Y:S03]  /*10520*/  FMUL.FTZ R23, R23, c[0x0][0x320] ;  /* 0x0000c80017177a20 */ /* 0x000fe60000410000 */
[----:B------:R4:W1:Y:S01]  /*10530*/  MUFU.TANH R148, R17 ;  /* 0x0000001100947308 */ /* 0x0008620000002400 */
[----:B------:R-:W-:Y:S02]  /*10540*/  FMUL.FTZ R24, R24, c[0x0][0x320] ;  /* 0x0000c80018187a20 */ /* 0x000fe40000410000 */
[----:B------:R-:W-:Y:S01]  /*10550*/  FMUL.FTZ R25, R25, c[0x0][0x320] ;  /* 0x0000c80019197a20 */ /* 0x000fe20000410000 */
[C---:B-----5:R-:W-:Y:S03]  /*10560*/  HMMA.16816.F32.BF16 R28, R168.reuse, R8, R28 ;  /* 0x00000008a81c723c */ /* 0x060fe6000004181c */
[----:B------:R-:W-:Y:S02]  /*10570*/  FMUL.FTZ R26, R26, c[0x0][0x320] ;  /* 0x0000c8001a1a7a20 */ /* 0x000fe40000410000 */
[----:B------:R-:W-:Y:S01]  /*10580*/  FMUL.FTZ R27, R27, c[0x0][0x320] ;  /* 0x0000c8001b1b7a20 */ /* 0x000fe20000410000 */
[----:B------:R4:W1:Y:S02]  /*10590*/  MUFU.TANH R150, R18 ;  /* 0x0000001200967308 */ /* 0x0008640000002400 */
[----:B------:R-:W-:Y:S08]  /*105a0*/  HMMA.16816.F32.BF16 R32, R168, R10, R32 ;  /* 0x0000000aa820723c */ /* 0x000ff00000041820 */
[----:B------:R4:W1:Y:S08]  /*105b0*/  MUFU.TANH R152, R19 ;  /* 0x0000001300987308 */ /* 0x0008700000002400 */
[----:B------:R-:W-:Y:S02]  /*105c0*/  FMUL.FTZ R28, R28, c[0x0][0x320] ;  /* 0x0000c8001c1c7a20 */ /* 0x000fe40000410000 */
[----:B------:R4:W1:Y:S01]  /*105d0*/  MUFU.TANH R153, R20 ;  /* 0x0000001400997308 */ /* 0x0008620000002400 */
        /* <DEDUP_REMOVED lines=21> */
[----:B------:R4:W1:Y:S01]  /*10730*/  MUFU.TANH R168, R35 ;  /* 0x0000002300a87308 */ /* 0x0008620000002400 */
[----:B------:R-:W-:-:S05]  /*10740*/  @!P0 BRA `(.L_x_428) ;  /* 0x0000042000008947 */ /* 0x000fca0003800000 */
[----:B--23--:R-:W-:Y:S01]  /*10750*/  MOV R202, RZ ;  /* 0x000000ff00ca7202 */ /* 0x00cfe20000000f00 */
        /* <DEDUP_REMOVED lines=29> */
.L_x_501:
        /* <DEDUP_REMOVED lines=8> */
[----:B------:R3:W-:Y:S01]  /*109b0*/  LDGSTS.E.BYPASS.LTC128B.128 [R203+0x6100], [R2.64], !P2 ;  /* 0x0610000002cb7fae */ /* 0x0007e2000d101d46 */
[----:B------:R-:W-:Y:S01]  /*109c0*/  IMAD.X R9, R4, 0x1, R199, P0 ;  /* 0x0000000104097824 */ /* 0x000fe200000e06c7 */
[----:B------:R-:W-:Y:S02]  /*109d0*/  IADD3 R6, P0, R0, R196, RZ ;  /* 0x000000c400067210 */ /* 0x000fe40007f1e0ff */
[----:B------:R-:W2:Y:S02]  /*109e0*/  SHFL.IDX PT, R0, R11, 0x1, 0x181f ;  /* 0x00381f000b007f89 */ /* 0x000ea400000e0000 */
[----:B------:R-:W-:Y:S02]  /*109f0*/  IADD3.X R7, R4, R197, RZ, P0, !PT ;  /* 0x000000c504077210 */ /* 0x000fe400007fe4ff */
[----:B------:R3:W-:Y:S04]  /*10a00*/  LDGSTS.E.BYPASS.LTC128B.128 [R203+0x8100], [R8.64], !P3 ;  /* 0x0810000008cb7fae */ /* 0x0007e8000d901d46 */
[----:B------:R5:W4:Y:S04]  /*10a10*/  SHFL.IDX PT, R4, R5, 0x1, 0x181f ;  /* 0x00381f0005047f89 */ /* 0x000b2800000e0000 */
[----:B------:R3:W-:Y:S01]  /*10a20*/  LDGSTS.E.BYPASS.LTC128B.128 [R203+0xa100], [R6.64], !P5 ;  /* 0x0a10000006cb7fae */ /* 0x0007e2000e901d46 */
[----:B--2--5:R-:W-:Y:S03]  /*10a30*/  MOV R5, R249 ;  /* 0x000000f900057202 */ /* 0x024fe60000000f00 */
.L_x_502:
[----:B---3--:R-:W-:Y:S02]  /*10a40*/  IADD3 R8, -R10, 0x10, RZ ;  /* 0x000000100a087810 */ /* 0x008fe40007ffe1ff */
[C---:B------:R-:W-:Y:S02]  /*10a50*/  IADD3 R6, -R5.reuse, 0x10, RZ ;  /* 0x0000001005067810 */ /* 0x040fe40007ffe1ff */
[----:B------:R-:W-:Y:S02]  /*10a60*/  LOP3.LUT R8, R8, 0xf, RZ, 0xc0, !PT ;  /* 0x0000000f08087812 */ /* 0x000fe400078ec0ff */
[----:B------:R-:W-:Y:S02]  /*10a70*/  LOP3.LUT R6, R6, 0xf, RZ, 0xc0, !PT ;  /* 0x0000000f06067812 */ /* 0x000fe400078ec0ff */
[----:B------:R-:W-:Y:S04]  /*10a80*/  IADD3 R8, P1, P0, R8, R0, R198 ;  /* 0x0000000008087210 */ /* 0x000fe8000783e0c6 */
[----:B----4-:R-:W-:Y:S02]  /*10a90*/  IADD3.X R9, RZ, R4, R199, P1, P0 ;  /* 0x00000004ff097210 */ /* 0x010fe40000fe04c7 */
        /* <DEDUP_REMOVED lines=13> */
.L_x_428:
[----:B--23--:R-:W-:Y:S05]  /*10b70*/  BSYNC B0 ;  /* 0x0000000000007941 */ /* 0x00cfea0003800000 */
.L_x_427:
[----:B-1----:R-:W-:Y:S01]  /*10b80*/  FMNMX.FTZ R2, R100, R101, !PT ;  /* 0x0000006564027209 */ /* 0x002fe20007810000 */
        /* <DEDUP_REMOVED lines=31> */
[----:B------:R-:W-:Y:S01]  /*10d80*/  FMNMX.FTZ R5, R168, R0, !PT ;  /* 0x00000000a8057209 */ /* 0x000fe20007810000 */
[----:B------:R-:W-:-:S05]  /*10d90*/  BRA.DIV ~URZ, `(.L_x_431) ;  /* 0x000093327f007947 */ /* 0x000fca000b800000 */
[----:B------:R1:W2:Y:S02]  /*10da0*/  SHFL.BFLY PT, R0, R4, 0x2, 0x1f ;  /* 0x0c401f0004007f89 */ /* 0x0002a400000e0000 */
.L_x_503:
[----:B--2---:R-:W-:Y:S01]  /*10db0*/  FMNMX.FTZ R102, R4, R0, !PT ;  /* 0x0000000004667209 */ /* 0x004fe20007810000 */
[----:B------:R-:W-:-:S05]  /*10dc0*/  BRA.DIV ~URZ, `(.L_x_432) ;  /* 0x000093427f007947 */ /* 0x000fca000b800000 */
[----:B-1----:R-:W-:Y:S04]  /*10dd0*/  SHFL.BFLY PT, R4, R5, 0x2, 0x1f ;  /* 0x0c401f0005047f89 */ /* 0x002fe800000e0000 */
[----:B------:R-:W1:Y:S02]  /*10de0*/  SHFL.BFLY PT, R2, R102, 0x1, 0x1f ;  /* 0x0c201f0066027f89 */ /* 0x000e6400000e0000 */
[----:B-1----:R-:W-:Y:S02]  /*10df0*/  FMNMX.FTZ R102, R102, R2, !PT ;  /* 0x0000000266667209 */ /* 0x002fe40007810000 */
[----:B------:R-:W-:Y:S05]  /*10e00*/  FMNMX.FTZ R4, R5, R4, !PT ;  /* 0x0000000405047209 */ /* 0x000fea0007810000 */
[----:B------:R1:W2:Y:S02]  /*10e10*/  SHFL.BFLY PT, R0, R4, 0x1, 0x1f ;  /* 0x0c201f0004007f89 */ /* 0x0002a400000e0000 */
.L_x_504:
[C---:B------:R-:W-:Y:S01]  /*10e20*/  FADD.FTZ R2, -R102.reuse, R101 ;  /* 0x0000006566027221 */ /* 0x040fe20000010100 */
[----:B------:R-:W-:Y:S01]  /*10e30*/  WARPSYNC 0xffffffff ;  /* 0xffffffff00007948 */ /* 0x000fe20003800000 */
[----:B------:R-:W-:Y:S01]  /*10e40*/  FMUL.FTZ R101, R102, c[0x0][0x2d0] ;  /* 0x0000b40066657a20 */ /* 0x000fe20000410000 */
[----:B----4-:R-:W3:Y:S01]  /*10e50*/  LDSM.16.MT88.4 R12, [R185+0x100] ;  /* 0x00010000b90c783b */ /* 0x010ee20000004200 */
[----:B------:R-:W-:Y:S01]  /*10e60*/  FMUL.FTZ R2, R2, c[0x0][0x2d0] ;  /* 0x0000b40002027a20 */ /* 0x000fe20000410000 */
[C---:B------:R-:W-:Y:S01]  /*10e70*/  ISETP.GT.AND P0, PT, R201.reuse, R226, PT ;  /* 0x000000e2c900720c */ /* 0x040fe20003f04270 */
[--C-:B------:R-:W-:Y:S01]  /*10e80*/  FFMA.FTZ R3, R100, c[0x0][0x2d0], -R101.reuse ;  /* 0x0000b40064037a23 */ /* 0x100fe20000010865 */
[----:B--2---:R-:W-:Y:S01]  /*10e90*/  FMNMX.FTZ R100, R0, R4, !PT ;  /* 0x0000000400647209 */ /* 0x004fe20007810000 */
[--C-:B------:R-:W-:Y:S01]  /*10ea0*/  FFMA.FTZ R0, R136, c[0x0][0x2d0], -R101.reuse ;  /* 0x0000b40088007a23 */ /* 0x100fe20000010865 */
[----:B------:R-:W-:Y:S01]  /*10eb0*/  IADD3 R201, R201, -0x1, RZ ;  /* 0xffffffffc9c97810 */ /* 0x000fe20007ffe0ff */
[----:B------:R2:W-:Y:S01]  /*10ec0*/  MUFU.EX2 R215, R3 ;  /* 0x0000000300d77308 */ /* 0x0005e20000000800 */
[----:B------:R-:W4:Y:S08]  /*10ed0*/  LDSM.16.MT88.4 R20, [R186+0x100] ;  /* 0x00010000ba14783b */ /* 0x000f300000004200 */
[----:B------:R-:W5:Y:S01]  /*10ee0*/  LDSM.16.MT88.4 R28, [R188+0x100] ;  /* 0x00010000bc1c783b */ /* 0x000f620000004200 */
[----:B------:R1:W-:Y:S10]  /*10ef0*/  MUFU.EX2 R216, R0 ;  /* 0x0000000000d87308 */ /* 0x0003f40000000800 */
[----:B------:R-:W-:Y:S01]  /*10f00*/  MUFU.EX2 R2, R2 ;  /* 0x0000000200027308 */ /* 0x000fe20000000800 */
[----:B--2---:R-:W-:Y:S09]  /*10f10*/  FFMA.FTZ R3, R142, c[0x0][0x2d0], -R101 ;  /* 0x0000b4008e037a23 */ /* 0x004ff20000010865 */
[----:B------:R2:W2:Y:S01]  /*10f20*/  MUFU.EX2 R218, R3 ;  /* 0x0000000300da7308 */ /* 0x0004a20000000800 */
[C---:B-1----:R-:W-:Y:S02]  /*10f30*/  FADD.FTZ R0, -R100.reuse, R103 ;  /* 0x0000006764007221 */ /* 0x042fe40000010100 */
[----:B------:R-:W-:Y:S02]  /*10f40*/  FMUL.FTZ R103, R100, c[0x0][0x2d0] ;  /* 0x0000b40064677a20 */ /* 0x000fe40000410000 */
[----:B------:R-:W-:Y:S06]  /*10f50*/  FMUL.FTZ R0, R0, c[0x0][0x2d0] ;  /* 0x0000b40000007a20 */ /* 0x000fec0000410000 */
[----:B------:R-:W-:Y:S01]  /*10f60*/  MUFU.EX2 R0, R0 ;  /* 0x0000000000007308 */ /* 0x000fe20000000800 */
[----:B--2---:R-:W-:Y:S09]  /*10f70*/  FFMA.FTZ R3, R140, c[0x0][0x2d0], -R101 ;  /* 0x0000b4008c037a23 */ /* 0x004ff20000010865 */
[----:B------:R1:W2:Y:S02]  /*10f80*/  MUFU.EX2 R217, R3 ;  /* 0x0000000300d97308 */ /* 0x0002a40000000800 */
[--C-:B-1----:R-:W-:Y:S01]  /*10f90*/  FFMA.FTZ R3, R141, c[0x0][0x2d0], -R103.reuse ;  /* 0x0000b4008d037a23 */ /* 0x102fe20000010867 */
[----:B------:R-:W-:Y:S01]  /*10fa0*/  F2FP.BF16.PACK_AB R136, R218, R215 ;  /* 0x000000d7da88723e */ /* 0x000fe200000010ff */
[----:B------:R-:W-:Y:S01]  /*10fb0*/  FMUL.FTZ R4, R2, R104 ;  /* 0x0000006802047220 */ /* 0x000fe20000410000 */
[----:B--2---:R-:W-:Y:S05]  /*10fc0*/  F2FP.BF16.PACK_AB R138, R216, R217 ;  /* 0x000000d9d88a723e */ /* 0x004fea00000010ff */
[----:B------:R1:W-:Y:S01]  /*10fd0*/  MUFU.EX2 R213, R3 ;  /* 0x0000000300d57308 */ /* 0x0003e20000000800 */
[----:B------:R-:W-:Y:S02]  /*10fe0*/  FMUL.FTZ R5, R2, R105 ;  /* 0x0000006902057220 */ /* 0x000fe40000410000 */
[C---:B------:R-:W-:Y:S02]  /*10ff0*/  FMUL.FTZ R6, R0.reuse, R106 ;  /* 0x0000006a00067220 */ /* 0x040fe40000410000 */
[----:B------:R-:W-:Y:S02]  /*11000*/  FMUL.FTZ R7, R0, R107 ;  /* 0x0000006b00077220 */ /* 0x000fe40000410000 */
[C---:B------:R-:W-:Y:S01]  /*11010*/  FMUL.FTZ R8, R2.reuse, R108 ;  /* 0x0000006c02087220 */ /* 0x040fe20000410000 */
[----:B------:R-:W2:Y:S01]  /*11020*/  LDSM.16.MT88.4 R104, [R187+0x100] ;  /* 0x00010000bb68783b */ /* 0x000ea20000004200 */
        /* <DEDUP_REMOVED lines=8> */
[----:B------:R-:W-:Y:S01]  /*110b0*/  FMUL.FTZ R24, R2, R124 ;  /* 0x0000007c02187220 */ /* 0x000fe20000410000 */
[----:B------:R-:W-:Y:S01]  /*110c0*/  LDSM.16.MT88.4 R116, [R185+0x900] ;  /* 0x00090000b974783b */ /* 0x000fe20000004200 */
[--C-:B-1----:R-:W-:Y:S02]  /*110d0*/  FFMA.FTZ R3, R144, c[0x0][0x2d0], -R103.reuse ;  /* 0x0000b40090037a23 */ /* 0x102fe40000010867 */
[----:B------:R-:W-:Y:S02]  /*110e0*/  FMUL.FTZ R25, R2, R125 ;  /* 0x0000007d02197220 */ /* 0x000fe40000410000 */
[----:B------:R1:W1:Y:S01]  /*110f0*/  MUFU.EX2 R212, R3 ;  /* 0x0000000300d47308 */ /* 0x0002620000000800 */
[C---:B------:R-:W-:Y:S02]  /*11100*/  FMUL.FTZ R26, R0.reuse, R126 ;  /* 0x0000007e001a7220 */ /* 0x040fe40000410000 */
[----:B------:R-:W-:Y:S02]  /*11110*/  FMUL.FTZ R27, R0, R127 ;  /* 0x0000007f001b7220 */ /* 0x000fe40000410000 */
[----:B------:R-:W-:Y:S01]  /*11120*/  LDSM.16.MT88.4 R124, [R187+0x900] ;  /* 0x00090000bb7c783b */ /* 0x000fe20000004200 */
[C---:B------:R-:W-:Y:S02]  /*11130*/  FMUL.FTZ R32, R2.reuse, R132 ;  /* 0x0000008402207220 */ /* 0x040fe40000410000 */
[----:B------:R-:W-:Y:S02]  /*11140*/  FMUL.FTZ R33, R2, R133 ;  /* 0x0000008502217220 */ /* 0x000fe40000410000 */
[C---:B------:R-:W-:Y:S02]  /*11150*/  FMUL.FTZ R34, R0.reuse, R134 ;  /* 0x0000008600227220 */ /* 0x040fe40000410000 */
[----:B------:R-:W-:Y:S02]  /*11160*/  FMUL.FTZ R35, R0, R135 ;  /* 0x0000008700237220 */ /* 0x000fe40000410000 */
[----:B------:R-:W-:Y:S01]  /*11170*/  LDSM.16.MT88.4 R132, [R186+0x2900] ;  /* 0x00290000ba84783b */ /* 0x000fe20000004200 */
[C---:B------:R-:W-:Y:S02]  /*11180*/  FMUL.FTZ R36, R2.reuse, R36 ;  /* 0x0000002402247220 */ /* 0x040fe40000410000 */
[----:B------:R-:W-:Y:S02]  /*11190*/  FMUL.FTZ R37, R2, R37 ;  /* 0x0000002502257220 */ /* 0x000fe40000410000 */
[C---:B------:R-:W-:Y:S02]  /*111a0*/  FMUL.FTZ R38, R0.reuse, R38 ;  /* 0x0000002600267220 */ /* 0x040fe40000410000 */
[----:B------:R-:W-:Y:S02]  /*111b0*/  FMUL.FTZ R39, R0, R39 ;  /* 0x0000002700277220 */ /* 0x000fe40000410000 */
[----:B------:R-:W-:Y:S02]  /*111c0*/  FMUL.FTZ R40, R2, R40 ;  /* 0x0000002802287220 */ /* 0x000fe40000410000 */
[--C-:B-1----:R-:W-:Y:S01]  /*111d0*/  FFMA.FTZ R3, R137, c[0x0][0x2d0], -R103.reuse ;  /* 0x0000b40089037a23 */ /* 0x102fe20000010867 */
[----:B------:R-:W-:Y:S01]  /*111e0*/  F2FP.BF16.PACK_AB R137, R212, R213 ;  /* 0x000000d5d489723e */ /* 0x000fe200000010ff */
[----:B------:R-:W-:Y:S02]  /*111f0*/  FMUL.FTZ R41, R2, R41 ;  /* 0x0000002902297220 */ /* 0x000fe40000410000 */
[----:B------:R1:W-:Y:S01]  /*11200*/  MUFU.EX2 R211, R3 ;  /* 0x0000000300d37308 */ /* 0x0003e20000000800 */
[C---:B------:R-:W-:Y:S02]  /*11210*/  FMUL.FTZ R42, R0.reuse, R42 ;  /* 0x0000002a002a7220 */ /* 0x040fe40000410000 */
[----:B------:R-:W-:Y:S02]  /*11220*/  FMUL.FTZ R43, R0, R43 ;  /* 0x0000002b002b7220 */ /* 0x000fe40000410000 */
        /* <DEDUP_REMOVED lines=10> */
[----:B-1----:R-:W-:Y:S02]  /*112d0*/  FFMA.FTZ R3, R143, c[0x0][0x2d0], -R103 ;  /* 0x0000b4008f037a23 */ /* 0x002fe40000010867 */
[----:B------:R-:W-:Y:S01]  /*112e0*/  LDSM.16.MT88.4 R140, [R188+0x2900] ;  /* 0x00290000bc8c783b */ /* 0x000fe20000004200 */
[C---:B------:R-:W-:Y:S01]  /*112f0*/  FMUL.FTZ R54, R0.reuse, R54 ;  /* 0x0000003600367220 */ /* 0x040fe20000410000 */
[----:B------:R-:W1:Y:S01]  /*11300*/  MUFU.EX2 R210, R3 ;  /* 0x0000000300d27308 */ /* 0x000e620000000800 */
        /* <DEDUP_REMOVED lines=11> */
[----:B------:R-:W-:Y:S01]  /*113c0*/  FMUL.FTZ R66, R0, R66 ;  /* 0x0000004200427220 */ /* 0x000fe20000410000 */
[----:B-1----:R-:W-:Y:S01]  /*113d0*/  F2FP.BF16.PACK_AB R139, R210, R211 ;  /* 0x000000d3d28b723e */ /* 0x002fe200000010ff */
[--C-:B------:R-:W-:Y:S02]  /*113e0*/  FFMA.FTZ R3, R145, c[0x0][0x2d0], -R101.reuse ;  /* 0x0000b40091037a23 */ /* 0x100fe40000010865 */
[----:B------:R-:W-:Y:S02]  /*113f0*/  FMUL.FTZ R67, R0, R67 ;  /* 0x0000004300437220 */ /* 0x000fe40000410000 */
[----:B------:R1:W-:Y:S01]  /*11400*/  MUFU.EX2 R209, R3 ;  /* 0x0000000300d17308 */ /* 0x0003e20000000800 */
[C---:B------:R-:W-:Y:S01]  /*11410*/  FMUL.FTZ R68, R2.reuse, R68 ;  /* 0x0000004402447220 */ /* 0x040fe20000410000 */
[C---:B---3--:R-:W-:Y:S05]  /*11420*/  HMMA.16816.F32.BF16 R4, R136.reuse, R12, R4 ;  /* 0x0000000c8804723c */ /* 0x048fea0000041804 */
[C---:B------:R-:W-:Y:S02]  /*11430*/  FMUL.FTZ R69, R2.reuse, R69 ;  /* 0x0000004502457220 */ /* 0x040fe40000410000 */
[C---:B------:R-:W-:Y:S01]  /*11440*/  FMUL.FTZ R12, R2.reuse, R112 ;  /* 0x00000070020c7220 */ /* 0x040fe20000410000 */
[C---:B------:R-:W-:Y:S04]  /*11450*/  HMMA.16816.F32.BF16 R8, R136.reuse, R14, R8 ;  /* 0x0000000e8808723c */ /* 0x040fe80000041808 */
[----:B------:R-:W-:Y:S02]  /*11460*/  FMUL.FTZ R13, R2, R113 ;  /* 0x00000071020d7220 */ /* 0x000fe40000410000 */
[C---:B------:R-:W-:Y:S02]  /*11470*/  FMUL.FTZ R70, R0.reuse, R70 ;  /* 0x0000004600467220 */ /* 0x040fe40000410000 */
[C---:B------:R-:W-:Y:S04]  /*11480*/  FMUL.FTZ R14, R0.reuse, R114 ;  /* 0x00000072000e7220 */ /* 0x040fe80000410000 */
[----:B------:R-:W-:Y:S02]  /*11490*/  FMUL.FTZ R15, R0, R115 ;  /* 0x00000073000f7220 */ /* 0x000fe40000410000 */
[--C-:B-1----:R-:W-:Y:S01]  /*114a0*/  FFMA.FTZ R3, R146, c[0x0][0x2d0], -R101.reuse ;  /* 0x0000b40092037a23 */ /* 0x102fe20000010865 */
[----:B------:R-:W1:Y:S01]  /*114b0*/  LDSM.16.MT88.4 R112, [R186+0x2100] ;  /* 0x00210000ba70783b */ /* 0x000e620000004200 */
[----:B------:R-:W-:Y:S02]  /*114c0*/  FMUL.FTZ R71, R0, R71 ;  /* 0x0000004700477220 */ /* 0x000fe40000410000 */
[----:B------:R3:W1:Y:S01]  /*114d0*/  MUFU.EX2 R208, R3 ;  /* 0x0000000300d07308 */ /* 0x0006620000000800 */
[C---:B----4-:R-:W-:Y:S03]  /*114e0*/  HMMA.16816.F32.BF16 R12, R136.reuse, R20, R12 ;  /* 0x00000014880c723c */ /* 0x050fe6000004180c */
[C---:B------:R-:W-:Y:S02]  /*114f0*/  FMUL.FTZ R72, R2.reuse, R72 ;  /* 0x0000004802487220 */ /* 0x040fe40000410000 */
[C---:B------:R-:W-:Y:S02]  /*11500*/  FMUL.FTZ R73, R2.reuse, R73 ;  /* 0x0000004902497220 */ /* 0x040fe40000410000 */
[C---:B------:R-:W-:Y:S01]  /*11510*/  FMUL.FTZ R20, R2.reuse, R120 ;  /* 0x0000007802147220 */ /* 0x040fe20000410000 */
[C---:B------:R-:W-:Y:S04]  /*11520*/  HMMA.16816.F32.BF16 R16, R136.reuse, R22, R16 ;  /* 0x000000168810723c */ /* 0x040fe80000041810 */
[----:B------:R-:W-:Y:S02]  /*11530*/  FMUL.FTZ R21, R2, R121 ;  /* 0x0000007902157220 */ /* 0x000fe40000410000 */
[C---:B------:R-:W-:Y:S02]  /*11540*/  FMUL.FTZ R74, R0.reuse, R74 ;  /* 0x0000004a004a7220 */ /* 0x040fe40000410000 */
[C---:B------:R-:W-:Y:S04]  /*11550*/  FMUL.FTZ R22, R0.reuse, R122 ;  /* 0x0000007a00167220 */ /* 0x040fe80000410000 */
[C---:B------:R-:W-:Y:S02]  /*11560*/  FMUL.FTZ R23, R0.reuse, R123 ;  /* 0x0000007b00177220 */ /* 0x040fe40000410000 */
[----:B------:R-:W-:Y:S01]  /*11570*/  LDSM.16.MT88.4 R120, [R186+0x900] ;  /* 0x00090000ba78783b */ /* 0x000fe20000004200 */
[--C-:B---3--:R-:W-:Y:S02]  /*11580*/  FFMA.FTZ R3, R147, c[0x0][0x2d0], -R101.reuse ;  /* 0x0000b40093037a23 */ /* 0x108fe40000010865 */
[----:B------:R-:W-:Y:S02]  /*11590*/  FMUL.FTZ R75, R0, R75 ;  /* 0x0000004b004b7220 */ /* 0x000fe40000410000 */
[C---:B-----5:R-:W-:Y:S01]  /*115a0*/  HMMA.16816.F32.BF16 R20, R136.reuse, R28, R20 ;  /* 0x0000001c8814723c */ /* 0x060fe20000041814 */
[----:B------:R3:W-:Y:S02]  /*115b0*/  MUFU.EX2 R207, R3 ;  /* 0x0000000300cf7308 */ /* 0x0007e40000000800 */
[----:B------:R-:W-:Y:S01]  /*115c0*/  LDSM.16.MT88.4 R144, [R186+0x3900] ;  /* 0x00390000ba90783b */ /* 0x000fe20000004200 */
[C---:B------:R-:W-:Y:S02]  /*115d0*/  FMUL.FTZ R76, R2.reuse, R76 ;  /* 0x0000004c024c7220 */ /* 0x040fe40000410000 */
[C---:B------:R-:W-:Y:S02]  /*115e0*/  FMUL.FTZ R77, R2.reuse, R77 ;  /* 0x0000004d024d7220 */ /* 0x040fe40000410000 */
[C---:B------:R-:W-:Y:S04]  /*115f0*/  HMMA.16816.F32.BF16 R24, R136.reuse, R30, R24 ;  /* 0x0000001e8818723c */ /* 0x040fe80000041818 */
[C---:B------:R-:W-:Y:S02]  /*11600*/  FMUL.FTZ R28, R2.reuse, R128 ;  /* 0x00000080021c7220 */ /* 0x040fe40000410000 */
[----:B------:R-:W-:Y:S02]  /*11610*/  FMUL.FTZ R29, R2, R129 ;  /* 0x00000081021d7220 */ /* 0x000fe40000410000 */
[C---:B------:R-:W-:Y:S04]  /*11620*/  FMUL.FTZ R30, R0.reuse, R130 ;  /* 0x00000082001e7220 */ /* 0x040fe80000410000 */
[C---:B------:R-:W-:Y:S02]  /*11630*/  FMUL.FTZ R31, R0.reuse, R131 ;  /* 0x00000083001f7220 */ /* 0x040fe40000410000 */
[----:B------:R-:W-:Y:S01]  /*11640*/  LDSM.16.MT88.4 R128, [R185+0x2900] ;  /* 0x00290000b980783b */ /* 0x000fe20000004200 */
[----:B------:R-:W-:Y:S02]  /*11650*/  FMUL.FTZ R78, R0, R78 ;  /* 0x0000004e004e7220 */ /* 0x000fe40000410000 */
[----:B---3--:R-:W-:Y:S02]  /*11660*/  FFMA.FTZ R3, R148, c[0x0][0x2d0], -R101 ;  /* 0x0000b40094037a23 */ /* 0x008fe40000010865 */
[C---:B--2---:R-:W-:Y:S02]  /*11670*/  HMMA.16816.F32.BF16 R28, R136.reuse, R104, R28 ;  /* 0x00000068881c723c */ /* 0x044fe4000004181c */
[----:B------:R2:W-:Y:S01]  /*11680*/  MUFU.EX2 R206, R3 ;  /* 0x0000000300ce7308 */ /* 0x0005e20000000800 */
[----:B------:R-:W-:Y:S02]  /*11690*/  FMUL.FTZ R79, R0, R79 ;  /* 0x0000004f004f7220 */ /* 0x000fe40000410000 */
[C---:B------:R-:W-:Y:S02]  /*116a0*/  FMUL.FTZ R80, R2.reuse, R80 ;  /* 0x0000005002507220 */ /* 0x040fe40000410000 */
[----:B------:R-:W-:Y:S01]  /*116b0*/  FMUL.FTZ R81, R2, R81 ;  /* 0x0000005102517220 */ /* 0x000fe20000410000 */
        /* <DEDUP_REMOVED lines=8> */
[----:B------:R-:W4:Y:S03]  /*11740*/  LDSM.16.MT88.4 R108, [R187+0x2100] ;  /* 0x00210000bb6c783b */ /* 0x000f260000004200 */
[--C-:B--2---:R-:W-:Y:S02]  /*11750*/  FFMA.FTZ R3, R149, c[0x0][0x2d0], -R103.reuse ;  /* 0x0000b40095037a23 */ /* 0x104fe40000010867 */
[C---:B------:R-:W-:Y:S02]  /*11760*/  FMUL.FTZ R86, R0.reuse, R86 ;  /* 0x0000005600567220 */ /* 0x040fe40000410000 */
[C---:B-1----:R-:W-:Y:S01]  /*11770*/  HMMA.16816.F32.BF16 R44, R136.reuse, R112, R44 ;  /* 0x00000070882c723c */ /* 0x042fe2000004182c */
[----:B------:R1:W-:Y:S03]  /*11780*/  MUFU.EX2 R183, R3 ;  /* 0x0000000300b77308 */ /* 0x0003e60000000800 */
[----:B------:R-:W-:Y:S02]  /*11790*/  FMUL.FTZ R87, R0, R87 ;  /* 0x0000005700577220 */ /* 0x000fe40000410000 */
[C---:B------:R-:W-:Y:S02]  /*117a0*/  FMUL.FTZ R88, R2.reuse, R88 ;  /* 0x0000005802587220 */ /* 0x040fe40000410000 */
[C---:B------:R-:W-:Y:S01]  /*117b0*/  HMMA.16816.F32.BF16 R48, R136.reuse, R114, R48 ;  /* 0x000000728830723c */ /* 0x040fe20000041830 */
[----:B------:R-:W2:Y:S03]  /*117c0*/  LDSM.16.MT88.4 R112, [R185+0x4100] ;  /* 0x00410000b970783b */ /* 0x000ea60000004200 */
[----:B------:R-:W-:Y:S02]  /*117d0*/  FMUL.FTZ R89, R2, R89 ;  /* 0x0000005902597220 */ /* 0x000fe40000410000 */
[C---:B------:R-:W-:Y:S02]  /*117e0*/  FMUL.FTZ R90, R0.reuse, R90 ;  /* 0x0000005a005a7220 */ /* 0x040fe40000410000 */
[----:B------:R-:W-:Y:S01]  /*117f0*/  FMUL.FTZ R91, R0, R91 ;  /* 0x0000005b005b7220 */ /* 0x000fe20000410000 */
[C---:B---3--:R-:W-:Y:S03]  /*11800*/  HMMA.16816.F32.BF16 R52, R136.reuse, R104, R52 ;  /* 0x000000688834723c */ /* 0x048fe60000041834 */
[C---:B------:R-:W-:Y:S02]  /*11810*/  FMUL.FTZ R92, R2.reuse, R92 ;  /* 0x0000005c025c7220 */ /* 0x040fe40000410000 */
[----:B------:R-:W-:Y:S02]  /*11820*/  FMUL.FTZ R93, R2, R93 ;  /* 0x0000005d025d7220 */ /* 0x000fe40000410000 */
[C---:B------:R-:W-:Y:S01]  /*11830*/  FMUL.FTZ R94, R0.reuse, R94 ;  /* 0x0000005e005e7220 */ /* 0x040fe20000410000 */
[C---:B------:R-:W-:Y:S01]  /*11840*/  HMMA.16816.F32.BF16 R56, R136.reuse, R106, R56 ;  /* 0x0000006a8838723c */ /* 0x040fe20000041838 */
[----:B------:R-:W3:Y:S03]  /*11850*/  LDSM.16.MT88.4 R104, [R186+0x4100] ;  /* 0x00410000ba68783b */ /* 0x000ee60000004200 */
[----:B-1----:R-:W-:Y:S02]  /*11860*/  FFMA.FTZ R3, R151, c[0x0][0x2d0], -R103 ;  /* 0x0000b40097037a23 */ /* 0x002fe40000010867 */
[----:B------:R-:W-:Y:S02]  /*11870*/  FMUL.FTZ R95, R0, R95 ;  /* 0x0000005f005f7220 */ /* 0x000fe40000410000 */
[C---:B----4-:R-:W-:Y:S01]  /*11880*/  HMMA.16816.F32.BF16 R60, R136.reuse, R108, R60 ;  /* 0x0000006c883c723c */ /* 0x050fe2000004183c */
[----:B------:R1:W4:Y:S03]  /*11890*/  MUFU.EX2 R182, R3 ;  /* 0x0000000300b67308 */ /* 0x0003260000000800 */
[C---:B------:R-:W-:Y:S02]  /*118a0*/  FMUL.FTZ R96, R2.reuse, R96 ;  /* 0x0000006002607220 */ /* 0x040fe40000410000 */
[----:B------:R-:W-:Y:S02]  /*118b0*/  FMUL.FTZ R97, R2, R97 ;  /* 0x0000006102617220 */ /* 0x000fe40000410000 */
[C---:B------:R-:W-:Y:S01]  /*118c0*/  HMMA.16816.F32.BF16 R64, R136.reuse, R110, R64 ;  /* 0x0000006e8840723c */ /* 0x040fe20000041840 */
[----:B------:R-:W5:Y:S03]  /*118d0*/  LDSM.16.MT88.4 R108, [R188+0x4100] ;  /* 0x00410000bc6c783b */ /* 0x000f660000004200 */
[C---:B------:R-:W-:Y:S02]  /*118e0*/  FMUL.FTZ R98, R0.reuse, R98 ;  /* 0x0000006200627220 */ /* 0x040fe40000410000 */
[----:B------:R-:W-:Y:S02]  /*118f0*/  FMUL.FTZ R99, R0, R99 ;  /* 0x0000006300637220 */ /* 0x000fe40000410000 */
[C---:B--2---:R-:W-:Y:S04]  /*11900*/  HMMA.16816.F32.BF16 R68, R136.reuse, R112, R68 ;  /* 0x000000708844723c */ /* 0x044fe80000041844 */
[----:B------:R-:W-:Y:S02]  /*11910*/  FFMA.FTZ R2, R2, R220, R215 ;  /* 0x000000dc02027223 */ /* 0x000fe400000100d7 */
[----:B------:R-:W-:Y:S02]  /*11920*/  FFMA.FTZ R0, R0, R221, R213 ;  /* 0x000000dd00007223 */ /* 0x000fe400000100d5 */
[C---:B------:R-:W-:Y:S01]  /*11930*/  HMMA.16816.F32.BF16 R72, R136.reuse, R114, R72 ;  /* 0x000000728848723c */ /* 0x040fe20000041848 */
[----:B------:R-:W2:Y:S03]  /*11940*/  LDSM.16.MT88.4 R112, [R187+0x4100] ;  /* 0x00410000bb70783b */ /* 0x000ea60000004200 */
[--C-:B-1----:R-:W-:Y:S04]  /*11950*/  FFMA.FTZ R3, R150, c[0x0][0x2d0], -R103.reuse ;  /* 0x0000b40096037a23 */ /* 0x102fe80000010867 */
[----:B------:R1:W-:Y:S01]  /*11960*/  MUFU.EX2 R181, R3 ;  /* 0x0000000300b57308 */ /* 0x0003e20000000800 */
[C---:B---3--:R-:W-:Y:S01]  /*11970*/  HMMA.16816.F32.BF16 R76, R136.reuse, R104, R76 ;  /* 0x00000068884c723c */ /* 0x048fe2000004184c */
[----:B------:R-:W-:Y:S06]  /*11980*/  LDSM.16.MT88.4 R148, [R188+0x3900] ;  /* 0x00390000bc94783b */ /* 0x000fec0000004200 */
[----:B------:R-:W-:Y:S01]  /*11990*/  F2FP.BF16.PACK_AB R104, R208, R209 ;  /* 0x000000d1d068723e */ /* 0x000fe200000010ff */
[C---:B------:R-:W-:Y:S04]  /*119a0*/  HMMA.16816.F32.BF16 R80, R136.reuse, R106, R80 ;  /* 0x0000006a8850723c */ /* 0x040fe80000041850 */
[----:B----4-:R-:W-:Y:S03]  /*119b0*/  F2FP.BF16.PACK_AB R105, R182, R183 ;  /* 0x000000b7b669723e */ /* 0x010fe600000010ff */
[----:B------:R-:W-:Y:S01]  /*119c0*/  F2FP.BF16.PACK_AB R106, R206, R207 ;  /* 0x000000cfce6a723e */ /* 0x000fe200000010ff */
[C---:B-----5:R-:W-:Y:S04]  /*119d0*/  HMMA.16816.F32.BF16 R84, R136.reuse, R108, R84 ;  /* 0x0000006c8854723c */ /* 0x060fe80000041854 */
[----:B-1----:R-:W-:Y:S04]  /*119e0*/  FFMA.FTZ R3, R152, c[0x0][0x2d0], -R103 ;  /* 0x0000b40098037a23 */ /* 0x002fe80000010867 */
[C---:B------:R-:W-:Y:S01]  /*119f0*/  HMMA.16816.F32.BF16 R88, R136.reuse, R110, R88 ;  /* 0x0000006e8858723c */ /* 0x040fe20000041858 */
[----:B------:R-:W1:Y:S01]  /*11a00*/  LDSM.16.MT88.4 R108, [R188+0x900] ;  /* 0x00090000bc6c783b */ /* 0x000e620000004200 */
[----:B------:R3:W4:Y:S06]  /*11a10*/  MUFU.EX2 R180, R3 ;  /* 0x0000000300b47308 */ /* 0x00072c0000000800 */
[C---:B--2---:R-:W-:Y:S08]  /*11a20*/  HMMA.16816.F32.BF16 R92, R136.reuse, R112, R92 ;  /* 0x00000070885c723c */ /* 0x044ff0000004185c */
[----:B------:R-:W-:Y:S01]  /*11a30*/  HMMA.16816.F32.BF16 R96, R136, R114, R96 ;  /* 0x000000728860723c */ /* 0x000fe20000041860 */
[----:B------:R-:W2:Y:S08]  /*11a40*/  LDSM.16.MT88.4 R112, [R187+0x2900] ;  /* 0x00290000bb70783b */ /* 0x000eb00000004200 */
[----:B------:R-:W-:Y:S03]  /*11a50*/  LDSM.16.MT88.4 R136, [R188+0x3100] ;  /* 0x00310000bc88783b */ /* 0x000fe60000004200 */
[--C-:B---3--:R-:W-:Y:S01]  /*11a60*/  FFMA.FTZ R3, R153, c[0x0][0x2d0], -R101.reuse ;  /* 0x0000b40099037a23 */ /* 0x108fe20000010865 */
[----:B----4-:R-:W-:Y:S03]  /*11a70*/  F2FP.BF16.PACK_AB R107, R180, R181 ;  /* 0x000000b5b46b723e */ /* 0x010fe600000010ff */
[----:B------:R3:W-:Y:S04]  /*11a80*/  MUFU.EX2 R179, R3 ;  /* 0x0000000300b37308 */ /* 0x0007e80000000800 */
[C---:B------:R-:W-:Y:S08]  /*11a90*/  HMMA.16816.F32.BF16 R4, R104.reuse, R116, R4 ;  /* 0x000000746804723c */ /* 0x040ff00000041804 */
[C---:B------:R-:W-:Y:S01]  /*11aa0*/  HMMA.16816.F32.BF16 R8, R104.reuse, R118, R8 ;  /* 0x000000766808723c */ /* 0x040fe20000041808 */
[----:B------:R-:W-:Y:S07]  /*11ab0*/  LDSM.16.MT88.4 R116, [R186+0x4900] ;  /* 0x00490000ba74783b */ /* 0x000fee0000004200 */
[C---:B------:R-:W-:Y:S04]  /*11ac0*/  HMMA.16816.F32.BF16 R12, R104.reuse, R120, R12 ;  /* 0x00000078680c723c */ /* 0x040fe8000004180c */
[--C-:B---3--:R-:W-:Y:S04]  /*11ad0*/  FFMA.FTZ R3, R156, c[0x0][0x2d0], -R101.reuse ;  /* 0x0000b4009c037a23 */ /* 0x108fe80000010865 */
[C---:B------:R-:W-:Y:S01]  /*11ae0*/  HMMA.16816.F32.BF16 R16, R104.reuse, R122, R16 ;  /* 0x0000007a6810723c */ /* 0x040fe20000041810 */
[----:B------:R3:W4:Y:S01]  /*11af0*/  MUFU.EX2 R178, R3 ;  /* 0x0000000300b27308 */ /* 0x0007220000000800 */
[----:B------:R-:W-:Y:S06]  /*11b00*/  LDSM.16.MT88.4 R120, [R188+0x4900] ;  /* 0x00490000bc78783b */ /* 0x000fec0000004200 */
[C---:B-1----:R-:W-:Y:S08]  /*11b10*/  HMMA.16816.F32.BF16 R20, R104.reuse, R108, R20 ;  /* 0x0000006c6814723c */ /* 0x042ff00000041814 */
[C---:B------:R-:W-:Y:S01]  /*11b20*/  HMMA.16816.F32.BF16 R24, R104.reuse, R110, R24 ;  /* 0x0000006e6818723c */ /* 0x040fe20000041818 */
[----:B------:R-:W1:Y:S07]  /*11b30*/  LDSM.16.MT88.4 R108, [R185+0x4900] ;  /* 0x00490000b96c783b */ /* 0x000e6e0000004200 */
[C---:B------:R-:W-:Y:S04]  /*11b40*/  HMMA.16816.F32.BF16 R28, R104.reuse, R124, R28 ;  /* 0x0000007c681c723c */ /* 0x040fe8000004181c */
[--C-:B---3--:R-:W-:Y:S04]  /*11b50*/  FFMA.FTZ R3, R154, c[0x0][0x2d0], -R101.reuse ;  /* 0x0000b4009a037a23 */ /* 0x108fe80000010865 */
[C---:B------:R-:W-:Y:S01]  /*11b60*/  HMMA.16816.F32.BF16 R32, R104.reuse, R126, R32 ;  /* 0x0000007e6820723c */ /* 0x040fe20000041820 */
[----:B------:R3:W-:Y:S01]  /*11b70*/  MUFU.EX2 R177, R3 ;  /* 0x0000000300b17308 */ /* 0x0007e20000000800 */
[----:B------:R-:W-:Y:S06]  /*11b80*/  LDSM.16.MT88.4 R124, [R186+0x1100] ;  /* 0x00110000ba7c783b */ /* 0x000fec0000004200 */
[C---:B------:R-:W-:Y:S08]  /*11b90*/  HMMA.16816.F32.BF16 R36, R104.reuse, R128, R36 ;  /* 0x000000806824723c */ /* 0x040ff00000041824 */
[C---:B------:R-:W-:Y:S01]  /*11ba0*/  HMMA.16816.F32.BF16 R40, R104.reuse, R130, R40 ;  /* 0x000000826828723c */ /* 0x040fe20000041828 */
[----:B------:R-:W-:Y:S07]  /*11bb0*/  LDSM.16.MT88.4 R128, [R187+0x1100] ;  /* 0x00110000bb80783b */ /* 0x000fee0000004200 */
[C---:B------:R-:W-:Y:S04]  /*11bc0*/  HMMA.16816.F32.BF16 R44, R104.reuse, R132, R44 ;  /* 0x00000084682c723c */ /* 0x040fe8000004182c */
[----:B---3--:R-:W-:Y:S02]  /*11bd0*/  FFMA.FTZ R3, R155, c[0x0][0x2d0], -R101 ;  /* 0x0000b4009b037a23 */ /* 0x008fe40000010865 */
[----:B------:R-:W-:Y:S02]  /*11be0*/  LDSM.16.MT88.4 R152, [R187+0x3900] ;  /* 0x00390000bb98783b */ /* 0x000fe40000004200 */
[C---:B------:R-:W-:Y:S01]  /*11bf0*/  HMMA.16816.F32.BF16 R48, R104.reuse, R134, R48 ;  /* 0x000000866830723c */ /* 0x040fe20000041830 */
[----:B------:R3:W5:Y:S05]  /*11c00*/  MUFU.EX2 R176, R3 ;  /* 0x0000000300b07308 */ /* 0x00076a0000000800 */
[----:B------:R-:W-:Y:S02]  /*11c10*/  LDSM.16.MT88.4 R132, [R186+0x3100] ;  /* 0x00310000ba84783b */ /* 0x000fe40000004200 */
[C---:B------:R-:W-:Y:S08]  /*11c20*/  HMMA.16816.F32.BF16 R52, R104.reuse, R140, R52 ;  /* 0x0000008c6834723c */ /* 0x040ff00000041834 */
[C---:B------:R-:W-:Y:S01]  /*11c30*/  HMMA.16816.F32.BF16 R56, R104.reuse, R142, R56 ;  /* 0x0000008e6838723c */ /* 0x040fe20000041838 */
[----:B------:R-:W-:Y:S07]  /*11c40*/  LDSM.16.MT88.4 R140, [R185+0x3900] ;  /* 0x00390000b98c783b */ /* 0x000fee0000004200 */
[C---:B--2---:R-:W-:Y:S04]  /*11c50*/  HMMA.16816.F32.BF16 R60, R104.reuse, R112, R60 ;  /* 0x00000070683c723c */ /* 0x044fe8000004183c */
[--C-:B---3--:R-:W-:Y:S04]  /*11c60*/  FFMA.FTZ R3, R158, c[0x0][0x2d0], -R103.reuse ;  /* 0x0000b4009e037a23 */ /* 0x108fe80000010867 */
[C---:B------:R-:W-:Y:S01]  /*11c70*/  HMMA.16816.F32.BF16 R64, R104.reuse, R114, R64 ;  /* 0x000000726840723c */ /* 0x040fe20000041840 */
[----:B------:R2:W-:Y:S01]  /*11c80*/  MUFU.EX2 R175, R3 ;  /* 0x0000000300af7308 */ /* 0x0005e20000000800 */
[----:B------:R-:W3:Y:S06]  /*11c90*/  LDSM.16.MT88.4 R112, [R187+0x4900] ;  /* 0x00490000bb70783b */ /* 0x000eec0000004200 */
[C---:B-1----:R-:W-:Y:S08]  /*11ca0*/  HMMA.16816.F32.BF16 R68, R104.reuse, R108, R68 ;  /* 0x0000006c6844723c */ /* 0x042ff00000041844 */
[C---:B------:R-:W-:Y:S01]  /*11cb0*/  HMMA.16816.F32.BF16 R72, R104.reuse, R110, R72 ;  /* 0x0000006e6848723c */ /* 0x040fe20000041848 */
[----:B------:R-:W1:Y:S07]  /*11cc0*/  LDSM.16.MT88.4 R108, [R185+0x1100] ;  /* 0x00110000b96c783b */ /* 0x000e6e0000004200 */
[C---:B------:R-:W-:Y:S04]  /*11cd0*/  HMMA.16816.F32.BF16 R76, R104.reuse, R116, R76 ;  /* 0x00000074684c723c */ /* 0x040fe8000004184c */
[--C-:B--2---:R-:W-:Y:S04]  /*11ce0*/  FFMA.FTZ R3, R159, c[0x0][0x2d0], -R103.reuse ;  /* 0x0000b4009f037a23 */ /* 0x104fe80000010867 */
[C---:B------:R-:W-:Y:S01]  /*11cf0*/  HMMA.16816.F32.BF16 R80, R104.reuse, R118, R80 ;  /* 0x000000766850723c */ /* 0x040fe20000041850 */
[----:B------:R2:W1:Y:S01]  /*11d00*/  MUFU.EX2 R174, R3 ;  /* 0x0000000300ae7308 */ /* 0x0004620000000800 */
[----:B------:R-:W1:Y:S06]  /*11d10*/  LDSM.16.MT88.4 R116, [R188+0x1100] ;  /* 0x00110000bc74783b */ /* 0x000e6c0000004200 */
[C---:B------:R-:W-:Y:S08]  /*11d20*/  HMMA.16816.F32.BF16 R84, R104.reuse, R120, R84 ;  /* 0x000000786854723c */ /* 0x040ff00000041854 */
[C---:B------:R-:W-:Y:S01]  /*11d30*/  HMMA.16816.F32.BF16 R88, R104.reuse, R122, R88 ;  /* 0x0000007a6858723c */ /* 0x040fe20000041858 */
[----:B------:R-:W1:Y:S07]  /*11d40*/  LDSM.16.MT88.4 R120, [R185+0x3100] ;  /* 0x00310000b978783b */ /* 0x000e6e0000004200 */
[C---:B---3--:R-:W-:Y:S04]  /*11d50*/  HMMA.16816.F32.BF16 R92, R104.reuse, R112, R92 ;  /* 0x00000070685c723c */ /* 0x048fe8000004185c */
[--C-:B--2---:R-:W-:Y:S02]  /*11d60*/  FFMA.FTZ R3, R157, c[0x0][0x2d0], -R103.reuse ;  /* 0x0000b4009d037a23 */ /* 0x104fe40000010867 */
[----:B------:R-:W-:Y:S02]  /*11d70*/  LDSM.16.MT88.4 R156, [R185+0x5900] ;  /* 0x00590000b99c783b */ /* 0x000fe40000004200 */
[----:B------:R-:W-:Y:S01]  /*11d80*/  HMMA.16816.F32.BF16 R96, R104, R114, R96 ;  /* 0x000000726860723c */ /* 0x000fe20000041860 */
[----:B------:R2:W-:Y:S05]  /*11d90*/  MUFU.EX2 R173, R3 ;  /* 0x0000000300ad7308 */ /* 0x0005ea0000000800 */
[----:B------:R-:W-:Y:S01]  /*11da0*/  LDSM.16.MT88.4 R112, [R185+0x5100] ;  /* 0x00510000b970783b */ /* 0x000fe20000004200 */
[----:B----4-:R-:W-:Y:S02]  /*11db0*/  F2FP.BF16.PACK_AB R104, R178, R179 ;  /* 0x000000b3b268723e */ /* 0x010fe400000010ff */
[----:B-----5:R-:W-:Y:S03]  /*11dc0*/  F2FP.BF16.PACK_AB R106, R176, R177 ;  /* 0x000000b1b06a723e */ /* 0x020fe600000010ff */
[----:B-1----:R-:W-:Y:S01]  /*11dd0*/  F2FP.BF16.PACK_AB R105, R174, R175 ;  /* 0x000000afae69723e */ /* 0x002fe200000010ff */
[----:B--2---:R-:W-:Y:S04]  /*11de0*/  FFMA.FTZ R3, R160, c[0x0][0x2d0], -R103 ;  /* 0x0000b400a0037a23 */ /* 0x004fe80000010867 */
[----:B------:R1:W2:Y:S02]  /*11df0*/  MUFU.EX2 R172, R3 ;  /* 0x0000000300ac7308 */ /* 0x0002a40000000800 */
[--C-:B-1----:R-:W-:Y:S01]  /*11e00*/  FFMA.FTZ R3, R161, c[0x0][0x2d0], -R101.reuse ;  /* 0x0000b400a1037a23 */ /* 0x102fe20000010865 */
[----:B--2---:R-:W-:Y:S07]  /*11e10*/  F2FP.BF16.PACK_AB R107, R172, R173 ;  /* 0x000000adac6b723e */ /* 0x004fee00000010ff */
[----:B------:R1:W-:Y:S01]  /*11e20*/  MUFU.EX2 R171, R3 ;  /* 0x0000000300ab7308 */ /* 0x0003e20000000800 */
[C---:B------:R-:W-:Y:S08]  /*11e30*/  HMMA.16816.F32.BF16 R4, R104.reuse, R108, R4 ;  /* 0x0000006c6804723c */ /* 0x040ff00000041804 */
[C---:B------:R-:W-:Y:S01]  /*11e40*/  HMMA.16816.F32.BF16 R8, R104.reuse, R110, R8 ;  /* 0x0000006e6808723c */ /* 0x040fe20000041808 */
[----:B------:R-:W2:Y:S07]  /*11e50*/  LDSM.16.MT88.4 R108, [R187+0x3100] ;  /* 0x00310000bb6c783b */ /* 0x000eae0000004200 */
[C---:B------:R-:W-:Y:S04]  /*11e60*/  HMMA.16816.F32.BF16 R12, R104.reuse, R124, R12 ;  /* 0x0000007c680c723c */ /* 0x040fe8000004180c */
[--C-:B-1----:R-:W-:Y:S04]  /*11e70*/  FFMA.FTZ R3, R163, c[0x0][0x2d0], -R101.reuse ;  /* 0x0000b400a3037a23 */ /* 0x102fe80000010865 */
[C---:B------:R-:W-:Y:S01]  /*11e80*/  HMMA.16816.F32.BF16 R16, R104.reuse, R126, R16 ;  /* 0x0000007e6810723c */ /* 0x040fe20000041810 */
[----:B------:R1:W3:Y:S01]  /*11e90*/  MUFU.EX2 R170, R3 ;  /* 0x0000000300aa7308 */ /* 0x0002e20000000800 */
[----:B------:R-:W-:Y:S06]  /*11ea0*/  LDSM.16.MT88.4 R124, [R188+0x1900] ;  /* 0x00190000bc7c783b */ /* 0x000fec0000004200 */
[C---:B------:R-:W-:Y:S08]  /*11eb0*/  HMMA.16816.F32.BF16 R20, R104.reuse, R116, R20 ;  /* 0x000000746814723c */ /* 0x040ff00000041814 */
[C---:B------:R-:W-:Y:S01]  /*11ec0*/  HMMA.16816.F32.BF16 R24, R104.reuse, R118, R24 ;  /* 0x000000766818723c */ /* 0x040fe20000041818 */
[----:B------:R-:W4:Y:S07]  /*11ed0*/  LDSM.16.MT88.4 R116, [R186+0x5100] ;  /* 0x00510000ba74783b */ /* 0x000f2e0000004200 */
[C---:B------:R-:W-:Y:S04]  /*11ee0*/  HMMA.16816.F32.BF16 R28, R104.reuse, R128, R28 ;  /* 0x00000080681c723c */ /* 0x040fe8000004181c */
[--C-:B-1----:R-:W-:Y:S04]  /*11ef0*/  FFMA.FTZ R3, R162, c[0x0][0x2d0], -R101.reuse ;  /* 0x0000b400a2037a23 */ /* 0x102fe80000010865 */
[C---:B------:R-:W-:Y:S01]  /*11f00*/  HMMA.16816.F32.BF16 R32, R104.reuse, R130, R32 ;  /* 0x000000826820723c */ /* 0x040fe20000041820 */
[----:B------:R1:W-:Y:S07]  /*11f10*/  MUFU.EX2 R169, R3 ;  /* 0x0000000300a97308 */ /* 0x0003ee0000000800 */
[C---:B------:R-:W-:Y:S08]  /*11f20*/  HMMA.16816.F32.BF16 R36, R104.reuse, R120, R36 ;  /* 0x000000786824723c */ /* 0x040ff00000041824 */
[C---:B------:R-:W-:Y:S01]  /*11f30*/  HMMA.16816.F32.BF16 R40, R104.reuse, R122, R40 ;  /* 0x0000007a6828723c */ /* 0x040fe20000041828 */
[----:B------:R-:W5:Y:S07]  /*11f40*/  LDSM.16.MT88.4 R120, [R188+0x5100] ;  /* 0x00510000bc78783b */ /* 0x000f6e0000004200 */
[C---:B------:R-:W-:Y:S04]  /*11f50*/  HMMA.16816.F32.BF16 R44, R104.reuse, R132, R44 ;  /* 0x00000084682c723c */ /* 0x040fe8000004182c */
[----:B-1----:R-:W-:Y:S04]  /*11f60*/  FFMA.FTZ R3, R164, c[0x0][0x2d0], -R101 ;  /* 0x0000b400a4037a23 */ /* 0x002fe80000010865 */
[C---:B------:R-:W-:Y:S01]  /*11f70*/  HMMA.16816.F32.BF16 R48, R104.reuse, R134, R48 ;  /* 0x000000866830723c */ /* 0x040fe20000041830 */
[----:B------:R1:W1:Y:S01]  /*11f80*/  MUFU.EX2 R163, R3 ;  /* 0x0000000300a37308 */ /* 0x0002620000000800 */
[----:B------:R-:W-:Y:S06]  /*11f90*/  LDSM.16.MT88.4 R132, [R187+0x1900] ;  /* 0x00190000bb84783b */ /* 0x000fec0000004200 */
[C---:B------:R-:W-:Y:S07]  /*11fa0*/  HMMA.16816.F32.BF16 R52, R104.reuse, R136, R52 ;  /* 0x000000886834723c */ /* 0x040fee0000041834 */
[----:B---3--:R-:W-:Y:S01]  /*11fb0*/  F2FP.BF16.PACK_AB R136, R170, R171 ;  /* 0x000000abaa88723e */ /* 0x008fe200000010ff */
[C---:B------:R-:W-:Y:S08]  /*11fc0*/  HMMA.16816.F32.BF16 R56, R104.reuse, R138, R56 ;  /* 0x0000008a6838723c */ /* 0x040ff00000041838 */
[C---:B--2---:R-:W-:Y:S04]  /*11fd0*/  HMMA.16816.F32.BF16 R60, R104.reuse, R108, R60 ;  /* 0x0000006c683c723c */ /* 0x044fe8000004183c */
[--C-:B-1----:R-:W-:Y:S01]  /*11fe0*/  FFMA.FTZ R3, R165, c[0x0][0x2d0], -R103.reuse ;  /* 0x0000b400a5037a23 */ /* 0x102fe20000010867 */
[----:B------:R-:W-:Y:S03]  /*11ff0*/  F2FP.BF16.PACK_AB R138, R163, R169 ;  /* 0x000000a9a38a723e */ /* 0x000fe600000010ff */
[C---:B------:R-:W-:Y:S01]  /*12000*/  HMMA.16816.F32.BF16 R64, R104.reuse, R110, R64 ;  /* 0x0000006e6840723c */ /* 0x040fe20000041840 */
[----:B------:R1:W-:Y:S01]  /*12010*/  MUFU.EX2 R162, R3 ;  /* 0x0000000300a27308 */ /* 0x0003e20000000800 */
[----:B------:R-:W2:Y:S06]  /*12020*/  LDSM.16.MT88.4 R108, [R187+0x5100] ;  /* 0x00510000bb6c783b */ /* 0x000eac0000004200 */
[C---:B------:R-:W-:Y:S08]  /*12030*/  HMMA.16816.F32.BF16 R68, R104.reuse, R112, R68 ;  /* 0x000000706844723c */ /* 0x040ff00000041844 */
[C---:B------:R-:W-:Y:S01]  /*12040*/  HMMA.16816.F32.BF16 R72, R104.reuse, R114, R72 ;  /* 0x000000726848723c */ /* 0x040fe20000041848 */
[----:B------:R-:W3:Y:S07]  /*12050*/  LDSM.16.MT88.4 R112, [R185+0x1900] ;  /* 0x00190000b970783b */ /* 0x000eee0000004200 */
[C---:B----4-:R-:W-:Y:S04]  /*12060*/  HMMA.16816.F32.BF16 R76, R104.reuse, R116, R76 ;  /* 0x00000074684c723c */ /* 0x050fe8000004184c */
[--C-:B-1----:R-:W-:Y:S04]  /*12070*/  FFMA.FTZ R3, R167, c[0x0][0x2d0], -R103.reuse ;  /* 0x0000b400a7037a23 */ /* 0x102fe80000010867 */
[C---:B------:R-:W-:Y:S01]  /*12080*/  HMMA.16816.F32.BF16 R80, R104.reuse, R118, R80 ;  /* 0x000000766850723c */ /* 0x040fe20000041850 */
[----:B------:R1:W4:Y:S01]  /*12090*/  MUFU.EX2 R161, R3 ;  /* 0x0000000300a17308 */ /* 0x0003220000000800 */
[----:B------:R-:W3:Y:S06]  /*120a0*/  LDSM.16.MT88.4 R116, [R186+0x1900] ;  /* 0x00190000ba74783b */ /* 0x000eec0000004200 */
[C---:B-----5:R-:W-:Y:S08]  /*120b0*/  HMMA.16816.F32.BF16 R84, R104.reuse, R120, R84 ;  /* 0x000000786854723c */ /* 0x060ff00000041854 */
[C---:B------:R-:W-:Y:S08]  /*120c0*/  HMMA.16816.F32.BF16 R88, R104.reuse, R122, R88 ;  /* 0x0000007a6858723c */ /* 0x040ff00000041858 */
[C---:B--2---:R-:W-:Y:S04]  /*120d0*/  HMMA.16816.F32.BF16 R92, R104.reuse, R108, R92 ;  /* 0x0000006c685c723c */ /* 0x044fe8000004185c */
[--C-:B-1----:R-:W-:Y:S01]  /*120e0*/  FFMA.FTZ R3, R166, c[0x0][0x2d0], -R103.reuse ;  /* 0x0000b400a6037a23 */ /* 0x102fe20000010867 */
[----:B----4-:R-:W-:Y:S03]  /*120f0*/  F2FP.BF16.PACK_AB R137, R161, R162 ;  /* 0x000000a2a189723e */ /* 0x010fe600000010ff */
[----:B------:R-:W-:Y:S01]  /*12100*/  HMMA.16816.F32.BF16 R96, R104, R110, R96 ;  /* 0x0000006e6860723c */ /* 0x000fe20000041860 */
[----:B------:R1:W-:Y:S03]  /*12110*/  MUFU.EX2 R160, R3 ;  /* 0x0000000300a07308 */ /* 0x0003e60000000800 */
[----:B-1----:R-:W-:Y:S01]  /*12120*/  FFMA.FTZ R3, R168, c[0x0][0x2d0], -R103 ;  /* 0x0000b400a8037a23 */ /* 0x002fe20000010867 */
[----:B------:R-:W-:Y:S06]  /*12130*/  MOV R103, R100 ;  /* 0x0000006400677202 */ /* 0x000fec0000000f00 */
[----:B------:R-:W1:Y:S02]  /*12140*/  MUFU.EX2 R101, R3 ;  /* 0x0000000300657308 */ /* 0x000e640000000800 */
[----:B-1----:R-:W-:Y:S01]  /*12150*/  F2FP.BF16.PACK_AB R139, R101, R160 ;  /* 0x000000a0658b723e */ /* 0x002fe200000010ff */
[----:B------:R-:W-:Y:S02]  /*12160*/  FADD.FTZ R3, R218, R2 ;  /* 0x00000002da037221 */ /* 0x000fe40000010000 */
[----:B------:R-:W-:Y:S02]  /*12170*/  FADD.FTZ R2, R212, R0 ;  /* 0x00000000d4027221 */ /* 0x000fe40000010000 */
[----:B------:R-:W-:Y:S02]  /*12180*/  FADD.FTZ R0, R217, R3 ;  /* 0x00000003d9007221 */ /* 0x000fe40000010000 */
[C---:B---3--:R-:W-:Y:S01]  /*12190*/  HMMA.16816.F32.BF16 R104, R136.reuse, R112, R4 ;  /* 0x000000708868723c */ /* 0x048fe20000041804 */
[----:B------:R-:W1:Y:S04]  /*121a0*/  LDSM.16.MT88.4 R4, [R186+0x5900] ;  /* 0x00590000ba04783b */ /* 0x000e680000004200 */
[----:B------:R-:W-:Y:S02]  /*121b0*/  FADD.FTZ R2, R211, R2 ;  /* 0x00000002d3027221 */ /* 0x000fe40000010000 */
[----:B------:R-:W-:Y:S01]  /*121c0*/  FADD.FTZ R0, R216, R0 ;  /* 0x00000000d8007221 */ /* 0x000fe20000010000 */
[C---:B------:R-:W-:Y:S01]  /*121d0*/  HMMA.16816.F32.BF16 R108, R136.reuse, R114, R8 ;  /* 0x00000072886c723c */ /* 0x040fe20000041808 */
[----:B------:R-:W2:Y:S03]  /*121e0*/  LDSM.16.MT88.4 R8, [R188+0x5900] ;  /* 0x00590000bc08783b */ /* 0x000ea60000004200 */
[----:B------:R-:W-:Y:S02]  /*121f0*/  FADD.FTZ R2, R210, R2 ;  /* 0x00000002d2027221 */ /* 0x000fe40000010000 */
[----:B------:R-:W-:Y:S02]  /*12200*/  FADD.FTZ R0, R209, R0 ;  /* 0x00000000d1007221 */ /* 0x000fe40000010000 */
[C---:B------:R-:W-:Y:S01]  /*12210*/  HMMA.16816.F32.BF16 R112, R136.reuse, R116, R12 ;  /* 0x000000748870723c */ /* 0x040fe2000004180c */
[----:B------:R-:W3:Y:S03]  /*12220*/  LDSM.16.MT88.4 R12, [R187+0x5900] ;  /* 0x00590000bb0c783b */ /* 0x000ee60000004200 */
        /* <DEDUP_REMOVED lines=33> */
[----:B------:R-:W-:Y:S01]  /*12440*/  FADD.FTZ R221, R101, R0 ;  /* 0x0000000065dd7221 */ /* 0x000fe20000010000 */
[----:B------:R-:W-:Y:S03]  /*12450*/  MOV R101, R102 ;  /* 0x0000006600657202 */ /* 0x000fe60000000f00 */
[C---:B------:R-:W-:Y:S08]  /*12460*/  HMMA.16816.F32.BF16 R60, R136.reuse, R152, R60 ;  /* 0x00000098883c723c */ /* 0x040ff0000004183c */
[C---:B------:R-:W-:Y:S08]  /*12470*/  HMMA.16816.F32.BF16 R64, R136.reuse, R154, R64 ;  /* 0x0000009a8840723c */ /* 0x040ff00000041840 */
[C---:B------:R-:W-:Y:S08]  /*12480*/  HMMA.16816.F32.BF16 R68, R136.reuse, R156, R68 ;  /* 0x0000009c8844723c */ /* 0x040ff00000041844 */
[C---:B------:R-:W-:Y:S08]  /*12490*/  HMMA.16816.F32.BF16 R72, R136.reuse, R158, R72 ;  /* 0x0000009e8848723c */ /* 0x040ff00000041848 */
[C---:B-1----:R-:W-:Y:S08]  /*124a0*/  HMMA.16816.F32.BF16 R76, R136.reuse, R4, R76 ;  /* 0x00000004884c723c */ /* 0x042ff0000004184c */
[C---:B------:R-:W-:Y:S08]  /*124b0*/  HMMA.16816.F32.BF16 R80, R136.reuse, R6, R80 ;  /* 0x000000068850723c */ /* 0x040ff00000041850 */
[C---:B--2---:R-:W-:Y:S08]  /*124c0*/  HMMA.16816.F32.BF16 R84, R136.reuse, R8, R84 ;  /* 0x000000088854723c */ /* 0x044ff00000041854 */
[C---:B------:R-:W-:Y:S08]  /*124d0*/  HMMA.16816.F32.BF16 R88, R136.reuse, R10, R88 ;  /* 0x0000000a8858723c */ /* 0x040ff00000041858 */
[C---:B---3--:R-:W-:Y:S08]  /*124e0*/  HMMA.16816.F32.BF16 R92, R136.reuse, R12, R92 ;  /* 0x0000000c885c723c */ /* 0x048ff0000004185c */
[----:B------:R-:W-:Y:S01]  /*124f0*/  HMMA.16816.F32.BF16 R96, R136, R14, R96 ;  /* 0x0000000e8860723c */ /* 0x000fe20000041860 */
[----:B------:R-:W-:-:S07]  /*12500*/  @P0 BRA `(.L_x_433) ;  /* 0xffffd05000000947 */ /* 0x000fce000383ffff */
.L_x_422:
[----:B------:R-:W-:-:S13]  /*12510*/  ISETP.GE.AND P0, PT, R201, R225, PT ;  /* 0x000000e1c900720c */ /* 0x000fda0003f06270 */
[----:B------:R-:W-:Y:S05]  /*12520*/  @!P0 BRA `(.L_x_434) ;  /* 0x0000398000008947 */ /* 0x000fea0003800000 */
[C---:B------:R-:W-:Y:S01]  /*12530*/  IADD3 R0, R214.reuse, 0x40, RZ ;  /* 0x00000040d6007810 */ /* 0x040fe20007ffe0ff */
[----:B------:R-:W-:Y:S01]  /*12540*/  IMAD.MOV.U32 R103, RZ, RZ, R100 ;  /* 0x000000ffff677224 */ /* 0x000fe200078e0064 */
[----:B------:R-:W-:Y:S01]  /*12550*/  ISETP.GE.AND P2, PT, R214, c[0x0][0x1d4], PT ;  /* 0x00007500d6007a0c */ /* 0x000fe20003f46270 */
[----:B------:R-:W-:Y:S01]  /*12560*/  IMAD.MOV.U32 R101, RZ, RZ, R102 ;  /* 0x000000ffff657224 */ /* 0x000fe200078e0066 */
[----:B------:R-:W-:Y:S02]  /*12570*/  ISETP.GE.AND P3, PT, R0, c[0x0][0x1d4], PT ;  /* 0x0000750000007a0c */ /* 0x000fe40003f66270 */
.L_x_452:
[----:B------:R-:W1:Y:S01]  /*12580*/  S2R R4, SR_CTAID.Y ;  /* 0x0000000000047919 */ /* 0x000e620000002600 */
[----:B------:R-:W-:Y:S04]  /*12590*/  DEPBAR.LE SB0, 0x0 ;  /* 0x000080000000791a */ /* 0x000fe80000000000 */
[----:B------:R-:W-:Y:S01]  /*125a0*/  WARPSYNC 0xffffffff ;  /* 0xffffffff00007948 */ /* 0x000fe20003800000 */
[----:B------:R-:W-:Y:S01]  /*125b0*/  BAR.SYNC.DEFER_BLOCKING 0x0 ;  /* 0x0000000000007b1d */ /* 0x000fe20000010000 */
[----:B------:R-:W-:Y:S01]  /*125c0*/  SHF.R.S32.HI R0, RZ, 0x1f, R205 ;  /* 0x0000001fff007819 */ /* 0x000fe200000114cd */
[----:B------:R-:W-:Y:S01]  /*125d0*/  IMAD.WIDE.U32 R2, R205, c[0x0][0x208], RZ ;  /* 0x00008200cd027a25 */ /* 0x000fe200078e00ff */
[----:B------:R-:W-:Y:S03]  /*125e0*/  SHF.R.S32.HI R5, RZ, 0x1f, R202 ;  /* 0x0000001fff057819 */ /* 0x000fe600000114ca */
[----:B------:R-:W-:Y:S02]  /*125f0*/  IMAD R0, R0, c[0x0][0x208], RZ ;  /* 0x0000820000007a24 */ /* 0x000fe400078e02ff */
[----:B------:R-:W-:Y:S02]  /*12600*/  IMAD R5, R5, c[0x0][0x218], RZ ;  /* 0x0000860005057a24 */ /* 0x000fe400078e02ff */
[----:B------:R-:W-:Y:S02]  /*12610*/  IMAD R0, R205, c[0x0][0x20c], R0 ;  /* 0x00008300cd007a24 */ /* 0x000fe400078e0200 */
[----:B------:R-:W-:Y:S03]  /*12620*/  IMAD R5, R202, c[0x0][0x21c], R5 ;  /* 0x00008700ca057a24 */ /* 0x000fe600078e0205 */
[----:B------:R-:W-:Y:S01]  /*12630*/  IADD3 R3, R3, R0, RZ ;  /* 0x0000000003037210 */ /* 0x000fe20007ffe0ff */
[----:B-1----:R-:W-:Y:S04]  /*12640*/  IMAD.WIDE.U32 R6, R4, c[0x0][0x210], RZ ;  /* 0x0000840004067a25 */ /* 0x002fe800078e00ff */
[----:B------:R-:W-:Y:S01]  /*12650*/  IMAD.WIDE.U32 R2, R202, c[0x0][0x218], R2 ;  /* 0x00008600ca027a25 */ /* 0x000fe200078e0002 */
[----:B------:R1:W2:Y:S04]  /*12660*/  LDSM.16.M88.4 R32, [R192+0xc100] ;  /* 0x00c10000c020783b */ /* 0x0002a80000000200 */
[----:B------:R-:W-:Y:S01]  /*12670*/  IADD3 R0, P0, R6, R2, RZ ;  /* 0x0000000206007210 */ /* 0x000fe20007f1e0ff */
[----:B------:R1:W3:Y:S03]  /*12680*/  LDSM.16.M88.4 R8, [R184+0x6100] ;  /* 0x00610000b808783b */ /* 0x0002e60000000200 */
[----:B------:R-:W-:Y:S01]  /*12690*/  IADD3.X R5, R240, R3, R5, P0, !PT ;  /* 0x00000003f0057210 */ /* 0x000fe200007fe405 */
[----:B------:R1:W4:Y:S01]  /*126a0*/  LDSM.16.M88.4 R16, [R184+0x6900] ;  /* 0x00690000b810783b */ /* 0x0003220000000200 */
[C---:B------:R-:W-:Y:S03]  /*126b0*/  LEA R6, P0, R0.reuse, c[0x0][0x1f8], 0x1 ;  /* 0x00007e0000067a11 */ /* 0x040fe600078008ff */
[----:B------:R1:W1:Y:S01]  /*126c0*/  LDSM.16.M88.4 R24, [R184+0x7100] ;  /* 0x00710000b818783b */ /* 0x0002620000000200 */
[----:B------:R-:W-:Y:S03]  /*126d0*/  LEA.HI.X R5, R0, c[0x0][0x1fc], R5, 0x1, P0 ;  /* 0x00007f0000057a11 */ /* 0x000fe600000f0c05 */
[----:B------:R1:W1:Y:S04]  /*126e0*/  LDSM.16.M88.4 R136, [R184+0x7900] ;  /* 0x00790000b888783b */ /* 0x0002680000000200 */
[----:B------:R1:W1:Y:S04]  /*126f0*/  LDSM.16.M88.4 R140, [R193+0xc100] ;  /* 0x00c10000c18c783b */ /* 0x0002680000000200 */
[----:B------:R1:W1:Y:S04]  /*12700*/  LDSM.16.M88.4 R144, [R191] ;  /* 0x00000000bf90783b */ /* 0x0002680000000200 */
[----:B------:R1:W1:Y:S04]  /*12710*/  LDSM.16.M88.4 R148, [R191+0x800] ;  /* 0x00080000bf94783b */ /* 0x0002680000000200 */
[----:B------:R1:W1:Y:S04]  /*12720*/  LDSM.16.M88.4 R152, [R191+0x1000] ;  /* 0x00100000bf98783b */ /* 0x0002680000000200 */
[----:B------:R1:W1:Y:S01]  /*12730*/  LDSM.16.M88.4 R156, [R191+0x1800] ;  /* 0x00180000bf9c783b */ /* 0x0002620000000200 */
[----:B------:R-:W-:-:S05]  /*12740*/  BRA.DIV ~URZ, `(.L_x_435) ;  /* 0x00007aa27f007947 */ /* 0x000fca000b800000 */
[----:B------:R4:W3:Y:S02]  /*12750*/  SHFL.IDX PT, R0, R5, RZ, 0x181f ;  /* 0x00181fff05007589 */ /* 0x0008e400000e0000 */
.L_x_505:
[----:B------:R-:W5:Y:S01]  /*12760*/  SHFL.IDX PT, R4, R6, RZ, 0x181f ;  /* 0x00181fff06047589 */ /* 0x000f6200000e0000 */
[C---:B------:R-:W-:Y:S01]  /*12770*/  SHF.L.U32 R206, R214.reuse, 0x1, RZ ;  /* 0x00000001d6ce7819 */ /* 0x040fe200000006ff */
[----:B------:R-:W-:Y:S01]  /*12780*/  BSSY B0, `(.L_x_436) ;  /* 0x000012a000007945 */ /* 0x000fe20003800000 */
[----:B------:R-:W-:Y:S02]  /*12790*/  SHF.L.U64.HI R197, R214, 0x1, R252 ;  /* 0x00000001d6c57819 */ /* 0x000fe400000102fc */
[C---:B------:R-:W-:Y:S02]  /*127a0*/  SHF.L.U32 R196, R245.reuse, 0x1, RZ ;  /* 0x00000001f5c47819 */ /* 0x040fe400000006ff */
[----:B------:R-:W-:Y:S01]  /*127b0*/  SHF.L.U64.HI R199, R245, 0x1, R248 ;  /* 0x00000001f5c77819 */ /* 0x000fe200000102f8 */
[----:B------:R5:W4:Y:S01]  /*127c0*/  SHFL.IDX PT, R2, R6, 0x1, 0x181f ;  /* 0x00381f0006027f89 */ /* 0x000b2200000e0000 */
[C---:B------:R-:W-:Y:S02]  /*127d0*/  SHF.L.U32 R198, R244.reuse, 0x1, RZ ;  /* 0x00000001f4c67819 */ /* 0x040fe400000006ff */
[----:B------:R-:W-:Y:S05]  /*127e0*/  SHF.L.U64.HI R200, R244, 0x1, R247 ;  /* 0x00000001f4c87819 */ /* 0x000fea00000102f7 */
[----:B------:R3:W2:Y:S01]  /*127f0*/  SHFL.IDX PT, R3, R5, 0x1, 0x181f ;  /* 0x00381f0005037f89 */ /* 0x0006a200000e0000 */
[----:B-----5:R-:W-:Y:S04]  /*12800*/  IADD3 R6, P0, R4, R206, RZ ;  /* 0x000000ce04067210 */ /* 0x020fe80007f1e0ff */
[----:B---3--:R-:W-:Y:S02]  /*12810*/  IADD3.X R7, R0, R197, RZ, P0, !PT ;  /* 0x000000c500077210 */ /* 0x008fe400007fe4ff */
[----:B------:R-:W-:Y:S03]  /*12820*/  IADD3 R12, P0, R4, R196, RZ ;  /* 0x000000c4040c7210 */ /* 0x000fe60007f1e0ff */
[----:B------:R3:W-:Y:S01]  /*12830*/  LDGSTS.E.BYPASS.LTC128B.128 [R204], [R6.64], !P2 ;  /* 0x0000000006cc7fae */ /* 0x0007e2000d101d46 */
[----:B------:R-:W-:Y:S02]  /*12840*/  IADD3.X R13, R0, R199, RZ, P0, !PT ;  /* 0x000000c7000d7210 */ /* 0x000fe400007fe4ff */
[----:B------:R-:W-:Y:S04]  /*12850*/  IADD3 R4, P0, R4, R198, RZ ;  /* 0x000000c604047210 */ /* 0x000fe80007f1e0ff */
[----:B----4-:R-:W-:Y:S01]  /*12860*/  IADD3.X R5, R0, R200, RZ, P0, !PT ;  /* 0x000000c800057210 */ /* 0x010fe200007fe4ff */
[----:B------:R4:W-:Y:S01]  /*12870*/  LDGSTS.E.BYPASS.LTC128B.128 [R204+0x2000], [R12.64], !P3 ;  /* 0x020000000ccc7fae */ /* 0x0009e2000d901d46 */
[C---:B------:R-:W-:Y:S04]  /*12880*/  IADD3 R20, P0, R2.reuse, R206, RZ ;  /* 0x000000ce02147210 */ /* 0x040fe80007f1e0ff */
[C---:B--2---:R-:W-:Y:S02]  /*12890*/  IADD3.X R21, R3.reuse, R197, RZ, P0, !PT ;  /* 0x000000c503157210 */ /* 0x044fe400007fe4ff */
[C---:B------:R-:W-:Y:S01]  /*128a0*/  IADD3 R14, P0, R2.reuse, R196, RZ ;  /* 0x000000c4020e7210 */ /* 0x040fe20007f1e0ff */
[----:B------:R3:W-:Y:S03]  /*128b0*/  LDGSTS.E.BYPASS.LTC128B.128 [R204+0x4000], [R4.64], !P5 ;  /* 0x0400000004cc7fae */ /* 0x0007e6000e901d46 */
[C---:B------:R-:W-:Y:S02]  /*128c0*/  IADD3.X R15, R3.reuse, R199, RZ, P0, !PT ;  /* 0x000000c7030f7210 */ /* 0x040fe400007fe4ff */
[----:B------:R-:W-:Y:S03]  /*128d0*/  IADD3 R2, P0, R2, R198, RZ ;  /* 0x000000c602027210 */ /* 0x000fe60007f1e0ff */
[----:B------:R2:W-:Y:S01]  /*128e0*/  LDGSTS.E.BYPASS.LTC128B.128 [R204+0x1000], [R20.64], !P2 ;  /* 0x0100000014cc7fae */ /* 0x0005e2000d101d46 */
[----:B------:R-:W-:Y:S02]  /*128f0*/  IADD3.X R3, R3, R200, RZ, P0, !PT ;  /* 0x000000c803037210 */ /* 0x000fe400007fe4ff */
[----:B------:R-:W-:Y:S05]  /*12900*/  ISETP.GT.AND P0, PT, R201, R225, PT ;  /* 0x000000e1c900720c */ /* 0x000fea0003f04270 */
[----:B------:R4:W-:Y:S08]  /*12910*/  LDGSTS.E.BYPASS.LTC128B.128 [R204+0x3000], [R14.64], !P3 ;  /* 0x030000000ecc7fae */ /* 0x0009f0000d901d46 */
[----:B------:R1:W-:Y:S01]  /*12920*/  LDGSTS.E.BYPASS.LTC128B.128 [R204+0x5000], [R2.64], !P5 ;  /* 0x0500000002cc7fae */ /* 0x0003e2000e901d46 */
[C---:B---3--:R-:W-:Y:S07]  /*12930*/  HMMA.16816.F32.BF16 R4, R32.reuse, R8, RZ ;  /* 0x000000082004723c */ /* 0x048fee00000418ff */
[----:B------:R-:W-:Y:S01]  /*12940*/  LDSM.16.M88.4 R160, [R195+0xc100] ;  /* 0x00c10000c3a0783b */ /* 0x000fe20000000200 */
[C---:B------:R-:W-:Y:S07]  /*12950*/  HMMA.16816.F32.BF16 R8, R32.reuse, R10, RZ ;  /* 0x0000000a2008723c */ /* 0x040fee00000418ff */
[----:B------:R-:W0:Y:S01]  /*12960*/  LDGDEPBAR ;  /* 0x00000000000079af */ /* 0x000e220000000000 */
[C---:B----4-:R-:W-:Y:S07]  /*12970*/  HMMA.16816.F32.BF16 R12, R32.reuse, R16, RZ ;  /* 0x00000010200c723c */ /* 0x050fee00000418ff */
[----:B------:R-:W3:Y:S01]  /*12980*/  LDSM.16.M88.4 R164, [R190+0x6100] ;  /* 0x00610000bea4783b */ /* 0x000ee20000000200 */
[C---:B------:R-:W-:Y:S07]  /*12990*/  HMMA.16816.F32.BF16 R16, R32.reuse, R18, RZ ;  /* 0x000000122010723c */ /* 0x040fee00000418ff */
[----:B------:R-:W-:Y:S01]  /*129a0*/  LDSM.16.M88.4 R168, [R190+0x7100] ;  /* 0x00710000bea8783b */ /* 0x000fe20000000200 */
[C---:B-12---:R-:W-:Y:S07]  /*129b0*/  HMMA.16816.F32.BF16 R20, R32.reuse, R24, RZ ;  /* 0x000000182014723c */ /* 0x046fee00000418ff */
[----:B------:R-:W-:Y:S01]  /*129c0*/  LDSM.16.M88.4 R172, [R190+0x7900] ;  /* 0x00790000beac783b */ /* 0x000fe20000000200 */
[C---:B------:R-:W-:Y:S07]  /*129d0*/  HMMA.16816.F32.BF16 R24, R32.reuse, R26, RZ ;  /* 0x0000001a2018723c */ /* 0x040fee00000418ff */
[----:B------:R-:W-:Y:S01]  /*129e0*/  LDSM.16.M88.4 R176, [R194+0xc100] ;  /* 0x00c10000c2b0783b */ /* 0x000fe20000000200 */
[C---:B------:R-:W-:Y:S07]  /*129f0*/  HMMA.16816.F32.BF16 R28, R32.reuse, R136, RZ ;  /* 0x00000088201c723c */ /* 0x040fee00000418ff */
[----:B------:R-:W-:Y:S01]  /*12a00*/  LDSM.16.M88.4 R180, [R189] ;  /* 0x00000000bdb4783b */ /* 0x000fe20000000200 */
[----:B------:R-:W-:Y:S07]  /*12a10*/  HMMA.16816.F32.BF16 R32, R32, R138, RZ ;  /* 0x0000008a2020723c */ /* 0x000fee00000418ff */
[----:B------:R-:W1:Y:S01]  /*12a20*/  LDSM.16.M88.4 R136, [R190+0x6900] ;  /* 0x00690000be88783b */ /* 0x000e620000000200 */
        /* <DEDUP_REMOVED lines=11> */
[----:B------:R-:W2:Y:S07]  /*12ae0*/  LDSM.16.M88.4 R140, [R189+0x800] ;  /* 0x00080000bd8c783b */ /* 0x000eae0000000200 */
        /* <DEDUP_REMOVED lines=94> */
[C---:B--2---:R-:W-:Y:S08]  /*130d0*/  HMMA.16816.F32.BF16 R12, R176.reuse, R140, R12 ;  /* 0x0000008cb00c723c */ /* 0x044ff0000004180c */
[C---:B------:R-:W-:Y:S08]  /*130e0*/  HMMA.16816.F32.BF16 R16, R176.reuse, R142, R16 ;  /* 0x0000008eb010723c */ /* 0x040ff00000041810 */
[C---:B------:R-:W-:Y:S08]  /*130f0*/  HMMA.16816.F32.BF16 R20, R176.reuse, R144, R20 ;  /* 0x00000090b014723c */ /* 0x040ff00000041814 */
[C---:B------:R-:W-:Y:S08]  /*13100*/  HMMA.16816.F32.BF16 R24, R176.reuse, R146, R24 ;  /* 0x00000092b018723c */ /* 0x040ff00000041818 */
[C---:B------:R-:W-:Y:S08]  /*13110*/  HMMA.16816.F32.BF16 R28, R176.reuse, R148, R28 ;  /* 0x00000094b01c723c */ /* 0x040ff0000004181c */
[----:B------:R-:W-:Y:S08]  /*13120*/  HMMA.16816.F32.BF16 R32, R176, R150, R32 ;  /* 0x00000096b020723c */ /* 0x000ff00000041820 */
[C---:B---3--:R-:W-:Y:S08]  /*13130*/  HMMA.16816.F32.BF16 R4, R160.reuse, R164, R4 ;  /* 0x000000a4a004723c */ /* 0x048ff00000041804 */
        /* <DEDUP_REMOVED lines=57> */
[----:B------:R2:W2:Y:S08]  /*134d0*/  MUFU.TANH R100, R21 ;  /* 0x0000001500647308 */ /* 0x0004b00000002400 */
[----:B-1----:R-:W-:Y:S02]  /*134e0*/  FMUL.FTZ R18, R28, c[0x0][0x320] ;  /* 0x0000c8001c127a20 */ /* 0x002fe40000410000 */
[----:B------:R1:W1:Y:S01]  /*134f0*/  MUFU.TANH R136, R22 ;  /* 0x0000001600887308 */ /* 0x0002620000002400 */
[----:B------:R-:W-:Y:S02]  /*13500*/  FMUL.FTZ R16, R29, c[0x0][0x320] ;  /* 0x0000c8001d107a20 */ /* 0x000fe40000410000 */
[----:B------:R-:W-:Y:S02]  /*13510*/  FMUL.FTZ R19, R31, c[0x0][0x320] ;  /* 0x0000c8001f137a20 */ /* 0x000fe40000410000 */
[----:B-----5:R-:W-:Y:S02]  /*13520*/  FMUL.FTZ R20, R30, c[0x0][0x320] ;  /* 0x0000c8001e147a20 */ /* 0x020fe40000410000 */
[----:B------:R-:W-:Y:S02]  /*13530*/  FMUL.FTZ R15, R32, c[0x0][0x320] ;  /* 0x0000c800200f7a20 */ /* 0x000fe40000410000 */
[----:B------:R-:W-:Y:S01]  /*13540*/  FMUL.FTZ R14, R33, c[0x0][0x320] ;  /* 0x0000c800210e7a20 */ /* 0x000fe20000410000 */
[----:B------:R3:W3:Y:S01]  /*13550*/  MUFU.TANH R140, R12 ;  /* 0x0000000c008c7308 */ /* 0x0006e20000002400 */
[----:B------:R-:W-:Y:S02]  /*13560*/  FMUL.FTZ R17, R34, c[0x0][0x320] ;  /* 0x0000c80022117a20 */ /* 0x000fe40000410000 */
[----:B------:R-:W-:Y:S02]  /*13570*/  FMUL.FTZ R35, R35, c[0x0][0x320] ;  /* 0x0000c80023237a20 */ /* 0x000fe40000410000 */
[----:B--2---:R-:W-:Y:S05]  /*13580*/  FMUL.FTZ R21, R25, c[0x0][0x320] ;  /* 0x0000c80019157a20 */ /* 0x004fea0000410000 */
[----:B------:R2:W2:Y:S01]  /*13590*/  MUFU.TANH R141, R13 ;  /* 0x0000000d008d7308 */ /* 0x0004a20000002400 */
[----:B-1----:R-:W-:Y:S09]  /*135a0*/  FMUL.FTZ R22, R24, c[0x0][0x320] ;  /* 0x0000c80018167a20 */ /* 0x002ff20000410000 */
        /* <DEDUP_REMOVED lines=44> */
.L_x_506:
[----:B------:R-:W-:-:S05]  /*13870*/  BRA.DIV ~URZ, `(.L_x_439) ;  /* 0x00006a727f007947 */ /* 0x000fca000b800000 */
[----:B------:R-:W4:Y:S02]  /*13880*/  SHFL.IDX PT, R0, R10, RZ, 0x181f ;  /* 0x00181fff0a007589 */ /* 0x000f2400000e0000 */
        /* <DEDUP_REMOVED lines=8> */
[----:B------:R3:W4:Y:S03]  /*13910*/  SHFL.IDX PT, R0, R10, 0x1, 0x181f ;  /* 0x00381f000a007f89 */ /* 0x00072600000e0000 */
[----:B------:R-:W-:Y:S01]  /*13920*/  IMAD.X R7, R4, 0x1, R200, P0 ;  /* 0x0000000104077824 */ /* 0x000fe200000e06c8 */
[----:B------:R3:W-:Y:S04]  /*13930*/  LDGSTS.E.BYPASS.LTC128B.128 [R203+0x8100], [R8.64], !P3 ;  /* 0x0810000008cb7fae */ /* 0x0007e8000d901d46 */
[----:B------:R3:W2:Y:S04]  /*13940*/  SHFL.IDX PT, R4, R5, 0x1, 0x181f ;  /* 0x00381f0005047f89 */ /* 0x0006a800000e0000 */
[----:B------:R3:W-:Y:S02]  /*13950*/  LDGSTS.E.BYPASS.LTC128B.128 [R203+0xa100], [R6.64], !P5 ;  /* 0x0a10000006cb7fae */ /* 0x0007e4000e901d46 */
.L_x_507:
[----:B---34-:R-:W-:Y:S05]  /*13960*/  IADD3 R8, P0, R0, R206, RZ ;  /* 0x000000ce00087210 */ /* 0x018fea0007f1e0ff */
[----:B--2---:R-:W-:Y:S01]  /*13970*/  IMAD.X R9, R4, 0x1, R197, P0 ;  /* 0x0000000104097824 */ /* 0x004fe200000e06c5 */
[----:B------:R-:W-:Y:S04]  /*13980*/  IADD3 R6, P0, R0, R196, RZ ;  /* 0x000000c400067210 */ /* 0x000fe80007f1e0ff */
[----:B------:R-:W-:Y:S01]  /*13990*/  @!PT LDS RZ, [RZ] ;  /* 0x00000000fffff984 */ /* 0x000fe20000000800 */
[----:B------:R-:W-:Y:S01]  /*139a0*/  @!PT LDS RZ, [RZ] ;  /* 0x00000000fffff984 */ /* 0x000fe20000000800 */
[----:B------:R-:W-:Y:S01]  /*139b0*/  @!PT LDS RZ, [RZ] ;  /* 0x00000000fffff984 */ /* 0x000fe20000000800 */
[----:B------:R2:W-:Y:S01]  /*139c0*/  LDGSTS.E.BYPASS.LTC128B.128 [R203+0x7100], [R8.64], !P2 ;  /* 0x0710000008cb7fae */ /* 0x0005e2000d101d46 */
[----:B------:R-:W-:Y:S01]  /*139d0*/  IMAD.X R7, R4, 0x1, R199, P0 ;  /* 0x0000000104077824 */ /* 0x000fe200000e06c7 */
[----:B------:R-:W-:Y:S04]  /*139e0*/  IADD3 R2, P0, R0, R198, RZ ;  /* 0x000000c600027210 */ /* 0x000fe80007f1e0ff */
[----:B------:R2:W-:Y:S01]  /*139f0*/  LDGSTS.E.BYPASS.LTC128B.128 [R203+0x9100], [R6.64], !P3 ;  /* 0x0910000006cb7fae */ /* 0x0005e2000d901d46 */
[----:B------:R-:W-:Y:S05]  /*13a00*/  IMAD.X R3, R4, 0x1, R200, P0 ;  /* 0x0000000104037824 */ /* 0x000fea00000e06c8 */
[----:B------:R2:W-:Y:S03]  /*13a10*/  LDGSTS.E.BYPASS.LTC128B.128 [R203+0xb100], [R2.64], !P5 ;  /* 0x0b10000002cb7fae */ /* 0x0005e6000e901d46 */
.L_x_437:
[----:B--234-:R-:W-:Y:S05]  /*13a20*/  BSYNC B0 ;  /* 0x0000000000007941 */ /* 0x01cfea0003800000 */
.L_x_436:
[----:B------:R-:W-:Y:S01]  /*13a30*/  ISETP.NE.AND P0, PT, R230, c[0x0][0x2c4], PT ;  /* 0x0000b100e6007a0c */ /* 0x000fe20003f05270 */
[----:B------:R-:W2:Y:S01]  /*13a40*/  LDL R4, [R1+0x4] ;  /* 0x0000040001047983 */ /* 0x000ea20000100800 */
[----:B------:R-:W-:Y:S01]  /*13a50*/  LOP3.LUT R3, RZ, c[0x0][0x324], RZ, 0x33, !PT ;  /* 0x0000c900ff037a12 */ /* 0x000fe200078e33ff */
[----:B------:R-:W-:Y:S03]  /*13a60*/  IMAD.SHL.U32 R5, R201, 0x40, RZ ;  /* 0x00000040c9057824 */ /* 0x000fe600078e00ff */
[----:B------:R-:W0:Y:S02]  /*13a70*/  LDGDEPBAR ;  /* 0x00000000000079af */ /* 0x000e240000000000 */
        /* <DEDUP_REMOVED lines=10> */
.L_x_508:
        /* <DEDUP_REMOVED lines=16> */
.L_x_443:
[----:B------:R-:W-:Y:S04]  /*13c20*/  MOV R8, 0x1 ;  /* 0x0000000100087802 */ /* 0x000fe80000000f00 */
[----:B------:R-:W-:Y:S11]  /*13c30*/  ISETP.NE.AND P0, PT, R8, c[0x0][0x32c], PT ;  /* 0x0000cb0008007a0c */ /* 0x000ff60003f05270 */
[----:B------:R-:W-:Y:S02]  /*13c40*/  @!UPT UIADD3 URZ, URZ, URZ, URZ ;  /* 0x0000003f3f3ff290 */ /* 0x000fe4000fffe03f */
[----:B------:R-:W-:Y:S05]  /*13c50*/  @P0 IMAD.HI.U32 R8, R3, c[0x0][0x330], RZ ;  /* 0x0000cc0003080a27 */ /* 0x000fea00078e00ff */
[----:B------:R-:W-:Y:S02]  /*13c60*/  @P0 SHF.R.U32.HI R3, RZ, c[0x0][0x334], R8 ;  /* 0x0000cd00ff030a19 */ /* 0x000fe40000011608 */
.L_x_444:
[----:B------:R-:W-:Y:S05]  /*13c70*/  BSYNC B0 ;  /* 0x0000000000007941 */ /* 0x000fea0003800000 */
.L_x_442:
[----:B------:R-:W-:Y:S04]  /*13c80*/  IMAD R3, R3, c[0x0][0x32c], -R5 ;  /* 0x0000cb0003037a24 */ /* 0x000fe800078e0a05 */
[----:B------:R-:W-:Y:S05]  /*13c90*/  IMAD.IADD R3, R3, 0x1, -R222 ;  /* 0x0000000103037824 */ /* 0x000fea00078e0ade */
[----:B------:R-:W-:Y:S02]  /*13ca0*/  IADD3 R8, R3, c[0x0][0x32c], RZ ;  /* 0x0000cb0003087a10 */ /* 0x000fe40007ffe0ff */
[----:B------:R-:W-:Y:S02]  /*13cb0*/  IMNMX R0, R0, R3, !PT ;  /* 0x0000000300007217 */ /* 0x000fe40007800200 */
[----:B------:R-:W-:Y:S02]  /*13cc0*/  IMNMX R2, R2, R8, PT ;  /* 0x0000000802027217 */ /* 0x000fe40003800200 */
.L_x_441:
        /* <DEDUP_REMOVED lines=51> */
.L_x_509:
        /* <DEDUP_REMOVED lines=16> */
.L_x_448:
[----:B-12---:R-:W-:Y:S04]  /*14100*/  MOV R4, 0x1 ;  /* 0x0000000100047802 */ /* 0x006fe80000000f00 */
[----:B------:R-:W-:Y:S11]  /*14110*/  ISETP.NE.AND P0, PT, R4, c[0x0][0x32c], PT ;  /* 0x0000cb0004007a0c */ /* 0x000ff60003f05270 */
[----:B------:R-:W-:Y:S02]  /*14120*/  @!UPT UIADD3 URZ, URZ, URZ, URZ ;  /* 0x0000003f3f3ff290 */ /* 0x000fe4000fffe03f */
[----:B------:R-:W-:Y:S05]  /*14130*/  @P0 IMAD.HI.U32 R4, R3, c[0x0][0x330], RZ ;  /* 0x0000cc0003040a27 */ /* 0x000fea00078e00ff */
[----:B------:R-:W-:Y:S02]  /*14140*/  @P0 SHF.R.U32.HI R3, RZ, c[0x0][0x334], R4 ;  /* 0x0000cd00ff030a19 */ /* 0x000fe40000011604 */
.L_x_449:
[----:B------:R-:W-:Y:S05]  /*14150*/  BSYNC B0 ;  /* 0x0000000000007941 */ /* 0x000fea0003800000 */
.L_x_447:
[----:B------:R-:W-:Y:S04]  /*14160*/  IMAD R5, R3, c[0x0][0x32c], -R5 ;  /* 0x0000cb0003057a24 */ /* 0x000fe800078e0a05 */
[----:B------:R-:W-:Y:S05]  /*14170*/  IMAD.IADD R5, R5, 0x1, -R222 ;  /* 0x0000000105057824 */ /* 0x000fea00078e0ade */
[----:B------:R-:W-:Y:S02]  /*14180*/  IADD3 R3, R5, c[0x0][0x32c], RZ ;  /* 0x0000cb0005037a10 */ /* 0x000fe40007ffe0ff */
[----:B------:R-:W-:Y:S02]  /*14190*/  IMNMX R0, R0, R5, !PT ;  /* 0x0000000500007217 */ /* 0x000fe40007800200 */
[----:B------:R-:W-:Y:S02]  /*141a0*/  IMNMX R2, R2, R3, PT ;  /* 0x0000000302027217 */ /* 0x000fe40003800200 */
.L_x_446:
        /* <DEDUP_REMOVED lines=82> */
.L_x_510:
[----:B--2---:R-:W-:Y:S01]  /*146d0*/  FMNMX.FTZ R102, R4, R0, !PT ;  /* 0x0000000004667209 */ /* 0x004fe20007810000 */
[----:B------:R-:W-:-:S05]  /*146e0*/  BRA.DIV ~URZ, `(.L_x_451) ;  /* 0x00005f527f007947 */ /* 0x000fca000b800000 */
[----:B-1----:R-:W-:Y:S04]  /*146f0*/  SHFL.BFLY PT, R4, R5, 0x2, 0x1f ;  /* 0x0c401f0005047f89 */ /* 0x002fe800000e0000 */
[----:B------:R-:W1:Y:S02]  /*14700*/  SHFL.BFLY PT, R2, R102, 0x1, 0x1f ;  /* 0x0c201f0066027f89 */ /* 0x000e6400000e0000 */
[----:B-1----:R-:W-:Y:S02]  /*14710*/  FMNMX.FTZ R102, R102, R2, !PT ;  /* 0x0000000266667209 */ /* 0x002fe40007810000 */
[----:B------:R-:W-:Y:S05]  /*14720*/  FMNMX.FTZ R4, R5, R4, !PT ;  /* 0x0000000405047209 */ /* 0x000fea0007810000 */
[----:B------:R1:W2:Y:S02]  /*14730*/  SHFL.BFLY PT, R0, R4, 0x1, 0x1f ;  /* 0x0c201f0004007f89 */ /* 0x0002a400000e0000 */
.L_x_511:
[C---:B------:R-:W-:Y:S01]  /*14740*/  FSETP.NEU.FTZ.AND P0, PT, R102.reuse, -INF , PT ;  /* 0xff8000006600780b */ /* 0x040fe20003f1d000 */
[----:B------:R-:W-:Y:S01]  /*14750*/  FMUL.FTZ R100, R102, c[0x0][0x2d0] ;  /* 0x0000b40066647a20 */ /* 0x000fe20000410000 */
        /* <DEDUP_REMOVED lines=14> */
[----:B------:R-:W-:Y:S02]  /*14840*/  FFMA.FTZ R101, R140, c[0x0][0x2d0], -R100 ;  /* 0x0000b4008c657a23 */ /* 0x000fe40000010864 */
[--C-:B------:R-:W-:Y:S02]  /*14850*/  FFMA.FTZ R6, R6, c[0x0][0x2d0], -R144.reuse ;  /* 0x0000b40006067a23 */ /* 0x100fe40000010890 */
[--C-:B------:R-:W-:Y:S02]  /*14860*/  FFMA.FTZ R8, R8, c[0x0][0x2d0], -R144.reuse ;  /* 0x0000b40008087a23 */ /* 0x100fe40000010890 */
[--C-:B------:R-:W-:Y:S02]  /*14870*/  FFMA.FTZ R7, R7, c[0x0][0x2d0], -R144.reuse ;  /* 0x0000b40007077a23 */ /* 0x100fe40000010890 */
[----:B------:R-:W-:Y:S01]  /*14880*/  FFMA.FTZ R9, R9, c[0x0][0x2d0], -R144 ;  /* 0x0000b40009097a23 */ /* 0x000fe20000010890 */
[----:B------:R1:W-:Y:S01]  /*14890*/  MUFU.EX2 R2, R0 ;  /* 0x0000000000027308 */ /* 0x0003e20000000800 */
[--C-:B------:R-:W-:Y:S02]  /*148a0*/  FFMA.FTZ R10, R10, c[0x0][0x2d0], -R100.reuse ;  /* 0x0000b4000a0a7a23 */ /* 0x100fe40000010864 */
[--C-:B------:R-:W-:Y:S07]  /*148b0*/  FFMA.FTZ R11, R11, c[0x0][0x2d0], -R100.reuse ;  /* 0x0000b4000b0b7a23 */ /* 0x100fee0000010864 */
[----:B------:R2:W-:Y:S10]  /*148c0*/  MUFU.EX2 R200, R13 ;  /* 0x0000000d00c87308 */ /* 0x0005f40000000800 */
[----:B------:R3:W-:Y:S01]  /*148d0*/  MUFU.EX2 R182, R101 ;  /* 0x0000006500b67308 */ /* 0x0007e20000000800 */
[----:B-1----:R-:W-:Y:S02]  /*148e0*/  FSEL R0, R3, RZ, P0 ;  /* 0x000000ff03007208 */ /* 0x002fe40000000000 */
[----:B------:R-:W-:Y:S03]  /*148f0*/  ISETP.GT.AND P0, PT, R201, R225, PT ;  /* 0x000000e1c900720c */ /* 0x000fe60003f04270 */
[----:B------:R-:W-:Y:S04]  /*14900*/  FADD.FTZ R0, -R0, R103 ;  /* 0x0000006700007221 */ /* 0x000fe80000010100 */
[----:B------:R-:W1:Y:S01]  /*14910*/  MUFU.EX2 R199, R10 ;  /* 0x0000000a00c77308 */ /* 0x000e620000000800 */
[----:B------:R-:W-:Y:S01]  /*14920*/  FMUL.FTZ R0, R0, c[0x0][0x2d0] ;  /* 0x0000b40000007a20 */ /* 0x000fe20000410000 */
[----:B--2---:R-:W2:Y:S08]  /*14930*/  LDSM.16.MT88.4 R12, [R185+0x100] ;  /* 0x00010000b90c783b */ /* 0x004eb00000004200 */
[----:B------:R-:W4:Y:S01]  /*14940*/  MUFU.EX2 R206, R11 ;  /* 0x0000000b00ce7308 */ /* 0x000f220000000800 */
[--C-:B---3--:R-:W-:Y:S09]  /*14950*/  FFMA.FTZ R101, R141, c[0x0][0x2d0], -R100.reuse ;  /* 0x0000b4008d657a23 */ /* 0x108ff20000010864 */
[----:B------:R-:W-:Y:S10]  /*14960*/  MUFU.EX2 R198, R6 ;  /* 0x0000000600c67308 */ /* 0x000ff40000000800 */
[----:B------:R-:W3:Y:S10]  /*14970*/  MUFU.EX2 R197, R8 ;  /* 0x0000000800c57308 */ /* 0x000ef40000000800 */
[----:B------:R-:W-:Y:S10]  /*14980*/  MUFU.EX2 R196, R7 ;  /* 0x0000000700c47308 */ /* 0x000ff40000000800 */
[----:B------:R-:W-:Y:S10]  /*14990*/  MUFU.EX2 R183, R9 ;  /* 0x0000000900b77308 */ /* 0x000ff40000000800 */
[----:B------:R-:W5:Y:S10]  /*149a0*/  MUFU.EX2 R0, R0 ;  /* 0x0000000000007308 */ /* 0x000f740000000800 */
[----:B------:R1:W1:Y:S02]  /*149b0*/  MUFU.EX2 R181, R101 ;  /* 0x0000006500b57308 */ /* 0x0002640000000800 */
[--C-:B-1----:R-:W-:Y:S01]  /*149c0*/  FFMA.FTZ R101, R143, c[0x0][0x2d0], -R100.reuse ;  /* 0x0000b4008f657a23 */ /* 0x102fe20000010864 */
[----:B------:R-:W-:Y:S01]  /*149d0*/  F2FP.BF16.PACK_AB R136, R207, R199 ;  /* 0x000000c7cf88723e */ /* 0x000fe200000010ff */
[----:B------:R-:W-:Y:S01]  /*149e0*/  FMUL.FTZ R4, R2, R104 ;  /* 0x0000006802047220 */ /* 0x000fe20000410000 */
[----:B----4-:R-:W-:Y:S01]  /*149f0*/  F2FP.BF16.PACK_AB R138, R200, R206 ;  /* 0x000000cec88a723e */ /* 0x010fe200000010ff */
[----:B------:R-:W-:Y:S01]  /*14a00*/  FMUL.FTZ R5, R2, R105 ;  /* 0x0000006902057220 */ /* 0x000fe20000410000 */
[----:B---3--:R-:W-:Y:S01]  /*14a10*/  F2FP.BF16.PACK_AB R137, R197, R198 ;  /* 0x000000c6c589723e */ /* 0x008fe200000010ff */
[C---:B-----5:R-:W-:Y:S01]  /*14a20*/  FMUL.FTZ R6, R0.reuse, R106 ;  /* 0x0000006a00067220 */ /* 0x060fe20000410000 */
        /* <DEDUP_REMOVED lines=22> */
[----:B-1----:R-:W-:Y:S02]  /*14b90*/  FFMA.FTZ R101, R146, c[0x0][0x2d0], -R100 ;  /* 0x0000b40092657a23 */ /* 0x002fe40000010864 */
        /* <DEDUP_REMOVED lines=47> */
[C---:B------:R-:W-:Y:S02]  /*14e90*/  FMUL.FTZ R48, R2.reuse, R48 ;  /* 0x0000003002307220 */ /* 0x040fe40000410000 */
        /* <DEDUP_REMOVED lines=17> */
[----:B-1----:R-:W-:Y:S02]  /*14fb0*/  FFMA.FTZ R101, R148, c[0x0][0x2d0], -R144 ;  /* 0x0000b40094657a23 */ /* 0x002fe40000010890 */
[C---:B------:R-:W-:Y:S02]  /*14fc0*/  FMUL.FTZ R60, R2.reuse, R60 ;  /* 0x0000003c023c7220 */ /* 0x040fe40000410000 */
[----:B------:R1:W3:Y:S01]  /*14fd0*/  MUFU.EX2 R175, R101 ;  /* 0x0000006500af7308 */ /* 0x0002e20000000800 */
[C---:B------:R-:W-:Y:S01]  /*14fe0*/  HMMA.16816.F32.BF16 R56, R136.reuse, R106, R56 ;  /* 0x0000006a8838723c */ /* 0x040fe20000041838 */
[----:B------:R-:W2:Y:S02]  /*14ff0*/  LDSM.16.MT88.4 R104, [R186+0x4100] ;  /* 0x00410000ba68783b */ /* 0x000ea40000004200 */
[----:B------:R-:W-:Y:S02]  /*15000*/  FMUL.FTZ R61, R2, R61 ;  /* 0x0000003d023d7220 */ /* 0x000fe40000410000 */
[C---:B------:R-:W-:Y:S02]  /*15010*/  FMUL.FTZ R62, R0.reuse, R62 ;  /* 0x0000003e003e7220 */ /* 0x040fe40000410000 */
[----:B------:R-:W-:Y:S02]  /*15020*/  FMUL.FTZ R63, R0, R63 ;  /* 0x0000003f003f7220 */ /* 0x000fe40000410000 */
[C---:B------:R-:W-:Y:S03]  /*15030*/  FMUL.FTZ R64, R2.reuse, R64 ;  /* 0x0000004002407220 */ /* 0x040fe60000410000 */
[----:B------:R-:W-:Y:S02]  /*15040*/  FMUL.FTZ R65, R2, R65 ;  /* 0x0000004102417220 */ /* 0x000fe40000410000 */
[C---:B-----5:R-:W-:Y:S03]  /*15050*/  HMMA.16816.F32.BF16 R60, R136.reuse, R108, R60 ;  /* 0x0000006c883c723c */ /* 0x060fe6000004183c */
[C---:B------:R-:W-:Y:S02]  /*15060*/  FMUL.FTZ R66, R0.reuse, R66 ;  /* 0x0000004200427220 */ /* 0x040fe40000410000 */
[----:B------:R-:W-:Y:S02]  /*15070*/  FMUL.FTZ R67, R0, R67 ;  /* 0x0000004300437220 */ /* 0x000fe40000410000 */
[C---:B------:R-:W-:Y:S02]  /*15080*/  FMUL.FTZ R68, R2.reuse, R68 ;  /* 0x0000004402447220 */ /* 0x040fe40000410000 */
[--C-:B-1----:R-:W-:Y:S03]  /*15090*/  FFMA.FTZ R101, R153, c[0x0][0x2d0], -R100.reuse ;  /* 0x0000b40099657a23 */ /* 0x102fe60000010864 */
[C---:B------:R-:W-:Y:S01]  /*150a0*/  HMMA.16816.F32.BF16 R64, R136.reuse, R110, R64 ;  /* 0x0000006e8840723c */ /* 0x040fe20000041840 */
[----:B------:R-:W1:Y:S01]  /*150b0*/  LDSM.16.MT88.4 R108, [R188+0x4100] ;  /* 0x00410000bc6c783b */ /* 0x000e620000004200 */
[----:B------:R5:W-:Y:S01]  /*150c0*/  MUFU.EX2 R174, R101 ;  /* 0x0000006500ae7308 */ /* 0x000be20000000800 */
[----:B------:R-:W-:Y:S02]  /*150d0*/  FMUL.FTZ R69, R2, R69 ;  /* 0x0000004502457220 */ /* 0x000fe40000410000 */
[C---:B------:R-:W-:Y:S02]  /*150e0*/  FMUL.FTZ R70, R0.reuse, R70 ;  /* 0x0000004600467220 */ /* 0x040fe40000410000 */
[----:B------:R-:W-:Y:S02]  /*150f0*/  FMUL.FTZ R71, R0, R71 ;  /* 0x0000004700477220 */ /* 0x000fe40000410000 */
[C---:B------:R-:W-:Y:S03]  /*15100*/  FMUL.FTZ R72, R2.reuse, R72 ;  /* 0x0000004802487220 */ /* 0x040fe60000410000 */
[----:B------:R-:W-:Y:S02]  /*15110*/  FMUL.FTZ R73, R2, R73 ;  /* 0x0000004902497220 */ /* 0x000fe40000410000 */
        /* <DEDUP_REMOVED lines=23> */
[C---:B------:R-:W-:Y:S01]  /*15290*/  FMUL.FTZ R88, R2.reuse, R88 ;  /* 0x0000005802587220 */ /* 0x040fe20000410000 */
        /* <DEDUP_REMOVED lines=19> */
[----:B-1----:R-:W-:Y:S04]  /*153d0*/  FFMA.FTZ R101, R156, c[0x0][0x2d0], -R100 ;  /* 0x0000b4009c657a23 */ /* 0x002fe80000010864 */
[----:B------:R1:W3:Y:S01]  /*153e0*/  MUFU.EX2 R171, R101 ;  /* 0x0000006500ab7308 */ /* 0x0002e20000000800 */
[----:B------:R-:W-:Y:S01]  /*153f0*/  HMMA.16816.F32.BF16 R96, R136, R114, R96 ;  /* 0x000000728860723c */ /* 0x000fe20000041860 */
[----:B------:R-:W4:Y:S07]  /*15400*/  LDSM.16.MT88.4 R112, [R187+0x2900] ;  /* 0x00290000bb70783b */ /* 0x000f2e0000004200 */
[C---:B------:R-:W-:Y:S01]  /*15410*/  HMMA.16816.F32.BF16 R4, R104.reuse, R116, R4 ;  /* 0x000000746804723c */ /* 0x040fe20000041804 */
[----:B------:R-:W-:Y:S07]  /*15420*/  LDSM.16.MT88.4 R136, [R188+0x3100] ;  /* 0x00310000bc88783b */ /* 0x000fee0000004200 */
[C---:B------:R-:W-:Y:S01]  /*15430*/  HMMA.16816.F32.BF16 R8, R104.reuse, R118, R8 ;  /* 0x000000766808723c */ /* 0x040fe20000041808 */
[----:B------:R-:W-:Y:S03]  /*15440*/  LDSM.16.MT88.4 R116, [R186+0x4900] ;  /* 0x00490000ba74783b */ /* 0x000fe60000004200 */
[--C-:B-1----:R-:W-:Y:S04]  /*15450*/  FFMA.FTZ R101, R149, c[0x0][0x2d0], -R144.reuse ;  /* 0x0000b40095657a23 */ /* 0x102fe80000010890 */
[C---:B------:R-:W-:Y:S01]  /*15460*/  HMMA.16816.F32.BF16 R12, R104.reuse, R120, R12 ;  /* 0x00000078680c723c */ /* 0x040fe2000004180c */
[----:B------:R1:W-:Y:S07]  /*15470*/  MUFU.EX2 R170, R101 ;  /* 0x0000006500aa7308 */ /* 0x0003ee0000000800 */
        /* <DEDUP_REMOVED lines=15> */
[----:B------:R-:W-:Y:S01]  /*15570*/  LDSM.16.MT88.4 R148, [R188+0x3900] ;  /* 0x00390000bc94783b */ /* 0x000fe20000004200 */
[----:B------:R1:W-:Y:S06]  /*15580*/  MUFU.EX2 R168, R101 ;  /* 0x0000006500a87308 */ /* 0x0003ec0000000800 */
[C---:B------:R-:W-:Y:S01]  /*15590*/  HMMA.16816.F32.BF16 R48, R104.reuse, R134, R48 ;  /* 0x000000866830723c */ /* 0x040fe20000041830 */
[----:B------:R-:W-:Y:S07]  /*155a0*/  LDSM.16.MT88.4 R132, [R186+0x3100] ;  /* 0x00310000ba84783b */ /* 0x000fee0000004200 */
[C---:B------:R-:W-:Y:S08]  /*155b0*/  HMMA.16816.F32.BF16 R52, R104.reuse, R140, R52 ;  /* 0x0000008c6834723c */ /* 0x040ff00000041834 */
[C---:B------:R-:W-:Y:S01]  /*155c0*/  HMMA.16816.F32.BF16 R56, R104.reuse, R142, R56 ;  /* 0x0000008e6838723c */ /* 0x040fe20000041838 */
[----:B------:R-:W-:Y:S03]  /*155d0*/  LDSM.16.MT88.4 R140, [R185+0x3900] ;  /* 0x00390000b98c783b */ /* 0x000fe60000004200 */
[----:B-1----:R-:W-:Y:S04]  /*155e0*/  FFMA.FTZ R101, R152, c[0x0][0x2d0], -R144 ;  /* 0x0000b40098657a23 */ /* 0x002fe80000010890 */
        /* <DEDUP_REMOVED lines=28> */
[----:B------:R-:W-:Y:S07]  /*157b0*/  MUFU.EX2 R163, R101 ;  /* 0x0000006500a37308 */ /* 0x000fee0000000800 */
[C---:B------:R-:W-:Y:S01]  /*157c0*/  HMMA.16816.F32.BF16 R8, R104.reuse, R110, R8 ;  /* 0x0000006e6808723c */ /* 0x040fe20000041808 */
[----:B------:R-:W1:Y:S02]  /*157d0*/  LDSM.16.MT88.4 R108, [R187+0x3100] ;  /* 0x00310000bb6c783b */ /* 0x000e640000004200 */
[----:B------:R2:W-:Y:S05]  /*157e0*/  MUFU.EX2 R162, R100 ;  /* 0x0000006400a27308 */ /* 0x0005ea0000000800 */
[C---:B------:R-:W-:Y:S08]  /*157f0*/  HMMA.16816.F32.BF16 R12, R104.reuse, R124, R12 ;  /* 0x0000007c680c723c */ /* 0x040ff0000004180c */
[C---:B------:R-:W-:Y:S01]  /*15800*/  HMMA.16816.F32.BF16 R16, R104.reuse, R126, R16 ;  /* 0x0000007e6810723c */ /* 0x040fe20000041810 */
[----:B------:R-:W-:Y:S07]  /*15810*/  LDSM.16.MT88.4 R124, [R188+0x1900] ;  /* 0x00190000bc7c783b */ /* 0x000fee0000004200 */
[C---:B------:R-:W-:Y:S04]  /*15820*/  HMMA.16816.F32.BF16 R20, R104.reuse, R116, R20 ;  /* 0x000000746814723c */ /* 0x040fe80000041814 */
[--C-:B--2---:R-:W-:Y:S04]  /*15830*/  FFMA.FTZ R100, R158, c[0x0][0x2d0], -R144.reuse ;  /* 0x0000b4009e647a23 */ /* 0x104fe80000010890 */
[C---:B------:R-:W-:Y:S01]  /*15840*/  HMMA.16816.F32.BF16 R24, R104.reuse, R118, R24 ;  /* 0x000000766818723c */ /* 0x040fe20000041818 */
[----:B------:R-:W2:Y:S01]  /*15850*/  LDSM.16.MT88.4 R116, [R186+0x5100] ;  /* 0x00510000ba74783b */ /* 0x000ea20000004200 */
[----:B------:R4:W-:Y:S06]  /*15860*/  MUFU.EX2 R161, R100 ;  /* 0x0000006400a17308 */ /* 0x0009ec0000000800 */
[C---:B------:R-:W-:Y:S08]  /*15870*/  HMMA.16816.F32.BF16 R28, R104.reuse, R128, R28 ;  /* 0x00000080681c723c */ /* 0x040ff0000004181c */
[C---:B------:R-:W-:Y:S08]  /*15880*/  HMMA.16816.F32.BF16 R32, R104.reuse, R130, R32 ;  /* 0x000000826820723c */ /* 0x040ff00000041820 */
[C---:B------:R-:W-:Y:S04]  /*15890*/  HMMA.16816.F32.BF16 R36, R104.reuse, R120, R36 ;  /* 0x000000786824723c */ /* 0x040fe80000041824 */
[--C-:B----4-:R-:W-:Y:S04]  /*158a0*/  FFMA.FTZ R100, R159, c[0x0][0x2d0], -R144.reuse ;  /* 0x0000b4009f647a23 */ /* 0x110fe80000010890 */
[C---:B------:R-:W-:Y:S01]  /*158b0*/  HMMA.16816.F32.BF16 R40, R104.reuse, R122, R40 ;  /* 0x0000007a6828723c */ /* 0x040fe20000041828 */
[----:B------:R-:W4:Y:S01]  /*158c0*/  LDSM.16.MT88.4 R120, [R188+0x5100] ;  /* 0x00510000bc78783b */ /* 0x000f220000004200 */
[----:B------:R5:W1:Y:S06]  /*158d0*/  MUFU.EX2 R103, R100 ;  /* 0x0000006400677308 */ /* 0x000a6c0000000800 */
[C---:B------:R-:W-:Y:S08]  /*158e0*/  HMMA.16816.F32.BF16 R44, R104.reuse, R132, R44 ;  /* 0x00000084682c723c */ /* 0x040ff0000004182c */
[C---:B------:R-:W-:Y:S01]  /*158f0*/  HMMA.16816.F32.BF16 R48, R104.reuse, R134, R48 ;  /* 0x000000866830723c */ /* 0x040fe20000041830 */
[----:B------:R-:W-:Y:S07]  /*15900*/  LDSM.16.MT88.4 R132, [R187+0x1900] ;  /* 0x00190000bb84783b */ /* 0x000fee0000004200 */
[C---:B------:R-:W-:Y:S04]  /*15910*/  HMMA.16816.F32.BF16 R52, R104.reuse, R136, R52 ;  /* 0x000000886834723c */ /* 0x040fe80000041834 */
[--C-:B-----5:R-:W-:Y:S03]  /*15920*/  FFMA.FTZ R100, R160, c[0x0][0x2d0], -R144.reuse ;  /* 0x0000b400a0647a23 */ /* 0x120fe60000010890 */
[----:B---3--:R-:W-:Y:S01]  /*15930*/  F2FP.BF16.PACK_AB R136, R165, R166 ;  /* 0x000000a6a588723e */ /* 0x008fe200000010ff */
[C---:B------:R-:W-:Y:S01]  /*15940*/  HMMA.16816.F32.BF16 R56, R104.reuse, R138, R56 ;  /* 0x0000008a6838723c */ /* 0x040fe20000041838 */
[----:B------:R3:W-:Y:S03]  /*15950*/  MUFU.EX2 R101, R100 ;  /* 0x0000006400657308 */ /* 0x0007e60000000800 */
[----:B-1----:R-:W-:Y:S03]  /*15960*/  F2FP.BF16.PACK_AB R137, R103, R161 ;  /* 0x000000a16789723e */ /* 0x002fe600000010ff */
[----:B------:R-:W-:Y:S01]  /*15970*/  F2FP.BF16.PACK_AB R138, R162, R163 ;  /* 0x000000a3a28a723e */ /* 0x000fe200000010ff */
[C---:B------:R-:W-:Y:S08]  /*15980*/  HMMA.16816.F32.BF16 R60, R104.reuse, R108, R60 ;  /* 0x0000006c683c723c */ /* 0x040ff0000004183c */
[C---:B------:R-:W-:Y:S01]  /*15990*/  HMMA.16816.F32.BF16 R64, R104.reuse, R110, R64 ;  /* 0x0000006e6840723c */ /* 0x040fe20000041840 */
[----:B------:R-:W1:Y:S07]  /*159a0*/  LDSM.16.MT88.4 R108, [R187+0x5100] ;  /* 0x00510000bb6c783b */ /* 0x000e6e0000004200 */
[C---:B------:R-:W-:Y:S04]  /*159b0*/  HMMA.16816.F32.BF16 R68, R104.reuse, R112, R68 ;  /* 0x000000706844723c */ /* 0x040fe80000041844 */
[----:B---3--:R-:W-:Y:S02]  /*159c0*/  FFMA.FTZ R100, R157, c[0x0][0x2d0], -R144 ;  /* 0x0000b4009d647a23 */ /* 0x008fe40000010890 */
[----:B------:R-:W-:Y:S02]  /*159d0*/  LDSM.16.MT88.4 R144, [R186+0x3900] ;  /* 0x00390000ba90783b */ /* 0x000fe40000004200 */
[C---:B------:R-:W-:Y:S02]  /*159e0*/  HMMA.16816.F32.BF16 R72, R104.reuse, R114, R72 ;  /* 0x000000726848723c */ /* 0x040fe40000041848 */
[----:B------:R-:W3:Y:S04]  /*159f0*/  MUFU.EX2 R100, R100 ;  /* 0x0000006400647308 */ /* 0x000ee80000000800 */
[----:B------:R-:W5:Y:S02]  /*15a00*/  LDSM.16.MT88.4 R112, [R185+0x1900] ;  /* 0x00190000b970783b */ /* 0x000f640000004200 */
[C---:B--2---:R-:W-:Y:S06]  /*15a10*/  HMMA.16816.F32.BF16 R76, R104.reuse, R116, R76 ;  /* 0x00000074684c723c */ /* 0x044fec000004184c */
[----:B------:R-:W-:Y:S02]  /*15a20*/  LDSM.16.MT88.4 R156, [R185+0x5900] ;  /* 0x00590000b99c783b */ /* 0x000fe40000004200 */
[C---:B------:R-:W-:Y:S06]  /*15a30*/  HMMA.16816.F32.BF16 R80, R104.reuse, R118, R80 ;  /* 0x000000766850723c */ /* 0x040fec0000041850 */
[----:B------:R-:W2:Y:S02]  /*15a40*/  LDSM.16.MT88.4 R116, [R186+0x1900] ;  /* 0x00190000ba74783b */ /* 0x000ea40000004200 */
[C---:B----4-:R-:W-:Y:S04]  /*15a50*/  HMMA.16816.F32.BF16 R84, R104.reuse, R120, R84 ;  /* 0x000000786854723c */ /* 0x050fe80000041854 */
[----:B---3--:R-:W-:Y:S04]  /*15a60*/  F2FP.BF16.PACK_AB R139, R100, R101 ;  /* 0x00000065648b723e */ /* 0x008fe800000010ff */
[C---:B------:R-:W-:Y:S08]  /*15a70*/  HMMA.16816.F32.BF16 R88, R104.reuse, R122, R88 ;  /* 0x0000007a6858723c */ /* 0x040ff00000041858 */
[C---:B-1----:R-:W-:Y:S08]  /*15a80*/  HMMA.16816.F32.BF16 R92, R104.reuse, R108, R92 ;  /* 0x0000006c685c723c */ /* 0x042ff0000004185c */
[----:B------:R-:W-:Y:S08]  /*15a90*/  HMMA.16816.F32.BF16 R96, R104, R110, R96 ;  /* 0x0000006e6860723c */ /* 0x000ff00000041860 */
[C---:B-----5:R-:W-:Y:S01]  /*15aa0*/  HMMA.16816.F32.BF16 R104, R136.reuse, R112, R4 ;  /* 0x000000708868723c */ /* 0x060fe20000041804 */
[----:B------:R-:W1:Y:S07]  /*15ab0*/  LDSM.16.MT88.4 R4, [R186+0x5900] ;  /* 0x00590000ba04783b */ /* 0x000e6e0000004200 */
[C---:B------:R-:W-:Y:S01]  /*15ac0*/  HMMA.16816.F32.BF16 R108, R136.reuse, R114, R8 ;  /* 0x00000072886c723c */ /* 0x040fe20000041808 */
[----:B------:R-:W3:Y:S07]  /*15ad0*/  LDSM.16.MT88.4 R8, [R188+0x5900] ;  /* 0x00590000bc08783b */ /* 0x000eee0000004200 */
[C---:B--2---:R-:W-:Y:S01]  /*15ae0*/  HMMA.16816.F32.BF16 R112, R136.reuse, R116, R12 ;  /* 0x000000748870723c */ /* 0x044fe2000004180c */
[----:B------:R-:W2:Y:S07]  /*15af0*/  LDSM.16.MT88.4 R12, [R187+0x5900] ;  /* 0x00590000bb0c783b */ /* 0x000eae0000004200 */
        /* <DEDUP_REMOVED lines=43> */
[C---:B---3--:R-:W-:Y:S04]  /*15db0*/  HMMA.16816.F32.BF16 R84, R136.reuse, R8, R84 ;  /* 0x000000088854723c */ /* 0x048fe80000041854 */
[----:B------:R-:W-:Y:S02]  /*15dc0*/  FADD.FTZ R2, R165, R2 ;  /* 0x00000002a5027221 */ /* 0x000fe40000010000 */
[----:B------:R-:W-:Y:S01]  /*15dd0*/  FADD.FTZ R0, R103, R0 ;  /* 0x0000000067007221 */ /* 0x000fe20000010000 */
[-C--:B------:R-:W-:Y:S01]  /*15de0*/  MOV R103, R3.reuse ;  /* 0x0000000300677202 */ /* 0x080fe20000000f00 */
[C---:B------:R-:W-:Y:S04]  /*15df0*/  HMMA.16816.F32.BF16 R88, R136.reuse, R10, R88 ;  /* 0x0000000a8858723c */ /* 0x040fe80000041858 */
[----:B------:R-:W-:Y:S02]  /*15e00*/  FADD.FTZ R4, R163, R2 ;  /* 0x00000002a3047221 */ /* 0x000fe40000010000 */
[----:B------:R-:W-:Y:S01]  /*15e10*/  FADD.FTZ R2, R101, R0 ;  /* 0x0000000065027221 */ /* 0x000fe20000010000 */
[----:B------:R-:W-:Y:S01]  /*15e20*/  IADD3 R0, R201, -0x1, RZ ;  /* 0xffffffffc9007810 */ /* 0x000fe20007ffe0ff */
[C---:B--2---:R-:W-:Y:S04]  /*15e30*/  HMMA.16816.F32.BF16 R92, R136.reuse, R12, R92 ;  /* 0x0000000c885c723c */ /* 0x044fe8000004185c */
[----:B------:R-:W-:Y:S01]  /*15e40*/  FADD.FTZ R220, R162, R4 ;  /* 0x00000004a2dc7221 */ /* 0x000fe20000010000 */
[----:B------:R-:W-:Y:S01]  /*15e50*/  MOV R201, R0 ;  /* 0x0000000000c97202 */ /* 0x000fe20000000f00 */
[----:B------:R-:W-:Y:S01]  /*15e60*/  FADD.FTZ R221, R100, R2 ;  /* 0x0000000264dd7221 */ /* 0x000fe20000010000 */
[----:B------:R-:W-:Y:S01]  /*15e70*/  MOV R100, R3 ;  /* 0x0000000300647202 */ /* 0x000fe20000000f00 */
[----:B------:R-:W-:Y:S04]  /*15e80*/  HMMA.16816.F32.BF16 R96, R136, R14, R96 ;  /* 0x0000000e8860723c */ /* 0x000fe80000041860 */
[----:B------:R-:W-:Y:S04]  /*15e90*/  MOV R101, R102 ;  /* 0x0000006600657202 */ /* 0x000fe80000000f00 */
[----:B------:R-:W-:-:S11]  /*15ea0*/  @P0 BRA `(.L_x_452) ;  /* 0xffffc6d000000947 */ /* 0x000fd6000383ffff */
.L_x_434:
[----:B------:R-:W-:Y:S05]  /*15eb0*/  BRA.DIV ~URZ, `(.L_x_453) ;  /* 0x000048627f007947 */ /* 0x000fea000b800000 */
[----:B------:R1:W2:Y:S02]  /*15ec0*/  SHFL.BFLY PT, R5, R220, 0x2, 0x1f ;  /* 0x0c401f00dc057f89 */ /* 0x0002a400000e0000 */
.L_x_512:
[----:B--2---:R-:W-:Y:S01]  /*15ed0*/  FADD.FTZ R5, R5, R220 ;  /* 0x000000dc05057221 */ /* 0x004fe20000010000 */
[----:B------:R-:W-:Y:S05]  /*15ee0*/  BRA.DIV ~URZ, `(.L_x_454) ;  /* 0x000048927f007947 */ /* 0x000fea000b800000 */
[----:B------:R-:W2:Y:S04]  /*15ef0*/  SHFL.BFLY PT, R4, R221, 0x2, 0x1f ;  /* 0x0c401f00dd047f89 */ /* 0x000ea800000e0000 */
[----:B------:R-:W3:Y:S01]  /*15f00*/  SHFL.BFLY PT, R0, R5, 0x1, 0x1f ;  /* 0x0c201f0005007f89 */ /* 0x000ee200000e0000 */
[----:B--2---:R-:W-:-:S02]  /*15f10*/  FADD.FTZ R4, R4, R221 ;  /* 0x000000dd04047221 */ /* 0x004fc40000010000 */
[----:B---3--:R-:W-:-:S03]  /*15f20*/  FADD.FTZ R5, R5, R0 ;  /* 0x0000000005057221 */ /* 0x008fc60000010000 */
[----:B------:R2:W3:Y:S04]  /*15f30*/  SHFL.BFLY PT, R3, R4, 0x1, 0x1f ;  /* 0x0c201f0004037f89 */ /* 0x0004e800000e0000 */
.L_x_513:
[----:B------:R-:W-:Y:S01]  /*15f40*/  FSETP.NE.FTZ.AND P1, PT, R5, RZ, PT ;  /* 0x000000ff0500720b */ /* 0x000fe20003f35000 */
[----:B---3--:R-:W-:Y:S01]  /*15f50*/  FADD.FTZ R3, R3, R4 ;  /* 0x0000000403037221 */ /* 0x008fe20000010000 */
[----:B------:R-:W-:Y:S02]  /*15f60*/  MOV R2, RZ ;  /* 0x000000ff00027202 */ /* 0x000fe40000000f00 */
[----:B------:R-:W-:Y:S02]  /*15f70*/  MOV R0, RZ ;  /* 0x000000ff00007202 */ /* 0x000fe40000000f00 */
[----:B------:R-:W-:Y:S02]  /*15f80*/  FSETP.NE.FTZ.AND P0, PT, R3, RZ, PT ;  /* 0x000000ff0300720b */ /* 0x000fe40003f15000 */
[----:B------:R-:W-:-:S05]  /*15f90*/  MOV R101, 0xff800000 ;  /* 0xff80000000657802 */ /* 0x000fca0000000f00 */
[----:B--2---:R-:W2:Y:S01]  /*15fa0*/  @P1 MUFU.LG2 R4, R5 ;  /* 0x0000000500041308 */ /* 0x004ea20000000c00 */
[----:B------:R-:W-:-:S07]  /*15fb0*/  @P1 MOV R9, 0x3f317218 ;  /* 0x3f31721800091802 */ /* 0x000fce0000000f00 */
[----:B------:R-:W3:Y:S01]  /*15fc0*/  @P1 MUFU.RCP R2, R5 ;  /* 0x0000000500021308 */ /* 0x000ee20000001000 */
[----:B--2---:R-:W-:-:S07]  /*15fd0*/  @P1 FMUL.FTZ R10, R4, 0.69314718246459960938 ;  /* 0x3f317218040a1820 */ /* 0x004fce0000410000 */
[----:B------:R-:W2:Y:S01]  /*15fe0*/  @P0 MUFU.RCP R0, R3 ;  /* 0x0000000300000308 */ /* 0x000ea20000001000 */
[----:B------:R-:W-:-:S04]  /*15ff0*/  @P1 FMUL.FTZ R4, R9, c[0x0][0x2d0] ;  /* 0x0000b40009041a20 */ /* 0x000fc80000410000 */
[----:B------:R-:W-:Y:S01]  /*16000*/  @P1 FFMA.FTZ R101, R4, R102, R10 ;  /* 0x0000006604651223 */ /* 0x000fe2000001000a */
[----:B------:R-:W-:Y:S01]  /*16010*/  PLOP3.LUT P1, PT, PT, PT, PT, 0x8, 0x0 ;  /* 0x000000000000781c */ /* 0x000fe20003f2e170 */
[C---:B---3--:R-:W-:Y:S02]  /*16020*/  FMUL.FTZ R104, R2.reuse, R104 ;  /* 0x0000006802687220 */ /* 0x048fe40000410000 */
        /* <DEDUP_REMOVED lines=18> */
[C---:B------:R-:W-:Y:S01]  /*16150*/  FMUL.FTZ R30, R2.reuse, R41 ;  /* 0x00000029021e7220 */ /* 0x040fe20000410000 */
[----:B------:R-:W-:Y:S01]  /*16160*/  MOV R41, 0xff800000 ;  /* 0xff80000000297802 */ /* 0x000fe20000000f00 */
        /* <DEDUP_REMOVED lines=27> */
[----:B------:R-:W-:Y:S02]  /*16320*/  FMUL.FTZ R14, R2, R97 ;  /* 0x00000061020e7220 */ /* 0x000fe40000410000 */
[----:B------:R3:W4:Y:S01]  /*16330*/  @P0 MUFU.LG2 R2, R3 ;  /* 0x0000000300020308 */ /* 0x0007220000000c00 */
[C---:B--2---:R-:W-:Y:S02]  /*16340*/  FMUL.FTZ R106, R0.reuse, R106 ;  /* 0x0000006a006a7220 */ /* 0x044fe40000410000 */
[C---:B------:R-:W-:Y:S02]  /*16350*/  FMUL.FTZ R107, R0.reuse, R107 ;  /* 0x0000006b006b7220 */ /* 0x040fe40000410000 */
[C---:B------:R-:W-:Y:S02]  /*16360*/  FMUL.FTZ R110, R0.reuse, R110 ;  /* 0x0000006e006e7220 */ /* 0x040fe40000410000 */
[C---:B------:R-:W-:Y:S02]  /*16370*/  FMUL.FTZ R111, R0.reuse, R111 ;  /* 0x0000006f006f7220 */ /* 0x040fe40000410000 */
[----:B------:R-:W-:-:S02]  /*16380*/  FMUL.FTZ R114, R0, R114 ;  /* 0x0000007200727220 */ /* 0x000fc40000410000 */
[C---:B------:R-:W-:Y:S02]  /*16390*/  FMUL.FTZ R115, R0.reuse, R115 ;  /* 0x0000007300737220 */ /* 0x040fe40000410000 */
[C---:B------:R-:W-:Y:S02]  /*163a0*/  FMUL.FTZ R118, R0.reuse, R118 ;  /* 0x0000007600767220 */ /* 0x040fe40000410000 */
[----:B------:R-:W-:Y:S01]  /*163b0*/  FMUL.FTZ R119, R0, R119 ;  /* 0x0000007700777220 */ /* 0x000fe20000410000 */
[----:B---3--:R-:W-:Y:S01]  /*163c0*/  @P0 MOV R3, 0x3f317218 ;  /* 0x3f31721800030802 */ /* 0x008fe20000000f00 */
[----:B----4-:R-:W-:Y:S02]  /*163d0*/  @P0 FMUL.FTZ R2, R2, 0.69314718246459960938 ;  /* 0x3f31721802020820 */ /* 0x010fe40000410000 */
[----:B------:R-:W-:Y:S02]  /*163e0*/  FMUL.FTZ R122, R0, R122 ;  /* 0x0000007a007a7220 */ /* 0x000fe40000410000 */
[----:B------:R-:W-:-:S02]  /*163f0*/  @P0 FMUL.FTZ R3, R3, c[0x0][0x2d0] ;  /* 0x0000b40003030a20 */ /* 0x000fc40000410000 */
        /* <DEDUP_REMOVED lines=38> */
[----:B------:R-:W-:Y:S02]  /*16660*/  FMUL.FTZ R99, R0, R99 ;  /* 0x0000006300637220 */ /* 0x000fe40000410000 */
[----:B------:R-:W-:Y:S02]  /*16670*/  @P0 FFMA.FTZ R41, R3, R100, R2 ;  /* 0x0000006403290223 */ /* 0x000fe40000010002 */
.L_x_361:
[----:B------:R-:W-:Y:S05]  /*16680*/  @P1 BRA `(.L_x_455) ;  /* 0x000016a000001947 */ /* 0x000fea0003800000 */
[----:B------:R-:W2:Y:S01]  /*16690*/  S2R R45, SR_TID.X ;  /* 0x00000000002d7919 */ /* 0x000ea20000002100 */
[----:B------:R-:W-:Y:S01]  /*166a0*/  F2FP.BF16.PACK_AB R38, R39, R38 ;  /* 0x000000262726723e */ /* 0x000fe200000010ff */
[----:B------:R-:W-:Y:S01]  /*166b0*/  WARPSYNC 0xffffffff ;  /* 0xffffffff00007948 */ /* 0x000fe20003800000 */
[----:B------:R-:W-:Y:S01]  /*166c0*/  F2FP.BF16.PACK_AB R31, R31, R36 ;  /* 0x000000241f1f723e */ /* 0x000fe200000010ff */
[----:B------:R-:W-:Y:S01]  /*166d0*/  BAR.SYNC.DEFER_BLOCKING 0x1, 0x100 ;  /* 0x0044000000007b1d */ /* 0x000fe20000010000 */
        /* <DEDUP_REMOVED lines=9> */
[----:B------:R-:W-:Y:S02]  /*16770*/  F2FP.BF16.PACK_AB R122, R123, R122 ;  /* 0x0000007a7b7a723e */ /* 0x000fe400000010ff */
[----:B--2---:R-:W-:Y:S02]  /*16780*/  SHF.R.S32.HI R39, RZ, 0x1f, R45 ;  /* 0x0000001fff277819 */ /* 0x004fe4000001142d */
[----:B------:R-:W-:Y:S02]  /*16790*/  F2FP.BF16.PACK_AB R34, R34, R124 ;  /* 0x0000007c2222723e */ /* 0x000fe400000010ff */
[----:B------:R-:W-:-:S02]  /*167a0*/  LEA.HI R2, R39, R45, RZ, 0x2 ;  /* 0x0000002d27027211 */ /* 0x000fc400078f10ff */
[----:B------:R-:W-:Y:S02]  /*167b0*/  LEA.HI R37, R39, R45, RZ, 0x5 ;  /* 0x0000002d27257211 */ /* 0x000fe400078f28ff */
[--C-:B------:R-:W-:Y:S02]  /*167c0*/  SHF.R.S32.HI R4, RZ, 0x2, R2.reuse ;  /* 0x00000002ff047819 */ /* 0x100fe40000011402 */
[----:B------:R-:W-:Y:S02]  /*167d0*/  SHF.R.S32.HI R0, RZ, 0x1f, R2 ;  /* 0x0000001fff007819 */ /* 0x000fe40000011402 */
[----:B------:R-:W-:Y:S02]  /*167e0*/  SHF.R.S32.HI R36, RZ, 0x5, R37 ;  /* 0x00000005ff247819 */ /* 0x000fe40000011425 */
[----:B------:R-:W-:Y:S02]  /*167f0*/  LEA.HI R0, R0, R4, RZ, 0x3 ;  /* 0x0000000400007211 */ /* 0x000fe400078f18ff */
[----:B------:R-:W-:-:S02]  /*16800*/  F2FP.BF16.PACK_AB R126, R127, R126 ;  /* 0x0000007e7f7e723e */ /* 0x000fc400000010ff */
[----:B------:R-:W-:Y:S02]  /*16810*/  LOP3.LUT R0, R0, 0xfffffff8, RZ, 0xc0, !PT ;  /* 0xfffffff800007812 */ /* 0x000fe400078ec0ff */
[----:B------:R-:W-:Y:S02]  /*16820*/  F2FP.BF16.PACK_AB R33, R33, R128 ;  /* 0x000000802121723e */ /* 0x000fe400000010ff */
[----:B------:R-:W-:Y:S01]  /*16830*/  F2FP.BF16.PACK_AB R130, R131, R130 ;  /* 0x000000828382723e */ /* 0x000fe200000010ff */
[----:B------:R-:W-:Y:S01]  /*16840*/  IMAD.IADD R4, R4, 0x1, -R0 ;  /* 0x0000000104047824 */ /* 0x000fe200078e0a00 */
[----:B------:R-:W-:Y:S02]  /*16850*/  LOP3.LUT R0, R2, 0xfffffffc, RZ, 0xc0, !PT ;  /* 0xfffffffc02007812 */ /* 0x000fe400078ec0ff */
[----:B------:R-:W-:Y:S01]  /*16860*/  F2FP.BF16.PACK_AB R32, R32, R132 ;  /* 0x000000842020723e */ /* 0x000fe200000010ff */
[C---:B------:R-:W-:Y:S01]  /*16870*/  IMAD.SHL.U32 R2, R4.reuse, 0x40, RZ ;  /* 0x0000004004027824 */ /* 0x040fe200078e00ff */
[----:B------:R-:W-:Y:S01]  /*16880*/  LOP3.LUT R3, R4, 0x1, RZ, 0xc0, !PT ;  /* 0x0000000104037812 */ /* 0x000fe200078ec0ff */
[----:B------:R-:W-:Y:S01]  /*16890*/  IMAD.IADD R22, R45, 0x1, -R0 ;  /* 0x000000012d167824 */ /* 0x000fe200078e0a00 */
[----:B------:R-:W-:-:S02]  /*168a0*/  F2FP.BF16.PACK_AB R134, R135, R134 ;  /* 0x000000868786723e */ /* 0x000fc400000010ff */
[----:B------:R-:W-:Y:S01]  /*168b0*/  LOP3.LUT R0, R2, 0x1c0, RZ, 0xc0, !PT ;  /* 0x000001c002007812 */ /* 0x000fe200078ec0ff */
[----:B------:R-:W-:Y:S01]  /*168c0*/  IMAD R2, R36, 0x200, R22 ;  /* 0x0000020024027824 */ /* 0x000fe200078e0216 */
[----:B------:R-:W-:Y:S02]  /*168d0*/  ISETP.NE.U32.AND P0, PT, R3, 0x1, PT ;  /* 0x000000010300780c */ /* 0x000fe40003f05070 */
[----:B------:R-:W-:Y:S02]  /*168e0*/  LEA.HI R0, R0, R0, RZ, 0x1d ;  /* 0x0000000000007211 */ /* 0x000fe400078fe8ff */
[----:B------:R-:W-:Y:S01]  /*168f0*/  R2P PR, R4, 0x6 ;  /* 0x0000000604007804 */ /* 0x000fe20000000000 */
[----:B------:R-:W-:Y:S01]  /*16900*/  IMAD.MOV.U32 R4, RZ, RZ, 0x20 ;  /* 0x00000020ff047424 */ /* 0x000fe200078e00ff */
[----:B------:R-:W-:Y:S01]  /*16910*/  F2FP.BF16.PACK_AB R30, R30, R40 ;  /* 0x000000281e1e723e */ /* 0x000fe200000010ff */
[----:B------:R-:W-:Y:S01]  /*16920*/  IMAD.U32 R0, R2, 0x2, R0 ;  /* 0x0000000202007824 */ /* 0x000fe200078e0000 */
[----:B------:R-:W-:-:S02]  /*16930*/  F2FP.BF16.PACK_AB R42, R43, R42 ;  /* 0x0000002a2b2a723e */ /* 0x000fc400000010ff */
[----:B------:R-:W-:Y:S01]  /*16940*/  SEL R4, R4, 0xffffffe0, !P1 ;  /* 0xffffffe004047807 */ /* 0x000fe20004800000 */
[----:B------:R-:W-:Y:S01]  /*16950*/  IMAD.SHL.U32 R0, R0, 0x2, RZ ;  /* 0x0000000200007824 */ /* 0x000fe200078e00ff */
[----:B------:R-:W-:Y:S02]  /*16960*/  F2FP.BF16.PACK_AB R29, R29, R44 ;  /* 0x0000002c1d1d723e */ /* 0x000fe400000010ff */
[----:B------:R-:W-:Y:S02]  /*16970*/  F2FP.BF16.PACK_AB R46, R47, R46 ;  /* 0x0000002e2f2e723e */ /* 0x000fe400000010ff */
[C---:B------:R-:W-:Y:S01]  /*16980*/  IADD3 R3, R0.reuse, 0x80, RZ ;  /* 0x0000008000037810 */ /* 0x040fe20007ffe0ff */
[----:B------:R2:W-:Y:S01]  /*16990*/  STS [R0+0x80], R35 ;  /* 0x0000802300007388 */ /* 0x0005e20000000800 */
[C---:B------:R-:W-:Y:S02]  /*169a0*/  IADD3 R2, R0.reuse, 0x70, RZ ;  /* 0x0000007000027810 */ /* 0x040fe40007ffe0ff */
[----:B------:R-:W-:Y:S01]  /*169b0*/  @P0 IADD3 R2, R3, 0x10, RZ ;  /* 0x0000001003020810 */ /* 0x000fe20007ffe0ff */
[----:B------:R-:W-:Y:S01]  /*169c0*/  STS [R0+0x480], R106 ;  /* 0x0004806a00007388 */ /* 0x000fe20000000800 */
[----:B------:R-:W-:Y:S01]  /*169d0*/  IMAD.IADD R3, R0, 0x1, R4 ;  /* 0x0000000100037824 */ /* 0x000fe200078e0204 */
[----:B------:R-:W-:-:S02]  /*169e0*/  F2FP.BF16.PACK_AB R28, R28, R48 ;  /* 0x000000301c1c723e */ /* 0x000fc400000010ff */
[----:B------:R3:W-:Y:S01]  /*169f0*/  STS [R2], R7 ;  /* 0x0000000702007388 */ /* 0x0007e20000000800 */
[----:B------:R-:W-:Y:S01]  /*16a00*/  IMAD.IADD R4, R4, 0x1, R2 ;  /* 0x0000000104047824 */ /* 0x000fe200078e0202 */
[----:B------:R-:W-:Y:S02]  /*16a10*/  F2FP.BF16.PACK_AB R50, R51, R50 ;  /* 0x000000323332723e */ /* 0x000fe400000010ff */
[----:B------:R-:W-:Y:S01]  /*16a20*/  STS [R2+0x400], R110 ;  /* 0x0004006e02007388 */ /* 0x000fe20000000800 */
[----:B------:R-:W-:Y:S02]  /*16a30*/  F2FP.BF16.PACK_AB R27, R27, R52 ;  /* 0x000000341b1b723e */ /* 0x000fe400000010ff */
[----:B------:R-:W-:Y:S01]  /*16a40*/  F2FP.BF16.PACK_AB R54, R55, R54 ;  /* 0x000000363736723e */ /* 0x000fe200000010ff */
[----:B------:R4:W-:Y:S01]  /*16a50*/  STS [R3+0x80], R6 ;  /* 0x0000800603007388 */ /* 0x0009e20000000800 */
[----:B------:R-:W-:Y:S02]  /*16a60*/  F2FP.BF16.PACK_AB R26, R26, R56 ;  /* 0x000000381a1a723e */ /* 0x000fe400000010ff */
[----:B------:R-:W-:Y:S01]  /*16a70*/  F2FP.BF16.PACK_AB R58, R59, R58 ;  /* 0x0000003a3b3a723e */ /* 0x000fe200000010ff */
[----:B------:R-:W-:Y:S01]  /*16a80*/  STS [R3+0x480], R114 ;  /* 0x0004807203007388 */ /* 0x000fe20000000800 */
[----:B------:R-:W-:-:S02]  /*16a90*/  F2FP.BF16.PACK_AB R25, R25, R60 ;  /* 0x0000003c1919723e */ /* 0x000fc400000010ff */
[----:B------:R-:W-:Y:S01]  /*16aa0*/  F2FP.BF16.PACK_AB R62, R63, R62 ;  /* 0x0000003e3f3e723e */ /* 0x000fe200000010ff */
[----:B------:R1:W-:Y:S01]  /*16ab0*/  STS [R4], R8 ;  /* 0x0000000804007388 */ /* 0x0003e20000000800 */
[----:B--2---:R-:W-:Y:S01]  /*16ac0*/  IMAD.MOV.U32 R35, RZ, RZ, 0x40 ;  /* 0x00000040ff237424 */ /* 0x004fe200078e00ff */
[----:B------:R-:W-:Y:S02]  /*16ad0*/  F2FP.BF16.PACK_AB R24, R24, R64 ;  /* 0x000000401818723e */ /* 0x000fe400000010ff */
[----:B------:R-:W-:Y:S01]  /*16ae0*/  STS [R4+0x400], R118 ;  /* 0x0004007604007388 */ /* 0x000fe20000000800 */
[----:B------:R-:W-:Y:S02]  /*16af0*/  F2FP.BF16.PACK_AB R66, R67, R66 ;  /* 0x000000424342723e */ /* 0x000fe400000010ff */
[----:B------:R-:W-:Y:S02]  /*16b00*/  F2FP.BF16.PACK_AB R23, R23, R68 ;  /* 0x000000441717723e */ /* 0x000fe400000010ff */
[----:B---3--:R-:W-:-:S02]  /*16b10*/  SEL R7, R35, 0xffffffc0, !P2 ;  /* 0xffffffc023077807 */ /* 0x008fc40005000000 */
[----:B------:R-:W-:Y:S02]  /*16b20*/  F2FP.BF16.PACK_AB R70, R71, R70 ;  /* 0x000000464746723e */ /* 0x000fe400000010ff */
[----:B------:R-:W-:Y:S02]  /*16b30*/  F2FP.BF16.PACK_AB R21, R21, R72 ;  /* 0x000000481515723e */ /* 0x000fe400000010ff */
[----:B------:R-:W-:Y:S01]  /*16b40*/  F2FP.BF16.PACK_AB R74, R75, R74 ;  /* 0x0000004a4b4a723e */ /* 0x000fe200000010ff */
[----:B----4-:R-:W-:Y:S01]  /*16b50*/  IMAD.IADD R6, R0, 0x1, R7 ;  /* 0x0000000100067824 */ /* 0x010fe200078e0207 */
[----:B------:R-:W-:Y:S02]  /*16b60*/  F2FP.BF16.PACK_AB R20, R20, R76 ;  /* 0x0000004c1414723e */ /* 0x000fe400000010ff */
[----:B------:R-:W-:Y:S02]  /*16b70*/  F2FP.BF16.PACK_AB R19, R19, R78 ;  /* 0x0000004e1313723e */ /* 0x000fe400000010ff */
[----:B------:R2:W-:Y:S01]  /*16b80*/  STS [R6+0x80], R5 ;  /* 0x0000800506007388 */ /* 0x0005e20000000800 */
[----:B------:R-:W-:Y:S01]  /*16b90*/  F2FP.BF16.PACK_AB R18, R18, R80 ;  /* 0x000000501212723e */ /* 0x000fe200000010ff */
[----:B-1----:R-:W-:-:S02]  /*16ba0*/  IMAD.IADD R8, R7, 0x1, R2 ;  /* 0x0000000107087824 */ /* 0x002fc400078e0202 */
[----:B------:R-:W-:Y:S01]  /*16bb0*/  STS [R6+0x480], R122 ;  /* 0x0004807a06007388 */ /* 0x000fe20000000800 */
[----:B------:R-:W-:Y:S02]  /*16bc0*/  F2FP.BF16.PACK_AB R17, R17, R82 ;  /* 0x000000521111723e */ /* 0x000fe400000010ff */
[----:B------:R-:W-:Y:S01]  /*16bd0*/  F2FP.BF16.PACK_AB R16, R16, R84 ;  /* 0x000000541010723e */ /* 0x000fe200000010ff */
[----:B------:R-:W-:Y:S01]  /*16be0*/  STS [R8], R34 ;  /* 0x0000002208007388 */ /* 0x000fe20000000800 */
[----:B------:R-:W-:Y:S02]  /*16bf0*/  F2FP.BF16.PACK_AB R12, R12, R86 ;  /* 0x000000560c0c723e */ /* 0x000fe400000010ff */
[----:B------:R-:W-:Y:S01]  /*16c00*/  F2FP.BF16.PACK_AB R11, R11, R88 ;  /* 0x000000580b0b723e */ /* 0x000fe200000010ff */
[----:B------:R-:W-:Y:S01]  /*16c10*/  STS [R8+0x400], R126 ;  /* 0x0004007e08007388 */ /* 0x000fe20000000800 */
[----:B------:R-:W-:Y:S02]  /*16c20*/  F2FP.BF16.PACK_AB R10, R10, R90 ;  /* 0x0000005a0a0a723e */ /* 0x000fe400000010ff */
[----:B------:R-:W-:-:S02]  /*16c30*/  F2FP.BF16.PACK_AB R9, R9, R92 ;  /* 0x0000005c0909723e */ /* 0x000fc400000010ff */
[----:B------:R-:W-:Y:S02]  /*16c40*/  F2FP.BF16.PACK_AB R15, R15, R94 ;  /* 0x0000005e0f0f723e */ /* 0x000fe400000010ff */
[----:B------:R-:W-:Y:S02]  /*16c50*/  F2FP.BF16.PACK_AB R14, R14, R96 ;  /* 0x000000600e0e723e */ /* 0x000fe400000010ff */
[----:B------:R-:W-:Y:S02]  /*16c60*/  F2FP.BF16.PACK_AB R13, R99, R98 ;  /* 0x00000062630d723e */ /* 0x000fe400000010ff */
[----:B------:R-:W-:Y:S01]  /*16c70*/  ISETP.NE.U32.AND P0, PT, RZ, c[0x0][0x500], PT ;  /* 0x00014000ff007a0c */ /* 0x000fe20003f05070 */
[----:B--2---:R-:W-:Y:S01]  /*16c80*/  IMAD.IADD R5, R7, 0x1, R3 ;  /* 0x0000000107057824 */ /* 0x004fe200078e0203 */
[----:B------:R-:W-:Y:S01]  /*16c90*/  ISETP.NE.U32.AND P1, PT, RZ, c[0x0][0x508], PT ;  /* 0x00014200ff007a0c */ /* 0x000fe20003f25070 */
[----:B------:R-:W-:Y:S01]  /*16ca0*/  IMAD.IADD R7, R4, 0x1, R7 ;  /* 0x0000000104077824 */ /* 0x000fe200078e0207 */
[----:B------:R-:W-:-:S02]  /*16cb0*/  ISETP.NE.AND.EX P0, PT, RZ, c[0x0][0x504], PT, P0 ;  /* 0x00014100ff007a0c */ /* 0x000fc40003f05300 */
[----:B------:R-:W-:Y:S01]  /*16cc0*/  STS [R5+0x80], R33 ;  /* 0x0000802105007388 */ /* 0x000fe20000000800 */
[----:B------:R-:W-:-:S03]  /*16cd0*/  ISETP.NE.AND.EX P1, PT, RZ, c[0x0][0x50c], PT, P1 ;  /* 0x00014300ff007a0c */ /* 0x000fc60003f25310 */
        /* <DEDUP_REMOVED lines=29> */
[----:B-1----:R-:W-:-:S03]  /*16eb0*/  IMAD.MOV.U32 R2, RZ, RZ, 0x4 ;  /* 0x00000004ff027424 */ /* 0x002fc600078e00ff */
[----:B------:R-:W-:Y:S04]  /*16ec0*/  STS [R8+0x8000], R11 ;  /* 0x0080000b08007388 */ /* 0x000fe80000000800 */
[----:B------:R-:W-:Y:S04]  /*16ed0*/  STS [R8+0x8400], R10 ;  /* 0x0084000a08007388 */ /* 0x000fe80000000800 */
[----:B------:R1:W-:Y:S04]  /*16ee0*/  STS [R5+0x8080], R9 ;  /* 0x0080800905007388 */ /* 0x0003e80000000800 */
[----:B------:R2:W-:Y:S04]  /*16ef0*/  STS [R5+0x8480], R15 ;  /* 0x0084800f05007388 */ /* 0x0005e80000000800 */
[----:B------:R2:W-:Y:S04]  /*16f00*/  STS [R7+0x8000], R14 ;  /* 0x0080000e07007388 */ /* 0x0005e80000000800 */
[----:B------:R2:W-:Y:S01]  /*16f10*/  STS [R7+0x8400], R13 ;  /* 0x0084000d07007388 */ /* 0x0005e20000000800 */
[----:B-1----:R-:W-:-:S03]  /*16f20*/  IMAD.WIDE R8, R246, R2, c[0x0][0x500] ;  /* 0x00014000f6087625 */ /* 0x002fc600078e0202 */
[----:B------:R-:W-:Y:S06]  /*16f30*/  BAR.SYNC.DEFER_BLOCKING 0x1, 0x100 ;  /* 0x0044000000007b1d */ /* 0x000fec0000010000 */
[----:B------:R-:W3:Y:S01]  /*16f40*/  @P0 LDG.E R0, [R8.64] ;  /* 0x0000000608000981 */ /* 0x000ee2000c1e1900 */
[----:B------:R-:W-:Y:S02]  /*16f50*/  IMAD.MOV.U32 R24, RZ, RZ, c[0x0][0x388] ;  /* 0x0000e200ff187624 */ /* 0x000fe400078e00ff */
[----:B------:R-:W-:-:S05]  /*16f60*/  @P1 IMAD.WIDE R2, R246, R2, c[0x0][0x508] ;  /* 0x00014200f6021625 */ /* 0x000fca00078e0202 */
[----:B------:R1:W5:Y:S02]  /*16f70*/  @P1 LDG.E R24, [R2.64] ;  /* 0x0000000602181981 */ /* 0x000364000c1e1900 */
[----:B-1----:R-:W-:Y:S02]  /*16f80*/  CS2R R2, SRZ ;  /* 0x0000000000027805 */ /* 0x002fe4000001ff00 */
[--C-:B---3--:R-:W-:Y:S01]  /*16f90*/  @P0 SHF.R.S32.HI R3, RZ, 0x1f, R0.reuse ;  /* 0x0000001fff030819 */ /* 0x108fe20000011400 */
[----:B------:R-:W-:Y:S01]  /*16fa0*/  @P0 IMAD.MOV.U32 R2, RZ, RZ, R0 ;  /* 0x000000ffff020224 */ /* 0x000fe200078e0000 */
[----:B------:R-:W-:Y:S05]  /*16fb0*/  @P1 BRA `(.L_x_456) ;  /* 0x0000004000001947 */ /* 0x000fea0003800000 */
[----:B--2---:R-:W-:Y:S05]  /*16fc0*/  @!P0 BRA `(.L_x_456) ;  /* 0x0000003000008947 */ /* 0x004fea0003800000 */
[----:B------:R-:W2:Y:S04]  /*16fd0*/  LDG.E R4, [R8.64] ;  /* 0x0000000608047981 */ /* 0x000ea8000c1e1900 */
[----:B------:R-:W2:Y:S02]  /*16fe0*/  LDG.E R0, [R8.64+0x4] ;  /* 0x0000040608007981 */ /* 0x000ea4000c1e1900 */
[----:B--2--5:R-:W-:-:S02]  /*16ff0*/  IADD3 R24, -R4, R0, RZ ;  /* 0x0000000004187210 */ /* 0x024fc40007ffe1ff */
.L_x_456:
[----:B--2---:R-:W1:Y:S01]  /*17000*/  S2R R9, SR_CTAID.Y ;  /* 0x0000000000097919 */ /* 0x004e620000002600 */
[----:B------:R-:W-:Y:S01]  /*17010*/  LOP3.LUT R0, R37, 0xffffffe0, RZ, 0xc0, !PT ;  /* 0xffffffe025007812 */ /* 0x000fe200078ec0ff */
[----:B------:R-:W-:Y:S01]  /*17020*/  IMAD.MOV.U32 R8, RZ, RZ, c[0x0][0x4e8] ;  /* 0x00013a00ff087624 */ /* 0x000fe200078e00ff */
[----:B------:R-:W-:Y:S01]  /*17030*/  SHF.R.S32.HI R4, RZ, 0x1f, R36 ;  /* 0x0000001fff047819 */ /* 0x000fe20000011424 */
[----:B------:R-:W2:Y:S01]  /*17040*/  S2R R20, SR_CTAID.X ;  /* 0x0000000000147919 */ /* 0x000ea20000002500 */
[----:B------:R-:W-:Y:S01]  /*17050*/  LEA.HI R16, R39, R45, RZ, 0x3 ;  /* 0x0000002d27107211 */ /* 0x000fe200078f18ff */
[----:B------:R-:W-:Y:S01]  /*17060*/  IMAD.IADD R0, R45, 0x1, -R0 ;  /* 0x000000012d007824 */ /* 0x000fe200078e0a00 */
[----:B------:R-:W-:Y:S01]  /*17070*/  LEA.HI R4, R4, R36, RZ, 0x3 ;  /* 0x0000002404047211 */ /* 0x000fe200078f18ff */
[----:B------:R-:W3:Y:S01]  /*17080*/  S2R R10, SR_CTAID.Y ;  /* 0x00000000000a7919 */ /* 0x000ee20000002600 */
[----:B------:R-:W-:Y:S01]  /*17090*/  ISETP.NE.AND P1, PT, R8, 0x1, PT ;  /* 0x000000010800780c */ /* 0x000fe20003f25270 */
[----:B-----5:R-:W-:Y:S01]  /*170a0*/  IMAD R24, R24, c[0x0][0x4e8], RZ ;  /* 0x00013a0018187a24 */ /* 0x020fe200078e02ff */
[----:B------:R-:W-:Y:S01]  /*170b0*/  SHF.R.S32.HI R7, RZ, 0x1f, R0 ;  /* 0x0000001fff077819 */ /* 0x000fe20000011400 */
[----:B------:R-:W-:Y:S01]  /*170c0*/  BSSY B0, `(.L_x_457) ;  /* 0x000007e000007945 */ /* 0x000fe20003800000 */
[----:B------:R-:W-:-:S02]  /*170d0*/  LOP3.LUT R5, R4, 0xffffff8, RZ, 0xc0, !PT ;  /* 0x0ffffff804057812 */ /* 0x000fc400078ec0ff */
[----:B------:R-:W-:Y:S02]  /*170e0*/  LEA.HI R4, R22, R22, RZ, 0x1 ;  /* 0x0000001616047211 */ /* 0x000fe400078f08ff */
[----:B------:R-:W-:Y:S01]  /*170f0*/  LEA.HI R7, R7, R0, RZ, 0x2 ;  /* 0x0000000007077211 */ /* 0x000fe200078f10ff */
[----:B------:R-:W-:Y:S01]  /*17100*/  IMAD.IADD R6, R36, 0x1, -R5 ;  /* 0x0000000124067824 */ /* 0x000fe200078e0a05 */
[----:B------:R-:W-:Y:S02]  /*17110*/  LOP3.LUT R4, R4, 0x1ffffffe, RZ, 0xc0, !PT ;  /* 0x1ffffffe04047812 */ /* 0x000fe400078ec0ff */
[----:B------:R-:W-:Y:S02]  /*17120*/  SHF.R.S32.HI R5, RZ, 0x2, R7 ;  /* 0x00000002ff057819 */ /* 0x000fe40000011407 */
[----:B------:R-:W-:Y:S02]  /*17130*/  IADD3 R7, R22, -R4, RZ ;  /* 0x8000000416077210 */ /* 0x000fe40007ffe0ff */
[----:B-1----:R-:W-:Y:S01]  /*17140*/  SHF.R.S32.HI R9, RZ, 0x1f, R9 ;  /* 0x0000001fff097819 */ /* 0x002fe20000011409 */
[----:B------:R-:W-:Y:S01]  /*17150*/  IMAD R17, R6, 0x10, R5 ;  /* 0x0000001006117824 */ /* 0x000fe200078e0205 */
[----:B------:R-:W-:Y:S01]  /*17160*/  LOP3.LUT P2, RZ, R0, 0x3, RZ, 0xc0, !PT ;  /* 0x0000000300ff7812 */ /* 0x000fe2000784c0ff */
[----:B------:R-:W-:Y:S01]  /*17170*/  IMAD R0, R3, c[0x0][0x3a0], RZ ;  /* 0x0000e80003007a24 */ /* 0x000fe200078e02ff */
[----:B------:R-:W-:Y:S01]  /*17180*/  LOP3.LUT R12, R16, 0xfffffff8, RZ, 0xc0, !PT ;  /* 0xfffffff8100c7812 */ /* 0x000fe200078ec0ff */
[----:B------:R-:W-:Y:S01]  /*17190*/  IMAD R6, R7, 0x8, R17 ;  /* 0x0000000807067824 */ /* 0x000fe200078e0211 */
[----:B------:R-:W-:Y:S01]  /*171a0*/  SEL R15, R246, RZ, !P0 ;  /* 0x000000fff60f7207 */ /* 0x000fe20004000000 */
[----:B------:R-:W-:Y:S01]  /*171b0*/  IMAD R8, R9, c[0x0][0x490], RZ ;  /* 0x0001240009087a24 */ /* 0x000fe200078e02ff */
[----:B------:R-:W-:Y:S01]  /*171c0*/  SHF.R.S32.HI R16, RZ, 0x3, R16 ;  /* 0x00000003ff107819 */ /* 0x000fe20000011410 */
[----:B------:R-:W-:Y:S01]  /*171d0*/  IMAD R7, R2, c[0x0][0x3a4], R0 ;  /* 0x0000e90002077a24 */ /* 0x000fe200078e0200 */
[----:B--2---:R-:W-:Y:S01]  /*171e0*/  LEA R0, R20, R6, 0x7 ;  /* 0x0000000614007211 */ /* 0x004fe200078e38ff */
[----:B---3--:R-:W-:Y:S01]  /*171f0*/  IMAD.WIDE.U32 R4, R10, c[0x0][0x490], R2 ;  /* 0x000124000a047a25 */ /* 0x008fe200078e0002 */
[----:B------:R-:W-:-:S03]  /*17200*/  LEA.HI R19, R39, R45, RZ, 0x6 ;  /* 0x0000002d27137211 */ /* 0x000fc600078f30ff */
[----:B------:R-:W-:Y:S02]  /*17210*/  IMAD R8, R10, c[0x0][0x494], R8 ;  /* 0x000125000a087a24 */ /* 0x000fe400078e0208 */
[----:B------:R-:W-:-:S04]  /*17220*/  IMAD.WIDE.U32 R2, R2, c[0x0][0x3a0], RZ ;  /* 0x0000e80002027a25 */ /* 0x000fc800078e00ff */
[----:B------:R-:W-:Y:S01]  /*17230*/  IMAD.IADD R5, R5, 0x1, R8 ;  /* 0x0000000105057824 */ /* 0x000fe200078e0208 */
[----:B------:R-:W-:Y:S01]  /*17240*/  IADD3 R3, R3, R7, RZ ;  /* 0x0000000703037210 */ /* 0x000fe20007ffe0ff */
[----:B------:R-:W-:Y:S01]  /*17250*/  @P1 IMAD.HI.U32 R8, R0, c[0x0][0x4ec], RZ ;  /* 0x00013b0000081a27 */ /* 0x000fe200078e00ff */
[----:B------:R-:W-:-:S03]  /*17260*/  SHF.R.S32.HI R7, RZ, 0x1f, R246 ;  /* 0x0000001fff077819 */ /* 0x000fc600000114f6 */
[----:B------:R-:W-:Y:S01]  /*17270*/  IMAD.MOV.U32 R6, RZ, RZ, R0 ;  /* 0x000000ffff067224 */ /* 0x000fe200078e0000 */
[----:B------:R-:W-:Y:S01]  /*17280*/  @P1 SHF.R.U32.HI R6, RZ, c[0x0][0x4f0], R8 ;  /* 0x00013c00ff061a19 */ /* 0x000fe20000011608 */
[----:B------:R-:W-:Y:S01]  /*17290*/  IMAD.IADD R12, R45, 0x1, -R12 ;  /* 0x000000012d0c7824 */ /* 0x000fe200078e0a0c */
[----:B------:R-:W-:Y:S01]  /*172a0*/  SEL R13, R7, RZ, !P0 ;  /* 0x000000ff070d7207 */ /* 0x000fe20004000000 */
[----:B------:R-:W-:Y:S02]  /*172b0*/  IMAD R9, R9, c[0x0][0x3e8], RZ ;  /* 0x0000fa0009097a24 */ /* 0x000fe400078e02ff */
[----:B------:R-:W-:Y:S01]  /*172c0*/  IMAD.MOV R7, RZ, RZ, -R6 ;  /* 0x000000ffff077224 */ /* 0x000fe200078e0a06 */
[----:B------:R-:W-:Y:S01]  /*172d0*/  LEA R14, R12, R16, 0x5 ;  /* 0x000000100c0e7211 */ /* 0x000fe200078e28ff */
[----:B------:R-:W-:-:S04]  /*172e0*/  IMAD.WIDE.U32 R4, R15, c[0x0][0x498], R4 ;  /* 0x000126000f047a25 */ /* 0x000fc800078e0004 */
[----:B------:R-:W-:Y:S01]  /*172f0*/  IMAD R8, R7, c[0x0][0x4e8], R0 ;  /* 0x00013a0007087a24 */ /* 0x000fe200078e0200 */
[----:B------:R-:W-:Y:S01]  /*17300*/  IADD3 R4, P0, R6, R4, RZ ;  /* 0x0000000406047210 */ /* 0x000fe20007f1e0ff */
[----:B------:R-:W-:Y:S02]  /*17310*/  IMAD R0, R13, c[0x0][0x498], RZ ;  /* 0x000126000d007a24 */ /* 0x000fe400078e02ff */
[C---:B------:R-:W-:Y:S02]  /*17320*/  IMAD R9, R10.reuse, c[0x0][0x3ec], R9 ;  /* 0x0000fb000a097a24 */ /* 0x040fe400078e0209 */
[----:B------:R-:W-:Y:S01]  /*17330*/  IMAD.WIDE.U32 R2, R10, c[0x0][0x3e8], R2 ;  /* 0x0000fa000a027a25 */ /* 0x000fe200078e0002 */
[----:B------:R-:W-:-:S03]  /*17340*/  SHF.R.S32.HI R10, RZ, 0x1f, R8 ;  /* 0x0000001fff0a7819 */ /* 0x000fc60000011408 */
[----:B------:R-:W-:Y:S01]  /*17350*/  IMAD R11, R15, c[0x0][0x49c], R0 ;  /* 0x000127000f0b7a24 */ /* 0x000fe200078e0200 */
[----:B------:R-:W-:Y:S01]  /*17360*/  SHF.R.S32.HI R0, RZ, 0x1f, R6 ;  /* 0x0000001fff007819 */ /* 0x000fe20000011406 */
[----:B------:R-:W-:Y:S01]  /*17370*/  IMAD R14, R20, 0x80, R14 ;  /* 0x00000080140e7824 */ /* 0x000fe200078e020e */
[----:B------:R-:W-:Y:S01]  /*17380*/  IADD3 R3, R3, R9, RZ ;  /* 0x0000000903037210 */ /* 0x000fe20007ffe0ff */
[----:B------:R-:W-:Y:S01]  /*17390*/  IMAD R10, R10, c[0x0][0x488], RZ ;  /* 0x000122000a0a7a24 */ /* 0x000fe200078e02ff */
[----:B------:R-:W-:Y:S01]  /*173a0*/  IADD3.X R5, R0, R5, R11, P0, !PT ;  /* 0x0000000500057210 */ /* 0x000fe200007fe40b */
[----:B------:R-:W-:Y:S02]  /*173b0*/  IMAD.SHL.U32 R18, R16, 0x40, RZ ;  /* 0x0000004010127824 */ /* 0x000fe400078e00ff */
[----:B------:R-:W-:-:S03]  /*173c0*/  @P1 IMAD.HI.U32 R9, R14, c[0x0][0x4ec], RZ ;  /* 0x00013b000e091a27 */ /* 0x000fc600078e00ff */
[----:B------:R-:W-:Y:S01]  /*173d0*/  LOP3.LUT R0, R18, 0x1c0, RZ, 0xc0, !PT ;  /* 0x000001c012007812 */ /* 0x000fe200078ec0ff */
[----:B------:R-:W-:-:S03]  /*173e0*/  IMAD.WIDE.U32 R4, R8, c[0x0][0x488], R4 ;  /* 0x0001220008047a25 */ /* 0x000fc600078e0004 */
[----:B------:R-:W-:Y:S01]  /*173f0*/  SHF.R.U32.HI R11, RZ, 0x3, R0 ;  /* 0x00000003ff0b7819 */ /* 0x000fe20000011600 */
[----:B------:R-:W-:Y:S02]  /*17400*/  IMAD R10, R8, c[0x0][0x48c], R10 ;  /* 0x00012300080a7a24 */ /* 0x000fe400078e020a */
[----:B------:R-:W-:Y:S01]  /*17410*/  IMAD.MOV.U32 R7, RZ, RZ, R14 ;  /* 0x000000ffff077224 */ /* 0x000fe200078e000e */
[----:B------:R-:W-:Y:S01]  /*17420*/  @P1 SHF.R.U32.HI R7, RZ, c[0x0][0x4f0], R9 ;  /* 0x00013c00ff071a19 */ /* 0x000fe20000011609 */
[----:B------:R-:W-:Y:S01]  /*17430*/  IMAD.SHL.U32 R6, R12, 0x8, RZ ;  /* 0x000000080c067824 */ /* 0x000fe200078e00ff */
[----:B------:R-:W-:Y:S01]  /*17440*/  LEA R9, P0, R4, c[0x0][0x450], 0x2 ;  /* 0x0001140004097a11 */ /* 0x000fe200078010ff */
[----:B------:R-:W-:Y:S01]  /*17450*/  IMAD R8, R13, c[0x0][0x3f0], RZ ;  /* 0x0000fc000d087a24 */ /* 0x000fe200078e02ff */
[----:B------:R-:W-:Y:S01]  /*17460*/  IADD3 R10, R5, R10, RZ ;  /* 0x0000000a050a7210 */ /* 0x000fe20007ffe0ff */
[----:B------:R-:W-:Y:S01]  /*17470*/  IMAD.WIDE.U32 R2, R15, c[0x0][0x3f0], R2 ;  /* 0x0000fc000f027a25 */ /* 0x000fe200078e0002 */
[----:B------:R-:W-:-:S02]  /*17480*/  LOP3.LUT R0, R0, 0x38, R6, 0xf8, !PT ;  /* 0x0000003800007812 */ /* 0x000fc400078ef806 */
[----:B------:R-:W-:Y:S01]  /*17490*/  LEA.HI.X R4, R4, c[0x0][0x454], R10, 0x2, P0 ;  /* 0x0001150004047a11 */ /* 0x000fe200000f140a */
[----:B------:R-:W-:Y:S01]  /*174a0*/  IMAD R8, R15, c[0x0][0x3f4], R8 ;  /* 0x0000fd000f087a24 */ /* 0x000fe200078e0208 */
[----:B------:R-:W-:Y:S01]  /*174b0*/  LOP3.LUT R15, R0, R11, RZ, 0x3c, !PT ;  /* 0x0000000b000f7212 */ /* 0x000fe200078e3cff */
[--C-:B------:R-:W-:Y:S01]  /*174c0*/  IMAD.MOV R0, RZ, RZ, -R7.reuse ;  /* 0x000000ffff007224 */ /* 0x100fe200078e0a07 */
[----:B------:R-:W-:Y:S01]  /*174d0*/  SHFL.IDX PT, R10, R9, RZ, 0x1c1f ;  /* 0x001c1fff090a7589 */ /* 0x000fe200000e0000 */
[----:B------:R-:W-:Y:S01]  /*174e0*/  IMAD.IADD R3, R3, 0x1, R8 ;  /* 0x0000000103037824 */ /* 0x000fe200078e0208 */
[----:B------:R-:W-:Y:S02]  /*174f0*/  SHF.R.S32.HI R5, RZ, 0x1f, R7 ;  /* 0x0000001fff057819 */ /* 0x000fe40000011407 */
[----:B------:R-:W1:Y:S01]  /*17500*/  SHFL.IDX PT, R11, R4, RZ, 0x1c1f ;  /* 0x001c1fff040b7589 */ /* 0x000e6200000e0000 */
[----:B------:R-:W-:-:S03]  /*17510*/  IMAD.WIDE.U32 R2, R7, c[0x0][0x3e0], R2 ;  /* 0x0000f80007027a25 */ /* 0x000fc600078e0002 */
[----:B------:R-:W-:Y:S01]  /*17520*/  SHFL.IDX PT, R8, R9, 0x1, 0x1c1f ;  /* 0x003c1f0009087f89 */ /* 0x000fe200000e0000 */
[----:B------:R-:W-:-:S03]  /*17530*/  IMAD R5, R5, c[0x0][0x3e0], RZ ;  /* 0x0000f80005057a24 */ /* 0x000fc600078e02ff */
[----:B------:R2:W3:Y:S01]  /*17540*/  SHFL.IDX PT, R9, R4, 0x1, 0x1c1f ;  /* 0x003c1f0004097f89 */ /* 0x0004e200000e0000 */
[----:B------:R-:W-:Y:S02]  /*17550*/  IMAD R12, R7, c[0x0][0x3e4], R5 ;  /* 0x0000f900070c7a24 */ /* 0x000fe400078e0205 */
[----:B------:R-:W-:Y:S02]  /*17560*/  IMAD.SHL.U32 R5, R19, 0x8, RZ ;  /* 0x0000000813057824 */ /* 0x000fe400078e00ff */
[----:B------:R-:W-:-:S03]  /*17570*/  IMAD.IADD R3, R3, 0x1, R12 ;  /* 0x0000000103037824 */ /* 0x000fc600078e020c */
[----:B------:R-:W-:Y:S01]  /*17580*/  LOP3.LUT R7, R15, 0x7ffffe00, R5, 0xf8, !PT ;  /* 0x7ffffe000f077812 */ /* 0x000fe200078ef805 */
[----:B--2---:R-:W-:Y:S01]  /*17590*/  IMAD R4, R0, c[0x0][0x4e8], R14 ;  /* 0x00013a0000047a24 */ /* 0x004fe200078e020e */
[----:B------:R-:W-:-:S03]  /*175a0*/  LEA R0, R20, R17, 0x7 ;  /* 0x0000001114007211 */ /* 0x000fc600078e38ff */
[----:B------:R-:W-:Y:S01]  /*175b0*/  IMAD.WIDE.U32 R2, R4, c[0x0][0x3d8], R2 ;  /* 0x0000f60004027a25 */ /* 0x000fe200078e0002 */
[C---:B------:R-:W-:Y:S02]  /*175c0*/  IADD3 R13, R0.reuse, 0x8, RZ ;  /* 0x00000008000d7810 */ /* 0x040fe40007ffe0ff */
[-C--:B------:R-:W-:Y:S02]  /*175d0*/  ISETP.GE.OR P1, PT, R0, R24.reuse, P2 ;  /* 0x000000180000720c */ /* 0x080fe40001726670 */
[----:B------:R-:W-:Y:S02]  /*175e0*/  SHF.R.S32.HI R0, RZ, 0x1f, R4 ;  /* 0x0000001fff007819 */ /* 0x000fe40000011404 */
[----:B------:R-:W-:-:S03]  /*175f0*/  ISETP.GE.OR P0, PT, R13, R24, P2 ;  /* 0x000000180d00720c */ /* 0x000fc60001706670 */
[----:B------:R-:W-:-:S04]  /*17600*/  IMAD R0, R0, c[0x0][0x3d8], RZ ;  /* 0x0000f60000007a24 */ /* 0x000fc800078e02ff */
[----:B------:R-:W-:Y:S01]  /*17610*/  IMAD R5, R4, c[0x0][0x3dc], R0 ;  /* 0x0000f70004057a24 */ /* 0x000fe200078e0200 */
[----:B------:R-:W-:Y:S01]  /*17620*/  SHF.L.U32 R0, R7, 0x1, RZ ;  /* 0x0000000107007819 */ /* 0x000fe200000006ff */
[----:B-1----:R1:W-:Y:S02]  /*17630*/  @!P1 ST.E [R10.64], R101 ;  /* 0x000000650a009985 */ /* 0x0023e4000c101906 */
[----:B------:R-:W-:Y:S02]  /*17640*/  IMAD.IADD R3, R3, 0x1, R5 ;  /* 0x0000000103037824 */ /* 0x000fe400078e0205 */
[----:B---3--:R2:W-:Y:S01]  /*17650*/  @!P0 ST.E [R8.64], R41 ;  /* 0x0000002908008985 */ /* 0x0085e2000c101906 */
[----:B------:R-:W-:-:S03]  /*17660*/  LEA R25, P0, R2, c[0x0][0x380], 0x1 ;  /* 0x0000e00002197a11 */ /* 0x000fc600078008ff */
[----:B------:R2:W3:Y:S04]  /*17670*/  LDS.128 R36, [R0+0x1080] ;  /* 0x0010800000247984 */ /* 0x0004e80000000c00 */
[----:B------:R2:W4:Y:S04]  /*17680*/  LDS.128 R48, [R0+0x2080] ;  /* 0x0020800000307984 */ /* 0x0005280000000c00 */
[----:B------:R2:W2:Y:S04]  /*17690*/  LDS.128 R56, [R0+0x3080] ;  /* 0x0030800000387984 */ /* 0x0004a80000000c00 */
[----:B------:R2:W2:Y:S04]  /*176a0*/  LDS.128 R32, [R0+0x5080] ;  /* 0x0050800000207984 */ /* 0x0004a80000000c00 */
[----:B------:R2:W2:Y:S01]  /*176b0*/  LDS.128 R44, [R0+0x6080] ;  /* 0x00608000002c7984 */ /* 0x0004a20000000c00 */
[----:B-1----:R-:W-:-:S03]  /*176c0*/  LEA R10, R20, R16, 0x7 ;  /* 0x00000010140a7211 */ /* 0x002fc600078e38ff */
[----:B------:R1:W1:Y:S01]  /*176d0*/  LDS.128 R52, [R0+0x7080] ;  /* 0x0070800000347984 */ /* 0x0002620000000c00 */
[----:B------:R-:W-:Y:S02]  /*176e0*/  LEA.HI.X R11, R2, c[0x0][0x384], R3, 0x1, P0 ;  /* 0x0000e100020b7a11 */ /* 0x000fe400000f0c03 */
[----:B------:R-:W-:Y:S01]  /*176f0*/  ISETP.GE.AND P0, PT, R10, R24, PT ;  /* 0x000000180a00720c */ /* 0x000fe20003f06270 */
[----:B------:R1:W1:Y:S04]  /*17700*/  LDS.128 R28, [R0+0x9080] ;  /* 0x00908000001c7984 */ /* 0x0002680000000c00 */
[----:B------:R1:W1:Y:S04]  /*17710*/  LDS.128 R40, [R0+0xa080] ;  /* 0x00a0800000287984 */ /* 0x0002680000000c00 */
[----:B------:R1:W1:Y:S04]  /*17720*/  LDS.128 R60, [R0+0xb080] ;  /* 0x00b08000003c7984 */ /* 0x0002680000000c00 */
[----:B------:R1:W1:Y:S04]  /*17730*/  SHFL.IDX PT, R2, R25, RZ, 0x181f ;  /* 0x00181fff19027589 */ /* 0x00026800000e0000 */
[----:B------:R1:W1:Y:S01]  /*17740*/  SHFL.IDX PT, R3, R11, RZ, 0x181f ;  /* 0x00181fff0b037589 */ /* 0x00026200000e0000 */
[----:B------:R-:W-:Y:S05]  /*17750*/  @P0 BRA `(.L_x_458) ;  /* 0x0000014000000947 */ /* 0x000fea0003800000 */
[----:B---3--:R-:W3:Y:S01]  /*17760*/  LDS.128 R20, [R0+0x80] ;  /* 0x0000800000147984 */ /* 0x008ee20000000c00 */
[----:B------:R-:W-:-:S02]  /*17770*/  IADD3 R5, R6, 0x40, RZ ;  /* 0x0000004006057810 */ /* 0x000fc40007ffe0ff */
[C---:B------:R-:W-:Y:S01]  /*17780*/  IADD3 R7, R6.reuse, 0x80, RZ ;  /* 0x0000008006077810 */ /* 0x040fe20007ffe0ff */
[----:B------:R-:W5:Y:S01]  /*17790*/  LDS.128 R16, [R0+0x4080] ;  /* 0x0040800000107984 */ /* 0x000f620000000c00 */
[----:B------:R-:W-:Y:S02]  /*177a0*/  ISETP.GE.AND P1, PT, R5, c[0x0][0x3c8], PT ;  /* 0x0000f20005007a0c */ /* 0x000fe40003f26270 */
[----:B------:R-:W-:Y:S01]  /*177b0*/  ISETP.GE.AND P0, PT, R7, c[0x0][0x3c8], PT ;  /* 0x0000f20007007a0c */ /* 0x000fe20003f06270 */
[----:B------:R4:W2:Y:S01]  /*177c0*/  LDS.128 R12, [R0+0x8080] ;  /* 0x00808000000c7984 */ /* 0x0008a20000000c00 */
[----:B------:R-:W-:-:S09]  /*177d0*/  ISETP.GE.AND P2, PT, R6, c[0x0][0x3c8], PT ;  /* 0x0000f20006007a0c */ /* 0x000fd20003f46270 */
[----:B------:R-:W-:-:S04]  /*177e0*/  @!P1 SHF.R.S32.HI R4, RZ, 0x1f, R5 ;  /* 0x0000001fff049819 */ /* 0x000fc80000011405 */
[----:B------:R-:W-:Y:S01]  /*177f0*/  @!P1 LEA.HI R4, R4, R5, RZ, 0x3 ;  /* 0x0000000504049211 */ /* 0x000fe200078f18ff */
[----:B-12---:R-:W-:-:S03]  /*17800*/  @!P2 IMAD.WIDE R8, R6, 0x2, R2 ;  /* 0x000000020608a825 */ /* 0x006fc600078e0202 */
[----:B------:R-:W-:Y:S02]  /*17810*/  @!P1 LOP3.LUT R4, R4, 0xfffffff8, RZ, 0xc0, !PT ;  /* 0xfffffff804049812 */ /* 0x000fe400078ec0ff */
[----:B----4-:R-:W-:-:S03]  /*17820*/  @!P0 SHF.R.S32.HI R0, RZ, 0x1f, R7 ;  /* 0x0000001fff008819 */ /* 0x010fc60000011407 */
[----:B------:R-:W-:Y:S01]  /*17830*/  @!P1 IMAD.WIDE R4, R4, 0x2, R2 ;  /* 0x0000000204049825 */ /* 0x000fe200078e0202 */
[----:B------:R-:W-:-:S04]  /*17840*/  @!P0 LEA.HI R0, R0, R7, RZ, 0x3 ;  /* 0x0000000700008211 */ /* 0x000fc800078f18ff */
[----:B------:R-:W-:Y:S01]  /*17850*/  @!P0 LOP3.LUT R0, R0, 0xfffffff8, RZ, 0xc0, !PT ;  /* 0xfffffff800008812 */ /* 0x000fe200078ec0ff */
[----:B---3--:R1:W-:Y:S04]  /*17860*/  @!P2 ST.E.128 [R8.64], R20 ;  /* 0x000000140800a985 */ /* 0x0083e8000c101d06 */
[----:B------:R-:W-:Y:S01]  /*17870*/  @!P0 IMAD.WIDE R2, R0, 0x2, R2 ;  /* 0x0000000200028825 */ /* 0x000fe200078e0202 */
[----:B-----5:R1:W-:Y:S04]  /*17880*/  @!P1 ST.E.128 [R4.64], R16 ;  /* 0x0000001004009985 */ /* 0x0203e8000c101d06 */
[----:B------:R1:W-:Y:S02]  /*17890*/  @!P0 ST.E.128 [R2.64], R12 ;  /* 0x0000000c02008985 */ /* 0x0003e4000c101d06 */
.L_x_458:
[----:B---3--:R-:W-:Y:S05]  /*178a0*/  BSYNC B0 ;  /* 0x0000000000007941 */ /* 0x008fea0003800000 */
.L_x_457:
[----:B-12---:R-:W-:Y:S01]  /*178b0*/  IADD3 R0, R10, 0x20, RZ ;  /* 0x000000200a007810 */ /* 0x006fe20007ffe0ff */
[----:B------:R1:W2:Y:S01]  /*178c0*/  SHFL.IDX PT, R3, R11, 0x1, 0x181f ;  /* 0x00381f000b037f89 */ /* 0x0002a200000e0000 */
[----:B------:R-:W-:Y:S02]  /*178d0*/  BSSY B0, `(.L_x_459) ;  /* 0x0000015000007945 */ /* 0x000fe40003800000 */
[----:B------:R-:W-:Y:S01]  /*178e0*/  ISETP.GE.AND P0, PT, R0, R24, PT ;  /* 0x000000180000720c */ /* 0x000fe20003f06270 */
[----:B------:R1:W3:-:S12]  /*178f0*/  SHFL.IDX PT, R2, R25, 0x1, 0x181f ;  /* 0x00381f0019027f89 */ /* 0x0002d800000e0000 */
        /* <DEDUP_REMOVED lines=18> */
.L_x_460:
[----:B------:R-:W-:Y:S05]  /*17a20*/  BSYNC B0 ;  /* 0x0000000000007941 */ /* 0x000fea0003800000 */
.L_x_459:
[----:B------:R-:W-:Y:S01]  /*17a30*/  IADD3 R0, R10, 0x40, RZ ;  /* 0x000000400a007810 */ /* 0x000fe20007ffe0ff */
[----:B--2---:R2:W1:Y:S01]  /*17a40*/  SHFL.IDX PT, R3, R11, 0x2, 0x181f ;  /* 0x00581f000b037f89 */ /* 0x00446200000e0000 */
[----:B------:R-:W-:Y:S02]  /*17a50*/  BSSY B0, `(.L_x_461) ;  /* 0x0000015000007945 */ /* 0x000fe40003800000 */
[----:B------:R-:W-:Y:S01]  /*17a60*/  ISETP.GE.AND P0, PT, R0, R24, PT ;  /* 0x000000180000720c */ /* 0x000fe20003f06270 */
[----:B---3--:R2:W3:-:S12]  /*17a70*/  SHFL.IDX PT, R2, R25, 0x2, 0x181f ;  /* 0x00581f0019027f89 */ /* 0x0084d800000e0000 */
        /* <DEDUP_REMOVED lines=9> */
[--C-:B-1-3--:R-:W-:Y:S01]  /*17b10*/  @!P2 IMAD.WIDE R8, R6, 0x2, R2.reuse ;  /* 0x000000020608a825 */ /* 0x10afe200078e0202 */
[----:B------:R-:W-:Y:S02]  /*17b20*/  @!P0 LEA.HI R0, R0, R7, RZ, 0x3 ;  /* 0x0000000700008211 */ /* 0x000fe400078f18ff */
[----:B------:R-:W-:Y:S02]  /*17b30*/  @!P1 LOP3.LUT R4, R4, 0xfffffff8, RZ, 0xc0, !PT ;  /* 0xfffffff804049812 */ /* 0x000fe400078ec0ff */
[----:B------:R-:W-:Y:S01]  /*17b40*/  @!P0 LOP3.LUT R0, R0, 0xfffffff8, RZ, 0xc0, !PT ;  /* 0xfffffff800008812 */ /* 0x000fe200078ec0ff */
[----:B----4-:R1:W-:Y:S02]  /*17b50*/  @!P2 ST.E.128 [R8.64], R48 ;  /* 0x000000300800a985 */ /* 0x0103e4000c101d06 */
[----:B------:R-:W-:-:S04]  /*17b60*/  @!P1 IMAD.WIDE R4, R4, 0x2, R2 ;  /* 0x0000000204049825 */ /* 0x000fc800078e0202 */
[----:B------:R-:W-:Y:S01]  /*17b70*/  @!P0 IMAD.WIDE R2, R0, 0x2, R2 ;  /* 0x0000000200028825 */ /* 0x000fe200078e0202 */
[----:B------:R1:W-:Y:S04]  /*17b80*/  @!P1 ST.E.128 [R4.64], R44 ;  /* 0x0000002c04009985 */ /* 0x0003e8000c101d06 */
[----:B------:R1:W-:Y:S02]  /*17b90*/  @!P0 ST.E.128 [R2.64], R40 ;  /* 0x0000002802008985 */ /* 0x0003e4000c101d06 */
.L_x_462:
[----:B------:R-:W-:Y:S05]  /*17ba0*/  BSYNC B0 ;  /* 0x0000000000007941 */ /* 0x000fea0003800000 */
.L_x_461:
[----:B------:R-:W-:Y:S01]  /*17bb0*/  IADD3 R0, R10, 0x60, RZ ;  /* 0x000000600a007810 */ /* 0x000fe20007ffe0ff */
[----:B-1----:R1:W2:Y:S03]  /*17bc0*/  SHFL.IDX PT, R3, R11, 0x3, 0x181f ;  /* 0x00781f000b037f89 */ /* 0x0022a600000e0000 */
[----:B------:R-:W-:Y:S01]  /*17bd0*/  ISETP.GE.AND P0, PT, R0, R24, PT ;  /* 0x000000180000720c */ /* 0x000fe20003f06270 */
[----:B---3--:R1:W3:-:S12]  /*17be0*/  SHFL.IDX PT, R2, R25, 0x3, 0x181f ;  /* 0x00781f0019027f89 */ /* 0x0082d800000e0000 */
[----:B------:R-:W-:Y:S05]  /*17bf0*/  @P0 EXIT ;  /* 0x000000000000094d */ /* 0x000fea0003800000 */
[C---:B------:R-:W-:Y:S02]  /*17c00*/  IADD3 R4, R6.reuse, 0x40, RZ ;  /* 0x0000004006047810 */ /* 0x040fe40007ffe0ff */
[----:B------:R-:W-:Y:S02]  /*17c10*/  ISETP.GE.AND P1, PT, R6, c[0x0][0x3c8], PT ;  /* 0x0000f20006007a0c */ /* 0x000fe40003f26270 */
[----:B------:R-:W-:-:S11]  /*17c20*/  ISETP.GE.AND P0, PT, R4, c[0x0][0x3c8], PT ;  /* 0x0000f20004007a0c */ /* 0x000fd60003f06270 */
[----:B--23--:R-:W-:Y:S02]  /*17c30*/  @!P1 IMAD.WIDE R8, R6, 0x2, R2 ;  /* 0x0000000206089825 */ /* 0x00cfe400078e0202 */
[----:B------:R-:W-:-:S03]  /*17c40*/  @!P0 SHF.R.S32.HI R0, RZ, 0x1f, R4 ;  /* 0x0000001fff008819 */ /* 0x000fc60000011404 */
[----:B------:R2:W-:Y:S01]  /*17c50*/  @!P1 ST.E.128 [R8.64], R56 ;  /* 0x0000003808009985 */ /* 0x0005e2000c101d06 */
[----:B------:R-:W-:-:S04]  /*17c60*/  @!P0 LEA.HI R0, R0, R4, RZ, 0x3 ;  /* 0x0000000400008211 */ /* 0x000fc800078f18ff */
[----:B------:R-:W-:-:S05]  /*17c70*/  @!P0 LOP3.LUT R0, R0, 0xfffffff8, RZ, 0xc0, !PT ;  /* 0xfffffff800008812 */ /* 0x000fca00078ec0ff */
[----:B------:R-:W-:Y:S01]  /*17c80*/  @!P0 IMAD.WIDE R4, R0, 0x2, R2 ;  /* 0x0000000200048825 */ /* 0x000fe200078e0202 */
[----:B------:R-:W-:-:S04]  /*17c90*/  IADD3 R0, R6, 0x80, RZ ;  /* 0x0000008006007810 */ /* 0x000fc80007ffe0ff */
[----:B------:R2:W-:Y:S01]  /*17ca0*/  @!P0 ST.E.128 [R4.64], R52 ;  /* 0x0000003404008985 */ /* 0x0005e2000c101d06 */
[----:B------:R-:W-:-:S13]  /*17cb0*/  ISETP.GE.AND P0, PT, R0, c[0x0][0x3c8], PT ;  /* 0x0000f20000007a0c */ /* 0x000fda0003f06270 */
[----:B------:R-:W-:Y:S05]  /*17cc0*/  @P0 EXIT ;  /* 0x000000000000094d */ /* 0x000fea0003800000 */
[----:B--2---:R-:W-:-:S04]  /*17cd0*/  SHF.R.S32.HI R4, RZ, 0x1f, R0 ;  /* 0x0000001fff047819 */ /* 0x004fc80000011400 */
[----:B------:R-:W-:-:S04]  /*17ce0*/  LEA.HI R0, R4, R0, RZ, 0x3 ;  /* 0x0000000004007211 */ /* 0x000fc800078f18ff */
[----:B------:R-:W-:-:S05]  /*17cf0*/  LOP3.LUT R0, R0, 0xfffffff8, RZ, 0xc0, !PT ;  /* 0xfffffff800007812 */ /* 0x000fca00078ec0ff */
[----:B------:R-:W-:-:S05]  /*17d00*/  IMAD.WIDE R2, R0, 0x2, R2 ;  /* 0x0000000200027825 */ /* 0x000fca00078e0202 */
[----:B------:R-:W-:Y:S01]  /*17d10*/  ST.E.128 [R2.64], R60 ;  /* 0x0000003c02007985 */ /* 0x000fe2000c101d06 */
[----:B------:R-:W-:Y:S05]  /*17d20*/  EXIT ;  /* 0x000000000000794d */ /* 0x000fea0003800000 */
.L_x_455:
        /* <DEDUP_REMOVED lines=14> */
[----:B---3--:R-:W-:Y:S05]  /*17e10*/  @!P0 BRA `(.L_x_463) ;  /* 0x0000003000008947 */ /* 0x008fea0003800000 */
[----:B------:R2:W3:Y:S04]  /*17e20*/  LDG.E R0, [R6.64] ;  /* 0x0000000606007981 */ /* 0x0004e8000c1e1900 */
[----:B--2---:R-:W3:Y:S02]  /*17e30*/  LDG.E R6, [R6.64+0x4] ;  /* 0x0000040606067981 */ /* 0x004ee4000c1e1900 */
[----:B---3-5:R-:W-:-:S02]  /*17e40*/  IADD3 R13, -R0, R6, RZ ;  /* 0x00000006000d7210 */ /* 0x028fc40007ffe1ff */
.L_x_463:
[----:B---3--:R-:W2:Y:S01]  /*17e50*/  S2R R11, SR_TID.X ;  /* 0x00000000000b7919 */ /* 0x008ea20000002100 */
[----:B------:R-:W-:Y:S01]  /*17e60*/  SHF.R.S32.HI R0, RZ, 0x1f, R246 ;  /* 0x0000001fff007819 */ /* 0x000fe200000114f6 */
[----:B------:R-:W-:Y:S01]  /*17e70*/  BSSY B0, `(.L_x_464) ;  /* 0x0000029000007945 */ /* 0x000fe20003800000 */
[----:B------:R-:W-:Y:S01]  /*17e80*/  SEL R9, R246, RZ, !P0 ;  /* 0x000000fff6097207 */ /* 0x000fe20004000000 */
[----:B------:R-:W3:Y:S01]  /*17e90*/  S2R R2, SR_CTAID.Y ;  /* 0x0000000000027919 */ /* 0x000ee20000002600 */
[----:B------:R-:W-:-:S03]  /*17ea0*/  SEL R10, R0, RZ, !P0 ;  /* 0x000000ff000a7207 */ /* 0x000fc60004000000 */
[----:B------:R-:W4:Y:S01]  /*17eb0*/  S2R R12, SR_CTAID.Y ;  /* 0x00000000000c7919 */ /* 0x000f220000002600 */
[----:B--2---:R-:W-:Y:S02]  /*17ec0*/  ISETP.GE.AND P1, PT, R11, 0x80, PT ;  /* 0x000000800b00780c */ /* 0x004fe40003f26270 */
[----:B---3--:R-:W-:-:S11]  /*17ed0*/  SHF.R.S32.HI R14, RZ, 0x1f, R2 ;  /* 0x0000001fff0e7819 */ /* 0x008fd60000011402 */
[----:B------:R-:W-:Y:S05]  /*17ee0*/  @P1 BRA `(.L_x_465) ;  /* 0x0000021000001947 */ /* 0x000fea0003800000 */
[----:B----4-:R-:W2:Y:S01]  /*17ef0*/  S2R R8, SR_CTAID.X ;  /* 0x0000000000087919 */ /* 0x010ea20000002500 */
[----:B-----5:R-:W-:Y:S01]  /*17f00*/  IMAD R0, R13, c[0x0][0x4e8], RZ ;  /* 0x00013a000d007a24 */ /* 0x020fe200078e02ff */
[----:B--2---:R-:W-:-:S04]  /*17f10*/  LEA R8, R8, R11, 0x7 ;  /* 0x0000000b08087211 */ /* 0x004fc800078e38ff */
[----:B------:R-:W-:-:S13]  /*17f20*/  ISETP.GE.AND P0, PT, R8, R0, PT ;  /* 0x000000000800720c */ /* 0x000fda0003f06270 */
[----:B------:R-:W-:Y:S05]  /*17f30*/  @P0 BRA `(.L_x_465) ;  /* 0x000001c000000947 */ /* 0x000fea0003800000 */
[----:B------:R-:W-:Y:S01]  /*17f40*/  MOV R0, c[0x0][0x4e8] ;  /* 0x00013a0000007a02 */ /* 0x000fe20000000f00 */
[----:B------:R-:W-:Y:S01]  /*17f50*/  IMAD R6, R14, c[0x0][0x490], RZ ;  /* 0x000124000e067a24 */ /* 0x000fe200078e02ff */
[----:B------:R-:W-:Y:S01]  /*17f60*/  MOV R2, R4 ;  /* 0x0000000400027202 */ /* 0x000fe20000000f00 */
[----:B------:R-:W-:Y:S01]  /*17f70*/  IMAD.MOV.U32 R3, RZ, RZ, R5 ;  /* 0x000000ffff037224 */ /* 0x000fe200078e0005 */
[----:B------:R-:W-:Y:S01]  /*17f80*/  ISETP.NE.AND P0, PT, R0, 0x1, PT ;  /* 0x000000010000780c */ /* 0x000fe20003f05270 */
[C---:B------:R-:W-:Y:S01]  /*17f90*/  IMAD R6, R12.reuse, c[0x0][0x494], R6 ;  /* 0x000125000c067a24 */ /* 0x040fe200078e0206 */
[----:B------:R-:W-:Y:S01]  /*17fa0*/  MOV R0, R8 ;  /* 0x0000000800007202 */ /* 0x000fe20000000f00 */
[----:B------:R-:W-:-:S05]  /*17fb0*/  IMAD.WIDE.U32 R2, R12, c[0x0][0x490], R2 ;  /* 0x000124000c027a25 */ /* 0x000fca00078e0002 */
[----:B------:R-:W-:-:S05]  /*17fc0*/  IADD3 R3, R6, R3, RZ ;  /* 0x0000000306037210 */ /* 0x000fca0007ffe0ff */
[----:B------:R-:W-:-:S04]  /*17fd0*/  @P0 IMAD.HI.U32 R7, R8, c[0x0][0x4ec], RZ ;  /* 0x00013b0008070a27 */ /* 0x000fc800078e00ff */
[----:B------:R-:W-:Y:S01]  /*17fe0*/  IMAD.WIDE.U32 R2, R9, c[0x0][0x498], R2 ;  /* 0x0001260009027a25 */ /* 0x000fe200078e0002 */
[----:B------:R-:W-:-:S03]  /*17ff0*/  @P0 SHF.R.U32.HI R0, RZ, c[0x0][0x4f0], R7 ;  /* 0x00013c00ff000a19 */ /* 0x000fc60000011607 */
[----:B------:R-:W-:Y:S01]  /*18000*/  IMAD R7, R10, c[0x0][0x498], RZ ;  /* 0x000126000a077a24 */ /* 0x000fe200078e02ff */
[----:B------:R-:W-:Y:S01]  /*18010*/  IADD3 R2, P0, R0, R2, RZ ;  /* 0x0000000200027210 */ /* 0x000fe20007f1e0ff */
[----:B------:R-:W-:Y:S02]  /*18020*/  IMAD.MOV R6, RZ, RZ, -R0 ;  /* 0x000000ffff067224 */ /* 0x000fe400078e0a00 */
[----:B------:R-:W-:Y:S02]  /*18030*/  IMAD R7, R9, c[0x0][0x49c], R7 ;  /* 0x0001270009077a24 */ /* 0x000fe400078e0207 */
[----:B------:R-:W-:Y:S01]  /*18040*/  IMAD R6, R6, c[0x0][0x4e8], R8 ;  /* 0x00013a0006067a24 */ /* 0x000fe200078e0208 */
[----:B------:R-:W-:-:S04]  /*18050*/  SHF.R.S32.HI R8, RZ, 0x1f, R0 ;  /* 0x0000001fff087819 */ /* 0x000fc80000011400 */
        /* <DEDUP_REMOVED lines=10> */
.L_x_465:
[----:B----4-:R-:W-:Y:S05]  /*18100*/  BSYNC B0 ;  /* 0x0000000000007941 */ /* 0x010fea0003800000 */
.L_x_464:
[----:B--2---:R-:W2:Y:S01]  /*18110*/  S2R R7, SR_CTAID.X ;  /* 0x0000000000077919 */ /* 0x004ea20000002500 */
[----:B------:R-:W-:Y:S01]  /*18120*/  IMAD R0, R5, c[0x0][0x3a0], RZ ;  /* 0x0000e80005007a24 */ /* 0x000fe200078e02ff */
[----:B------:R-:W-:Y:S01]  /*18130*/  SHF.R.S32.HI R5, RZ, 0x1f, R11 ;  /* 0x0000001fff057819 */ /* 0x000fe2000001140b */
[C---:B------:R-:W-:Y:S01]  /*18140*/  IMAD.WIDE.U32 R2, R4.reuse, c[0x0][0x3a0], RZ ;  /* 0x0000e80004027a25 */ /* 0x040fe200078e00ff */
[----:B------:R-:W-:Y:S02]  /*18150*/  MOV R6, c[0x0][0x4e8] ;  /* 0x00013a0000067a02 */ /* 0x000fe40000000f00 */
[----:B------:R-:W-:Y:S01]  /*18160*/  LEA.HI R5, R5, R11, RZ, 0x3 ;  /* 0x0000000b05057211 */ /* 0x000fe200078f18ff */
[----:B------:R-:W-:Y:S01]  /*18170*/  IMAD R0, R4, c[0x0][0x3a4], R0 ;  /* 0x0000e90004007a24 */ /* 0x000fe200078e0200 */
[----:B------:R-:W-:Y:S02]  /*18180*/  ISETP.NE.AND P0, PT, R6, 0x1, PT ;  /* 0x000000010600780c */ /* 0x000fe40003f05270 */
[----:B------:R-:W-:-:S02]  /*18190*/  LOP3.LUT R4, R5, 0xfffffff8, RZ, 0xc0, !PT ;  /* 0xfffffff805047812 */ /* 0x000fc400078ec0ff */
[----:B------:R-:W-:Y:S01]  /*181a0*/  IADD3 R3, R3, R0, RZ ;  /* 0x0000000003037210 */ /* 0x000fe20007ffe0ff */
[----:B------:R-:W-:Y:S02]  /*181b0*/  IMAD R0, R14, c[0x0][0x3e8], RZ ;  /* 0x0000fa000e007a24 */ /* 0x000fe400078e02ff */
[----:B------:R-:W-:Y:S01]  /*181c0*/  IMAD.IADD R8, R11, 0x1, -R4 ;  /* 0x000000010b087824 */ /* 0x000fe200078e0a04 */
[----:B------:R-:W-:Y:S01]  /*181d0*/  SHF.R.S32.HI R11, RZ, 0x3, R5 ;  /* 0x00000003ff0b7819 */ /* 0x000fe20000011405 */
[C---:B------:R-:W-:Y:S02]  /*181e0*/  IMAD R0, R12.reuse, c[0x0][0x3ec], R0 ;  /* 0x0000fb000c007a24 */ /* 0x040fe400078e0200 */
[----:B------:R-:W-:Y:S01]  /*181f0*/  IMAD.WIDE.U32 R2, R12, c[0x0][0x3e8], R2 ;  /* 0x0000fa000c027a25 */ /* 0x000fe200078e0002 */
[----:B------:R-:W-:-:S03]  /*18200*/  LEA R4, R8, R11, 0x5 ;  /* 0x0000000b08047211 */ /* 0x000fc600078e28ff */
[----:B------:R-:W-:Y:S01]  /*18210*/  IMAD R5, R10, c[0x0][0x3f0], RZ ;  /* 0x0000fc000a057a24 */ /* 0x000fe200078e02ff */
[----:B------:R-:W-:Y:S01]  /*18220*/  IADD3 R3, R0, R3, RZ ;  /* 0x0000000300037210 */ /* 0x000fe20007ffe0ff */
[C---:B--2---:R-:W-:Y:S01]  /*18230*/  IMAD R4, R7.reuse, 0x80, R4 ;  /* 0x0000008007047824 */ /* 0x044fe200078e0204 */
[----:B------:R-:W-:Y:S01]  /*18240*/  LEA R11, R7, R11, 0x7 ;  /* 0x0000000b070b7211 */ /* 0x000fe200078e38ff */
[----:B------:R-:W-:Y:S02]  /*18250*/  IMAD R5, R9, c[0x0][0x3f4], R5 ;  /* 0x0000fd0009057a24 */ /* 0x000fe400078e0205 */
[----:B------:R-:W-:Y:S01]  /*18260*/  @P0 IMAD.HI.U32 R6, R4, c[0x0][0x4ec], RZ ;  /* 0x00013b0004060a27 */ /* 0x000fe200078e00ff */
[----:B------:R-:W-:-:S03]  /*18270*/  MOV R0, R4 ;  /* 0x0000000400007202 */ /* 0x000fc60000000f00 */
[----:B------:R-:W-:Y:S01]  /*18280*/  IMAD.WIDE.U32 R2, R9, c[0x0][0x3f0], R2 ;  /* 0x0000fc0009027a25 */ /* 0x000fe200078e0002 */
[----:B------:R-:W-:-:S03]  /*18290*/  @P0 SHF.R.U32.HI R0, RZ, c[0x0][0x4f0], R6 ;  /* 0x00013c00ff000a19 */ /* 0x000fc60000011606 */
[----:B------:R-:W-:Y:S01]  /*182a0*/  IMAD.IADD R3, R3, 0x1, R5 ;  /* 0x0000000103037824 */ /* 0x000fe200078e0205 */
[----:B------:R-:W-:Y:S01]  /*182b0*/  SHF.R.S32.HI R6, RZ, 0x1f, R0 ;  /* 0x0000001fff067819 */ /* 0x000fe20000011400 */
[----:B------:R-:W-:Y:S01]  /*182c0*/  IMAD.SHL.U32 R8, R8, 0x8, RZ ;  /* 0x0000000808087824 */ /* 0x000fe200078e00ff */
[C---:B------:R-:W-:Y:S01]  /*182d0*/  IADD3 R5, -R0.reuse, RZ, RZ ;  /* 0x000000ff00057210 */ /* 0x040fe20007ffe1ff */
[----:B------:R-:W-:-:S03]  /*182e0*/  IMAD.WIDE.U32 R2, R0, c[0x0][0x3e0], R2 ;  /* 0x0000f80000027a25 */ /* 0x000fc600078e0002 */
[----:B------:R-:W-:Y:S01]  /*182f0*/  IADD3 R10, R8, 0x40, RZ ;  /* 0x00000040080a7810 */ /* 0x000fe20007ffe0ff */
[----:B------:R-:W-:Y:S01]  /*18300*/  IMAD R6, R6, c[0x0][0x3e0], RZ ;  /* 0x0000f80006067a24 */ /* 0x000fe200078e02ff */
[----:B------:R-:W-:Y:S01]  /*18310*/  IADD3 R9, R8, 0x80, RZ ;  /* 0x0000008008097810 */ /* 0x000fe20007ffe0ff */
[----:B------:R-:W-:Y:S02]  /*18320*/  IMAD R4, R5, c[0x0][0x4e8], R4 ;  /* 0x00013a0005047a24 */ /* 0x000fe400078e0204 */
[----:B------:R-:W-:-:S03]  /*18330*/  IMAD R0, R0, c[0x0][0x3e4], R6 ;  /* 0x0000f90000007a24 */ /* 0x000fc600078e0206 */
[----:B------:R-:W-:Y:S02]  /*18340*/  SHF.R.S32.HI R5, RZ, 0x1f, R4 ;  /* 0x0000001fff057819 */ /* 0x000fe40000011404 */
[----:B------:R-:W-:-:S03]  /*18350*/  IADD3 R3, R3, R0, RZ ;  /* 0x0000000003037210 */ /* 0x000fc60007ffe0ff */
[----:B------:R-:W-:Y:S02]  /*18360*/  IMAD R0, R5, c[0x0][0x3d8], RZ ;  /* 0x0000f60005007a24 */ /* 0x000fe400078e02ff */
[----:B------:R-:W-:-:S04]  /*18370*/  IMAD.WIDE.U32 R2, R4, c[0x0][0x3d8], R2 ;  /* 0x0000f60004027a25 */ /* 0x000fc800078e0002 */
[----:B------:R-:W-:Y:S01]  /*18380*/  IMAD R0, R4, c[0x0][0x3dc], R0 ;  /* 0x0000f70004007a24 */ /* 0x000fe200078e0200 */
[----:B------:R-:W-:-:S04]  /*18390*/  LEA R14, P0, R2, c[0x0][0x380], 0x1 ;  /* 0x0000e000020e7a11 */ /* 0x000fc800078008ff */
[----:B------:R-:W-:-:S04]  /*183a0*/  IADD3 R0, R3, R0, RZ ;  /* 0x0000000003007210 */ /* 0x000fc80007ffe0ff */
[----:B------:R-:W-:Y:S01]  /*183b0*/  LEA.HI.X R12, R2, c[0x0][0x384], R0, 0x1, P0 ;  /* 0x0000e100020c7a11 */ /* 0x000fe200000f0c00 */
[----:B------:R-:W-:Y:S05]  /*183c0*/  BRA.DIV ~URZ, `(.L_x_466) ;  /* 0x000024a27f007947 */ /* 0x000fea000b800000 */
[----:B------:R2:W3:Y:S02]  /*183d0*/  SHFL.IDX PT, R0, R12, RZ, 0x181f ;  /* 0x00181fff0c007589 */ /* 0x0004e400000e0000 */
.L_x_514:
[----:B------:R-:W-:Y:S05]  /*183e0*/  BRA.DIV ~URZ, `(.L_x_467) ;  /* 0x000025027f007947 */ /* 0x000fea000b800000 */
[----:B------:R4:W1:Y:S02]  /*183f0*/  SHFL.IDX PT, R2, R14, RZ, 0x181f ;  /* 0x00181fff0e027589 */ /* 0x00086400000e0000 */
.L_x_515:
[----:B-----5:R-:W-:Y:S01]  /*18400*/  IMAD R13, R13, c[0x0][0x4e8], RZ ;  /* 0x00013a000d0d7a24 */ /* 0x020fe200078e02ff */
[----:B------:R-:W-:Y:S01]  /*18410*/  BSSY B0, `(.L_x_468) ;  /* 0x0000013000007945 */ /* 0x000fe20003800000 */
[----:B---3--:R-:W-:-:S03]  /*18420*/  MOV R3, R0 ;  /* 0x0000000000037202 */ /* 0x008fc60000000f00 */
[----:B------:R-:W-:-:S13]  /*18430*/  ISETP.GE.AND P0, PT, R11, R13, PT ;  /* 0x0000000d0b00720c */ /* 0x000fda0003f06270 */
[----:B------:R-:W-:Y:S05]  /*18440*/  @P0 BRA `(.L_x_469) ;  /* 0x000000f000000947 */ /* 0x000fea0003800000 */
[----:B------:R-:W-:Y:S02]  /*18450*/  ISETP.GE.AND P1, PT, R10, c[0x0][0x3c8], PT ;  /* 0x0000f2000a007a0c */ /* 0x000fe40003f26270 */
[----:B------:R-:W-:Y:S02]  /*18460*/  ISETP.GE.AND P0, PT, R9, c[0x0][0x3c8], PT ;  /* 0x0000f20009007a0c */ /* 0x000fe40003f06270 */
[----:B------:R-:W-:-:S09]  /*18470*/  ISETP.GE.AND P2, PT, R8, c[0x0][0x3c8], PT ;  /* 0x0000f20008007a0c */ /* 0x000fd20003f46270 */
[----:B------:R-:W-:Y:S02]  /*18480*/  @!P1 SHF.R.S32.HI R4, RZ, 0x1f, R10 ;  /* 0x0000001fff049819 */ /* 0x000fe4000001140a */
[----:B------:R-:W-:Y:S02]  /*18490*/  @!P0 SHF.R.S32.HI R0, RZ, 0x1f, R9 ;  /* 0x0000001fff008819 */ /* 0x000fe40000011409 */
[----:B------:R-:W-:Y:S01]  /*184a0*/  @!P1 LEA.HI R4, R4, R10, RZ, 0x3 ;  /* 0x0000000a04049211 */ /* 0x000fe200078f18ff */
[--C-:B-1----:R-:W-:Y:S01]  /*184b0*/  @!P2 IMAD.WIDE R6, R8, 0x2, R2.reuse ;  /* 0x000000020806a825 */ /* 0x102fe200078e0202 */
        /* <DEDUP_REMOVED lines=8> */
.L_x_469:
[----:B------:R-:W-:Y:S05]  /*18540*/  BSYNC B0 ;  /* 0x0000000000007941 */ /* 0x000fea0003800000 */
.L_x_468:
[----:B------:R-:W-:Y:S05]  /*18550*/  BRA.DIV ~URZ, `(.L_x_470) ;  /* 0x000024127f007947 */ /* 0x000fea000b800000 */
[----:B------:R3:W2:Y:S04]  /*18560*/  SHFL.IDX PT, R0, R12, 0x1, 0x181f ;  /* 0x00381f000c007f89 */ /* 0x0006a800000e0000 */
[----:B-1----:R3:W1:Y:S02]  /*18570*/  SHFL.IDX PT, R2, R14, 0x1, 0x181f ;  /* 0x00381f000e027f89 */ /* 0x00266400000e0000 */
.L_x_516:
[----:B------:R-:W-:Y:S01]  /*18580*/  IADD3 R3, R11, 0x20, RZ ;  /* 0x000000200b037810 */ /* 0x000fe20007ffe0ff */
[----:B------:R-:W-:Y:S03]  /*18590*/  BSSY B0, `(.L_x_471) ;  /* 0x0000013000007945 */ /* 0x000fe60003800000 */
[----:B------:R-:W-:Y:S01]  /*185a0*/  ISETP.GE.AND P0, PT, R3, R13, PT ;  /* 0x0000000d0300720c */ /* 0x000fe20003f06270 */
[----:B--2---:R-:W-:-:S12]  /*185b0*/  IMAD.MOV.U32 R3, RZ, RZ, R0 ;  /* 0x000000ffff037224 */ /* 0x004fd800078e0000 */
        /* <DEDUP_REMOVED lines=16> */
.L_x_472:
[----:B------:R-:W-:Y:S05]  /*186c0*/  BSYNC B0 ;  /* 0x0000000000007941 */ /* 0x000fea0003800000 */
.L_x_471:
[----:B------:R-:W-:Y:S05]  /*186d0*/  BRA.DIV ~URZ, `(.L_x_473) ;  /* 0x000023827f007947 */ /* 0x000fea000b800000 */
[----:B------:R2:W3:Y:S02]  /*186e0*/  SHFL.IDX PT, R0, R12, 0x2, 0x181f ;  /* 0x00581f000c007f89 */ /* 0x0004e400000e0000 */
.L_x_517:
[----:B------:R-:W-:Y:S05]  /*186f0*/  BRA.DIV ~URZ, `(.L_x_474) ;  /* 0x000023e27f007947 */ /* 0x000fea000b800000 */
[----:B-1----:R1:W2:Y:S02]  /*18700*/  SHFL.IDX PT, R2, R14, 0x2, 0x181f ;  /* 0x00581f000e027f89 */ /* 0x0022a400000e0000 */
.L_x_518:
[----:B------:R-:W-:Y:S01]  /*18710*/  IADD3 R3, R11, 0x40, RZ ;  /* 0x000000400b037810 */ /* 0x000fe20007ffe0ff */
[----:B------:R-:W-:Y:S03]  /*18720*/  BSSY B0, `(.L_x_475) ;  /* 0x0000013000007945 */ /* 0x000fe60003800000 */
[----:B------:R-:W-:Y:S01]  /*18730*/  ISETP.GE.AND P0, PT, R3, R13, PT ;  /* 0x0000000d0300720c */ /* 0x000fe20003f06270 */
[----:B---3--:R-:W-:-:S12]  /*18740*/  IMAD.MOV.U32 R3, RZ, RZ, R0 ;  /* 0x000000ffff037224 */ /* 0x008fd800078e0000 */
[----:B------:R-:W-:Y:S05]  /*18750*/  @P0 BRA `(.L_x_476) ;  /* 0x000000f000000947 */ /* 0x000fea0003800000 */
[----:B------:R-:W-:Y:S02]  /*18760*/  ISETP.GE.AND P1, PT, R10, c[0x0][0x3c8], PT ;  /* 0x0000f2000a007a0c */ /* 0x000fe40003f26270 */
[----:B------:R-:W-:Y:S02]  /*18770*/  ISETP.GE.AND P0, PT, R9, c[0x0][0x3c8], PT ;  /* 0x0000f20009007a0c */ /* 0x000fe40003f06270 */
[----:B------:R-:W-:-:S09]  /*18780*/  ISETP.GE.AND P2, PT, R8, c[0x0][0x3c8], PT ;  /* 0x0000f20008007a0c */ /* 0x000fd20003f46270 */
[----:B------:R-:W-:Y:S02]  /*18790*/  @!P1 SHF.R.S32.HI R4, RZ, 0x1f, R10 ;  /* 0x0000001fff049819 */ /* 0x000fe4000001140a */
[----:B------:R-:W-:Y:S02]  /*187a0*/  @!P0 SHF.R.S32.HI R0, RZ, 0x1f, R9 ;  /* 0x0000001fff008819 */ /* 0x000fe40000011409 */
[----:B------:R-:W-:Y:S01]  /*187b0*/  @!P1 LEA.HI R4, R4, R10, RZ, 0x3 ;  /* 0x0000000a04049211 */ /* 0x000fe200078f18ff */
[--C-:B--2---:R-:W-:Y:S01]  /*187c0*/  @!P2 IMAD.WIDE R6, R8, 0x2, R2.reuse ;  /* 0x000000020806a825 */ /* 0x104fe200078e0202 */
        /* <DEDUP_REMOVED lines=8> */
.L_x_476:
[----:B------:R-:W-:Y:S05]  /*18850*/  BSYNC B0 ;  /* 0x0000000000007941 */ /* 0x000fea0003800000 */
.L_x_475:
[----:B------:R-:W-:Y:S05]  /*18860*/  BRA.DIV ~URZ, `(.L_x_477) ;  /* 0x000022f27f007947 */ /* 0x000fea000b800000 */
[----:B--2---:R2:W3:Y:S04]  /*18870*/  SHFL.IDX PT, R6, R12, 0x3, 0x181f ;  /* 0x00781f000c067f89 */ /* 0x0044e800000e0000 */
[----:B------:R2:W1:Y:S02]  /*18880*/  SHFL.IDX PT, R0, R14, 0x3, 0x181f ;  /* 0x00781f000e007f89 */ /* 0x00046400000e0000 */
.L_x_519:
[----:B------:R-:W-:Y:S01]  /*18890*/  IADD3 R2, R11, 0x60, RZ ;  /* 0x000000600b027810 */ /* 0x000fe20007ffe0ff */
[----:B---3--:R-:W-:-:S02]  /*188a0*/  IMAD.MOV.U32 R7, RZ, RZ, R6 ;  /* 0x000000ffff077224 */ /* 0x008fc400078e0006 */
[----:B-1----:R-:W-:Y:S01]  /*188b0*/  IMAD.MOV.U32 R6, RZ, RZ, R0 ;  /* 0x000000ffff067224 */ /* 0x002fe200078e0000 */
[----:B------:R-:W-:-:S13]  /*188c0*/  ISETP.GE.AND P0, PT, R2, R13, PT ;  /* 0x0000000d0200720c */ /* 0x000fda0003f06270 */
[----:B------:R-:W-:Y:S05]  /*188d0*/  @P0 EXIT ;  /* 0x000000000000094d */ /* 0x000fea0003800000 */
[----:B------:R-:W-:Y:S02]  /*188e0*/  ISETP.GE.AND P0, PT, R10, c[0x0][0x3c8], PT ;  /* 0x0000f2000a007a0c */ /* 0x000fe40003f06270 */
[----:B------:R-:W-:-:S11]  /*188f0*/  ISETP.GE.AND P1, PT, R8, c[0x0][0x3c8], PT ;  /* 0x0000f20008007a0c */ /* 0x000fd60003f26270 */
[----:B------:R-:W-:Y:S02]  /*18900*/  @!P0 SHF.R.S32.HI R0, RZ, 0x1f, R10 ;  /* 0x0000001fff008819 */ /* 0x000fe4000001140a */
[----:B------:R-:W-:Y:S02]  /*18910*/  @!P1 IMAD.WIDE R4, R8, 0x2, R6 ;  /* 0x0000000208049825 */ /* 0x000fe400078e0206 */
[----:B------:R-:W-:-:S03]  /*18920*/  @!P0 LEA.HI R0, R0, R10, RZ, 0x3 ;  /* 0x0000000a00008211 */ /* 0x000fc600078f18ff */
[----:B------:R1:W-:Y:S01]  /*18930*/  @!P1 ST.E.128 [R4.64], RZ ;  /* 0x000000ff04009985 */ /* 0x0003e2000c101d06 */
[----:B------:R-:W-:-:S05]  /*18940*/  @!P0 LOP3.LUT R0, R0, 0xfffffff8, RZ, 0xc0, !PT ;  /* 0xfffffff800008812 */ /* 0x000fca00078ec0ff */
[----:B------:R-:W-:-:S05]  /*18950*/  @!P0 IMAD.WIDE R2, R0, 0x2, R6 ;  /* 0x0000000200028825 */ /* 0x000fca00078e0206 */
[----:B------:R1:W-:Y:S01]  /*18960*/  @!P0 ST.E.128 [R2.64], RZ ;  /* 0x000000ff02008985 */ /* 0x0003e2000c101d06 */
[----:B------:R-:W-:-:S13]  /*18970*/  ISETP.GE.AND P0, PT, R9, c[0x0][0x3c8], PT ;  /* 0x0000f20009007a0c */ /* 0x000fda0003f06270 */
[----:B------:R-:W-:Y:S05]  /*18980*/  @P0 EXIT ;  /* 0x000000000000094d */ /* 0x000fea0003800000 */
[----:B------:R-:W-:-:S04]  /*18990*/  SHF.R.S32.HI R0, RZ, 0x1f, R9 ;  /* 0x0000001fff007819 */ /* 0x000fc80000011409 */
[----:B------:R-:W-:-:S04]  /*189a0*/  LEA.HI R0, R0, R9, RZ, 0x3 ;  /* 0x0000000900007211 */ /* 0x000fc800078f18ff */
[----:B------:R-:W-:-:S05]  /*189b0*/  LOP3.LUT R0, R0, 0xfffffff8, RZ, 0xc0, !PT ;  /* 0xfffffff800007812 */ /* 0x000fca00078ec0ff */
[----:B-1----:R-:W-:-:S05]  /*189c0*/  IMAD.WIDE R2, R0, 0x2, R6 ;  /* 0x0000000200027825 */ /* 0x002fca00078e0206 */
[----:B------:R-:W-:Y:S01]  /*189d0*/  ST.E.128 [R2.64], RZ ;  /* 0x000000ff02007985 */ /* 0x000fe2000c101d06 */
[----:B------:R-:W-:Y:S05]  /*189e0*/  EXIT ;  /* 0x000000000000794d */ /* 0x000fea0003800000 */
.L_x_362:
[----:B------:R-:W-:Y:S01]  /*189f0*/  IMAD.MOV.U32 R169, RZ, RZ, R14 ;  /* 0x000000ffffa97224 */ /* 0x000fe200078e000e */
[----:B------:R-:W-:Y:S01]  /*18a00*/  MOV R3, 0x181f ;  /* 0x0000181f00037802 */ /* 0x000fe20000000f00 */
[----:B------:R-:W-:Y:S01]  /*18a10*/  IMAD.MOV.U32 R170, RZ, RZ, RZ ;  /* 0x000000ffffaa7224 */ /* 0x000fe200078e00ff */
[----:B------:R-:W-:Y:S02]  /*18a20*/  MOV R172, 0xffffffff ;  /* 0xffffffff00ac7802 */ /* 0x000fe40000000f00 */
[----:B------:R-:W-:Y:S02]  /*18a30*/  MOV R2, 0x18a50 ;  /* 0x00018a5000027802 */ /* 0x000fe40000000f00 */
[----:B-----5:R-:W-:Y:S05]  /*18a40*/  CALL.REL.NOINC `($__internal_1_$__cuda_sm70_shflsync_idx_p) ;  /* 0x0000a3e000007944 */ /* 0x020fea0003c00000 */
[----:B------:R-:W-:Y:S01]  /*18a50*/  MOV R0, R171 ;  /* 0x000000ab00007202 */ /* 0x000fe20000000f00 */
[----:B------:R-:W-:Y:S05]  /*18a60*/  BRA `(.L_x_478) ;  /* 0xfffee42000007947 */ /* 0x000fea000383ffff */
.L_x_363:
[----:B------:R-:W-:Y:S01]  /*18a70*/  IMAD.MOV.U32 R169, RZ, RZ, R15 ;  /* 0x000000ffffa97224 */ /* 0x000fe200078e000f */
[----:B------:R-:W-:Y:S01]  /*18a80*/  MOV R3, 0x181f ;  /* 0x0000181f00037802 */ /* 0x000fe20000000f00 */
[----:B------:R-:W-:Y:S01]  /*18a90*/  IMAD.MOV.U32 R170, RZ, RZ, RZ ;  /* 0x000000ffffaa7224 */ /* 0x000fe200078e00ff */
[----:B------:R-:W-:-:S02]  /*18aa0*/  MOV R172, 0xffffffff ;  /* 0xffffffff00ac7802 */ /* 0x000fc40000000f00 */
[----:B------:R-:W-:Y:S02]  /*18ab0*/  MOV R2, 0x18ad0 ;  /* 0x00018ad000027802 */ /* 0x000fe40000000f00 */
[----:B-12--5:R-:W-:Y:S05]  /*18ac0*/  CALL.REL.NOINC `($__internal_1_$__cuda_sm70_shflsync_idx_p) ;  /* 0x0000a36000007944 */ /* 0x026fea0003c00000 */
[----:B------:R-:W-:Y:S01]  /*18ad0*/  MOV R2, R171 ;  /* 0x000000ab00027202 */ /* 0x000fe20000000f00 */
[----:B------:R-:W-:Y:S05]  /*18ae0*/  BRA `(.L_x_479) ;  /* 0xfffee3c000007947 */ /* 0x000fea000383ffff */
.L_x_366:
[----:B------:R-:W-:Y:S01]  /*18af0*/  IMAD.MOV.U32 R169, RZ, RZ, R14 ;  /* 0x000000ffffa97224 */ /* 0x000fe200078e000e */
[----:B--2---:R-:W-:Y:S01]  /*18b00*/  MOV R3, 0x181f ;  /* 0x0000181f00037802 */ /* 0x004fe20000000f00 */
[----:B------:R-:W-:Y:S01]  /*18b10*/  IMAD.MOV.U32 R170, RZ, RZ, 0x1 ;  /* 0x00000001ffaa7424 */ /* 0x000fe200078e00ff */
[----:B------:R-:W-:Y:S02]  /*18b20*/  MOV R172, 0xffffffff ;  /* 0xffffffff00ac7802 */ /* 0x000fe40000000f00 */
[----:B----4-:R-:W-:Y:S02]  /*18b30*/  MOV R2, 0x18b50 ;  /* 0x00018b5000027802 */ /* 0x010fe40000000f00 */
[----:B-1-3-5:R-:W-:Y:S05]  /*18b40*/  CALL.REL.NOINC `($__internal_1_$__cuda_sm70_shflsync_idx_p) ;  /* 0x0000a2e000007944 */ /* 0x02afea0003c00000 */
[----:B------:R-:W-:Y:S01]  /*18b50*/  IMAD.MOV.U32 R4, RZ, RZ, R171 ;  /* 0x000000ffff047224 */ /* 0x000fe200078e00ab */
[----:B------:R-:W-:Y:S01]  /*18b60*/  MOV R169, R15 ;  /* 0x0000000f00a97202 */ /* 0x000fe20000000f00 */
[----:B------:R-:W-:Y:S01]  /*18b70*/  IMAD.MOV.U32 R170, RZ, RZ, 0x1 ;  /* 0x00000001ffaa7424 */ /* 0x000fe200078e00ff */
[----:B------:R-:W-:Y:S01]  /*18b80*/  MOV R3, 0x181f ;  /* 0x0000181f00037802 */ /* 0x000fe20000000f00 */
[----:B------:R-:W-:Y:S01]  /*18b90*/  IMAD.MOV.U32 R172, RZ, RZ, -0x1 ;  /* 0xffffffffffac7424 */ /* 0x000fe200078e00ff */
[----:B------:R-:W-:-:S02]  /*18ba0*/  MOV R2, 0x18bc0 ;  /* 0x00018bc000027802 */ /* 0x000fc40000000f00 */
[----:B------:R-:W-:Y:S05]  /*18bb0*/  CALL.REL.NOINC `($__internal_1_$__cuda_sm70_shflsync_idx_p) ;  /* 0x0000a27000007944 */ /* 0x000fea0003c00000 */
[----:B------:R-:W-:Y:S01]  /*18bc0*/  MOV R2, R171 ;  /* 0x000000ab00027202 */ /* 0x000fe20000000f00 */
[----:B------:R-:W-:Y:S05]  /*18bd0*/  BRA `(.L_x_480) ;  /* 0xfffee47000007947 */ /* 0x000fea000383ffff */
.L_x_369:
[----:B------:R-:W-:Y:S01]  /*18be0*/  IMAD.MOV.U32 R169, RZ, RZ, R14 ;  /* 0x000000ffffa97224 */ /* 0x000fe200078e000e */
[----:B-1----:R-:W-:Y:S01]  /*18bf0*/  MOV R3, 0x181f ;  /* 0x0000181f00037802 */ /* 0x002fe20000000f00 */
[----:B------:R-:W-:Y:S01]  /*18c00*/  IMAD.MOV.U32 R170, RZ, RZ, 0x2 ;  /* 0x00000002ffaa7424 */ /* 0x000fe200078e00ff */
[----:B------:R-:W-:-:S02]  /*18c10*/  MOV R172, 0xffffffff ;  /* 0xffffffff00ac7802 */ /* 0x000fc40000000f00 */
[----:B----4-:R-:W-:Y:S02]  /*18c20*/  MOV R2, 0x18c40 ;  /* 0x00018c4000027802 */ /* 0x010fe40000000f00 */
[----:B--23-5:R-:W-:Y:S05]  /*18c30*/  CALL.REL.NOINC `($__internal_1_$__cuda_sm70_shflsync_idx_p) ;  /* 0x0000a1f000007944 */ /* 0x02cfea0003c00000 */
[----:B------:R-:W-:Y:S01]  /*18c40*/  MOV R4, R171 ;  /* 0x000000ab00047202 */ /* 0x000fe20000000f00 */
[----:B------:R-:W-:Y:S05]  /*18c50*/  BRA `(.L_x_481) ;  /* 0xfffee57000007947 */ /* 0x000fea000383ffff */
.L_x_370:
[----:B------:R-:W-:Y:S01]  /*18c60*/  IMAD.MOV.U32 R169, RZ, RZ, R15 ;  /* 0x000000ffffa97224 */ /* 0x000fe200078e000f */
[----:B------:R-:W-:Y:S01]  /*18c70*/  MOV R3, 0x181f ;  /* 0x0000181f00037802 */ /* 0x000fe20000000f00 */
[----:B------:R-:W-:Y:S01]  /*18c80*/  IMAD.MOV.U32 R170, RZ, RZ, 0x2 ;  /* 0x00000002ffaa7424 */ /* 0x000fe200078e00ff */
[----:B------:R-:W-:Y:S02]  /*18c90*/  MOV R172, 0xffffffff ;  /* 0xffffffff00ac7802 */ /* 0x000fe40000000f00 */
[----:B----4-:R-:W-:Y:S02]  /*18ca0*/  MOV R2, 0x18cc0 ;  /* 0x00018cc000027802 */ /* 0x010fe40000000f00 */
[----:B-123-5:R-:W-:Y:S05]  /*18cb0*/  CALL.REL.NOINC `($__internal_1_$__cuda_sm70_shflsync_idx_p) ;  /* 0x0000a17000007944 */ /* 0x02efea0003c00000 */
[----:B------:R-:W-:Y:S01]  /*18cc0*/  MOV R2, R171 ;  /* 0x000000ab00027202 */ /* 0x000fe20000000f00 */
[----:B------:R-:W-:Y:S05]  /*18cd0*/  BRA `(.L_x_482) ;  /* 0xfffee51000007947 */ /* 0x000fea000383ffff */
.L_x_373:
[----:B------:R-:W-:Y:S01]  /*18ce0*/  IMAD.MOV.U32 R169, RZ, RZ, R14 ;  /* 0x000000ffffa97224 */ /* 0x000fe200078e000e */
[----:B-1----:R-:W-:Y:S01]  /*18cf0*/  MOV R3, 0x181f ;  /* 0x0000181f00037802 */ /* 0x002fe20000000f00 */
[----:B------:R-:W-:Y:S01]  /*18d00*/  IMAD.MOV.U32 R170, RZ, RZ, 0x3 ;  /* 0x00000003ffaa7424 */ /* 0x000fe200078e00ff */
[----:B------:R-:W-:-:S02]  /*18d10*/  MOV R172, 0xffffffff ;  /* 0xffffffff00ac7802 */ /* 0x000fc40000000f00 */
[----:B------:R-:W-:Y:S02]  /*18d20*/  MOV R2, 0x18d40 ;  /* 0x00018d4000027802 */ /* 0x000fe40000000f00 */
[----:B---345:R-:W-:Y:S05]  /*18d30*/  CALL.REL.NOINC `($__internal_1_$__cuda_sm70_shflsync_idx_p) ;  /* 0x0000a0f000007944 */ /* 0x038fea0003c00000 */
[----:B------:R-:W-:Y:S01]  /*18d40*/  IMAD.MOV.U32 R14, RZ, RZ, R171 ;  /* 0x000000ffff0e7224 */ /* 0x000fe200078e00ab */
[----:B------:R-:W-:Y:S01]  /*18d50*/  MOV R169, R15 ;  /* 0x0000000f00a97202 */ /* 0x000fe20000000f00 */
[----:B------:R-:W-:Y:S01]  /*18d60*/  IMAD.MOV.U32 R170, RZ, RZ, 0x3 ;  /* 0x00000003ffaa7424 */ /* 0x000fe200078e00ff */
[----:B------:R-:W-:Y:S01]  /*18d70*/  MOV R3, 0x181f ;  /* 0x0000181f00037802 */ /* 0x000fe20000000f00 */
[----:B------:R-:W-:Y:S01]  /*18d80*/  IMAD.MOV.U32 R172, RZ, RZ, -0x1 ;  /* 0xffffffffffac7424 */ /* 0x000fe200078e00ff */
[----:B------:R-:W-:Y:S02]  /*18d90*/  MOV R2, 0x18db0 ;  /* 0x00018db000027802 */ /* 0x000fe40000000f00 */
[----:B------:R-:W-:Y:S05]  /*18da0*/  CALL.REL.NOINC `($__internal_1_$__cuda_sm70_shflsync_idx_p) ;  /* 0x0000a08000007944 */ /* 0x000fea0003c00000 */
[----:B------:R-:W-:Y:S01]  /*18db0*/  MOV R0, R171 ;  /* 0x000000ab00007202 */ /* 0x000fe20000000f00 */
[----:B------:R-:W-:Y:S05]  /*18dc0*/  BRA `(.L_x_483) ;  /* 0xfffee5b000007947 */ /* 0x000fea000383ffff */
.L_x_375:
[----:B--234-:R-:W-:Y:S01]  /*18dd0*/  IMAD.MOV.U32 R169, RZ, RZ, R7 ;  /* 0x000000ffffa97224 */ /* 0x01cfe200078e0007 */
[----:B------:R-:W-:Y:S01]  /*18de0*/  MOV R3, 0x181f ;  /* 0x0000181f00037802 */ /* 0x000fe20000000f00 */
[----:B------:R-:W-:Y:S01]  /*18df0*/  IMAD.MOV.U32 R170, RZ, RZ, RZ ;  /* 0x000000ffffaa7224 */ /* 0x000fe200078e00ff */
[----:B------:R-:W-:Y:S02]  /*18e00*/  MOV R172, 0xffffffff ;  /* 0xffffffff00ac7802 */ /* 0x000fe40000000f00 */
[----:B------:R-:W-:-:S02]  /*18e10*/  MOV R2, 0x18e30 ;  /* 0x00018e3000027802 */ /* 0x000fc40000000f00 */
[----:B-1---5:R-:W-:Y:S05]  /*18e20*/  CALL.REL.NOINC `($__internal_1_$__cuda_sm70_shflsync_idx_p) ;  /* 0x0000a00000007944 */ /* 0x022fea0003c00000 */
[----:B------:R-:W-:Y:S01]  /*18e30*/  MOV R4, R171 ;  /* 0x000000ab00047202 */ /* 0x000fe20000000f00 */
[----:B------:R-:W-:Y:S05]  /*18e40*/  BRA `(.L_x_484) ;  /* 0xfffef2c000007947 */ /* 0x000fea000383ffff */
.L_x_378:
[----:B------:R-:W-:Y:S01]  /*18e50*/  IMAD.MOV.U32 R169, RZ, RZ, R7 ;  /* 0x000000ffffa97224 */ /* 0x000fe200078e0007 */
[----:B------:R-:W-:Y:S01]  /*18e60*/  MOV R3, 0x181f ;  /* 0x0000181f00037802 */ /* 0x000fe20000000f00 */
[----:B------:R-:W-:Y:S01]  /*18e70*/  IMAD.MOV.U32 R170, RZ, RZ, RZ ;  /* 0x000000ffffaa7224 */ /* 0x000fe200078e00ff */
[----:B------:R-:W-:-:S02]  /*18e80*/  MOV R172, 0xffffffff ;  /* 0xffffffff00ac7802 */ /* 0x000fc40000000f00 */
[----:B------:R-:W-:Y:S02]  /*18e90*/  MOV R2, 0x18eb0 ;  /* 0x00018eb000027802 */ /* 0x000fe40000000f00 */
[----:B----45:R-:W-:Y:S05]  /*18ea0*/  CALL.REL.NOINC `($__internal_1_$__cuda_sm70_shflsync_idx_p) ;  /* 0x00009f8000007944 */ /* 0x030fea0003c00000 */
[----:B------:R-:W-:Y:S01]  /*18eb0*/  MOV R4, R171 ;  /* 0x000000ab00047202 */ /* 0x000fe20000000f00 */
[----:B------:R-:W-:Y:S05]  /*18ec0*/  BRA `(.L_x_485) ;  /* 0xffff009000007947 */ /* 0x000fea000383ffff */
.L_x_379:
[----:B------:R-:W-:Y:S01]  /*18ed0*/  IMAD.MOV.U32 R169, RZ, RZ, R15 ;  /* 0x000000ffffa97224 */ /* 0x000fe200078e000f */
[----:B------:R-:W-:Y:S01]  /*18ee0*/  MOV R3, 0x181f ;  /* 0x0000181f00037802 */ /* 0x000fe20000000f00 */
[----:B------:R-:W-:Y:S01]  /*18ef0*/  IMAD.MOV.U32 R170, RZ, RZ, RZ ;  /* 0x000000ffffaa7224 */ /* 0x000fe200078e00ff */
[----:B------:R-:W-:Y:S02]  /*18f00*/  MOV R172, 0xffffffff ;  /* 0xffffffff00ac7802 */ /* 0x000fe40000000f00 */
[----:B------:R-:W-:Y:S02]  /*18f10*/  MOV R2, 0x18f30 ;  /* 0x00018f3000027802 */ /* 0x000fe40000000f00 */
[----:B-12-45:R-:W-:Y:S05]  /*18f20*/  CALL.REL.NOINC `($__internal_1_$__cuda_sm70_shflsync_idx_p) ;  /* 0x00009f0000007944 */ /* 0x036fea0003c00000 */
[C---:B------:R-:W-:Y:S01]  /*18f30*/  IMAD.SHL.U32 R5, R214.reuse, 0x2, RZ ;  /* 0x00000002d6057824 */ /* 0x040fe200078e00ff */
[----:B------:R-:W-:Y:S01]  /*18f40*/  ISETP.GE.AND P3, PT, R217, c[0x0][0x1d4], PT ;  /* 0x00007500d9007a0c */ /* 0x000fe20003f66270 */
[----:B------:R-:W-:Y:S01]  /*18f50*/  IMAD.SHL.U32 R17, R245, 0x2, RZ ;  /* 0x00000002f5117824 */ /* 0x000fe200078e00ff */
[----:B------:R-:W-:Y:S01]  /*18f60*/  SHF.L.U64.HI R16, R214, 0x1, R252 ;  /* 0x00000001d6107819 */ /* 0x000fe200000102fc */
[----:B------:R-:W-:Y:S01]  /*18f70*/  IMAD.SHL.U32 R19, R244, 0x2, RZ ;  /* 0x00000002f4137824 */ /* 0x000fe200078e00ff */
[----:B------:R-:W-:Y:S01]  /*18f80*/  IADD3 R12, P2, R171, R5, RZ ;  /* 0x00000005ab0c7210 */ /* 0x000fe20007f5e0ff */
[----:B------:R-:W-:Y:S01]  /*18f90*/  IMAD.MOV.U32 R169, RZ, RZ, R7 ;  /* 0x000000ffffa97224 */ /* 0x000fe200078e0007 */
[----:B------:R-:W-:Y:S01]  /*18fa0*/  SHF.L.U64.HI R18, R245, 0x1, R248 ;  /* 0x00000001f5127819 */ /* 0x000fe200000102f8 */
[----:B------:R-:W-:Y:S01]  /*18fb0*/  IMAD.MOV.U32 R170, RZ, RZ, 0x1 ;  /* 0x00000001ffaa7424 */ /* 0x000fe200078e00ff */
[C---:B------:R-:W-:Y:S01]  /*18fc0*/  IADD3 R10, P1, R171.reuse, R17, RZ ;  /* 0x00000011ab0a7210 */ /* 0x040fe20007f3e0ff */
[----:B------:R-:W-:Y:S01]  /*18fd0*/  IMAD.X R13, R4, 0x1, R16, P2 ;  /* 0x00000001040d7824 */ /* 0x000fe200010e0610 */
[----:B------:R-:W-:Y:S01]  /*18fe0*/  SHF.L.U64.HI R20, R244, 0x1, R247 ;  /* 0x00000001f4147819 */ /* 0x000fe200000102f7 */
[----:B------:R-:W-:Y:S01]  /*18ff0*/  IMAD.MOV.U32 R172, RZ, RZ, -0x1 ;  /* 0xffffffffffac7424 */ /* 0x000fe200078e00ff */
[----:B------:R-:W-:Y:S01]  /*19000*/  IADD3 R2, P0, R171, R19, RZ ;  /* 0x00000013ab027210 */ /* 0x000fe20007f1e0ff */
[----:B------:R-:W-:Y:S01]  /*19010*/  IMAD.X R11, R4, 0x1, R18, P1 ;  /* 0x00000001040b7824 */ /* 0x000fe200008e0612 */
[----:B------:R-:W-:Y:S01]  /*19020*/  @!PT LDS RZ, [RZ] ;  /* 0x00000000fffff984 */ /* 0x000fe20000000800 */
[----:B------:R-:W-:Y:S01]  /*19030*/  @!PT LDS RZ, [RZ] ;  /* 0x00000000fffff984 */ /* 0x000fe20000000800 */
[----:B------:R-:W-:Y:S01]  /*19040*/  @!PT LDS RZ, [RZ] ;  /* 0x00000000fffff984 */ /* 0x000fe20000000800 */
[----:B------:R1:W-:Y:S01]  /*19050*/  LDGSTS.E.BYPASS.LTC128B.128 [R203+0x6100], [R12.64], !P6 ;  /* 0x061000000ccb7fae */ /* 0x0003e2000f101d46 */
[----:B------:R-:W-:-:S02]  /*19060*/  SEL R14, RZ, 0x10, P6 ;  /* 0x00000010ff0e7807 */ /* 0x000fc40003000000 */
[----:B------:R-:W-:Y:S01]  /*19070*/  IADD3.X R3, R4, R20, RZ, P0, !PT ;  /* 0x0000001404037210 */ /* 0x000fe200007fe4ff */
[----:B------:R2:W-:Y:S04]  /*19080*/  LDGSTS.E.BYPASS.LTC128B.128 [R203+0x8100], [R10.64], !P3 ;  /* 0x081000000acb7fae */ /* 0x0005e8000d901d46 */
[----:B------:R3:W-:Y:S01]  /*19090*/  LDGSTS.E.BYPASS.LTC128B.128 [R203+0xa100], [R2.64], !P5 ;  /* 0x0a10000002cb7fae */ /* 0x0007e2000e901d46 */
[----:B-1----:R-:W-:Y:S01]  /*190a0*/  SEL R13, RZ, 0x10, P3 ;  /* 0x00000010ff0d7807 */ /* 0x002fe20001800000 */
[----:B------:R-:W-:Y:S01]  /*190b0*/  IMAD.MOV.U32 R12, RZ, RZ, R249 ;  /* 0x000000ffff0c7224 */ /* 0x000fe200078e00f9 */
[----:B---3--:R-:W-:Y:S02]  /*190c0*/  MOV R3, 0x181f ;  /* 0x0000181f00037802 */ /* 0x008fe40000000f00 */
[----:B------:R-:W-:-:S02]  /*190d0*/  MOV R2, 0x190f0 ;  /* 0x000190f000027802 */ /* 0x000fc40000000f00 */
[----:B--2---:R-:W-:Y:S05]  /*190e0*/  CALL.REL.NOINC `($__internal_1_$__cuda_sm70_shflsync_idx_p) ;  /* 0x00009d4000007944 */ /* 0x004fea0003c00000 */
        /* <DEDUP_REMOVED lines=9> */
.L_x_380:
[----:B------:R-:W-:Y:S01]  /*19180*/  IMAD.MOV.U32 R169, RZ, RZ, R5 ;  /* 0x000000ffffa97224 */ /* 0x000fe200078e0005 */
[----:B------:R-:W-:Y:S01]  /*19190*/  MOV R3, 0x1c1f ;  /* 0x00001c1f00037802 */ /* 0x000fe20000000f00 */
[----:B------:R-:W-:Y:S01]  /*191a0*/  IMAD.MOV.U32 R170, RZ, RZ, RZ ;  /* 0x000000ffffaa7224 */ /* 0x000fe200078e00ff */
[----:B------:R-:W-:-:S02]  /*191b0*/  MOV R172, 0xffffffff ;  /* 0xffffffff00ac7802 */ /* 0x000fc40000000f00 */
[----:B------:R-:W-:Y:S02]  /*191c0*/  MOV R2, 0x191e0 ;  /* 0x000191e000027802 */ /* 0x000fe40000000f00 */
[----:B----4-:R-:W-:Y:S05]  /*191d0*/  CALL.REL.NOINC `($__internal_1_$__cuda_sm70_shflsync_idx_p) ;  /* 0x00009c5000007944 */ /* 0x010fea0003c00000 */
[----:B------:R-:W-:Y:S01]  /*191e0*/  MOV R3, R171 ;  /* 0x000000ab00037202 */ /* 0x000fe20000000f00 */
[----:B------:R-:W-:Y:S05]  /*191f0*/  BRA `(.L_x_487) ;  /* 0xffff02a000007947 */ /* 0x000fea000383ffff */
.L_x_385:
[----:B------:R-:W-:Y:S01]  /*19200*/  IMAD.MOV.U32 R169, RZ, RZ, R5 ;  /* 0x000000ffffa97224 */ /* 0x000fe200078e0005 */
[----:B------:R-:W-:Y:S01]  /*19210*/  MOV R3, 0x1c1f ;  /* 0x00001c1f00037802 */ /* 0x000fe20000000f00 */
[----:B------:R-:W-:Y:S01]  /*19220*/  IMAD.MOV.U32 R170, RZ, RZ, 0x1 ;  /* 0x00000001ffaa7424 */ /* 0x000fe200078e00ff */
[----:B------:R-:W-:Y:S02]  /*19230*/  MOV R172, 0xffffffff ;  /* 0xffffffff00ac7802 */ /* 0x000fe40000000f00 */
[----:B------:R-:W-:Y:S02]  /*19240*/  MOV R2, 0x19260 ;  /* 0x0001926000027802 */ /* 0x000fe40000000f00 */
[----:B------:R-:W-:Y:S05]  /*19250*/  CALL.REL.NOINC `($__internal_1_$__cuda_sm70_shflsync_idx_p) ;  /* 0x00009bd000007944 */ /* 0x000fea0003c00000 */
[----:B------:R-:W-:Y:S01]  /*19260*/  MOV R3, R171 ;  /* 0x000000ab00037202 */ /* 0x000fe20000000f00 */
[----:B------:R-:W-:Y:S05]  /*19270*/  BRA `(.L_x_488) ;  /* 0xffff08a000007947 */ /* 0x000fea000383ffff */
.L_x_390:
[----:B------:R-:W-:Y:S01]  /*19280*/  IMAD.MOV.U32 R4, RZ, RZ, R102 ;  /* 0x000000ffff047224 */ /* 0x000fe200078e0066 */
[----:B------:R-:W-:Y:S02]  /*19290*/  MOV R0, 0x2 ;  /* 0x0000000200007802 */ /* 0x000fe40000000f00 */
[----:B------:R-:W-:-:S02]  /*192a0*/  MOV R2, 0x192c0 ;  /* 0x000192c000027802 */ /* 0x000fc40000000f00 */
[----:B------:R-:W-:Y:S05]  /*192b0*/  CALL.REL.NOINC `($__internal_0_$__cuda_sm70_shflsync_bfly_p) ;  /* 0x00009b1000007944 */ /* 0x000fea0003c00000 */
[----:B------:R-:W-:Y:S05]  /*192c0*/  BRA `(.L_x_489) ;  /* 0xffff10c000007947 */ /* 0x000fea000383ffff */
.L_x_391:
[----:B------:R-:W-:Y:S01]  /*192d0*/  IMAD.MOV.U32 R4, RZ, RZ, R102 ;  /* 0x000000ffff047224 */ /* 0x000fe200078e0066 */
[----:B------:R-:W-:-:S02]  /*192e0*/  MOV R0, 0x1 ;  /* 0x0000000100007802 */ /* 0x000fc40000000f00 */
[----:B------:R-:W-:Y:S02]  /*192f0*/  MOV R2, 0x19310 ;  /* 0x0001931000027802 */ /* 0x000fe40000000f00 */
[----:B------:R-:W-:Y:S05]  /*19300*/  CALL.REL.NOINC `($__internal_0_$__cuda_sm70_shflsync_bfly_p) ;  /* 0x00009ac000007944 */ /* 0x000fea0003c00000 */
[----:B------:R-:W-:Y:S01]  /*19310*/  FMNMX.FTZ R102, R102, R0, !PT ;  /* 0x0000000066667209 */ /* 0x000fe20007810000 */
[----:B------:R-:W-:Y:S01]  /*19320*/  IMAD.MOV.U32 R4, RZ, RZ, R5 ;  /* 0x000000ffff047224 */ /* 0x000fe200078e0005 */
[----:B------:R-:W-:Y:S01]  /*19330*/  MOV R2, 0x19360 ;  /* 0x0001936000027802 */ /* 0x000fe20000000f00 */
[----:B------:R-:W-:Y:S02]  /*19340*/  IMAD.MOV.U32 R0, RZ, RZ, 0x2 ;  /* 0x00000002ff007424 */ /* 0x000fe400078e00ff */
[----:B------:R-:W-:Y:S05]  /*19350*/  CALL.REL.NOINC `($__internal_0_$__cuda_sm70_shflsync_bfly_p) ;  /* 0x00009a7000007944 */ /* 0x000fea0003c00000 */
[----:B------:R-:W-:Y:S01]  /*19360*/  FMNMX.FTZ R5, R5, R0, !PT ;  /* 0x0000000005057209 */ /* 0x000fe20007810000 */
[----:B------:R-:W-:Y:S01]  /*19370*/  IMAD.MOV.U32 R0, RZ, RZ, 0x1 ;  /* 0x00000001ff007424 */ /* 0x000fe200078e00ff */
[----:B------:R-:W-:-:S03]  /*19380*/  MOV R2, 0x193b0 ;  /* 0x000193b000027802 */ /* 0x000fc60000000f00 */
[----:B------:R-:W-:Y:S02]  /*19390*/  IMAD.MOV.U32 R4, RZ, RZ, R5 ;  /* 0x000000ffff047224 */ /* 0x000fe400078e0005 */
[----:B------:R-:W-:Y:S05]  /*193a0*/  CALL.REL.NOINC `($__internal_0_$__cuda_sm70_shflsync_bfly_p) ;  /* 0x00009a2000007944 */ /* 0x000fea0003c00000 */
[----:B------:R-:W-:Y:S01]  /*193b0*/  MOV R100, R0 ;  /* 0x0000000000647202 */ /* 0x000fe20000000f00 */
[----:B------:R-:W-:Y:S05]  /*193c0*/  BRA `(.L_x_490) ;  /* 0xffff103000007947 */ /* 0x000fea000383ffff */
.L_x_399:
[----:B------:R-:W-:Y:S01]  /*193d0*/  MOV R3, 0x181f ;  /* 0x0000181f00037802 */ /* 0x000fe20000000f00 */
[----:B------:R-:W-:Y:S01]  /*193e0*/  IMAD.MOV.U32 R169, RZ, RZ, R5 ;  /* 0x000000ffffa97224 */ /* 0x000fe200078e0005 */
[----:B------:R-:W-:Y:S01]  /*193f0*/  MOV R172, 0xffffffff ;  /* 0xffffffff00ac7802 */ /* 0x000fe20000000f00 */
[----:B------:R-:W-:Y:S01]  /*19400*/  IMAD.MOV.U32 R170, RZ, RZ, RZ ;  /* 0x000000ffffaa7224 */ /* 0x000fe200078e00ff */
[----:B------:R-:W-:Y:S02]  /*19410*/  MOV R2, 0x19430 ;  /* 0x0001943000027802 */ /* 0x000fe40000000f00 */
[----:B-1234-:R-:W-:Y:S05]  /*19420*/  CALL.REL.NOINC `($__internal_1_$__cuda_sm70_shflsync_idx_p) ;  /* 0x00009a0000007944 */ /* 0x01efea0003c00000 */
[----:B------:R-:W-:Y:S01]  /*19430*/  MOV R4, R171 ;  /* 0x000000ab00047202 */ /* 0x000fe20000000f00 */
[----:B------:R-:W-:-:S05]  /*19440*/  BRA `(.L_x_491) ;  /* 0xffff253000007947 */ /* 0x000fca000383ffff */
.L_x_400:
[----:B------:R-:W-:Y:S01]  /*19450*/  MOV R3, 0x181f ;  /* 0x0000181f00037802 */ /* 0x000fe20000000f00 */
[----:B------:R-:W-:Y:S01]  /*19460*/  IMAD.MOV.U32 R169, RZ, RZ, R15 ;  /* 0x000000ffffa97224 */ /* 0x000fe200078e000f */
[----:B------:R-:W-:Y:S01]  /*19470*/  MOV R172, 0xffffffff ;  /* 0xffffffff00ac7802 */ /* 0x000fe20000000f00 */
[----:B------:R-:W-:Y:S01]  /*19480*/  IMAD.MOV.U32 R170, RZ, RZ, RZ ;  /* 0x000000ffffaa7224 */ /* 0x000fe200078e00ff */
[----:B------:R-:W-:Y:S02]  /*19490*/  MOV R2, 0x194b0 ;  /* 0x000194b000027802 */ /* 0x000fe40000000f00 */
[----:B-1234-:R-:W-:Y:S05]  /*194a0*/  CALL.REL.NOINC `($__internal_1_$__cuda_sm70_shflsync_idx_p) ;  /* 0x0000998000007944 */ /* 0x01efea0003c00000 */
[----:B------:R-:W-:Y:S01]  /*194b0*/  IADD3 R12, P0, R171, R216, RZ ;  /* 0x000000d8ab0c7210 */ /* 0x000fe20007f1e0ff */
[----:B------:R-:W-:Y:S01]  /*194c0*/  IMAD.MOV.U32 R14, RZ, RZ, R213 ;  /* 0x000000ffff0e7224 */ /* 0x000fe200078e00d5 */
[----:B------:R-:W-:Y:S02]  /*194d0*/  ISETP.GE.AND P1, PT, R217, c[0x0][0x1d4], PT ;  /* 0x00007500d9007a0c */ /* 0x000fe40003f26270 */
[----:B------:R-:W-:Y:S01]  /*194e0*/  MOV R169, R5 ;  /* 0x0000000500a97202 */ /* 0x000fe20000000f00 */
[C---:B------:R-:W-:Y:S01]  /*194f0*/  IMAD.X R13, R4.reuse, 0x1, R200, P0 ;  /* 0x00000001040d7824 */ /* 0x040fe200000e06c8 */
[C---:B------:R-:W-:Y:S01]  /*19500*/  IADD3 R6, P0, R171.reuse, R198, RZ ;  /* 0x000000c6ab067210 */ /* 0x040fe20007f1e0ff */
[----:B------:R-:W-:Y:S01]  /*19510*/  IMAD.MOV.U32 R5, RZ, RZ, R249 ;  /* 0x000000ffff057224 */ /* 0x000fe200078e00f9 */
[----:B------:R-:W-:Y:S02]  /*19520*/  MOV R170, 0x1 ;  /* 0x0000000100aa7802 */ /* 0x000fe40000000f00 */
[----:B------:R-:W-:Y:S01]  /*19530*/  @!PT LDS RZ, [RZ] ;  /* 0x00000000fffff984 */ /* 0x000fe20000000800 */
[----:B------:R-:W-:Y:S01]  /*19540*/  @!PT LDS RZ, [RZ] ;  /* 0x00000000fffff984 */ /* 0x000fe20000000800 */
[----:B------:R-:W-:Y:S01]  /*19550*/  @!PT LDS RZ, [RZ] ;  /* 0x00000000fffff984 */ /* 0x000fe20000000800 */
[----:B------:R1:W-:Y:S01]  /*19560*/  LDGSTS.E.BYPASS.LTC128B.128 [R204], [R12.64], !P6 ;  /* 0x000000000ccc7fae */ /* 0x0003e2000f101d46 */
[C---:B------:R-:W-:Y:S01]  /*19570*/  IMAD.X R7, R4.reuse, 0x1, R199, P0 ;  /* 0x0000000104077824 */ /* 0x040fe200000e06c7 */
[----:B------:R-:W-:Y:S02]  /*19580*/  IADD3 R2, P0, R171, R196, RZ ;  /* 0x000000c4ab027210 */ /* 0x000fe40007f1e0ff */
[----:B------:R-:W-:Y:S02]  /*19590*/  MOV R172, 0xffffffff ;  /* 0xffffffff00ac7802 */ /* 0x000fe40000000f00 */
[----:B------:R1:W-:Y:S01]  /*195a0*/  LDGSTS.E.BYPASS.LTC128B.128 [R204+0x2000], [R6.64], !P1 ;  /* 0x0200000006cc7fae */ /* 0x0003e2000c901d46 */
[----:B------:R-:W-:Y:S05]  /*195b0*/  IMAD.X R3, R4, 0x1, R197, P0 ;  /* 0x0000000104037824 */ /* 0x000fea00000e06c5 */
[----:B------:R2:W-:Y:S02]  /*195c0*/  LDGSTS.E.BYPASS.LTC128B.128 [R204+0x4000], [R2.64], !P5 ;  /* 0x0400000002cc7fae */ /* 0x0005e4000e901d46 */
[----:B--2---:R-:W-:Y:S01]  /*195d0*/  MOV R2, 0x19600 ;  /* 0x0001960000027802 */ /* 0x004fe20000000f00 */
[----:B------:R-:W-:Y:S02]  /*195e0*/  IMAD.MOV.U32 R3, RZ, RZ, 0x181f ;  /* 0x0000181fff037424 */ /* 0x000fe400078e00ff */
[----:B-1----:R-:W-:Y:S05]  /*195f0*/  CALL.REL.NOINC `($__internal_1_$__cuda_sm70_shflsync_idx_p) ;  /* 0x0000983000007944 */ /* 0x002fea0003c00000 */
[----:B------:R-:W-:Y:S01]  /*19600*/  MOV R169, R15 ;  /* 0x0000000f00a97202 */ /* 0x000fe20000000f00 */
[----:B------:R-:W-:Y:S01]  /*19610*/  IMAD.MOV.U32 R4, RZ, RZ, R171 ;  /* 0x000000ffff047224 */ /* 0x000fe200078e00ab */
[----:B------:R-:W-:Y:S01]  /*19620*/  MOV R3, 0x181f ;  /* 0x0000181f00037802 */ /* 0x000fe20000000f00 */
[----:B------:R-:W-:Y:S01]  /*19630*/  IMAD.MOV.U32 R170, RZ, RZ, 0x1 ;  /* 0x00000001ffaa7424 */ /* 0x000fe200078e00ff */
[----:B------:R-:W-:Y:S01]  /*19640*/  MOV R2, 0x19670 ;  /* 0x0001967000027802 */ /* 0x000fe20000000f00 */
[----:B------:R-:W-:Y:S02]  /*19650*/  IMAD.MOV.U32 R172, RZ, RZ, -0x1 ;  /* 0xffffffffffac7424 */ /* 0x000fe400078e00ff */
[----:B------:R-:W-:Y:S05]  /*19660*/  CALL.REL.NOINC `($__internal_1_$__cuda_sm70_shflsync_idx_p) ;  /* 0x000097c000007944 */ /* 0x000fea0003c00000 */
[----:B------:R-:W-:Y:S01]  /*19670*/  MOV R0, R171 ;  /* 0x000000ab00007202 */ /* 0x000fe20000000f00 */
[----:B------:R-:W-:-:S05]  /*19680*/  BRA `(.L_x_492) ;  /* 0xffff241000007947 */ /* 0x000fca000383ffff */
.L_x_403:
[----:B------:R-:W-:Y:S01]  /*19690*/  MOV R3, 0x181f ;  /* 0x0000181f00037802 */ /* 0x000fe20000000f00 */
[----:B------:R-:W-:Y:S01]  /*196a0*/  IMAD.MOV.U32 R169, RZ, RZ, R5 ;  /* 0x000000ffffa97224 */ /* 0x000fe200078e0005 */
[----:B------:R-:W-:Y:S01]  /*196b0*/  MOV R172, 0xffffffff ;  /* 0xffffffff00ac7802 */ /* 0x000fe20000000f00 */
[----:B------:R-:W-:Y:S01]  /*196c0*/  IMAD.MOV.U32 R170, RZ, RZ, RZ ;  /* 0x000000ffffaa7224 */ /* 0x000fe200078e00ff */
[----:B------:R-:W-:Y:S02]  /*196d0*/  MOV R2, 0x196f0 ;  /* 0x000196f000027802 */ /* 0x000fe40000000f00 */
[----:B-1----:R-:W-:Y:S05]  /*196e0*/  CALL.REL.NOINC `($__internal_1_$__cuda_sm70_shflsync_idx_p) ;  /* 0x0000974000007944 */ /* 0x002fea0003c00000 */
[----:B------:R-:W-:Y:S01]  /*196f0*/  MOV R4, R171 ;  /* 0x000000ab00047202 */ /* 0x000fe20000000f00 */
[----:B------:R-:W-:-:S05]  /*19700*/  BRA `(.L_x_493) ;  /* 0xffff344000007947 */ /* 0x000fca000383ffff */
.L_x_404:
[----:B------:R-:W-:Y:S01]  /*19710*/  MOV R3, 0x181f ;  /* 0x0000181f00037802 */ /* 0x000fe20000000f00 */
[----:B------:R-:W-:Y:S01]  /*19720*/  IMAD.MOV.U32 R169, RZ, RZ, R11 ;  /* 0x000000ffffa97224 */ /* 0x000fe200078e000b */
[----:B------:R-:W-:Y:S01]  /*19730*/  MOV R172, 0xffffffff ;  /* 0xffffffff00ac7802 */ /* 0x000fe20000000f00 */
[----:B------:R-:W-:Y:S01]  /*19740*/  IMAD.MOV.U32 R170, RZ, RZ, RZ ;  /* 0x000000ffffaa7224 */ /* 0x000fe200078e00ff */
[----:B------:R-:W-:Y:S02]  /*19750*/  MOV R2, 0x19770 ;  /* 0x0001977000027802 */ /* 0x000fe40000000f00 */
[----:B-123--:R-:W-:Y:S05]  /*19760*/  CALL.REL.NOINC `($__internal_1_$__cuda_sm70_shflsync_idx_p) ;  /* 0x000096c000007944 */ /* 0x00efea0003c00000 */
        /* <DEDUP_REMOVED lines=11> */
[----:B------:R1:W-:Y:S01]  /*19820*/  LDGSTS.E.BYPASS.LTC128B.128 [R203+0x6100], [R8.64], !P6 ;  /* 0x0610000008cb7fae */ /* 0x0003e2000f101d46 */
        /* <DEDUP_REMOVED lines=18> */
.L_x_405:
        /* <DEDUP_REMOVED lines=8> */
.L_x_410:
[----:B------:R-:W-:Y:S01]  /*199d0*/  MOV R3, 0x1c1f ;  /* 0x00001c1f00037802 */ /* 0x000fe20000000f00 */
[----:B------:R-:W-:Y:S01]  /*199e0*/  IMAD.MOV.U32 R169, RZ, RZ, R4 ;  /* 0x000000ffffa97224 */ /* 0x000fe200078e0004 */
[----:B------:R-:W-:Y:S01]  /*199f0*/  MOV R172, 0xffffffff ;  /* 0xffffffff00ac7802 */ /* 0x000fe20000000f00 */
[----:B------:R-:W-:Y:S01]  /*19a00*/  IMAD.MOV.U32 R170, RZ, RZ, 0x1 ;  /* 0x00000001ffaa7424 */ /* 0x000fe200078e00ff */
[----:B------:R-:W-:Y:S02]  /*19a10*/  MOV R2, 0x19a30 ;  /* 0x00019a3000027802 */ /* 0x000fe40000000f00 */
[----:B--2---:R-:W-:Y:S05]  /*19a20*/  CALL.REL.NOINC `($__internal_1_$__cuda_sm70_shflsync_idx_p) ;  /* 0x0000940000007944 */ /* 0x004fea0003c00000 */
[----:B------:R-:W-:Y:S01]  /*19a30*/  MOV R3, R171 ;  /* 0x000000ab00037202 */ /* 0x000fe20000000f00 */
[----:B------:R-:W-:-:S05]  /*19a40*/  BRA `(.L_x_496) ;  /* 0xffff392000007947 */ /* 0x000fca000383ffff */
.L_x_415:
[----:B------:R-:W-:Y:S02]  /*19a50*/  MOV R0, 0x2 ;  /* 0x0000000200007802 */ /* 0x000fe40000000f00 */
[----:B------:R-:W-:Y:S02]  /*19a60*/  MOV R2, 0x19a80 ;  /* 0x00019a8000027802 */ /* 0x000fe40000000f00 */
[----:B------:R-:W-:Y:S05]  /*19a70*/  CALL.REL.NOINC `($__internal_0_$__cuda_sm70_shflsync_bfly_p) ;  /* 0x0000935000007944 */ /* 0x000fea0003c00000 */
[----:B------:R-:W-:-:S05]  /*19a80*/  BRA `(.L_x_497) ;  /* 0xffff3fb000007947 */ /* 0x000fca000383ffff */
.L_x_416:
[----:B------:R-:W-:Y:S01]  /*19a90*/  MOV R0, 0x1 ;  /* 0x0000000100007802 */ /* 0x000fe20000000f00 */
[----:B-1----:R-:W-:Y:S01]  /*19aa0*/  IMAD.MOV.U32 R4, RZ, RZ, R101 ;  /* 0x000000ffff047224 */ /* 0x002fe200078e0065 */
[----:B------:R-:W-:Y:S02]  /*19ab0*/  MOV R2, 0x19ad0 ;  /* 0x00019ad000027802 */ /* 0x000fe40000000f00 */
[----:B------:R-:W-:Y:S05]  /*19ac0*/  CALL.REL.NOINC `($__internal_0_$__cuda_sm70_shflsync_bfly_p) ;  /* 0x0000930000007944 */ /* 0x000fea0003c00000 */
[----:B------:R-:W-:Y:S01]  /*19ad0*/  IMAD.MOV.U32 R4, RZ, RZ, R5 ;  /* 0x000000ffff047224 */ /* 0x000fe200078e0005 */
[----:B------:R-:W-:Y:S01]  /*19ae0*/  FMNMX.FTZ R101, R101, R0, !PT ;  /* 0x0000000065657209 */ /* 0x000fe20007810000 */
[----:B------:R-:W-:Y:S01]  /*19af0*/  IMAD.MOV.U32 R0, RZ, RZ, 0x2 ;  /* 0x00000002ff007424 */ /* 0x000fe200078e00ff */
[----:B------:R-:W-:Y:S02]  /*19b00*/  MOV R2, 0x19b20 ;  /* 0x00019b2000027802 */ /* 0x000fe40000000f00 */
[----:B------:R-:W-:Y:S05]  /*19b10*/  CALL.REL.NOINC `($__internal_0_$__cuda_sm70_shflsync_bfly_p) ;  /* 0x000092b000007944 */ /* 0x000fea0003c00000 */
[----:B------:R-:W-:Y:S01]  /*19b20*/  FMNMX.FTZ R4, R5, R0, !PT ;  /* 0x0000000005047209 */ /* 0x000fe20007810000 */
[----:B------:R-:W-:Y:S01]  /*19b30*/  IMAD.MOV.U32 R0, RZ, RZ, 0x1 ;  /* 0x00000001ff007424 */ /* 0x000fe200078e00ff */
[----:B------:R-:W-:Y:S02]  /*19b40*/  MOV R2, 0x19b60 ;  /* 0x00019b6000027802 */ /* 0x000fe40000000f00 */
[----:B------:R-:W-:Y:S05]  /*19b50*/  CALL.REL.NOINC `($__internal_0_$__cuda_sm70_shflsync_bfly_p) ;  /* 0x0000927000007944 */ /* 0x000fea0003c00000 */
[----:B------:R-:W-:-:S05]  /*19b60*/  BRA `(.L_x_498) ;  /* 0xffff3f4000007947 */ /* 0x000fca000383ffff */
.L_x_425:
        /* <DEDUP_REMOVED lines=8> */
.L_x_426:
[----:B------:R-:W-:Y:S01]  /*19bf0*/  MOV R3, 0x181f ;  /* 0x0000181f00037802 */ /* 0x000fe20000000f00 */
[----:B------:R-:W-:Y:S01]  /*19c00*/  IMAD.MOV.U32 R169, RZ, RZ, R15 ;  /* 0x000000ffffa97224 */ /* 0x000fe200078e000f */
[----:B------:R-:W-:Y:S01]  /*19c10*/  MOV R172, 0xffffffff ;  /* 0xffffffff00ac7802 */ /* 0x000fe20000000f00 */
[----:B------:R-:W-:Y:S01]  /*19c20*/  IMAD.MOV.U32 R170, RZ, RZ, RZ ;  /* 0x000000ffffaa7224 */ /* 0x000fe200078e00ff */
[----:B------:R-:W-:Y:S02]  /*19c30*/  MOV R2, 0x19c50 ;  /* 0x00019c5000027802 */ /* 0x000fe40000000f00 */
[----:B-1234-:R-:W-:Y:S05]  /*19c40*/  CALL.REL.NOINC `($__internal_1_$__cuda_sm70_shflsync_idx_p) ;  /* 0x000091e000007944 */ /* 0x01efea0003c00000 */
[C---:B------:R-:W-:Y:S01]  /*19c50*/  IADD3 R12, P0, R171.reuse, R228, RZ ;  /* 0x000000e4ab0c7210 */ /* 0x040fe20007f1e0ff */
[----:B------:R-:W-:Y:S01]  /*19c60*/  IMAD.MOV.U32 R169, RZ, RZ, R5 ;  /* 0x000000ffffa97224 */ /* 0x000fe200078e0005 */
[----:B------:R-:W-:Y:S01]  /*19c70*/  MOV R14, R229 ;  /* 0x000000e5000e7202 */ /* 0x000fe20000000f00 */
[----:B------:R-:W-:Y:S01]  /*19c80*/  IMAD.MOV.U32 R5, RZ, RZ, R249 ;  /* 0x000000ffff057224 */ /* 0x000fe200078e00f9 */
[----:B------:R-:W-:Y:S01]  /*19c90*/  MOV R170, 0x1 ;  /* 0x0000000100aa7802 */ /* 0x000fe20000000f00 */
[C---:B------:R-:W-:Y:S01]  /*19ca0*/  IMAD.X R13, R4.reuse, 0x1, R200, P0 ;  /* 0x00000001040d7824 */ /* 0x040fe200000e06c8 */
[C---:B------:R-:W-:Y:S02]  /*19cb0*/  IADD3 R6, P0, R171.reuse, R198, RZ ;  /* 0x000000c6ab067210 */ /* 0x040fe40007f1e0ff */
[----:B------:R-:W-:Y:S02]  /*19cc0*/  MOV R172, 0xffffffff ;  /* 0xffffffff00ac7802 */ /* 0x000fe40000000f00 */
[----:B------:R-:W-:Y:S01]  /*19cd0*/  @!PT LDS RZ, [RZ] ;  /* 0x00000000fffff984 */ /* 0x000fe20000000800 */
[----:B------:R-:W-:Y:S01]  /*19ce0*/  @!PT LDS RZ, [RZ] ;  /* 0x00000000fffff984 */ /* 0x000fe20000000800 */
[----:B------:R-:W-:Y:S01]  /*19cf0*/  @!PT LDS RZ, [RZ] ;  /* 0x00000000fffff984 */ /* 0x000fe20000000800 */
[----:B------:R1:W-:Y:S01]  /*19d00*/  LDGSTS.E.BYPASS.LTC128B.128 [R204], [R12.64], !P2 ;  /* 0x000000000ccc7fae */ /* 0x0003e2000d101d46 */
[C---:B------:R-:W-:Y:S01]  /*19d10*/  IMAD.X R7, R4.reuse, 0x1, R199, P0 ;  /* 0x0000000104077824 */ /* 0x040fe200000e06c7 */
[----:B------:R-:W-:Y:S04]  /*19d20*/  IADD3 R2, P0, R171, R196, RZ ;  /* 0x000000c4ab027210 */ /* 0x000fe80007f1e0ff */
[----:B------:R1:W-:Y:S01]  /*19d30*/  LDGSTS.E.BYPASS.LTC128B.128 [R204+0x2000], [R6.64], !P3 ;  /* 0x0200000006cc7fae */ /* 0x0003e2000d901d46 */
[----:B------:R-:W-:Y:S05]  /*19d40*/  IADD3.X R3, R4, R197, RZ, P0, !PT ;  /* 0x000000c504037210 */ /* 0x000fea00007fe4ff */
        /* <DEDUP_REMOVED lines=13> */
.L_x_429:
[----:B------:R-:W-:Y:S01]  /*19e20*/  MOV R3, 0x181f ;  /* 0x0000181f00037802 */ /* 0x000fe20000000f00 */
[----:B------:R-:W-:Y:S01]  /*19e30*/  IMAD.MOV.U32 R169, RZ, RZ, R5 ;  /* 0x000000ffffa97224 */ /* 0x000fe200078e0005 */
[----:B------:R-:W-:Y:S01]  /*19e40*/  MOV R172, 0xffffffff ;  /* 0xffffffff00ac7802 */ /* 0x000fe20000000f00 */
[----:B------:R-:W-:Y:S01]  /*19e50*/  IMAD.MOV.U32 R170, RZ, RZ, RZ ;  /* 0x000000ffffaa7224 */ /* 0x000fe200078e00ff */
[----:B------:R-:W-:Y:S02]  /*19e60*/  MOV R2, 0x19e80 ;  /* 0x00019e8000027802 */ /* 0x000fe40000000f00 */
[----:B-1--4-:R-:W-:Y:S05]  /*19e70*/  CALL.REL.NOINC `($__internal_1_$__cuda_sm70_shflsync_idx_p) ;  /* 0x00008fb000007944 */ /* 0x012fea0003c00000 */
[----:B------:R-:W-:Y:S01]  /*19e80*/  MOV R4, R171 ;  /* 0x000000ab00047202 */ /* 0x000fe20000000f00 */
[----:B------:R-:W-:-:S05]  /*19e90*/  BRA `(.L_x_501) ;  /* 0xffff6a9000007947 */ /* 0x000fca000383ffff */
.L_x_430:
        /* <DEDUP_REMOVED lines=17> */
[----:B------:R1:W-:Y:S01]  /*19fb0*/  LDGSTS.E.BYPASS.LTC128B.128 [R203+0x6100], [R8.64], !P2 ;  /* 0x0610000008cb7fae */ /* 0x0003e2000d101d46 */
        /* <DEDUP_REMOVED lines=17> */
.L_x_431:
[----:B------:R-:W-:Y:S02]  /*1a0d0*/  MOV R0, 0x2 ;  /* 0x0000000200007802 */ /* 0x000fe40000000f00 */
[----:B------:R-:W-:Y:S02]  /*1a0e0*/  MOV R2, 0x1a100 ;  /* 0x0001a10000027802 */ /* 0x000fe40000000f00 */
[----:B----4-:R-:W-:Y:S05]  /*1a0f0*/  CALL.REL.NOINC `($__internal_0_$__cuda_sm70_shflsync_bfly_p) ;  /* 0x00008cd000007944 */ /* 0x010fea0003c00000 */
[----:B------:R-:W-:-:S05]  /*1a100*/  BRA `(.L_x_503) ;  /* 0xffff6ca000007947 */ /* 0x000fca000383ffff */
.L_x_432:
[----:B------:R-:W-:Y:S01]  /*1a110*/  MOV R0, 0x1 ;  /* 0x0000000100007802 */ /* 0x000fe20000000f00 */
[----:B-1----:R-:W-:Y:S01]  /*1a120*/  IMAD.MOV.U32 R4, RZ, RZ, R102 ;  /* 0x000000ffff047224 */ /* 0x002fe200078e0066 */
[----:B------:R-:W-:Y:S02]  /*1a130*/  MOV R2, 0x1a150 ;  /* 0x0001a15000027802 */ /* 0x000fe40000000f00 */
[----:B----4-:R-:W-:Y:S05]  /*1a140*/  CALL.REL.NOINC `($__internal_0_$__cuda_sm70_shflsync_bfly_p) ;  /* 0x00008c8000007944 */ /* 0x010fea0003c00000 */
        /* <DEDUP_REMOVED lines=10> */
.L_x_435:
        /* <DEDUP_REMOVED lines=8> */
.L_x_438:
        /* <DEDUP_REMOVED lines=8> */
.L_x_439:
[----:B------:R-:W-:Y:S01]  /*1a2f0*/  MOV R3, 0x181f ;  /* 0x0000181f00037802 */ /* 0x000fe20000000f00 */
[----:B------:R-:W-:Y:S01]  /*1a300*/  IMAD.MOV.U32 R169, RZ, RZ, R10 ;  /* 0x000000ffffa97224 */ /* 0x000fe200078e000a */
[----:B------:R-:W-:Y:S01]  /*1a310*/  MOV R172, 0xffffffff ;  /* 0xffffffff00ac7802 */ /* 0x000fe20000000f00 */
[----:B------:R-:W-:Y:S01]  /*1a320*/  IMAD.MOV.U32 R170, RZ, RZ, RZ ;  /* 0x000000ffffaa7224 */ /* 0x000fe200078e00ff */
[----:B------:R-:W-:Y:S02]  /*1a330*/  MOV R2, 0x1a350 ;  /* 0x0001a35000027802 */ /* 0x000fe40000000f00 */
[----:B-123--:R-:W-:Y:S05]  /*1a340*/  CALL.REL.NOINC `($__internal_1_$__cuda_sm70_shflsync_idx_p) ;  /* 0x00008ae000007944 */ /* 0x00efea0003c00000 */
[C---:B------:R-:W-:Y:S01]  /*1a350*/  IADD3 R8, P0, R171.reuse, R206, RZ ;  /* 0x000000ceab087210 */ /* 0x040fe20007f1e0ff */
[----:B------:R-:W-:Y:S01]  /*1a360*/  IMAD.MOV.U32 R169, RZ, RZ, R5 ;  /* 0x000000ffffa97224 */ /* 0x000fe200078e0005 */
[----:B------:R-:W-:Y:S02]  /*1a370*/  MOV R170, 0x1 ;  /* 0x0000000100aa7802 */ /* 0x000fe40000000f00 */
[----:B------:R-:W-:Y:S01]  /*1a380*/  MOV R172, 0xffffffff ;  /* 0xffffffff00ac7802 */ /* 0x000fe20000000f00 */
[C---:B------:R-:W-:Y:S01]  /*1a390*/  IMAD.X R9, R4.reuse, 0x1, R197, P0 ;  /* 0x0000000104097824 */ /* 0x040fe200000e06c5 */
[C---:B------:R-:W-:Y:S04]  /*1a3a0*/  IADD3 R6, P0, R171.reuse, R196, RZ ;  /* 0x000000c4ab067210 */ /* 0x040fe80007f1e0ff */
        /* <DEDUP_REMOVED lines=21> */
.L_x_440:
        /* <DEDUP_REMOVED lines=8> */
.L_x_445:
        /* <DEDUP_REMOVED lines=8> */
.L_x_450:
[----:B------:R-:W-:Y:S02]  /*1a600*/  MOV R0, 0x2 ;  /* 0x0000000200007802 */ /* 0x000fe40000000f00 */
[----:B------:R-:W-:Y:S02]  /*1a610*/  MOV R2, 0x1a630 ;  /* 0x0001a63000027802 */ /* 0x000fe40000000f00 */
[----:B------:R-:W-:Y:S05]  /*1a620*/  CALL.REL.NOINC `($__internal_0_$__cuda_sm70_shflsync_bfly_p) ;  /* 0x000087a000007944 */ /* 0x000fea0003c00000 */
[----:B------:R-:W-:-:S05]  /*1a630*/  BRA `(.L_x_510) ;  /* 0xffffa09000007947 */ /* 0x000fca000383ffff */
.L_x_451:
        /* <DEDUP_REMOVED lines=14> */
.L_x_453:
[----:B------:R-:W-:Y:S01]  /*1a720*/  IMAD.MOV.U32 R4, RZ, RZ, R220 ;  /* 0x000000ffff047224 */ /* 0x000fe200078e00dc */
[----:B------:R-:W-:-:S02]  /*1a730*/  MOV R0, 0x2 ;  /* 0x0000000200007802 */ /* 0x000fc40000000f00 */
[----:B------:R-:W-:Y:S02]  /*1a740*/  MOV R2, 0x1a760 ;  /* 0x0001a76000027802 */ /* 0x000fe40000000f00 */
[----:B------:R-:W-:Y:S05]  /*1a750*/  CALL.REL.NOINC `($__internal_0_$__cuda_sm70_shflsync_bfly_p) ;  /* 0x0000867000007944 */ /* 0x000fea0003c00000 */
[----:B------:R-:W-:Y:S01]  /*1a760*/  MOV R5, R0 ;  /* 0x0000000000057202 */ /* 0x000fe20000000f00 */
[----:B------:R-:W-:Y:S05]  /*1a770*/  BRA `(.L_x_512) ;  /* 0xffffb75000007947 */ /* 0x000fea000383ffff */
.L_x_454:
[----:B------:R-:W-:Y:S01]  /*1a780*/  IMAD.MOV.U32 R4, RZ, RZ, R5 ;  /* 0x000000ffff047224 */ /* 0x000fe200078e0005 */
[----:B------:R-:W-:Y:S02]  /*1a790*/  MOV R0, 0x1 ;  /* 0x0000000100007802 */ /* 0x000fe40000000f00 */
[----:B------:R-:W-:Y:S02]  /*1a7a0*/  MOV R2, 0x1a7c0 ;  /* 0x0001a7c000027802 */ /* 0x000fe40000000f00 */
[----:B-1----:R-:W-:Y:S05]  /*1a7b0*/  CALL.REL.NOINC `($__internal_0_$__cuda_sm70_shflsync_bfly_p) ;  /* 0x0000861000007944 */ /* 0x002fea0003c00000 */
[----:B------:R-:W-:Y:S01]  /*1a7c0*/  FADD.FTZ R5, R5, R0 ;  /* 0x0000000005057221 */ /* 0x000fe20000010000 */
[----:B------:R-:W-:Y:S02]  /*1a7d0*/  MOV R4, R221 ;  /* 0x000000dd00047202 */ /* 0x000fe40000000f00 */
[----:B------:R-:W-:Y:S02]  /*1a7e0*/  MOV R0, 0x2 ;  /* 0x0000000200007802 */ /* 0x000fe40000000f00 */
[----:B------:R-:W-:Y:S02]  /*1a7f0*/  MOV R2, 0x1a810 ;  /* 0x0001a81000027802 */ /* 0x000fe40000000f00 */
[----:B------:R-:W-:Y:S05]  /*1a800*/  CALL.REL.NOINC `($__internal_0_$__cuda_sm70_shflsync_bfly_p) ;  /* 0x000085c000007944 */ /* 0x000fea0003c00000 */
[----:B------:R-:W-:Y:S01]  /*1a810*/  FADD.FTZ R4, R221, R0 ;  /* 0x00000000dd047221 */ /* 0x000fe20000010000 */
[----:B------:R-:W-:-:S02]  /*1a820*/  MOV R0, 0x1 ;  /* 0x0000000100007802 */ /* 0x000fc40000000f00 */
[----:B------:R-:W-:Y:S02]  /*1a830*/  MOV R2, 0x1a850 ;  /* 0x0001a85000027802 */ /* 0x000fe40000000f00 */
[----:B------:R-:W-:Y:S05]  /*1a840*/  CALL.REL.NOINC `($__internal_0_$__cuda_sm70_shflsync_bfly_p) ;  /* 0x0000858000007944 */ /* 0x000fea0003c00000 */
[----:B------:R-:W-:Y:S01]  /*1a850*/  MOV R3, R0 ;  /* 0x0000000000037202 */ /* 0x000fe20000000f00 */
[----:B------:R-:W-:Y:S05]  /*1a860*/  BRA `(.L_x_513) ;  /* 0xffffb6d000007947 */ /* 0x000fea000383ffff */
.L_x_466:
[----:B------:R-:W-:Y:S01]  /*1a870*/  IMAD.MOV.U32 R169, RZ, RZ, R12 ;  /* 0x000000ffffa97224 */ /* 0x000fe200078e000c */
[----:B------:R-:W-:Y:S01]  /*1a880*/  MOV R3, 0x181f ;  /* 0x0000181f00037802 */ /* 0x000fe20000000f00 */
[----:B------:R-:W-:Y:S01]  /*1a890*/  IMAD.MOV.U32 R170, RZ, RZ, RZ ;  /* 0x000000ffffaa7224 */ /* 0x000fe200078e00ff */
[----:B------:R-:W-:Y:S02]  /*1a8a0*/  MOV R172, 0xffffffff ;  /* 0xffffffff00ac7802 */ /* 0x000fe40000000f00 */
[----:B------:R-:W-:Y:S02]  /*1a8b0*/  MOV R2, 0x1a8d0 ;  /* 0x0001a8d000027802 */ /* 0x000fe40000000f00 */
[----:B-1---5:R-:W-:Y:S05]  /*1a8c0*/  CALL.REL.NOINC `($__internal_1_$__cuda_sm70_shflsync_idx_p) ;  /* 0x0000856000007944 */ /* 0x022fea0003c00000 */
[----:B------:R-:W-:Y:S01]  /*1a8d0*/  MOV R0, R171 ;  /* 0x000000ab00007202 */ /* 0x000fe20000000f00 */
[----:B------:R-:W-:Y:S05]  /*1a8e0*/  BRA `(.L_x_514) ;  /* 0xffffdaf000007947 */ /* 0x000fea000383ffff */
.L_x_467:
[----:B------:R-:W-:Y:S01]  /*1a8f0*/  IMAD.MOV.U32 R169, RZ, RZ, R14 ;  /* 0x000000ffffa97224 */ /* 0x000fe200078e000e */
[----:B------:R-:W-:Y:S01]  /*1a900*/  MOV R3, 0x181f ;  /* 0x0000181f00037802 */ /* 0x000fe20000000f00 */
[----:B------:R-:W-:Y:S01]  /*1a910*/  IMAD.MOV.U32 R170, RZ, RZ, RZ ;  /* 0x000000ffffaa7224 */ /* 0x000fe200078e00ff */
[----:B------:R-:W-:-:S02]  /*1a920*/  MOV R172, 0xffffffff ;  /* 0xffffffff00ac7802 */ /* 0x000fc40000000f00 */
[----:B------:R-:W-:Y:S02]  /*1a930*/  MOV R2, 0x1a950 ;  /* 0x0001a95000027802 */ /* 0x000fe40000000f00 */
[----:B-123-5:R-:W-:Y:S05]  /*1a940*/  CALL.REL.NOINC `($__internal_1_$__cuda_sm70_shflsync_idx_p) ;  /* 0x000084e000007944 */ /* 0x02efea0003c00000 */
[----:B------:R-:W-:Y:S01]  /*1a950*/  MOV R2, R171 ;  /* 0x000000ab00027202 */ /* 0x000fe20000000f00 */
[----:B------:R-:W-:Y:S05]  /*1a960*/  BRA `(.L_x_515) ;  /* 0xffffda9000007947 */ /* 0x000fea000383ffff */
.L_x_470:
[----:B------:R-:W-:Y:S01]  /*1a970*/  IMAD.MOV.U32 R169, RZ, RZ, R12 ;  /* 0x000000ffffa97224 */ /* 0x000fe200078e000c */
[----:B-1----:R-:W-:Y:S01]  /*1a980*/  MOV R3, 0x181f ;  /* 0x0000181f00037802 */ /* 0x002fe20000000f00 */
[----:B------:R-:W-:Y:S01]  /*1a990*/  IMAD.MOV.U32 R170, RZ, RZ, 0x1 ;  /* 0x00000001ffaa7424 */ /* 0x000fe200078e00ff */
[----:B------:R-:W-:Y:S02]  /*1a9a0*/  MOV R172, 0xffffffff ;  /* 0xffffffff00ac7802 */ /* 0x000fe40000000f00 */
[----:B------:R-:W-:Y:S02]  /*1a9b0*/  MOV R2, 0x1a9d0 ;  /* 0x0001a9d000027802 */ /* 0x000fe40000000f00 */
[----:B--2-4-:R-:W-:Y:S05]  /*1a9c0*/  CALL.REL.NOINC `($__internal_1_$__cuda_sm70_shflsync_idx_p) ;  /* 0x0000846000007944 */ /* 0x014fea0003c00000 */
        /* <DEDUP_REMOVED lines=9> */
.L_x_473:
[----:B------:R-:W-:Y:S01]  /*1aa60*/  IMAD.MOV.U32 R169, RZ, RZ, R12 ;  /* 0x000000ffffa97224 */ /* 0x000fe200078e000c */
[----:B-1----:R-:W-:Y:S01]  /*1aa70*/  MOV R3, 0x181f ;  /* 0x0000181f00037802 */ /* 0x002fe20000000f00 */
[----:B------:R-:W-:Y:S01]  /*1aa80*/  IMAD.MOV.U32 R170, RZ, RZ, 0x2 ;  /* 0x00000002ffaa7424 */ /* 0x000fe200078e00ff */
[----:B------:R-:W-:-:S02]  /*1aa90*/  MOV R172, 0xffffffff ;  /* 0xffffffff00ac7802 */ /* 0x000fc40000000f00 */
[----:B------:R-:W-:Y:S02]  /*1aaa0*/  MOV R2, 0x1aac0 ;  /* 0x0001aac000027802 */ /* 0x000fe40000000f00 */
[----:B---34-:R-:W-:Y:S05]  /*1aab0*/  CALL.REL.NOINC `($__internal_1_$__cuda_sm70_shflsync_idx_p) ;  /* 0x0000837000007944 */ /* 0x018fea0003c00000 */
[----:B------:R-:W-:Y:S01]  /*1aac0*/  MOV R0, R171 ;  /* 0x000000ab00007202 */ /* 0x000fe20000000f00 */
[----:B------:R-:W-:Y:S05]  /*1aad0*/  BRA `(.L_x_517) ;  /* 0xffffdc1000007947 */ /* 0x000fea000383ffff */
.L_x_474:
[----:B------:R-:W-:Y:S01]  /*1aae0*/  IMAD.MOV.U32 R169, RZ, RZ, R14 ;  /* 0x000000ffffa97224 */ /* 0x000fe200078e000e */
[----:B-1----:R-:W-:Y:S01]  /*1aaf0*/  MOV R3, 0x181f ;  /* 0x0000181f00037802 */ /* 0x002fe20000000f00 */
[----:B------:R-:W-:Y:S01]  /*1ab00*/  IMAD.MOV.U32 R170, RZ, RZ, 0x2 ;  /* 0x00000002ffaa7424 */ /* 0x000fe200078e00ff */
[----:B------:R-:W-:Y:S02]  /*1ab10*/  MOV R172, 0xffffffff ;  /* 0xffffffff00ac7802 */ /* 0x000fe40000000f00 */
[----:B------:R-:W-:Y:S02]  /*1ab20*/  MOV R2, 0x1ab40 ;  /* 0x0001ab4000027802 */ /* 0x000fe40000000f00 */
[----:B--234-:R-:W-:Y:S05]  /*1ab30*/  CALL.REL.NOINC `($__internal_1_$__cuda_sm70_shflsync_idx_p) ;  /* 0x000082f000007944 */ /* 0x01cfea0003c00000 */
[----:B------:R-:W-:Y:S01]  /*1ab40*/  MOV R2, R171 ;  /* 0x000000ab00027202 */ /* 0x000fe20000000f00 */
[----:B------:R-:W-:Y:S05]  /*1ab50*/  BRA `(.L_x_518) ;  /* 0xffffdbb000007947 */ /* 0x000fea000383ffff */
.L_x_477:
[----:B------:R-:W-:Y:S01]  /*1ab60*/  IMAD.MOV.U32 R169, RZ, RZ, R12 ;  /* 0x000000ffffa97224 */ /* 0x000fe200078e000c */
[----:B--2---:R-:W-:Y:S01]  /*1ab70*/  MOV R3, 0x181f ;  /* 0x0000181f00037802 */ /* 0x004fe20000000f00 */
[----:B------:R-:W-:Y:S01]  /*1ab80*/  IMAD.MOV.U32 R170, RZ, RZ, 0x3 ;  /* 0x00000003ffaa7424 */ /* 0x000fe200078e00ff */
[----:B------:R-:W-:-:S02]  /*1ab90*/  MOV R172, 0xffffffff ;  /* 0xffffffff00ac7802 */ /* 0x000fc40000000f00 */
[----:B------:R-:W-:Y:S02]  /*1aba0*/  MOV R2, 0x1abc0 ;  /* 0x0001abc000027802 */ /* 0x000fe40000000f00 */
[----:B-1--4-:R-:W-:Y:S05]  /*1abb0*/  CALL.REL.NOINC `($__internal_1_$__cuda_sm70_shflsync_idx_p) ;  /* 0x0000827000007944 */ /* 0x012fea0003c00000 */
        /* <DEDUP_REMOVED lines=9> */
        .type           $_ZN7cutlass13device_kernelIN5flash19enable_sm80_to_sm89INS1_16FlashAttnFwdSm80INS1_25CollectiveMainloopFwdSm80ILi8ELi1ELb0EN4cute5tupleIJNS5_1CILi128EEENS7_ILi64EEENS7_ILi192EEEEEELi192ENS_10bfloat16_tEfNS_4arch4Sm80ELb0ELb1ELb1ELb1ELb1ELb1ELb1ELb0EEENS1_21CollectiveEpilogueFwdINS6_IJS8_SA_S9_EEENS6_IJNS7_ILi1EEESI_SI_EEESC_SE_Li256ELb1ELb1ELb0ELb0EEENS1_19SingleTileSchedulerILb1ELb0ELb1ELi128EEEEEEEEEvNT_6ParamsE$_ZZN5flash25CollectiveMainloopFwdSm80ILi8ELi1ELb0EN4cute5tupleIJNS1_1CILi128EEENS3_ILi64EEENS3_ILi192EEEEEELi192EN7cutlass10bfloat16_tEfNS8_4arch4Sm80ELb0ELb1ELb1ELb1ELb1ELb1ELb1ELb0EE3mmaINS_16FlashAttnFwdSm80ISC_NS_21CollectiveEpilogueFwdINS2_IJS4_S6_S5_EEENS2_IJNS3_ILi1EEESH_SH_EEES9_SB_Li256ELb1ELb1ELb0ELb0EEENS_19SingleTileSchedulerILb1ELb0ELb1ELi128EEEE13SharedStorageENS1_6TensorINS1_11ArrayEngineIfLm96EEENS1_6LayoutINS2_IJNS2_IJNS3_ILi2EEESS_EEESH_NS3_ILi24EEEEEENS2_IJNS2_IJSH_SS_EEENS3_ILi0EEENS3_ILi4EEEEEEEEEENS_7SoftmaxILi2ELi0EEEEEbRKNSC_6ParamsERT0_RT1_iRKNS_16SeqlenInfoQKNewKILb1ELb1EEENS2_IJiiiiEEERT_ENKUlvE_clEv,@function
        .size           $_ZN7cutlass13device_kernelIN5flash19enable_sm80_to_sm89INS1_16FlashAttnFwdSm80INS1_25CollectiveMainloopFwdSm80ILi8ELi1ELb0EN4cute5tupleIJNS5_1CILi128EEENS7_ILi64EEENS7_ILi192EEEEEELi192ENS_10bfloat16_tEfNS_4arch4Sm80ELb0ELb1ELb1ELb1ELb1ELb1ELb1ELb0EEENS1_21CollectiveEpilogueFwdINS6_IJS8_SA_S9_EEENS6_IJNS7_ILi1EEESI_SI_EEESC_SE_Li256ELb1ELb1ELb0ELb0EEENS1_19SingleTileSchedulerILb1ELb0ELb1ELi128EEEEEEEEEvNT_6ParamsE$_ZZN5flash25CollectiveMainloopFwdSm80ILi8ELi1ELb0EN4cute5tupleIJNS1_1CILi128EEENS3_ILi64EEENS3_ILi192EEEEEELi192EN7cutlass10bfloat16_tEfNS8_4arch4Sm80ELb0ELb1ELb1ELb1ELb1ELb1ELb1ELb0EE3mmaINS_16FlashAttnFwdSm80ISC_NS_21CollectiveEpilogueFwdINS2_IJS4_S6_S5_EEENS2_IJNS3_ILi1EEESH_SH_EEES9_SB_Li256ELb1ELb1ELb0ELb0EEENS_19SingleTileSchedulerILb1ELb0ELb1ELi128EEEE13SharedStorageENS1_6TensorINS1_11ArrayEngineIfLm96EEENS1_6LayoutINS2_IJNS2_IJNS3_ILi2EEESS_EEESH_NS3_ILi24EEEEEENS2_IJNS2_IJSH_SS_EEENS3_ILi0EEENS3_ILi4EEEEEEEEEENS_7SoftmaxILi2ELi0EEEEEbRKNSC_6ParamsERT0_RT1_iRKNS_16SeqlenInfoQKNewKILb1ELb1EEENS2_IJiiiiEEERT_ENKUlvE_clEv,($__internal_0_$__cuda_sm70_shflsync_bfly_p - $_ZN7cutlass13device_kernelIN5flash19enable_sm80_to_sm89INS1_16FlashAttnFwdSm80INS1_25CollectiveMainloopFwdSm80ILi8ELi1ELb0EN4cute5tupleIJNS5_1CILi128EEENS7_ILi64EEENS7_ILi192EEEEEELi192ENS_10bfloat16_tEfNS_4arch4Sm80ELb0ELb1ELb1ELb1ELb1ELb1ELb1ELb0EEENS1_21CollectiveEpilogueFwdINS6_IJS8_SA_S9_EEENS6_IJNS7_ILi1EEESI_SI_EEESC_SE_Li256ELb1ELb1ELb0ELb0EEENS1_19SingleTileSchedulerILb1ELb0ELb1ELi128EEEEEEEEEvNT_6ParamsE$_ZZN5flash25CollectiveMainloopFwdSm80ILi8ELi1ELb0EN4cute5tupleIJNS1_1CILi128EEENS3_ILi64EEENS3_ILi192EEEEEELi192EN7cutlass10bfloat16_tEfNS8_4arch4Sm80ELb0ELb1ELb1ELb1ELb1ELb1ELb1ELb0EE3mmaINS_16FlashAttnFwdSm80ISC_NS_21CollectiveEpilogueFwdINS2_IJS4_S6_S5_EEENS2_IJNS3_ILi1EEESH_SH_EEES9_SB_Li256ELb1ELb1ELb0ELb0EEENS_19SingleTileSchedulerILb1ELb0ELb1ELi128EEEE13SharedStorageENS1_6TensorINS1_11ArrayEngineIfLm96EEENS1_6LayoutINS2_IJNS2_IJNS3_ILi2EEESS_EEESH_NS3_ILi24EEEEEENS2_IJNS2_IJSH_SS_EEENS3_ILi0EEENS3_ILi4EEEEEEEEEENS_7SoftmaxILi2ELi0EEEEEbRKNSC_6ParamsERT0_RT1_iRKNS_16SeqlenInfoQKNewKILb1ELb1EEENS2_IJiiiiEEERT_ENKUlvE_clEv)
$_ZN7cutlass13device_kernelIN5flash19enable_sm80_to_sm89INS1_16FlashAttnFwdSm80INS1_25CollectiveMainloopFwdSm80ILi8ELi1ELb0EN4cute5tupleIJNS5_1CILi128EEENS7_ILi64EEENS7_ILi192EEEEEELi192ENS_10bfloat16_tEfNS_4arch4Sm80ELb0ELb1ELb1ELb1ELb1ELb1ELb1ELb0EEENS1_21CollectiveEpilogueFwdINS6_IJS8_SA_S9_EEENS6_IJNS7_ILi1EEESI_SI_EEESC_SE_Li256ELb1ELb1ELb0ELb0EEENS1_19SingleTileSchedulerILb1ELb0ELb1ELi128EEEEEEEEEvNT_6ParamsE$_ZZN5flash25CollectiveMainloopFwdSm80ILi8ELi1ELb0EN4cute5tupleIJNS1_1CILi128EEENS3_ILi64EEENS3_ILi192EEEEEELi192EN7cutlass10bfloat16_tEfNS8_4arch4Sm80ELb0ELb1ELb1ELb1ELb1ELb1ELb1ELb0EE3mmaINS_16FlashAttnFwdSm80ISC_NS_21CollectiveEpilogueFwdINS2_IJS4_S6_S5_EEENS2_IJNS3_ILi1EEESH_SH_EEES9_SB_Li256ELb1ELb1ELb0ELb0EEENS_19SingleTileSchedulerILb1ELb0ELb1ELi128EEEE13SharedStorageENS1_6TensorINS1_11ArrayEngineIfLm96EEENS1_6LayoutINS2_IJNS2_IJNS3_ILi2EEESS_EEESH_NS3_ILi24EEEEEENS2_IJNS2_IJSH_SS_EEENS3_ILi0EEENS3_ILi4EEEEEEEEEENS_7SoftmaxILi2ELi0EEEEEbRKNSC_6ParamsERT0_RT1_iRKNS_16SeqlenInfoQKNewKILb1ELb1EEENS2_IJiiiiEEERT_ENKUlvE_clEv:
[----:B------:R-:W-:-:S05]  /*1ac50*/  IADD3 R37, R2, -c[0x0][0x20], RZ ;  /* 0x8000080002257a10 */ /* 0x000fca0007ffe0ff */
[----:B------:R-:W2:Y:S01]  /*1ac60*/  LDL.64 R10, [R37] ;  /* 0x00000000250a7983 */ /* 0x000ea20000100a00 */
[----:B------:R-:W-:-:S03]  /*1ac70*/  ULDC.64 UR4, c[0x0][0x118] ;  /* 0x0000460000047ab9 */ /* 0x000fc60000000a00 */
[----:B--2---:R-:W2:Y:S02]  /*1ac80*/  LD.E R36, [R10.64+0x11c] ;  /* 0x00011c040a247980 */ /* 0x004ea4000c101900 */
[----:B--2---:R-:W-:-:S13]  /*1ac90*/  ISETP.GT.AND P0, PT, R36, RZ, PT ;  /* 0x000000ff2400720c */ /* 0x004fda0003f04270 */
[----:B------:R-:W-:Y:S05]  /*1aca0*/  @P0 BRA `(.L_x_520) ;  /* 0x0000004000000947 */ /* 0x000fea0003800000 */
[----:B------:R-:W-:Y:S01]  /*1acb0*/  MOV R2, R112 ;  /* 0x0000007000027202 */ /* 0x000fe20000000f00 */
[----:B------:R-:W-:-:S04]  /*1acc0*/  DEPBAR.LE SB0, 0x1 ;  /* 0x000080400000791a */ /* 0x000fc80000000000 */
[----:B------:R-:W-:-:S04]  /*1acd0*/  MOV R3, 0x0 ;  /* 0x0000000000037802 */ /* 0x000fc80000000f00 */
[----:B------:R-:W-:Y:S05]  /*1ace0*/  RET.REL.NODEC R2 `(_ZN7cutlass13device_kernelIN5flash19enable_sm80_to_sm89INS1_16FlashAttnFwdSm80INS1_25CollectiveMainloopFwdSm80ILi8ELi1ELb0EN4cute5tupleIJNS5_1CILi128EEENS7_ILi64EEENS7_ILi192EEEEEELi192ENS_10bfloat16_tEfNS_4arch4Sm80ELb0ELb1ELb1ELb1ELb1ELb1ELb1ELb0EEENS1_21CollectiveEpilogueFwdINS6_IJS8_SA_S9_EEENS6_IJNS7_ILi1EEESI_SI_EEESC_SE_Li256ELb1ELb1ELb0ELb0EEENS1_19SingleTileSchedulerILb1ELb0ELb1ELi128EEEEEEEEEvNT_6ParamsE) ;  /* 0xfffe531002007950 */ /* 0x000fea0003c3ffff */
.L_x_520:
[----:B------:R-:W2:Y:S04]  /*1acf0*/  LDL.64 R12, [R37+0x8] ;  /* 0x00000800250c7983 */ /* 0x000ea80000100a00 */
[----:B------:R-:W3:Y:S04]  /*1ad00*/  LDL.64 R2, [R37+0x18] ;  /* 0x0000180025027983 */ /* 0x000ee80000100a00 */
[----:B------:R-:W4:Y:S04]  /*1ad10*/  LDL.64 R16, [R37+0x20] ;  /* 0x0000200025107983 */ /* 0x000f280000100a00 */
[----:B------:R-:W4:Y:S04]  /*1ad20*/  LDL.64 R18, [R37+0x10] ;  /* 0x0000100025127983 */ /* 0x000f280000100a00 */
[----:B------:R-:W4:Y:S04]  /*1ad30*/  LD.E.64 R14, [R10.64+0x120] ;  /* 0x000120040a0e7980 */ /* 0x000f28000c101b00 */
[----:B------:R-:W4:Y:S04]  /*1ad40*/  LD.E.U8 R30, [R10.64+0x138] ;  /* 0x000138040a1e7980 */ /* 0x000f28000c101100 */
[----:B------:R1:W5:Y:S04]  /*1ad50*/  LD.E R28, [R10.64+0x164] ;  /* 0x000164040a1c7980 */ /* 0x000368000c101900 */
[----:B------:R1:W5:Y:S04]  /*1ad60*/  LD.E.64 R24, [R10.64+0x110] ;  /* 0x000110040a187980 */ /* 0x000368000c101b00 */
[----:B------:R1:W5:Y:S04]  /*1ad70*/  LD.E.64 R22, [R10.64+0x128] ;  /* 0x000128040a167980 */ /* 0x000368000c101b00 */
[----:B--2---:R4:W2:Y:S04]  /*1ad80*/  LD.E R52, [R12.64] ;  /* 0x000000040c347980 */ /* 0x0048a8000c101900 */
[----:B---3--:R-:W3:Y:S04]  /*1ad90*/  LD.E R2, [R2.64+0x20] ;  /* 0x0000200402027980 */ /* 0x008ee8000c101900 */
[----:B----4-:R3:W4:Y:S04]  /*1ada0*/  LD.E R29, [R16.64] ;  /* 0x00000004101d7980 */ /* 0x010728000c101900 */
[----:B------:R1:W5:Y:S04]  /*1adb0*/  LD.E R31, [R18.64] ;  /* 0x00000004121f7980 */ /* 0x000368000c101900 */
[----:B------:R-:W4:Y:S01]  /*1adc0*/  LD.E.64 R12, [R10.64+0x130] ;  /* 0x000130040a0c7980 */ /* 0x000f22000c101b00 */
[----:B------:R-:W-:-:S02]  /*1add0*/  ISETP.NE.AND P0, PT, R30, RZ, PT ;  /* 0x000000ff1e00720c */ /* 0x000fc40003f05270 */
[----:B--2---:R-:W-:Y:S02]  /*1ade0*/  SHF.R.S32.HI R34, RZ, 0x1f, R52 ;  /* 0x0000001fff227819 */ /* 0x004fe40000011434 */
[----:B---3--:R-:W-:Y:S01]  /*1adf0*/  SHF.R.S32.HI R17, RZ, 0x1f, R2 ;  /* 0x0000001fff117819 */ /* 0x008fe20000011402 */
[----:B-1----:R-:W-:Y:S01]  /*1ae00*/  IMAD R18, R15, R2, RZ ;  /* 0x000000020f127224 */ /* 0x002fe200078e02ff */
[----:B------:R-:W-:-:S03]  /*1ae10*/  LEA.HI R3, R34, R52, RZ, 0x2 ;  /* 0x0000003422037211 */ /* 0x000fc600078f10ff */
[C---:B------:R-:W-:Y:S01]  /*1ae20*/  IMAD R18, R14.reuse, R17, R18 ;  /* 0x000000110e127224 */ /* 0x040fe200078e0212 */
[----:B------:R-:W-:Y:S01]  /*1ae30*/  SHF.R.S32.HI R73, RZ, 0x2, R3 ;  /* 0x00000002ff497819 */ /* 0x000fe20000011403 */
[----:B------:R-:W-:-:S04]  /*1ae40*/  IMAD.WIDE.U32 R26, R14, R2, RZ ;  /* 0x000000020e1a7225 */ /* 0x000fc800078e00ff */
[----:B----4-:R-:W-:Y:S02]  /*1ae50*/  IMAD R38, R29, 0x80, R73 ;  /* 0x000000801d267824 */ /* 0x010fe400078e0249 */
[----:B------:R-:W-:-:S04]  /*1ae60*/  IMAD R16, R13, R2, RZ ;  /* 0x000000020d107224 */ /* 0x000fc800078e02ff */
[C---:B------:R-:W-:Y:S01]  /*1ae70*/  IMAD R17, R12.reuse, R17, R16 ;  /* 0x000000110c117224 */ /* 0x040fe200078e0210 */
[----:B------:R-:W-:Y:S01]  /*1ae80*/  LOP3.LUT R16, R3, 0xfffffffc, RZ, 0xc0, !PT ;  /* 0xfffffffc03107812 */ /* 0x000fe200078ec0ff */
[----:B------:R-:W-:-:S04]  /*1ae90*/  IMAD.WIDE.U32 R20, R12, R2, RZ ;  /* 0x000000020c147225 */ /* 0x000fc800078e00ff */
[----:B------:R-:W-:Y:S01]  /*1aea0*/  IMAD.IADD R53, R52, 0x1, -R16 ;  /* 0x0000000134357824 */ /* 0x000fe200078e0a10 */
[----:B------:R-:W-:Y:S01]  /*1aeb0*/  IADD3 R19, R27, R18, RZ ;  /* 0x000000121b137210 */ /* 0x000fe20007ffe0ff */
[----:B------:R-:W-:-:S03]  /*1aec0*/  IMAD.IADD R17, R21, 0x1, R17 ;  /* 0x0000000115117824 */ /* 0x000fc600078e0211 */
[C---:B------:R-:W-:Y:S02]  /*1aed0*/  SHF.L.U32 R72, R53.reuse, 0x3, RZ ;  /* 0x0000000335487819 */ /* 0x040fe400000006ff */
[----:B------:R-:W-:Y:S01]  /*1aee0*/  LEA R2, R53, R38, 0x6 ;  /* 0x0000002635027211 */ /* 0x000fe200078e30ff */
[----:B------:R-:W-:Y:S05]  /*1aef0*/  @!P0 BRA `(.L_x_521) ;  /* 0x00003b7000008947 */ /* 0x000fea0003800000 */
[----:B-----5:R-:W-:Y:S01]  /*1af00*/  ISETP.NE.AND P0, PT, R28, 0x1, PT ;  /* 0x000000011c00780c */ /* 0x020fe20003f05270 */
[----:B------:R-:W-:-:S12]  /*1af10*/  BSSY B0, `(.L_x_522) ;  /* 0x0000006000007945 */ /* 0x000fd80003800000 */
[----:B------:R-:W-:Y:S05]  /*1af20*/  @!P0 BRA `(.L_x_523) ;  /* 0x0000004000008947 */ /* 0x000fea0003800000 */
[----:B------:R1:W2:Y:S04]  /*1af30*/  LD.E R3, [R10.64+0x168] ;  /* 0x000168040a037980 */ /* 0x0002a8000c101900 */
[----:B-1----:R-:W3:Y:S01]  /*1af40*/  LD.E R10, [R10.64+0x16c] ;  /* 0x00016c040a0a7980 */ /* 0x002ee2000c101900 */
[----:B--2---:R-:W-:-:S05]  /*1af50*/  IMAD.HI.U32 R2, R2, R3, RZ ;  /* 0x0000000302027227 */ /* 0x004fca00078e00ff */
[----:B---3--:R-:W-:Y:S02]  /*1af60*/  SHF.R.U32.HI R2, RZ, R10, R2 ;  /* 0x0000000aff027219 */ /* 0x008fe40000011602 */
.L_x_523:
[----:B------:R-:W-:Y:S05]  /*1af70*/  BSYNC B0 ;  /* 0x0000000000007941 */ /* 0x000fea0003800000 */
.L_x_522:
[----:B------:R-:W-:Y:S01]  /*1af80*/  MOV R18, R26 ;  /* 0x0000001a00127202 */ /* 0x000fe20000000f00 */
[----:B------:R-:W-:Y:S01]  /*1af90*/  IMAD R11, R15, R2, RZ ;  /* 0x000000020f0b7224 */ /* 0x000fe200078e02ff */
[----:B------:R-:W-:Y:S01]  /*1afa0*/  MOV R16, R20 ;  /* 0x0000001400107202 */ /* 0x000fe20000000f00 */
[-C--:B------:R-:W-:Y:S01]  /*1afb0*/  IMAD R13, R13, R2.reuse, RZ ;  /* 0x000000020d0d7224 */ /* 0x080fe200078e02ff */
[----:B------:R-:W-:Y:S01]  /*1afc0*/  SHF.R.S32.HI R10, RZ, 0x1f, R2 ;  /* 0x0000001fff0a7819 */ /* 0x000fe20000011402 */
[----:B------:R-:W-:-:S04]  /*1afd0*/  IMAD.WIDE.U32 R18, R14, R2, R18 ;  /* 0x000000020e127225 */ /* 0x000fc800078e0012 */
[----:B------:R-:W-:Y:S01]  /*1afe0*/  IMAD.WIDE.U32 R2, R12, R2, R16 ;  /* 0x000000020c027225 */ /* 0x000fe200078e0010 */
[----:B------:R-:W-:-:S03]  /*1aff0*/  LEA R44, P1, R18, R24, 0x1 ;  /* 0x00000018122c7211 */ /* 0x000fc600078208ff */
[----:B------:R-:W-:Y:S01]  /*1b000*/  IMAD R14, R14, R10, R11 ;  /* 0x0000000a0e0e7224 */ /* 0x000fe200078e020b */
[----:B------:R-:W-:Y:S01]  /*1b010*/  LEA R45, P0, R2, R22, 0x1 ;  /* 0x00000016022d7211 */ /* 0x000fe200078008ff */
[----:B------:R-:W-:-:S03]  /*1b020*/  IMAD R12, R12, R10, R13 ;  /* 0x0000000a0c0c7224 */ /* 0x000fc600078e020d */
[----:B------:R-:W-:Y:S02]  /*1b030*/  IADD3 R10, R19, R14, RZ ;  /* 0x0000000e130a7210 */ /* 0x000fe40007ffe0ff */
[----:B------:R-:W-:Y:S02]  /*1b040*/  IADD3 R12, R3, R12, RZ ;  /* 0x0000000c030c7210 */ /* 0x000fe40007ffe0ff */
[----:B------:R-:W-:Y:S02]  /*1b050*/  LEA.HI.X R39, R18, R25, R10, 0x1, P1 ;  /* 0x0000001912277211 */ /* 0x000fe400008f0c0a */
[----:B------:R-:W-:Y:S01]  /*1b060*/  LEA.HI.X R23, R2, R23, R12, 0x1, P0 ;  /* 0x0000001702177211 */ /* 0x000fe200000f0c0c */
[----:B------:R-:W-:Y:S05]  /*1b070*/  BRA.DIV ~URZ, `(.L_x_524) ;  /* 0x000075e27f007947 */ /* 0x000fea000b800000 */
[----:B------:R1:W2:Y:S02]  /*1b080*/  SHFL.IDX PT, R11, R39, RZ, 0x1c1f ;  /* 0x001c1fff270b7589 */ /* 0x0002a400000e0000 */
.L_x_572:
[----:B------:R-:W-:Y:S05]  /*1b090*/  BRA.DIV ~URZ, `(.L_x_525) ;  /* 0x000076427f007947 */ /* 0x000fea000b800000 */
[----:B------:R3:W4:Y:S04]  /*1b0a0*/  SHFL.IDX PT, R10, R44, RZ, 0x1c1f ;  /* 0x001c1fff2c0a7589 */ /* 0x00072800000e0000 */
[----:B------:R3:W1:Y:S04]  /*1b0b0*/  SHFL.IDX PT, R12, R23, RZ, 0x1c1f ;  /* 0x001c1fff170c7589 */ /* 0x00066800000e0000 */
[----:B------:R3:W2:Y:S02]  /*1b0c0*/  SHFL.IDX PT, R3, R45, RZ, 0x1c1f ;  /* 0x001c1fff2d037589 */ /* 0x0006a400000e0000 */
.L_x_573:
[----:B------:R-:W-:Y:S01]  /*1b0d0*/  IMAD R53, R31, R28, RZ ;  /* 0x0000001c1f357224 */ /* 0x000fe200078e02ff */
[----:B------:R-:W-:Y:S01]  /*1b0e0*/  SHF.R.S32.HI R90, RZ, 0x1f, R52 ;  /* 0x0000001fff5a7819 */ /* 0x000fe20000011434 */
[----:B------:R-:W-:Y:S01]  /*1b0f0*/  BSSY B0, `(.L_x_526) ;  /* 0x0000054000007945 */ /* 0x000fe20003800000 */
[----:B------:R-:W-:Y:S01]  /*1b100*/  CS2R R82, SRZ ;  /* 0x0000000000527805 */ /* 0x000fe2000001ff00 */
[----:B------:R-:W-:Y:S01]  /*1b110*/  CS2R R56, SRZ ;  /* 0x0000000000387805 */ /* 0x000fe2000001ff00 */
[----:B------:R-:W-:Y:S01]  /*1b120*/  LEA.HI R2, R90, R52, RZ, 0x2 ;  /* 0x000000345a027211 */ /* 0x000fe200078f10ff */
[----:B------:R-:W-:Y:S01]  /*1b130*/  CS2R R46, SRZ ;  /* 0x00000000002e7805 */ /* 0x000fe2000001ff00 */
[----:B------:R-:W-:Y:S01]  /*1b140*/  ISETP.GE.AND P0, PT, R38, R53, PT ;  /* 0x000000352600720c */ /* 0x000fe20003f06270 */
[----:B------:R-:W-:Y:S01]  /*1b150*/  CS2R R42, SRZ ;  /* 0x00000000002a7805 */ /* 0x000fe2000001ff00 */
[----:B------:R-:W-:Y:S01]  /*1b160*/  LOP3.LUT R2, R2, 0xfffffffc, RZ, 0xc0, !PT ;  /* 0xfffffffc02027812 */ /* 0x000fe200078ec0ff */
[----:B------:R-:W-:Y:S01]  /*1b170*/  CS2R R34, SRZ ;  /* 0x0000000000227805 */ /* 0x000fe2000001ff00 */
[----:B------:R-:W-:Y:S01]  /*1b180*/  CS2R R30, SRZ ;  /* 0x00000000001e7805 */ /* 0x000fe2000001ff00 */
[----:B------:R-:W-:Y:S01]  /*1b190*/  CS2R R26, SRZ ;  /* 0x00000000001a7805 */ /* 0x000fe2000001ff00 */
[----:B------:R-:W-:Y:S01]  /*1b1a0*/  CS2R R58, SRZ ;  /* 0x00000000003a7805 */ /* 0x000fe2000001ff00 */
[----:B------:R-:W-:Y:S01]  /*1b1b0*/  IMAD.IADD R2, R52, 0x1, -R2 ;  /* 0x0000000134027824 */ /* 0x000fe200078e0a02 */
[----:B------:R-:W-:Y:S01]  /*1b1c0*/  CS2R R48, SRZ ;  /* 0x0000000000307805 */ /* 0x000fe2000001ff00 */
[----:B------:R-:W-:Y:S01]  /*1b1d0*/  CS2R R40, SRZ ;  /* 0x0000000000287805 */ /* 0x000fe2000001ff00 */
[----:B------:R-:W-:Y:S01]  /*1b1e0*/  CS2R R32, SRZ ;  /* 0x0000000000207805 */ /* 0x000fe2000001ff00 */
[----:B------:R-:W-:Y:S01]  /*1b1f0*/  IMAD.SHL.U32 R22, R2, 0x4, RZ ;  /* 0x0000000402167824 */ /* 0x000fe200078e00ff */
[----:B--2---:R-:W-:Y:S01]  /*1b200*/  MOV R2, R3 ;  /* 0x0000000300027202 */ /* 0x004fe20000000f00 */
[----:B------:R-:W-:Y:S01]  /*1b210*/  CS2R R28, SRZ ;  /* 0x00000000001c7805 */ /* 0x000fe2000001ff00 */
[----:B------:R-:W-:Y:S01]  /*1b220*/  CS2R R24, SRZ ;  /* 0x0000000000187805 */ /* 0x000fe2000001ff00 */
[----:B-1----:R-:W-:Y:S01]  /*1b230*/  IMAD.MOV.U32 R3, RZ, RZ, R12 ;  /* 0x000000ffff037224 */ /* 0x002fe200078e000c */
[----:B------:R-:W-:Y:S05]  /*1b240*/  @P0 BRA `(.L_x_527) ;  /* 0x000003e000000947 */ /* 0x000fea0003800000 */
[C---:B------:R-:W-:Y:S01]  /*1b250*/  IADD3 R16, R22.reuse, 0x10, RZ ;  /* 0x0000001016107810 */ /* 0x040fe20007ffe0ff */
[----:B------:R-:W-:Y:S01]  /*1b260*/  CS2R R26, SRZ ;  /* 0x00000000001a7805 */ /* 0x000fe2000001ff00 */
[----:B------:R-:W-:-:S02]  /*1b270*/  IADD3 R17, R22, 0x20, RZ ;  /* 0x0000002016117810 */ /* 0x000fc40007ffe0ff */
[-C--:B------:R-:W-:Y:S02]  /*1b280*/  ISETP.GE.AND P2, PT, R22, R36.reuse, PT ;  /* 0x000000241600720c */ /* 0x080fe40003f46270 */
[-C--:B------:R-:W-:Y:S02]  /*1b290*/  ISETP.GE.AND P1, PT, R16, R36.reuse, PT ;  /* 0x000000241000720c */ /* 0x080fe40003f26270 */
[----:B------:R-:W-:Y:S01]  /*1b2a0*/  ISETP.GE.AND P0, PT, R17, R36, PT ;  /* 0x000000241100720c */ /* 0x000fe20003f06270 */
[----:B------:R-:W-:-:S08]  /*1b2b0*/  CS2R R24, SRZ ;  /* 0x0000000000187805 */ /* 0x000fd0000001ff00 */
[----:B----4-:R-:W-:Y:S02]  /*1b2c0*/  @!P2 IMAD.WIDE R12, R22, 0x2, R10 ;  /* 0x00000002160ca825 */ /* 0x010fe400078e020a */
[----:B------:R-:W-:Y:S02]  /*1b2d0*/  @!P1 SHF.R.S32.HI R15, RZ, 0x1f, R16 ;  /* 0x0000001fff0f9819 */ /* 0x000fe40000011410 */
[----:B------:R-:W-:Y:S01]  /*1b2e0*/  @!P0 SHF.R.S32.HI R14, RZ, 0x1f, R17 ;  /* 0x0000001fff0e8819 */ /* 0x000fe20000011411 */
[----:B------:R1:W5:Y:S01]  /*1b2f0*/  @!P2 LD.E.64 R26, [R12.64] ;  /* 0x000000040c1aa980 */ /* 0x000362000c101b00 */
[----:B------:R-:W-:Y:S01]  /*1b300*/  @!P1 LEA.HI R15, R15, R16, RZ, 0x2 ;  /* 0x000000100f0f9211 */ /* 0x000fe200078f10ff */
[----:B------:R-:W-:Y:S01]  /*1b310*/  CS2R R28, SRZ ;  /* 0x00000000001c7805 */ /* 0x000fe2000001ff00 */
[----:B------:R-:W-:Y:S01]  /*1b320*/  CS2R R34, SRZ ;  /* 0x0000000000227805 */ /* 0x000fe2000001ff00 */
[----:B------:R-:W-:Y:S01]  /*1b330*/  CS2R R30, SRZ ;  /* 0x00000000001e7805 */ /* 0x000fe2000001ff00 */
[----:B------:R-:W-:Y:S01]  /*1b340*/  CS2R R32, SRZ ;  /* 0x0000000000207805 */ /* 0x000fe2000001ff00 */
[----:B-1----:R-:W-:Y:S01]  /*1b350*/  @!P0 LEA.HI R12, R14, R17, RZ, 0x2 ;  /* 0x000000110e0c8211 */ /* 0x002fe200078f10ff */
[----:B------:R-:W-:Y:S01]  /*1b360*/  @!P2 IMAD.WIDE R16, R22, 0x2, R2 ;  /* 0x000000021610a825 */ /* 0x000fe200078e0202 */
[----:B------:R-:W-:-:S02]  /*1b370*/  @!P1 LOP3.LUT R13, R15, 0xfffffffc, RZ, 0xc0, !PT ;  /* 0xfffffffc0f0d9812 */ /* 0x000fc400078ec0ff */
[----:B------:R-:W-:Y:S02]  /*1b380*/  @!P0 LOP3.LUT R12, R12, 0xfffffffc, RZ, 0xc0, !PT ;  /* 0xfffffffc0c0c8812 */ /* 0x000fe400078ec0ff */
[----:B------:R1:W5:Y:S01]  /*1b390*/  @!P2 LD.E.64 R24, [R16.64] ;  /* 0x000000041018a980 */ /* 0x000362000c101b00 */
[----:B------:R-:W-:-:S04]  /*1b3a0*/  @!P1 IMAD.WIDE R14, R13, 0x2, R2 ;  /* 0x000000020d0e9825 */ /* 0x000fc800078e0202 */
[--C-:B------:R-:W-:Y:S01]  /*1b3b0*/  @!P1 IMAD.WIDE R18, R13, 0x2, R10.reuse ;  /* 0x000000020d129825 */ /* 0x100fe200078e020a */
[----:B------:R2:W5:Y:S04]  /*1b3c0*/  @!P1 LD.E.64 R28, [R14.64] ;  /* 0x000000040e1c9980 */ /* 0x000568000c101b00 */
[----:B------:R4:W5:Y:S01]  /*1b3d0*/  @!P1 LD.E.64 R30, [R18.64] ;  /* 0x00000004121e9980 */ /* 0x000962000c101b00 */
[----:B-1----:R-:W-:-:S04]  /*1b3e0*/  @!P0 IMAD.WIDE R16, R12, 0x2, R10 ;  /* 0x000000020c108825 */ /* 0x002fc800078e020a */
[----:B------:R-:W-:Y:S01]  /*1b3f0*/  @!P0 IMAD.WIDE R12, R12, 0x2, R2 ;  /* 0x000000020c0c8825 */ /* 0x000fe200078e0202 */
[----:B------:R1:W5:Y:S01]  /*1b400*/  @!P0 LD.E.64 R34, [R16.64] ;  /* 0x0000000410228980 */ /* 0x000362000c101b00 */
[----:B--2---:R-:W-:-:S03]  /*1b410*/  IADD3 R15, R22, 0x30, RZ ;  /* 0x00000030160f7810 */ /* 0x004fc60007ffe0ff */
[----:B------:R2:W5:Y:S01]  /*1b420*/  @!P0 LD.E.64 R32, [R12.64] ;  /* 0x000000040c208980 */ /* 0x000562000c101b00 */
[-C--:B------:R-:W-:Y:S02]  /*1b430*/  ISETP.GE.AND P2, PT, R15, R36.reuse, PT ;  /* 0x000000240f00720c */ /* 0x080fe40003f46270 */
[C---:B-1----:R-:W-:Y:S02]  /*1b440*/  IADD3 R16, R22.reuse, 0x40, RZ ;  /* 0x0000004016107810 */ /* 0x042fe40007ffe0ff */
[----:B------:R-:W-:Y:S02]  /*1b450*/  IADD3 R17, R22, 0x50, RZ ;  /* 0x0000005016117810 */ /* 0x000fe40007ffe0ff */
[-C--:B------:R-:W-:Y:S02]  /*1b460*/  ISETP.GE.AND P1, PT, R16, R36.reuse, PT ;  /* 0x000000241000720c */ /* 0x080fe40003f26270 */
[----:B------:R-:W-:-:S05]  /*1b470*/  ISETP.GE.AND P0, PT, R17, R36, PT ;  /* 0x000000241100720c */ /* 0x000fca0003f06270 */
[----:B------:R-:W-:-:S04]  /*1b480*/  @!P2 SHF.R.S32.HI R14, RZ, 0x1f, R15 ;  /* 0x0000001fff0ea819 */ /* 0x000fc8000001140f */
[----:B------:R-:W-:Y:S02]  /*1b490*/  @!P2 LEA.HI R14, R14, R15, RZ, 0x2 ;  /* 0x0000000f0e0ea211 */ /* 0x000fe400078f10ff */
[----:B--2---:R-:W-:Y:S02]  /*1b4a0*/  @!P1 SHF.R.S32.HI R13, RZ, 0x1f, R16 ;  /* 0x0000001fff0d9819 */ /* 0x004fe40000011410 */
[----:B------:R-:W-:Y:S02]  /*1b4b0*/  @!P0 SHF.R.S32.HI R12, RZ, 0x1f, R17 ;  /* 0x0000001fff0c8819 */ /* 0x000fe40000011411 */
[----:B------:R-:W-:Y:S02]  /*1b4c0*/  @!P1 LEA.HI R13, R13, R16, RZ, 0x2 ;  /* 0x000000100d0d9211 */ /* 0x000fe400078f10ff */
[----:B------:R-:W-:Y:S02]  /*1b4d0*/  @!P0 LEA.HI R12, R12, R17, RZ, 0x2 ;  /* 0x000000110c0c8211 */ /* 0x000fe400078f10ff */
[----:B------:R-:W-:-:S02]  /*1b4e0*/  @!P2 LOP3.LUT R14, R14, 0xfffffffc, RZ, 0xc0, !PT ;  /* 0xfffffffc0e0ea812 */ /* 0x000fc400078ec0ff */
[----:B------:R-:W-:Y:S02]  /*1b4f0*/  @!P1 LOP3.LUT R13, R13, 0xfffffffc, RZ, 0xc0, !PT ;  /* 0xfffffffc0d0d9812 */ /* 0x000fe400078ec0ff */
[----:B------:R-:W-:Y:S01]  /*1b500*/  @!P0 LOP3.LUT R12, R12, 0xfffffffc, RZ, 0xc0, !PT ;  /* 0xfffffffc0c0c8812 */ /* 0x000fe200078ec0ff */
[--C-:B------:R-:W-:Y:S01]  /*1b510*/  @!P2 IMAD.WIDE R20, R14, 0x2, R10.reuse ;  /* 0x000000020e14a825 */ /* 0x100fe200078e020a */
[----:B------:R-:W-:Y:S01]  /*1b520*/  CS2R R42, SRZ ;  /* 0x00000000002a7805 */ /* 0x000fe2000001ff00 */
[----:B------:R-:W-:Y:S01]  /*1b530*/  CS2R R40, SRZ ;  /* 0x0000000000287805 */ /* 0x000fe2000001ff00 */
[----:B------:R-:W-:Y:S01]  /*1b540*/  CS2R R46, SRZ ;  /* 0x00000000002e7805 */ /* 0x000fe2000001ff00 */
[C-C-:B----4-:R-:W-:Y:S01]  /*1b550*/  @!P1 IMAD.WIDE R18, R13.reuse, 0x2, R10.reuse ;  /* 0x000000020d129825 */ /* 0x150fe200078e020a */
[----:B------:R-:W-:Y:S01]  /*1b560*/  CS2R R56, SRZ ;  /* 0x0000000000387805 */ /* 0x000fe2000001ff00 */
[----:B------:R-:W-:Y:S01]  /*1b570*/  CS2R R48, SRZ ;  /* 0x0000000000307805 */ /* 0x000fe2000001ff00 */
[----:B------:R-:W-:Y:S01]  /*1b580*/  CS2R R58, SRZ ;  /* 0x00000000003a7805 */ /* 0x000fe2000001ff00 */
[----:B------:R-:W-:Y:S01]  /*1b590*/  @!P0 IMAD.WIDE R16, R12, 0x2, R10 ;  /* 0x000000020c108825 */ /* 0x000fe200078e020a */
[----:B------:R1:W5:Y:S03]  /*1b5a0*/  @!P2 LD.E.64 R42, [R20.64] ;  /* 0x00000004142aa980 */ /* 0x000366000c101b00 */
[--C-:B------:R-:W-:Y:S01]  /*1b5b0*/  @!P2 IMAD.WIDE R14, R14, 0x2, R2.reuse ;  /* 0x000000020e0ea825 */ /* 0x100fe200078e0202 */
[----:B------:R1:W5:Y:S03]  /*1b5c0*/  @!P1 LD.E.64 R46, [R18.64] ;  /* 0x00000004122e9980 */ /* 0x000366000c101b00 */
[--C-:B------:R-:W-:Y:S01]  /*1b5d0*/  @!P1 IMAD.WIDE R10, R13, 0x2, R2.reuse ;  /* 0x000000020d0a9825 */ /* 0x100fe200078e0202 */
[----:B------:R1:W5:Y:S03]  /*1b5e0*/  @!P2 LD.E.64 R40, [R14.64] ;  /* 0x000000040e28a980 */ /* 0x000366000c101b00 */
[----:B------:R-:W-:Y:S01]  /*1b5f0*/  @!P0 IMAD.WIDE R2, R12, 0x2, R2 ;  /* 0x000000020c028825 */ /* 0x000fe200078e0202 */
[----:B------:R1:W5:Y:S04]  /*1b600*/  @!P0 LD.E.64 R56, [R16.64] ;  /* 0x0000000410388980 */ /* 0x000368000c101b00 */
[----:B------:R1:W5:Y:S04]  /*1b610*/  @!P1 LD.E.64 R48, [R10.64] ;  /* 0x000000040a309980 */ /* 0x000368000c101b00 */
[----:B------:R1:W5:Y:S02]  /*1b620*/  @!P0 LD.E.64 R58, [R2.64] ;  /* 0x00000004023a8980 */ /* 0x000364000c101b00 */
.L_x_527:
[----:B------:R-:W-:Y:S05]  /*1b630*/  BSYNC B0 ;  /* 0x0000000000007941 */ /* 0x000fea0003800000 */
.L_x_526:
[----:B-1---5:R-:W-:Y:S01]  /*1b640*/  IMAD.MOV.U32 R11, RZ, RZ, R56 ;  /* 0x000000ffff0b7224 */ /* 0x022fe200078e0038 */
[----:B------:R-:W-:Y:S01]  /*1b650*/  MOV R2, R47 ;  /* 0x0000002f00027202 */ /* 0x000fe20000000f00 */
[----:B----4-:R-:W-:-:S02]  /*1b660*/  IMAD.MOV.U32 R10, RZ, RZ, R57 ;  /* 0x000000ffff0a7224 */ /* 0x010fc400078e0039 */
[----:B------:R-:W-:-:S03]  /*1b670*/  IMAD.MOV.U32 R3, RZ, RZ, R46 ;  /* 0x000000ffff037224 */ /* 0x000fc600078e002e */
[----:B------:R-:W-:Y:S01]  /*1b680*/  PRMT R97, R10, 0x5410, R11 ;  /* 0x000054100a617816 */ /* 0x000fe2000000000b */
[----:B------:R-:W-:Y:S01]  /*1b690*/  IMAD.MOV.U32 R11, RZ, RZ, R42 ;  /* 0x000000ffff0b7224 */ /* 0x000fe200078e002a */
[----:B------:R-:W-:Y:S01]  /*1b6a0*/  PRMT R92, R2, 0x5410, R3 ;  /* 0x00005410025c7816 */ /* 0x000fe20000000003 */
[----:B------:R-:W-:Y:S01]  /*1b6b0*/  IMAD.MOV.U32 R10, RZ, RZ, R43 ;  /* 0x000000ffff0a7224 */ /* 0x000fe200078e002b */
[----:B------:R-:W-:Y:S01]  /*1b6c0*/  MOV R2, R35 ;  /* 0x0000002300027202 */ /* 0x000fe20000000f00 */
        /* <DEDUP_REMOVED lines=24> */
[----:B------:R-:W-:-:S03]  /*1b850*/  IMAD.MOV.U32 R2, RZ, RZ, R25 ;  /* 0x000000ffff027224 */ /* 0x000fc600078e0019 */
[----:B------:R-:W-:Y:S02]  /*1b860*/  PRMT R84, R10, 0x5410, R11 ;  /* 0x000054100a547816 */ /* 0x000fe4000000000b */
[----:B------:R-:W-:Y:S01]  /*1b870*/  PRMT R80, R2, 0x5410, R3 ;  /* 0x0000541002507816 */ /* 0x000fe20000000003 */
[----:B------:R-:W-:Y:S05]  /*1b880*/  BRA.DIV ~URZ, `(.L_x_528) ;  /* 0x00006fb27f007947 */ /* 0x000fea000b800000 */
[----:B------:R1:W2:Y:S04]  /*1b890*/  SHFL.IDX PT, R11, R39, 0x1, 0x1c1f ;  /* 0x003c1f00270b7f89 */ /* 0x0002a800000e0000 */
[----:B------:R1:W4:Y:S04]  /*1b8a0*/  SHFL.IDX PT, R10, R44, 0x1, 0x1c1f ;  /* 0x003c1f002c0a7f89 */ /* 0x00032800000e0000 */
[----:B------:R1:W3:Y:S04]  /*1b8b0*/  SHFL.IDX PT, R12, R23, 0x1, 0x1c1f ;  /* 0x003c1f00170c7f89 */ /* 0x0002e800000e0000 */
[----:B------:R1:W1:Y:S02]  /*1b8c0*/  SHFL.IDX PT, R2, R45, 0x1, 0x1c1f ;  /* 0x003c1f002d027f89 */ /* 0x00026400000e0000 */
.L_x_574:
[----:B------:R-:W-:Y:S01]  /*1b8d0*/  IADD3 R3, R38, 0x40, RZ ;  /* 0x0000004026037810 */ /* 0x000fe20007ffe0ff */
[----:B------:R-:W-:Y:S01]  /*1b8e0*/  BSSY B0, `(.L_x_529) ;  /* 0x000004d000007945 */ /* 0x000fe20003800000 */
[----:B------:R-:W-:Y:S01]  /*1b8f0*/  CS2R R74, SRZ ;  /* 0x00000000004a7805 */ /* 0x000fe2000001ff00 */
[----:B------:R-:W-:Y:S01]  /*1b900*/  CS2R R70, SRZ ;  /* 0x0000000000467805 */ /* 0x000fe2000001ff00 */
[----:B------:R-:W-:Y:S01]  /*1b910*/  ISETP.GE.AND P0, PT, R3, R53, PT ;  /* 0x000000350300720c */ /* 0x000fe20003f06270 */
        /* <DEDUP_REMOVED lines=9> */
[----:B---3--:R-:W-:-:S03]  /*1b9b0*/  IMAD.MOV.U32 R3, RZ, RZ, R12 ;  /* 0x000000ffff037224 */ /* 0x008fc600078e000c */
[----:B------:R-:W-:Y:S05]  /*1b9c0*/  @P0 BRA `(.L_x_530) ;  /* 0x000003e000000947 */ /* 0x000fea0003800000 */
[C---:B------:R-:W-:Y:S01]  /*1b9d0*/  IADD3 R16, R22.reuse, 0x10, RZ ;  /* 0x0000001016107810 */ /* 0x040fe20007ffe0ff */
[----:B------:R-:W-:Y:S01]  /*1b9e0*/  CS2R R54, SRZ ;  /* 0x0000000000367805 */ /* 0x000fe2000001ff00 */
[C---:B------:R-:W-:Y:S02]  /*1b9f0*/  IADD3 R17, R22.reuse, 0x20, RZ ;  /* 0x0000002016117810 */ /* 0x040fe40007ffe0ff */
[-C--:B------:R-:W-:Y:S02]  /*1ba00*/  ISETP.GE.AND P2, PT, R22, R36.reuse, PT ;  /* 0x000000241600720c */ /* 0x080fe40003f46270 */
[-C--:B------:R-:W-:Y:S02]  /*1ba10*/  ISETP.GE.AND P1, PT, R16, R36.reuse, PT ;  /* 0x000000241000720c */ /* 0x080fe40003f26270 */
[----:B------:R-:W-:Y:S01]  /*1ba20*/  ISETP.GE.AND P0, PT, R17, R36, PT ;  /* 0x000000241100720c */ /* 0x000fe20003f06270 */
[----:B------:R-:W-:-:S08]  /*1ba30*/  CS2R R50, SRZ ;  /* 0x0000000000327805 */ /* 0x000fd0000001ff00 */
[----:B--2-4-:R-:W-:Y:S02]  /*1ba40*/  @!P2 IMAD.WIDE R12, R22, 0x2, R10 ;  /* 0x00000002160ca825 */ /* 0x014fe400078e020a */
        /* <DEDUP_REMOVED lines=8> */
[----:B--2---:R-:W-:Y:S01]  /*1bad0*/  @!P0 LEA.HI R12, R14, R17, RZ, 0x2 ;  /* 0x000000110e0c8211 */ /* 0x004fe200078f10ff */
[----:B-1----:R-:W-:Y:S01]  /*1bae0*/  @!P2 IMAD.WIDE R16, R22, 0x2, R2 ;  /* 0x000000021610a825 */ /* 0x002fe200078e0202 */
        /* <DEDUP_REMOVED lines=30> */
[C-C-:B---3--:R-:W-:Y:S01]  /*1bcd0*/  @!P1 IMAD.WIDE R18, R13.reuse, 0x2, R10.reuse ;  /* 0x000000020d129825 */ /* 0x148fe200078e020a */
        /* <DEDUP_REMOVED lines=13> */
.L_x_530:
[----:B------:R-:W-:Y:S05]  /*1bdb0*/  BSYNC B0 ;  /* 0x0000000000007941 */ /* 0x000fea0003800000 */
.L_x_529:
[----:B-1----:R-:W3:Y:S01]  /*1bdc0*/  LDL.64 R2, [R37+0x20] ;  /* 0x0000200025027983 */ /* 0x002ee20000100a00 */
[----:B------:R-:W-:-:S04]  /*1bdd0*/  DEPBAR.LE SB0, 0x1 ;  /* 0x000080400000791a */ /* 0x000fc80000000000 */
[----:B--2-4-:R-:W2:Y:S01]  /*1bde0*/  LDL.64 R10, [R37+0x28] ;  /* 0x00002800250a7983 */ /* 0x014ea20000100a00 */
[----:B------:R-:W-:Y:S03]  /*1bdf0*/  WARPSYNC 0xffffffff ;  /* 0xffffffff00007948 */ /* 0x000fe60003800000 */
[----:B------:R-:W-:Y:S01]  /*1be00*/  BAR.SYNC.DEFER_BLOCKING 0x0 ;  /* 0x0000000000007b1d */ /* 0x000fe20000010000 */
[----:B------:R-:W-:-:S05]  /*1be10*/  LEA.HI R52, R90, R52, RZ, 0x5 ;  /* 0x000000345a347211 */ /* 0x000fca00078f28ff */
[----:B---3--:R1:W3:Y:S04]  /*1be20*/  LD.E R14, [R2.64] ;  /* 0x00000004020e7980 */ /* 0x0082e8000c101900 */
[----:B--2---:R2:W4:Y:S01]  /*1be30*/  LD.E.64 R38, [R10.64] ;  /* 0x000000040a267980 */ /* 0x004522000c101b00 */
[----:B------:R-:W-:Y:S01]  /*1be40*/  IMAD.MOV.U32 R37, RZ, RZ, 0x20 ;  /* 0x00000020ff257424 */ /* 0x000fe200078e00ff */
[----:B------:R-:W-:Y:S01]  /*1be50*/  BSSY B1, `(.L_x_531) ;  /* 0x0000179000017945 */ /* 0x000fe20003800000 */
[----:B-1---5:R-:W-:Y:S02]  /*1be60*/  IMAD.MOV.U32 R3, RZ, RZ, R83 ;  /* 0x000000ffff037224 */ /* 0x022fe400078e0053 */
[----:B------:R-:W-:Y:S02]  /*1be70*/  IMAD.MOV.U32 R2, RZ, RZ, R74 ;  /* 0x000000ffff027224 */ /* 0x000fe400078e004a */
[----:B--2---:R-:W-:-:S03]  /*1be80*/  IMAD.MOV.U32 R10, RZ, RZ, R82 ;  /* 0x000000ffff0a7224 */ /* 0x004fc600078e0052 */
[----:B------:R-:W-:Y:S01]  /*1be90*/  PRMT R103, R103, 0x5410, R2 ;  /* 0x0000541067677816 */ /* 0x000fe20000000002 */
[----:B------:R-:W-:Y:S01]  /*1bea0*/  IMAD.MOV.U32 R2, RZ, RZ, R66 ;  /* 0x000000ffff027224 */ /* 0x000fe200078e0042 */
[----:B------:R-:W-:Y:S01]  /*1beb0*/  PRMT R105, R3, 0x5410, R10 ;  /* 0x0000541003697816 */ /* 0x000fe2000000000a */
[----:B------:R-:W-:Y:S02]  /*1bec0*/  IMAD.MOV.U32 R10, RZ, RZ, R70 ;  /* 0x000000ffff0a7224 */ /* 0x000fe400078e0046 */
[----:B------:R-:W-:Y:S01]  /*1bed0*/  IMAD.MOV.U32 R3, RZ, RZ, R71 ;  /* 0x000000ffff037224 */ /* 0x000fe200078e0047 */
[----:B------:R-:W-:Y:S01]  /*1bee0*/  PRMT R99, R99, 0x5410, R2 ;  /* 0x0000541063637816 */ /* 0x000fe20000000002 */
[----:B------:R-:W-:Y:S02]  /*1bef0*/  IMAD.MOV.U32 R11, RZ, RZ, R75 ;  /* 0x000000ffff0b7224 */ /* 0x000fe400078e004b */
[----:B------:R-:W-:Y:S01]  /*1bf00*/  IMAD.MOV.U32 R2, RZ, RZ, R61 ;  /* 0x000000ffff027224 */ /* 0x000fe200078e003d */
[----:B------:R-:W-:Y:S01]  /*1bf10*/  PRMT R101, R3, 0x5410, R10 ;  /* 0x0000541003657816 */ /* 0x000fe2000000000a */
[----:B------:R-:W-:Y:S01]  /*1bf20*/  IMAD.MOV.U32 R3, RZ, RZ, R60 ;  /* 0x000000ffff037224 */ /* 0x000fe200078e003c */
[----:B------:R-:W-:Y:S01]  /*1bf30*/  PRMT R103, R11, 0x7610, R103 ;  /* 0x000076100b677816 */ /* 0x000fe20000000067 */
[----:B------:R-:W-:Y:S01]  /*1bf40*/  IMAD.MOV.U32 R10, RZ, RZ, R67 ;  /* 0x000000ffff0a7224 */ /* 0x000fe200078e0043 */
[----:B------:R-:W-:-:S02]  /*1bf50*/  SHF.R.S32.HI R11, RZ, 0x1f, R73 ;  /* 0x0000001fff0b7819 */ /* 0x000fc40000011449 */
[----:B------:R-:W-:Y:S01]  /*1bf60*/  PRMT R96, R2, 0x5410, R3 ;  /* 0x0000541002607816 */ /* 0x000fe20000000003 */
[----:B------:R-:W-:Y:S01]  /*1bf70*/  IMAD.MOV.U32 R3, RZ, RZ, R78 ;  /* 0x000000ffff037224 */ /* 0x000fe200078e004e */
[----:B------:R-:W-:Y:S01]  /*1bf80*/  LEA.HI R2, R11, R73, RZ, 0x3 ;  /* 0x000000490b027211 */ /* 0x000fe200078f18ff */
[----:B------:R-:W-:Y:S01]  /*1bf90*/  IMAD.MOV.U32 R11, RZ, RZ, R54 ;  /* 0x000000ffff0b7224 */ /* 0x000fe200078e0036 */
[----:B------:R-:W-:Y:S01]  /*1bfa0*/  PRMT R99, R10, 0x7610, R99 ;  /* 0x000076100a637816 */ /* 0x000fe20000000063 */
[----:B------:R-:W-:Y:S01]  /*1bfb0*/  IMAD.MOV.U32 R10, RZ, RZ, R55 ;  /* 0x000000ffff0a7224 */ /* 0x000fe200078e0037 */
[----:B------:R-:W-:Y:S02]  /*1bfc0*/  LOP3.LUT R2, R2, 0xfffffff8, RZ, 0xc0, !PT ;  /* 0xfffffff802027812 */ /* 0x000fe400078ec0ff */
[----:B------:R-:W-:Y:S01]  /*1bfd0*/  PRMT R104, R104, 0x5410, R3 ;  /* 0x0000541068687816 */ /* 0x000fe20000000003 */
[----:B------:R-:W-:Y:S01]  /*1bfe0*/  IMAD.MOV.U32 R3, RZ, RZ, R76 ;  /* 0x000000ffff037224 */ /* 0x000fe200078e004c */
[----:B------:R-:W-:Y:S01]  /*1bff0*/  PRMT R90, R10, 0x5410, R11 ;  /* 0x000054100a5a7816 */ /* 0x000fe2000000000b */
[----:B------:R-:W-:-:S02]  /*1c000*/  IMAD.IADD R13, R73, 0x1, -R2 ;  /* 0x00000001490d7824 */ /* 0x000fc400078e0a02 */
[----:B------:R-:W-:Y:S02]  /*1c010*/  IMAD.MOV.U32 R2, RZ, RZ, R77 ;  /* 0x000000ffff027224 */ /* 0x000fe400078e004d */
[----:B------:R-:W-:Y:S01]  /*1c020*/  IMAD.MOV.U32 R10, RZ, RZ, R79 ;  /* 0x000000ffff0a7224 */ /* 0x000fe200078e004f */
[C---:B------:R-:W-:Y:S01]  /*1c030*/  LOP3.LUT P1, RZ, R13.reuse, 0x4, RZ, 0xc0, !PT ;  /* 0x000000040dff7812 */ /* 0x040fe2000782c0ff */
[----:B------:R-:W-:Y:S01]  /*1c040*/  IMAD.SHL.U32 R11, R13, 0x40, RZ ;  /* 0x000000400d0b7824 */ /* 0x000fe200078e00ff */
[----:B------:R-:W-:Y:S01]  /*1c050*/  PRMT R102, R2, 0x5410, R3 ;  /* 0x0000541002667816 */ /* 0x000fe20000000003 */
[----:B------:R-:W-:Y:S01]  /*1c060*/  IMAD.MOV.U32 R3, RZ, RZ, R64 ;  /* 0x000000ffff037224 */ /* 0x000fe200078e0040 */
[----:B------:R-:W-:Y:S01]  /*1c070*/  PRMT R104, R10, 0x7610, R104 ;  /* 0x000076100a687816 */ /* 0x000fe20000000068 */
[----:B------:R-:W-:Y:S01]  /*1c080*/  IMAD.MOV.U32 R10, RZ, RZ, R69 ;  /* 0x000000ffff0a7224 */ /* 0x000fe200078e0045 */
[----:B------:R-:W-:Y:S01]  /*1c090*/  LOP3.LUT R2, R11, 0x1c0, RZ, 0xc0, !PT ;  /* 0x000001c00b027812 */ /* 0x000fe200078ec0ff */
[----:B------:R-:W-:Y:S01]  /*1c0a0*/  IMAD.MOV.U32 R11, RZ, RZ, R68 ;  /* 0x000000ffff0b7224 */ /* 0x000fe200078e0044 */
[----:B------:R-:W-:Y:S01]  /*1c0b0*/  PRMT R98, R98, 0x5410, R3 ;  /* 0x0000541062627816 */ /* 0x000fe20000000003 */
[----:B------:R-:W-:Y:S01]  /*1c0c0*/  IMAD.MOV.U32 R3, RZ, RZ, R65 ;  /* 0x000000ffff037224 */ /* 0x000fe200078e0041 */
[----:B------:R-:W-:-:S02]  /*1c0d0*/  LOP3.LUT R12, R2, 0x18, R72, 0xf8, !PT ;  /* 0x00000018020c7812 */ /* 0x000fc400078ef848 */
[----:B------:R-:W-:Y:S02]  /*1c0e0*/  PRMT R100, R10, 0x5410, R11 ;  /* 0x000054100a647816 */ /* 0x000fe4000000000b */
[----:B------:R-:W-:Y:S02]  /*1c0f0*/  SHF.R.U32.HI R2, RZ, 0x3, R2 ;  /* 0x00000003ff027819 */ /* 0x000fe40000011602 */
[----:B------:R-:W-:Y:S01]  /*1c100*/  PRMT R98, R3, 0x7610, R98 ;  /* 0x0000761003627816 */ /* 0x000fe20000000062 */
[----:B------:R-:W-:Y:S01]  /*1c110*/  IMAD.MOV.U32 R3, RZ, RZ, R50 ;  /* 0x000000ffff037224 */ /* 0x000fe200078e0032 */
[----:B------:R-:W-:Y:S01]  /*1c120*/  LOP3.LUT R11, R12, R2, RZ, 0x3c, !PT ;  /* 0x000000020c0b7212 */ /* 0x000fe200078e3cff */
[----:B------:R-:W-:Y:S01]  /*1c130*/  IMAD.MOV.U32 R2, RZ, RZ, R62 ;  /* 0x000000ffff027224 */ /* 0x000fe200078e003e */
[----:B------:R-:W-:Y:S01]  /*1c140*/  SEL R37, R37, 0xffffffe0, !P1 ;  /* 0xffffffe025257807 */ /* 0x000fe20004800000 */
[----:B------:R-:W-:-:S03]  /*1c150*/  IMAD.SHL.U32 R12, R52, 0x10, RZ ;  /* 0x00000010340c7824 */ /* 0x000fc600078e00ff */
[----:B------:R-:W-:Y:S01]  /*1c160*/  PRMT R93, R93, 0x5410, R2 ;  /* 0x000054105d5d7816 */ /* 0x000fe20000000002 */
[----:B------:R-:W-:Y:S01]  /*1c170*/  IMAD.MOV.U32 R2, RZ, RZ, R51 ;  /* 0x000000ffff027224 */ /* 0x000fe200078e0033 */
[----:B------:R-:W-:-:S04]  /*1c180*/  LOP3.LUT R52, R11, 0xfffffe00, R12, 0xf8, !PT ;  /* 0xfffffe000b347812 */ /* 0x000fc800078ef80c */
[----:B------:R-:W-:Y:S01]  /*1c190*/  PRMT R72, R2, 0x5410, R3 ;  /* 0x0000541002487816 */ /* 0x000fe20000000003 */
[----:B---3--:R-:W-:-:S05]  /*1c1a0*/  IMAD R10, R14, -0x80, R53 ;  /* 0xffffff800e0a7824 */ /* 0x008fca00078e0235 */
[----:B------:R-:W-:Y:S01]  /*1c1b0*/  IMNMX R53, R10, 0x80, PT ;  /* 0x000000800a357817 */ /* 0x000fe20003800200 */
[----:B------:R-:W-:Y:S02]  /*1c1c0*/  IMAD.MOV.U32 R10, RZ, RZ, R63 ;  /* 0x000000ffff0a7224 */ /* 0x000fe400078e003f */
[----:B----4-:R-:W-:Y:S01]  /*1c1d0*/  IMAD.WIDE.U32 R44, R52, 0x2, R38 ;  /* 0x00000002342c7825 */ /* 0x010fe200078e0026 */
[----:B------:R-:W-:Y:S02]  /*1c1e0*/  ISETP.GE.AND P0, PT, R73, R53, PT ;  /* 0x000000354900720c */ /* 0x000fe40003f06270 */
[----:B------:R-:W-:-:S11]  /*1c1f0*/  PRMT R93, R10, 0x7610, R93 ;  /* 0x000076100a5d7816 */ /* 0x000fd6000000005d */
[----:B------:R-:W-:Y:S05]  /*1c200*/  @P0 BRA `(.L_x_532) ;  /* 0x000013d000000947 */ /* 0x000fea0003800000 */
[----:B------:R-:W-:Y:S01]  /*1c210*/  ISETP.GE.AND P0, PT, R22, R36, PT ;  /* 0x000000241600720c */ /* 0x000fe20003f06270 */
[----:B------:R-:W-:-:S12]  /*1c220*/  BSSY B0, `(.L_x_533) ;  /* 0x0000030000007945 */ /* 0x000fd80003800000 */
[----:B------:R-:W-:Y:S05]  /*1c230*/  @P0 BRA `(.L_x_534) ;  /* 0x000002e000000947 */ /* 0x000fea0003800000 */
[----:B------:R-:W2:Y:S01]  /*1c240*/  LD.E.128 R12, [R44.64] ;  /* 0x000000042c0c7980 */ /* 0x000ea2000c101d00 */
[----:B------:R-:W-:Y:S02]  /*1c250*/  SHF.R.U32.HI R11, RZ, 0x10, R25 ;  /* 0x00000010ff0b7819 */ /* 0x000fe40000011619 */
[----:B------:R-:W-:Y:S02]  /*1c260*/  SHF.R.U32.HI R16, RZ, 0x10, R27 ;  /* 0x00000010ff107819 */ /* 0x000fe4000001161b */
[----:B------:R-:W-:Y:S02]  /*1c270*/  PRMT R11, R80, 0x5410, R11 ;  /* 0x00005410500b7816 */ /* 0x000fe4000000000b */
[----:B------:R-:W-:Y:S02]  /*1c280*/  PRMT R16, R81, 0x5410, R16 ;  /* 0x0000541051107816 */ /* 0x000fe40000000010 */
[----:B------:R-:W-:Y:S01]  /*1c290*/  SHF.R.U64 R18, R24, 0x10, R25 ;  /* 0x0000001018127819 */ /* 0x000fe20000001219 */
[C---:B------:R-:W-:Y:S01]  /*1c2a0*/  IMAD.U32 R24, R11.reuse, 0x10000, RZ ;  /* 0x000100000b187824 */ /* 0x040fe200078e00ff */
[----:B------:R-:W-:Y:S01]  /*1c2b0*/  SHF.R.U64 R2, R26, 0x10, R27 ;  /* 0x000000101a027819 */ /* 0x000fe2000000121b */
[----:B------:R-:W-:Y:S01]  /*1c2c0*/  IMAD.U32 R23, R16, 0x10000, RZ ;  /* 0x0001000010177824 */ /* 0x000fe200078e00ff */
[----:B------:R-:W-:-:S02]  /*1c2d0*/  LOP3.LUT R25, R11, 0xffff0000, RZ, 0xc0, !PT ;  /* 0xffff00000b197812 */ /* 0x000fc400078ec0ff */
[----:B------:R-:W-:Y:S02]  /*1c2e0*/  PRMT R18, R80, 0x5432, R18 ;  /* 0x0000543250127816 */ /* 0x000fe40000000012 */
[----:B------:R-:W-:Y:S02]  /*1c2f0*/  PRMT R21, R81, 0x5432, R2 ;  /* 0x0000543251157816 */ /* 0x000fe40000000002 */
[----:B------:R-:W-:Y:S02]  /*1c300*/  LOP3.LUT R16, R16, 0xffff0000, RZ, 0xc0, !PT ;  /* 0xffff000010107812 */ /* 0x000fe400078ec0ff */
[C---:B--2---:R-:W-:Y:S01]  /*1c310*/  LOP3.LUT R17, R14.reuse, 0xffff0000, RZ, 0xc0, !PT ;  /* 0xffff00000e117812 */ /* 0x044fe200078ec0ff */
[----:B------:R-:W-:Y:S01]  /*1c320*/  IMAD.U32 R20, R14, 0x10000, RZ ;  /* 0x000100000e147824 */ /* 0x000fe200078e00ff */
[C---:B------:R-:W-:Y:S01]  /*1c330*/  LOP3.LUT R14, R15.reuse, 0xffff0000, RZ, 0xc0, !PT ;  /* 0xffff00000f0e7812 */ /* 0x040fe200078ec0ff */
[----:B------:R-:W-:Y:S01]  /*1c340*/  IMAD.U32 R19, R15, 0x10000, RZ ;  /* 0x000100000f137824 */ /* 0x000fe200078e00ff */
[C---:B------:R-:W-:Y:S01]  /*1c350*/  LOP3.LUT R3, R12.reuse, 0xffff0000, RZ, 0xc0, !PT ;  /* 0xffff00000c037812 */ /* 0x040fe200078ec0ff */
[C---:B------:R-:W-:Y:S01]  /*1c360*/  FMUL.FTZ R15, R17.reuse, R24 ;  /* 0x00000018110f7220 */ /* 0x040fe20000410000 */
[----:B------:R-:W-:Y:S01]  /*1c370*/  SHF.L.U32 R10, R12, 0x10, RZ ;  /* 0x000000100c0a7819 */ /* 0x000fe200000006ff */
[----:B------:R-:W-:Y:S01]  /*1c380*/  FMUL.FTZ R17, R17, R23 ;  /* 0x0000001711117220 */ /* 0x000fe20000410000 */
[C---:B------:R-:W-:Y:S01]  /*1c390*/  LOP3.LUT R12, R13.reuse, 0xffff0000, RZ, 0xc0, !PT ;  /* 0xffff00000d0c7812 */ /* 0x040fe200078ec0ff */
[----:B------:R-:W-:Y:S01]  /*1c3a0*/  FMUL.FTZ R11, R14, R25 ;  /* 0x000000190e0b7220 */ /* 0x000fe20000410000 */
[----:B------:R-:W-:Y:S01]  /*1c3b0*/  SHF.L.U32 R2, R13, 0x10, RZ ;  /* 0x000000100d027819 */ /* 0x000fe200000006ff */
[----:B------:R-:W-:-:S02]  /*1c3c0*/  FFMA.FTZ R23, R20, R23, -R15 ;  /* 0x0000001714177223 */ /* 0x000fc4000001080f */
[----:B------:R-:W-:Y:S01]  /*1c3d0*/  FFMA.FTZ R17, R20, R24, R17 ;  /* 0x0000001814117223 */ /* 0x000fe20000010011 */
[C---:B------:R-:W-:Y:S01]  /*1c3e0*/  SHF.L.U32 R20, R21.reuse, 0x10, RZ ;  /* 0x0000001015147819 */ /* 0x040fe200000006ff */
[C---:B------:R-:W-:Y:S01]  /*1c3f0*/  IMAD.U32 R24, R18.reuse, 0x10000, RZ ;  /* 0x0001000012187824 */ /* 0x040fe200078e00ff */
[----:B------:R-:W-:Y:S01]  /*1c400*/  LOP3.LUT R18, R18, 0xffff0000, RZ, 0xc0, !PT ;  /* 0xffff000012127812 */ /* 0x000fe200078ec0ff */
[-C--:B------:R-:W-:Y:S01]  /*1c410*/  FMUL.FTZ R14, R14, R16.reuse ;  /* 0x000000100e0e7220 */ /* 0x080fe20000410000 */
[----:B------:R-:W-:Y:S01]  /*1c420*/  LOP3.LUT R21, R21, 0xffff0000, RZ, 0xc0, !PT ;  /* 0xffff000015157812 */ /* 0x000fe200078ec0ff */
[----:B------:R-:W-:Y:S02]  /*1c430*/  FFMA.FTZ R16, R19, R16, -R11 ;  /* 0x0000001013107223 */ /* 0x000fe4000001080b */
[----:B------:R-:W-:Y:S02]  /*1c440*/  FMUL.FTZ R11, R3, R24 ;  /* 0x00000018030b7220 */ /* 0x000fe40000410000 */
[----:B------:R-:W-:-:S02]  /*1c450*/  FFMA.FTZ R15, R19, R25, R14 ;  /* 0x00000019130f7223 */ /* 0x000fc4000001000e */
[----:B------:R-:W-:Y:S02]  /*1c460*/  FMUL.FTZ R3, R3, R20 ;  /* 0x0000001403037220 */ /* 0x000fe40000410000 */
[C---:B------:R-:W-:Y:S01]  /*1c470*/  FMUL.FTZ R14, R12.reuse, R18 ;  /* 0x000000120c0e7220 */ /* 0x040fe20000410000 */
[----:B------:R-:W-:Y:S01]  /*1c480*/  F2FP.BF16.PACK_AB R15, R15, R16 ;  /* 0x000000100f0f723e */ /* 0x000fe200000010ff */
[-C--:B------:R-:W-:Y:S02]  /*1c490*/  FMUL.FTZ R13, R12, R21.reuse ;  /* 0x000000150c0d7220 */ /* 0x080fe40000410000 */
[C---:B------:R-:W-:Y:S02]  /*1c4a0*/  FFMA.FTZ R12, R10.reuse, R24, R3 ;  /* 0x000000180a0c7223 */ /* 0x040fe40000010003 */
[----:B------:R-:W-:Y:S02]  /*1c4b0*/  FFMA.FTZ R11, R10, R20, -R11 ;  /* 0x000000140a0b7223 */ /* 0x000fe4000001080b */
[C---:B------:R-:W-:Y:S01]  /*1c4c0*/  FFMA.FTZ R3, R2.reuse, R21, -R14 ;  /* 0x0000001502037223 */ /* 0x040fe2000001080e */
[----:B------:R-:W-:Y:S01]  /*1c4d0*/  F2FP.BF16.PACK_AB R14, R17, R23 ;  /* 0x00000017110e723e */ /* 0x000fe200000010ff */
[----:B------:R-:W-:Y:S01]  /*1c4e0*/  FFMA.FTZ R13, R2, R18, R13 ;  /* 0x00000012020d7223 */ /* 0x000fe2000001000d */
[----:B------:R-:W-:-:S04]  /*1c4f0*/  F2FP.BF16.PACK_AB R12, R12, R11 ;  /* 0x0000000b0c0c723e */ /* 0x000fc800000010ff */
[----:B------:R-:W-:-:S05]  /*1c500*/  F2FP.BF16.PACK_AB R13, R13, R3 ;  /* 0x000000030d0d723e */ /* 0x000fca00000010ff */
[----:B------:R1:W-:Y:S02]  /*1c510*/  ST.E.128 [R44.64], R12 ;  /* 0x0000000c2c007985 */ /* 0x0003e4000c101d04 */
.L_x_534:
[----:B------:R-:W-:Y:S05]  /*1c520*/  BSYNC B0 ;  /* 0x0000000000007941 */ /* 0x000fea0003800000 */
.L_x_533:
[----:B------:R-:W-:Y:S01]  /*1c530*/  IADD3 R2, R22, 0x10, RZ ;  /* 0x0000001016027810 */ /* 0x000fe20007ffe0ff */
[----:B------:R-:W-:Y:S03]  /*1c540*/  BSSY B0, `(.L_x_535) ;  /* 0x0000035000007945 */ /* 0x000fe60003800000 */
[----:B------:R-:W-:-:S13]  /*1c550*/  ISETP.GE.AND P0, PT, R2, R36, PT ;  /* 0x000000240200720c */ /* 0x000fda0003f06270 */
[----:B------:R-:W-:Y:S05]  /*1c560*/  @P0 BRA `(.L_x_536) ;  /* 0x0000032000000947 */ /* 0x000fea0003800000 */
[----:B------:R-:W-:-:S04]  /*1c570*/  IADD3 R2, P0, R37, R52, RZ ;  /* 0x0000003425027210 */ /* 0x000fc80007f1e0ff */
[----:B------:R-:W-:Y:S02]  /*1c580*/  LEA.HI.X.SX32 R3, R37, RZ, 0x1, P0 ;  /* 0x000000ff25037211 */ /* 0x000fe400000f0eff */
[----:B------:R-:W-:-:S04]  /*1c590*/  LEA R16, P0, R2, R38, 0x1 ;  /* 0x0000002602107211 */ /* 0x000fc800078008ff */
[----:B------:R-:W-:-:S05]  /*1c5a0*/  LEA.HI.X R17, R2, R39, R3, 0x1, P0 ;  /* 0x0000002702117211 */ /* 0x000fca00000f0c03 */
[----:B-1----:R-:W2:Y:S01]  /*1c5b0*/  LD.E.128 R12, [R16.64] ;  /* 0x00000004100c7980 */ /* 0x002ea2000c101d00 */
[----:B------:R-:W-:Y:S02]  /*1c5c0*/  SHF.R.U64 R2, R30, 0x10, R31 ;  /* 0x000000101e027819 */ /* 0x000fe4000000121f */
[----:B------:R-:W-:Y:S02]  /*1c5d0*/  SHF.R.U32.HI R10, RZ, 0x10, R29 ;  /* 0x00000010ff0a7819 */ /* 0x000fe4000001161d */
[----:B------:R-:W-:Y:S02]  /*1c5e0*/  SHF.R.U32.HI R3, RZ, 0x10, R31 ;  /* 0x00000010ff037819 */ /* 0x000fe4000001161f */
[C---:B------:R-:W-:Y:S02]  /*1c5f0*/  PRMT R21, R85.reuse, 0x5432, R2 ;  /* 0x0000543255157816 */ /* 0x040fe40000000002 */
[----:B------:R-:W-:Y:S02]  /*1c600*/  PRMT R2, R84, 0x5410, R10 ;  /* 0x0000541054027816 */ /* 0x000fe4000000000a */
[----:B------:R-:W-:-:S02]  /*1c610*/  PRMT R3, R85, 0x5410, R3 ;  /* 0x0000541055037816 */ /* 0x000fc40000000003 */
[C---:B------:R-:W-:Y:S01]  /*1c620*/  LOP3.LUT R27, R2.reuse, 0xffff0000, RZ, 0xc0, !PT ;  /* 0xffff0000021b7812 */ /* 0x040fe200078ec0ff */
[----:B------:R-:W-:Y:S01]  /*1c630*/  IMAD.U32 R25, R2, 0x10000, RZ ;  /* 0x0001000002197824 */ /* 0x000fe200078e00ff */
[----:B------:R-:W-:Y:S01]  /*1c640*/  SHF.R.U64 R18, R28, 0x10, R29 ;  /* 0x000000101c127819 */ /* 0x000fe2000000121d */
[C---:B------:R-:W-:Y:S01]  /*1c650*/  IMAD.U32 R24, R3.reuse, 0x10000, RZ ;  /* 0x0001000003187824 */ /* 0x040fe200078e00ff */
[----:B------:R-:W-:Y:S02]  /*1c660*/  LOP3.LUT R26, R3, 0xffff0000, RZ, 0xc0, !PT ;  /* 0xffff0000031a7812 */ /* 0x000fe400078ec0ff */
[----:B------:R-:W-:Y:S02]  /*1c670*/  PRMT R18, R84, 0x5432, R18 ;  /* 0x0000543254127816 */ /* 0x000fe40000000012 */
[C---:B--2---:R-:W-:Y:S01]  /*1c680*/  LOP3.LUT R11, R14.reuse, 0xffff0000, RZ, 0xc0, !PT ;  /* 0xffff00000e0b7812 */ /* 0x044fe200078ec0ff */
[----:B------:R-:W-:Y:S01]  /*1c690*/  IMAD.U32 R20, R14, 0x10000, RZ ;  /* 0x000100000e147824 */ /* 0x000fe200078e00ff */
[C---:B------:R-:W-:Y:S01]  /*1c6a0*/  LOP3.LUT R14, R15.reuse, 0xffff0000, RZ, 0xc0, !PT ;  /* 0xffff00000f0e7812 */ /* 0x040fe200078ec0ff */
[----:B------:R-:W-:Y:S01]  /*1c6b0*/  IMAD.U32 R19, R15, 0x10000, RZ ;  /* 0x000100000f137824 */ /* 0x000fe200078e00ff */
[----:B------:R-:W-:Y:S01]  /*1c6c0*/  LOP3.LUT R3, R12, 0xffff0000, RZ, 0xc0, !PT ;  /* 0xffff00000c037812 */ /* 0x000fe200078ec0ff */
[----:B------:R-:W-:-:S02]  /*1c6d0*/  FMUL.FTZ R23, R11, R25 ;  /* 0x000000190b177220 */ /* 0x000fc40000410000 */
[-C--:B------:R-:W-:Y:S02]  /*1c6e0*/  FMUL.FTZ R15, R11, R24.reuse ;  /* 0x000000180b0f7220 */ /* 0x080fe40000410000 */
[----:B------:R-:W-:Y:S02]  /*1c6f0*/  FMUL.FTZ R11, R14, R27 ;  /* 0x0000001b0e0b7220 */ /* 0x000fe40000410000 */
[C---:B------:R-:W-:Y:S02]  /*1c700*/  FFMA.FTZ R24, R20.reuse, R24, -R23 ;  /* 0x0000001814187223 */ /* 0x040fe40000010817 */
[----:B------:R-:W-:Y:S02]  /*1c710*/  FFMA.FTZ R23, R20, R25, R15 ;  /* 0x0000001914177223 */ /* 0x000fe4000001000f */
[-C--:B------:R-:W-:Y:S02]  /*1c720*/  FMUL.FTZ R15, R14, R26.reuse ;  /* 0x0000001a0e0f7220 */ /* 0x080fe40000410000 */
[----:B------:R-:W-:-:S02]  /*1c730*/  FFMA.FTZ R20, R19, R26, -R11 ;  /* 0x0000001a13147223 */ /* 0x000fc4000001080b */
[----:B------:R-:W-:Y:S01]  /*1c740*/  IMAD.U32 R10, R12, 0x10000, RZ ;  /* 0x000100000c0a7824 */ /* 0x000fe200078e00ff */
[----:B------:R-:W-:Y:S01]  /*1c750*/  LOP3.LUT R12, R13, 0xffff0000, RZ, 0xc0, !PT ;  /* 0xffff00000d0c7812 */ /* 0x000fe200078ec0ff */
[C---:B------:R-:W-:Y:S01]  /*1c760*/  IMAD.U32 R26, R18.reuse, 0x10000, RZ ;  /* 0x00010000121a7824 */ /* 0x040fe200078e00ff */
[----:B------:R-:W-:Y:S01]  /*1c770*/  LOP3.LUT R18, R18, 0xffff0000, RZ, 0xc0, !PT ;  /* 0xffff000012127812 */ /* 0x000fe200078ec0ff */
[C---:B------:R-:W-:Y:S01]  /*1c780*/  IMAD.U32 R25, R21.reuse, 0x10000, RZ ;  /* 0x0001000015197824 */ /* 0x040fe200078e00ff */
[----:B------:R-:W-:Y:S01]  /*1c790*/  LOP3.LUT R21, R21, 0xffff0000, RZ, 0xc0, !PT ;  /* 0xffff000015157812 */ /* 0x000fe200078ec0ff */
[----:B------:R-:W-:Y:S02]  /*1c7a0*/  FMUL.FTZ R11, R3, R26 ;  /* 0x0000001a030b7220 */ /* 0x000fe40000410000 */
[----:B------:R-:W-:Y:S02]  /*1c7b0*/  IMAD.U32 R2, R13, 0x10000, RZ ;  /* 0x000100000d027824 */ /* 0x000fe400078e00ff */
[----:B------:R-:W-:-:S02]  /*1c7c0*/  FMUL.FTZ R3, R3, R25 ;  /* 0x0000001903037220 */ /* 0x000fc40000410000 */
[C---:B------:R-:W-:Y:S02]  /*1c7d0*/  FMUL.FTZ R14, R12.reuse, R18 ;  /* 0x000000120c0e7220 */ /* 0x040fe40000410000 */
[----:B------:R-:W-:Y:S02]  /*1c7e0*/  FMUL.FTZ R13, R12, R21 ;  /* 0x000000150c0d7220 */ /* 0x000fe40000410000 */
[C---:B------:R-:W-:Y:S02]  /*1c7f0*/  FFMA.FTZ R12, R10.reuse, R26, R3 ;  /* 0x0000001a0a0c7223 */ /* 0x040fe40000010003 */
[----:B------:R-:W-:Y:S02]  /*1c800*/  FFMA.FTZ R15, R19, R27, R15 ;  /* 0x0000001b130f7223 */ /* 0x000fe4000001000f */
[----:B------:R-:W-:Y:S02]  /*1c810*/  FFMA.FTZ R11, R10, R25, -R11 ;  /* 0x000000190a0b7223 */ /* 0x000fe4000001080b */
[C---:B------:R-:W-:Y:S01]  /*1c820*/  FFMA.FTZ R3, R2.reuse, R21, -R14 ;  /* 0x0000001502037223 */ /* 0x040fe2000001080e */
[----:B------:R-:W-:Y:S01]  /*1c830*/  F2FP.BF16.PACK_AB R14, R23, R24 ;  /* 0x00000018170e723e */ /* 0x000fe200000010ff */
[----:B------:R-:W-:Y:S01]  /*1c840*/  FFMA.FTZ R13, R2, R18, R13 ;  /* 0x00000012020d7223 */ /* 0x000fe2000001000d */
[----:B------:R-:W-:-:S02]  /*1c850*/  F2FP.BF16.PACK_AB R15, R15, R20 ;  /* 0x000000140f0f723e */ /* 0x000fc400000010ff */
[----:B------:R-:W-:Y:S02]  /*1c860*/  F2FP.BF16.PACK_AB R12, R12, R11 ;  /* 0x0000000b0c0c723e */ /* 0x000fe400000010ff */
[----:B------:R-:W-:-:S05]  /*1c870*/  F2FP.BF16.PACK_AB R13, R13, R3 ;  /* 0x000000030d0d723e */ /* 0x000fca00000010ff */
[----:B------:R1:W-:Y:S02]  /*1c880*/  ST.E.128 [R16.64], R12 ;  /* 0x0000000c10007985 */ /* 0x0003e4000c101d04 */
.L_x_536:
[----:B------:R-:W-:Y:S05]  /*1c890*/  BSYNC B0 ;  /* 0x0000000000007941 */ /* 0x000fea0003800000 */
.L_x_535:
[----:B------:R-:W-:Y:S01]  /*1c8a0*/  IADD3 R2, R22, 0x20, RZ ;  /* 0x0000002016027810 */ /* 0x000fe20007ffe0ff */
[----:B------:R-:W-:Y:S03]  /*1c8b0*/  BSSY B0, `(.L_x_537) ;  /* 0x0000031000007945 */ /* 0x000fe60003800000 */
[----:B------:R-:W-:-:S13]  /*1c8c0*/  ISETP.GE.AND P0, PT, R2, R36, PT ;  /* 0x000000240200720c */ /* 0x000fda0003f06270 */
[----:B------:R-:W-:Y:S05]  /*1c8d0*/  @P0 BRA `(.L_x_538) ;  /* 0x000002e000000947 */ /* 0x000fea0003800000 */
[----:B-1----:R-:W2:Y:S01]  /*1c8e0*/  LD.E.128 R12, [R44.64+0x4000] ;  /* 0x004000042c0c7980 */ /* 0x002ea2000c101d00 */
        /* <DEDUP_REMOVED lines=44> */
[----:B------:R1:W-:Y:S02]  /*1cbb0*/  ST.E.128 [R44.64+0x4000], R12 ;  /* 0x0040000c2c007985 */ /* 0x0003e4000c101d04 */
.L_x_538:
[----:B------:R-:W-:Y:S05]  /*1cbc0*/  BSYNC B0 ;  /* 0x0000000000007941 */ /* 0x000fea0003800000 */
.L_x_537:
[----:B------:R-:W-:Y:S01]  /*1cbd0*/  IADD3 R2, R22, 0x30, RZ ;  /* 0x0000003016027810 */ /* 0x000fe20007ffe0ff */
[----:B------:R-:W-:Y:S03]  /*1cbe0*/  BSSY B0, `(.L_x_539) ;  /* 0x0000036000007945 */ /* 0x000fe60003800000 */
[----:B------:R-:W-:-:S13]  /*1cbf0*/  ISETP.GE.AND P0, PT, R2, R36, PT ;  /* 0x000000240200720c */ /* 0x000fda0003f06270 */
[----:B------:R-:W-:Y:S05]  /*1cc00*/  @P0 BRA `(.L_x_540) ;  /* 0x0000033000000947 */ /* 0x000fea0003800000 */
[----:B------:R-:W-:-:S04]  /*1cc10*/  IADD3 R3, R37, 0x2000, RZ ;  /* 0x0000200025037810 */ /* 0x000fc80007ffe0ff */
[----:B------:R-:W-:-:S04]  /*1cc20*/  IADD3 R2, P0, R52, R3, RZ ;  /* 0x0000000334027210 */ /* 0x000fc80007f1e0ff */
[----:B------:R-:W-:Y:S02]  /*1cc30*/  LEA.HI.X.SX32 R3, R3, RZ, 0x1, P0 ;  /* 0x000000ff03037211 */ /* 0x000fe400000f0eff */
[----:B-1----:R-:W-:-:S04]  /*1cc40*/  LEA R16, P0, R2, R38, 0x1 ;  /* 0x0000002602107211 */ /* 0x002fc800078008ff */
[----:B------:R-:W-:-:S05]  /*1cc50*/  LEA.HI.X R17, R2, R39, R3, 0x1, P0 ;  /* 0x0000002702117211 */ /* 0x000fca00000f0c03 */
[----:B------:R-:W2:Y:S01]  /*1cc60*/  LD.E.128 R12, [R16.64] ;  /* 0x00000004100c7980 */ /* 0x000ea2000c101d00 */
        /* <DEDUP_REMOVED lines=45> */
.L_x_540:
[----:B------:R-:W-:Y:S05]  /*1cf40*/  BSYNC B0 ;  /* 0x0000000000007941 */ /* 0x000fea0003800000 */
.L_x_539:
        /* <DEDUP_REMOVED lines=50> */
.L_x_542:
[----:B------:R-:W-:Y:S05]  /*1d270*/  BSYNC B0 ;  /* 0x0000000000007941 */ /* 0x000fea0003800000 */
.L_x_541:
[----:B------:R-:W-:-:S04]  /*1d280*/  IADD3 R2, R22, 0x50, RZ ;  /* 0x0000005016027810 */ /* 0x000fc80007ffe0ff */
        /* <DEDUP_REMOVED lines=53> */
.L_x_532:
[----:B------:R-:W-:Y:S05]  /*1d5e0*/  BSYNC B1 ;  /* 0x0000000000017941 */ /* 0x000fea0003800000 */
.L_x_531:
[----:B------:R-:W-:Y:S01]  /*1d5f0*/  IADD3 R2, R73, 0x40, RZ ;  /* 0x0000004049027810 */ /* 0x000fe20007ffe0ff */
[----:B------:R-:W-:-:S03]  /*1d600*/  IMAD.MOV.U32 R3, RZ, RZ, 0x0 ;  /* 0x00000000ff037424 */ /* 0x000fc600078e00ff */
[----:B------:R-:W-:Y:S01]  /*1d610*/  ISETP.GE.AND P0, PT, R2, R53, PT ;  /* 0x000000350200720c */ /* 0x000fe20003f06270 */
[----:B------:R-:W-:-:S12]  /*1d620*/  IMAD.MOV.U32 R2, RZ, RZ, R112 ;  /* 0x000000ffff027224 */ /* 0x000fd800078e0070 */
[----:B------:R-:W-:Y:S05]  /*1d630*/  @P0 RET.REL.NODEC R2 `(_ZN7cutlass13device_kernelIN5flash19enable_sm80_to_sm89INS1_16FlashAttnFwdSm80INS1_25CollectiveMainloopFwdSm80ILi8ELi1ELb0EN4cute5tupleIJNS5_1CILi128EEENS7_ILi64EEENS7_ILi192EEEEEELi192ENS_10bfloat16_tEfNS_4arch4Sm80ELb0ELb1ELb1ELb1ELb1ELb1ELb1ELb0EEENS1_21CollectiveEpilogueFwdINS6_IJS8_SA_S9_EEENS6_IJNS7_ILi1EEESI_SI_EEESC_SE_Li256ELb1ELb1ELb0ELb0EEENS1_19SingleTileSchedulerILb1ELb0ELb1ELi128EEEEEEEEEvNT_6ParamsE) ;  /* 0xfffe29c002000950 */ /* 0x000fea0003c3ffff */
[----:B------:R-:W-:Y:S01]  /*1d640*/  ISETP.GE.AND P0, PT, R22, R36, PT ;  /* 0x000000241600720c */ /* 0x000fe20003f06270 */
[----:B------:R-:W-:-:S12]  /*1d650*/  BSSY B0, `(.L_x_543) ;  /* 0x0000030000007945 */ /* 0x000fd80003800000 */
        /* <DEDUP_REMOVED lines=47> */
.L_x_544:
[----:B------:R-:W-:Y:S05]  /*1d950*/  BSYNC B0 ;  /* 0x0000000000007941 */ /* 0x000fea0003800000 */
.L_x_543:
        /* <DEDUP_REMOVED lines=55> */
.L_x_546:
[----:B------:R-:W-:Y:S05]  /*1dcd0*/  BSYNC B0 ;  /* 0x0000000000007941 */ /* 0x000fea0003800000 */
.L_x_545:
        /* <DEDUP_REMOVED lines=50> */
.L_x_548:
[----:B------:R-:W-:Y:S05]  /*1e000*/  BSYNC B0 ;  /* 0x0000000000007941 */ /* 0x000fea0003800000 */
.L_x_547:
        /* <DEDUP_REMOVED lines=55> */
.L_x_550:
[----:B------:R-:W-:Y:S05]  /*1e380*/  BSYNC B0 ;  /* 0x0000000000007941 */ /* 0x000fea0003800000 */
.L_x_549:
        /* <DEDUP_REMOVED lines=50> */
.L_x_552:
[----:B------:R-:W-:Y:S05]  /*1e6b0*/  BSYNC B0 ;  /* 0x0000000000007941 */ /* 0x000fea0003800000 */
.L_x_551:
[----:B------:R-:W-:Y:S01]  /*1e6c0*/  IADD3 R2, R22, 0x50, RZ ;  /* 0x0000005016027810 */ /* 0x000fe20007ffe0ff */
[----:B------:R-:W-:-:S03]  /*1e6d0*/  IMAD.MOV.U32 R3, RZ, RZ, 0x0 ;  /* 0x00000000ff037424 */ /* 0x000fc600078e00ff */
[----:B------:R-:W-:Y:S01]  /*1e6e0*/  ISETP.GE.AND P0, PT, R2, R36, PT ;  /* 0x000000240200720c */ /* 0x000fe20003f06270 */
[----:B------:R-:W-:-:S12]  /*1e6f0*/  IMAD.MOV.U32 R2, RZ, RZ, R112 ;  /* 0x000000ffff027224 */ /* 0x000fd800078e0070 */
[----:B------:R-:W-:Y:S05]  /*1e700*/  @P0 RET.REL.NODEC R2 `(_ZN7cutlass13device_kernelIN5flash19enable_sm80_to_sm89INS1_16FlashAttnFwdSm80INS1_25CollectiveMainloopFwdSm80ILi8ELi1ELb0EN4cute5tupleIJNS5_1CILi128EEENS7_ILi64EEENS7_ILi192EEEEEELi192ENS_10bfloat16_tEfNS_4arch4Sm80ELb0ELb1ELb1ELb1ELb1ELb1ELb1ELb0EEENS1_21CollectiveEpilogueFwdINS6_IJS8_SA_S9_EEENS6_IJNS7_ILi1EEESI_SI_EEESC_SE_Li256ELb1ELb1ELb0ELb0EEENS1_19SingleTileSchedulerILb1ELb0ELb1ELi128EEEEEEEEEvNT_6ParamsE) ;  /* 0xfffe18f002000950 */ /* 0x000fea0003c3ffff */
        /* <DEDUP_REMOVED lines=23> */
[----:B------:R-:W-:Y:S01]  /*1e880*/  FMUL.FTZ R22, R11, R24 ;  /* 0x000000180b167220 */ /* 0x000fe20000410000 */
[----:B------:R-:W-:Y:S01]  /*1e890*/  SHF.L.U32 R2, R13, 0x10, RZ ;  /* 0x000000100d027819 */ /* 0x000fe200000006ff */
[----:B------:R-:W-:-:S02]  /*1e8a0*/  FMUL.FTZ R15, R11, R23 ;  /* 0x000000170b0f7220 */ /* 0x000fc40000410000 */
[----:B------:R-:W-:Y:S02]  /*1e8b0*/  FMUL.FTZ R11, R14, R26 ;  /* 0x0000001a0e0b7220 */ /* 0x000fe40000410000 */
[C---:B------:R-:W-:Y:S02]  /*1e8c0*/  FFMA.FTZ R23, R20.reuse, R23, -R22 ;  /* 0x0000001714177223 */ /* 0x040fe40000010816 */
[----:B------:R-:W-:Y:S02]  /*1e8d0*/  FFMA.FTZ R22, R20, R24, R15 ;  /* 0x0000001814167223 */ /* 0x000fe4000001000f */
[-C--:B------:R-:W-:Y:S02]  /*1e8e0*/  FMUL.FTZ R15, R14, R25.reuse ;  /* 0x000000190e0f7220 */ /* 0x080fe40000410000 */
[----:B------:R-:W-:Y:S02]  /*1e8f0*/  FFMA.FTZ R20, R19, R25, -R11 ;  /* 0x0000001913147223 */ /* 0x000fe4000001080b */
[----:B------:R-:W-:Y:S01]  /*1e900*/  IMAD.U32 R10, R12, 0x10000, RZ ;  /* 0x000100000c0a7824 */ /* 0x000fe200078e00ff */
[----:B------:R-:W-:Y:S01]  /*1e910*/  LOP3.LUT R12, R13, 0xffff0000, RZ, 0xc0, !PT ;  /* 0xffff00000d0c7812 */ /* 0x000fe200078ec0ff */
[C---:B------:R-:W-:Y:S01]  /*1e920*/  IMAD.U32 R25, R18.reuse, 0x10000, RZ ;  /* 0x0001000012197824 */ /* 0x040fe200078e00ff */
[----:B------:R-:W-:Y:S01]  /*1e930*/  LOP3.LUT R18, R18, 0xffff0000, RZ, 0xc0, !PT ;  /* 0xffff000012127812 */ /* 0x000fe200078ec0ff */
[C---:B------:R-:W-:Y:S01]  /*1e940*/  IMAD.U32 R24, R21.reuse, 0x10000, RZ ;  /* 0x0001000015187824 */ /* 0x040fe200078e00ff */
[----:B------:R-:W-:Y:S01]  /*1e950*/  LOP3.LUT R21, R21, 0xffff0000, RZ, 0xc0, !PT ;  /* 0xffff000015157812 */ /* 0x000fe200078ec0ff */
[----:B------:R-:W-:-:S02]  /*1e960*/  FMUL.FTZ R11, R3, R25 ;  /* 0x00000019030b7220 */ /* 0x000fc40000410000 */
[----:B------:R-:W-:Y:S02]  /*1e970*/  FMUL.FTZ R3, R3, R24 ;  /* 0x0000001803037220 */ /* 0x000fe40000410000 */
[C---:B------:R-:W-:Y:S02]  /*1e980*/  FMUL.FTZ R14, R12.reuse, R18 ;  /* 0x000000120c0e7220 */ /* 0x040fe40000410000 */
[----:B------:R-:W-:Y:S02]  /*1e990*/  FMUL.FTZ R13, R12, R21 ;  /* 0x000000150c0d7220 */ /* 0x000fe40000410000 */
[C---:B------:R-:W-:Y:S02]  /*1e9a0*/  FFMA.FTZ R12, R10.reuse, R25, R3 ;  /* 0x000000190a0c7223 */ /* 0x040fe40000010003 */
[----:B------:R-:W-:Y:S02]  /*1e9b0*/  FFMA.FTZ R15, R19, R26, R15 ;  /* 0x0000001a130f7223 */ /* 0x000fe4000001000f */
[----:B------:R-:W-:-:S02]  /*1e9c0*/  FFMA.FTZ R11, R10, R24, -R11 ;  /* 0x000000180a0b7223 */ /* 0x000fc4000001080b */
[----:B------:R-:W-:Y:S01]  /*1e9d0*/  FFMA.FTZ R3, R2, R21, -R14 ;  /* 0x0000001502037223 */ /* 0x000fe2000001080e */
[----:B------:R-:W-:Y:S01]  /*1e9e0*/  F2FP.BF16.PACK_AB R14, R22, R23 ;  /* 0x00000017160e723e */ /* 0x000fe200000010ff */
[----:B------:R-:W-:Y:S01]  /*1e9f0*/  FFMA.FTZ R13, R2, R18, R13 ;  /* 0x00000012020d7223 */ /* 0x000fe2000001000d */
[----:B------:R-:W-:Y:S02]  /*1ea00*/  F2FP.BF16.PACK_AB R15, R15, R20 ;  /* 0x000000140f0f723e */ /* 0x000fe400000010ff */
[----:B------:R-:W-:Y:S02]  /*1ea10*/  F2FP.BF16.PACK_AB R12, R12, R11 ;  /* 0x0000000b0c0c723e */ /* 0x000fe400000010ff */
[----:B------:R-:W-:Y:S01]  /*1ea20*/  F2FP.BF16.PACK_AB R13, R13, R3 ;  /* 0x000000030d0d723e */ /* 0x000fe200000010ff */
[----:B------:R-:W-:Y:S01]  /*1ea30*/  IMAD.MOV.U32 R3, RZ, RZ, 0x0 ;  /* 0x00000000ff037424 */ /* 0x000fe200078e00ff */
[----:B------:R-:W-:-:S03]  /*1ea40*/  MOV R2, R112 ;  /* 0x0000007000027202 */ /* 0x000fc60000000f00 */
[----:B------:R1:W-:Y:S01]  /*1ea50*/  ST.E.128 [R16.64], R12 ;  /* 0x0000000c10007985 */ /* 0x0003e2000c101d04 */
[----:B------:R-:W-:Y:S05]  /*1ea60*/  RET.REL.NODEC R2 `(_ZN7cutlass13device_kernelIN5flash19enable_sm80_to_sm89INS1_16FlashAttnFwdSm80INS1_25CollectiveMainloopFwdSm80ILi8ELi1ELb0EN4cute5tupleIJNS5_1CILi128EEENS7_ILi64EEENS7_ILi192EEEEEELi192ENS_10bfloat16_tEfNS_4arch4Sm80ELb0ELb1ELb1ELb1ELb1ELb1ELb1ELb0EEENS1_21CollectiveEpilogueFwdINS6_IJS8_SA_S9_EEENS6_IJNS7_ILi1EEESI_SI_EEESC_SE_Li256ELb1ELb1ELb0ELb0EEENS1_19SingleTileSchedulerILb1ELb0ELb1ELi128EEEEEEEEEvNT_6ParamsE) ;  /* 0xfffe159002007950 */ /* 0x000fea0003c3ffff */
.L_x_521:
[----:B-----5:R-:W-:Y:S01]  /*1ea70*/  ISETP.NE.AND P0, PT, R28, 0x1, PT ;  /* 0x000000011c00780c */ /* 0x020fe20003f05270 */
[----:B------:R-:W-:-:S12]  /*1ea80*/  BSSY B0, `(.L_x_553) ;  /* 0x0000006000007945 */ /* 0x000fd80003800000 */
[----:B------:R-:W-:Y:S05]  /*1ea90*/  @!P0 BRA `(.L_x_554) ;  /* 0x0000004000008947 */ /* 0x000fea0003800000 */
[----:B------:R1:W2:Y:S04]  /*1eaa0*/  LD.E R3, [R10.64+0x168] ;  /* 0x000168040a037980 */ /* 0x0002a8000c101900 */
[----:B-1----:R-:W3:Y:S01]  /*1eab0*/  LD.E R10, [R10.64+0x16c] ;  /* 0x00016c040a0a7980 */ /* 0x002ee2000c101900 */
[----:B--2---:R-:W-:-:S05]  /*1eac0*/  IMAD.HI.U32 R2, R2, R3, RZ ;  /* 0x0000000302027227 */ /* 0x004fca00078e00ff */
[----:B---3--:R-:W-:Y:S02]  /*1ead0*/  SHF.R.U32.HI R2, RZ, R10, R2 ;  /* 0x0000000aff027219 */ /* 0x008fe40000011602 */
.L_x_554:
[----:B------:R-:W-:Y:S05]  /*1eae0*/  BSYNC B0 ;  /* 0x0000000000007941 */ /* 0x000fea0003800000 */
.L_x_553:
[----:B------:R-:W-:Y:S01]  /*1eaf0*/  MOV R10, R26 ;  /* 0x0000001a000a7202 */ /* 0x000fe20000000f00 */
[----:B------:R-:W-:Y:S01]  /*1eb00*/  IMAD.MOV.U32 R16, RZ, RZ, R20 ;  /* 0x000000ffff107224 */ /* 0x000fe200078e0014 */
[----:B------:R-:W-:Y:S01]  /*1eb10*/  MOV R11, R19 ;  /* 0x00000013000b7202 */ /* 0x000fe20000000f00 */
[-C--:B------:R-:W-:Y:S01]  /*1eb20*/  IMAD R15, R15, R2.reuse, RZ ;  /* 0x000000020f0f7224 */ /* 0x080fe200078e02ff */
[----:B------:R-:W-:Y:S01]  /*1eb30*/  SHF.R.S32.HI R18, RZ, 0x1f, R2 ;  /* 0x0000001fff127819 */ /* 0x000fe20000011402 */
[-C--:B------:R-:W-:Y:S02]  /*1eb40*/  IMAD R13, R13, R2.reuse, RZ ;  /* 0x000000020d0d7224 */ /* 0x080fe400078e02ff */
[----:B------:R-:W-:-:S04]  /*1eb50*/  IMAD.WIDE.U32 R10, R14, R2, R10 ;  /* 0x000000020e0a7225 */ /* 0x000fc800078e000a */
[----:B------:R-:W-:Y:S01]  /*1eb60*/  IMAD.WIDE.U32 R2, R12, R2, R16 ;  /* 0x000000020c027225 */ /* 0x000fe200078e0010 */
[----:B------:R-:W-:-:S03]  /*1eb70*/  LEA R32, P1, R10, R24, 0x1 ;  /* 0x000000180a207211 */ /* 0x000fc600078208ff */
[----:B------:R-:W-:Y:S01]  /*1eb80*/  IMAD R14, R14, R18, R15 ;  /* 0x000000120e0e7224 */ /* 0x000fe200078e020f */
[----:B------:R-:W-:Y:S01]  /*1eb90*/  LEA R33, P0, R2, R22, 0x1 ;  /* 0x0000001602217211 */ /* 0x000fe200078008ff */
[----:B------:R-:W-:-:S03]  /*1eba0*/  IMAD R12, R12, R18, R13 ;  /* 0x000000120c0c7224 */ /* 0x000fc600078e020d */
[----:B------:R-:W-:Y:S01]  /*1ebb0*/  IADD3 R11, R11, R14, RZ ;  /* 0x0000000e0b0b7210 */ /* 0x000fe20007ffe0ff */
[----:B------:R-:W-:-:S03]  /*1ebc0*/  IMAD.IADD R3, R3, 0x1, R12 ;  /* 0x0000000103037824 */ /* 0x000fc600078e020c */
[----:B------:R-:W-:Y:S02]  /*1ebd0*/  LEA.HI.X R30, R10, R25, R11, 0x1, P1 ;  /* 0x000000190a1e7211 */ /* 0x000fe400008f0c0b */
[----:B------:R-:W-:Y:S01]  /*1ebe0*/  LEA.HI.X R29, R2, R23, R3, 0x1, P0 ;  /* 0x00000017021d7211 */ /* 0x000fe200000f0c03 */
[----:B------:R-:W-:Y:S05]  /*1ebf0*/  BRA.DIV ~URZ, `(.L_x_555) ;  /* 0x00003e127f007947 */ /* 0x000fea000b800000 */
[----:B------:R1:W2:Y:S02]  /*1ec00*/  SHFL.IDX PT, R11, R30, RZ, 0x1c1f ;  /* 0x001c1fff1e0b7589 */ /* 0x0002a400000e0000 */
.L_x_575:
[----:B------:R-:W-:Y:S05]  /*1ec10*/  BRA.DIV ~URZ, `(.L_x_556) ;  /* 0x00003e727f007947 */ /* 0x000fea000b800000 */
[----:B------:R3:W4:Y:S04]  /*1ec20*/  SHFL.IDX PT, R10, R32, RZ, 0x1c1f ;  /* 0x001c1fff200a7589 */ /* 0x00072800000e0000 */
[----:B------:R3:W1:Y:S04]  /*1ec30*/  SHFL.IDX PT, R12, R29, RZ, 0x1c1f ;  /* 0x001c1fff1d0c7589 */ /* 0x00066800000e0000 */
[----:B------:R3:W2:Y:S02]  /*1ec40*/  SHFL.IDX PT, R2, R33, RZ, 0x1c1f ;  /* 0x001c1fff21027589 */ /* 0x0006a400000e0000 */
.L_x_576:
[----:B------:R-:W-:Y:S01]  /*1ec50*/  IMAD R28, R31, R28, RZ ;  /* 0x0000001c1f1c7224 */ /* 0x000fe200078e02ff */
[----:B------:R-:W-:Y:S01]  /*1ec60*/  BSSY B0, `(.L_x_557) ;  /* 0x0000034000007945 */ /* 0x000fe20003800000 */
[----:B------:R-:W-:Y:S01]  /*1ec70*/  CS2R R90, SRZ ;  /* 0x00000000005a7805 */ /* 0x000fe2000001ff00 */
        /* <DEDUP_REMOVED lines=13> */
[----:B-1----:R-:W-:-:S02]  /*1ed50*/  MOV R3, R12 ;  /* 0x0000000c00037202 */ /* 0x002fc40000000f00 */
[----:B------:R-:W-:Y:S05]  /*1ed60*/  @P0 BRA `(.L_x_558) ;  /* 0x0000023000000947 */ /* 0x000fea0003800000 */
[C---:B------:R-:W-:Y:S01]  /*1ed70*/  IADD3 R16, R72.reuse, 0x20, RZ ;  /* 0x0000002048107810 */ /* 0x040fe20007ffe0ff */
[----:B------:R-:W-:Y:S01]  /*1ed80*/  CS2R R22, SRZ ;  /* 0x0000000000167805 */ /* 0x000fe2000001ff00 */
[C---:B------:R-:W-:Y:S01]  /*1ed90*/  IADD3 R17, R72.reuse, 0x40, RZ ;  /* 0x0000004048117810 */ /* 0x040fe20007ffe0ff */
[----:B------:R-:W-:Y:S01]  /*1eda0*/  CS2R R20, SRZ ;  /* 0x0000000000147805 */ /* 0x000fe2000001ff00 */
[-C--:B------:R-:W-:Y:S02]  /*1edb0*/  ISETP.GE.AND P2, PT, R72, R36.reuse, PT ;  /* 0x000000244800720c */ /* 0x080fe40003f46270 */
[-C--:B------:R-:W-:Y:S02]  /*1edc0*/  ISETP.GE.AND P1, PT, R16, R36.reuse, PT ;  /* 0x000000241000720c */ /* 0x080fe40003f26270 */
[----:B------:R-:W-:-:S09]  /*1edd0*/  ISETP.GE.AND P0, PT, R17, R36, PT ;  /* 0x000000241100720c */ /* 0x000fd20003f06270 */
[----:B--2-4-:R-:W-:Y:S02]  /*1ede0*/  @!P2 IMAD.WIDE R12, R72, 0x2, R10 ;  /* 0x00000002480ca825 */ /* 0x014fe400078e020a */
[----:B------:R-:W-:Y:S02]  /*1edf0*/  @!P1 SHF.R.S32.HI R14, RZ, 0x1f, R16 ;  /* 0x0000001fff0e9819 */ /* 0x000fe40000011410 */
[----:B------:R-:W-:Y:S01]  /*1ee00*/  @!P0 SHF.R.S32.HI R15, RZ, 0x1f, R17 ;  /* 0x0000001fff0f8819 */ /* 0x000fe20000011411 */
[----:B------:R1:W5:Y:S01]  /*1ee10*/  @!P2 LD.E.128 R20, [R12.64] ;  /* 0x000000040c14a980 */ /* 0x000362000c101d00 */
        /* <DEDUP_REMOVED lines=10> */
[----:B-1----:R-:W-:-:S02]  /*1eec0*/  @!P1 LEA.HI R13, R14, R16, RZ, 0x3 ;  /* 0x000000100e0d9211 */ /* 0x002fc400078f18ff */
[----:B------:R-:W-:Y:S02]  /*1eed0*/  @!P0 LEA.HI R12, R15, R17, RZ, 0x3 ;  /* 0x000000110f0c8211 */ /* 0x000fe400078f18ff */
[----:B------:R-:W-:Y:S02]  /*1eee0*/  @!P1 LOP3.LUT R13, R13, 0xfffffff8, RZ, 0xc0, !PT ;  /* 0xfffffff80d0d9812 */ /* 0x000fe400078ec0ff */
[----:B------:R-:W-:-:S03]  /*1eef0*/  @!P0 LOP3.LUT R12, R12, 0xfffffff8, RZ, 0xc0, !PT ;  /* 0xfffffff80c0c8812 */ /* 0x000fc600078ec0ff */
[----:B------:R-:W-:-:S04]  /*1ef00*/  @!P1 IMAD.WIDE R18, R13, 0x2, R10 ;  /* 0x000000020d129825 */ /* 0x000fc800078e020a */
[C---:B------:R-:W-:Y:S01]  /*1ef10*/  @!P0 IMAD.WIDE R16, R12.reuse, 0x2, R10 ;  /* 0x000000020c108825 */ /* 0x040fe200078e020a */
[----:B------:R1:W5:Y:S03]  /*1ef20*/  @!P1 LD.E.128 R44, [R18.64] ;  /* 0x00000004122c9980 */ /* 0x000366000c101d00 */
[--C-:B------:R-:W-:Y:S01]  /*1ef30*/  @!P1 IMAD.WIDE R14, R13, 0x2, R2.reuse ;  /* 0x000000020d0e9825 */ /* 0x100fe200078e0202 */
[----:B------:R1:W5:Y:S03]  /*1ef40*/  @!P0 LD.E.128 R56, [R16.64] ;  /* 0x0000000410388980 */ /* 0x000366000c101d00 */
[--C-:B------:R-:W-:Y:S01]  /*1ef50*/  @!P0 IMAD.WIDE R10, R12, 0x2, R2.reuse ;  /* 0x000000020c0a8825 */ /* 0x100fe200078e0202 */
[----:B------:R1:W5:Y:S03]  /*1ef60*/  @!P1 LD.E.128 R48, [R14.64] ;  /* 0x000000040e309980 */ /* 0x000366000c101d00 */
[----:B------:R-:W-:Y:S01]  /*1ef70*/  @!P2 IMAD.WIDE R2, R72, 0x2, R2 ;  /* 0x000000024802a825 */ /* 0x000fe200078e0202 */
[----:B------:R1:W5:Y:S04]  /*1ef80*/  @!P0 LD.E.128 R60, [R10.64] ;  /* 0x000000040a3c8980 */ /* 0x000368000c101d00 */
[----:B------:R1:W5:Y:S02]  /*1ef90*/  @!P2 LD.E.128 R24, [R2.64] ;  /* 0x000000040218a980 */ /* 0x000364000c101d00 */
.L_x_558:
[----:B------:R-:W-:Y:S05]  /*1efa0*/  BSYNC B0 ;  /* 0x0000000000007941 */ /* 0x000fea0003800000 */
.L_x_557:
[----:B-12--5:R-:W-:Y:S01]  /*1efb0*/  IMAD.MOV.U32 R11, RZ, RZ, R58 ;  /* 0x000000ffff0b7224 */ /* 0x026fe200078e003a */
        /* <DEDUP_REMOVED lines=40> */
.L_x_577:
        /* <DEDUP_REMOVED lines=37> */
[----:B--2---:R-:W-:-:S02]  /*1f490*/  @!P1 LEA.HI R13, R14, R16, RZ, 0x3 ;  /* 0x000000100e0d9211 */ /* 0x004fc400078f18ff */
[----:B------:R-:W-:Y:S02]  /*1f4a0*/  @!P0 LEA.HI R12, R15, R17, RZ, 0x3 ;  /* 0x000000110f0c8211 */ /* 0x000fe400078f18ff */
[----:B------:R-:W-:Y:S02]  /*1f4b0*/  @!P1 LOP3.LUT R13, R13, 0xfffffff8, RZ, 0xc0, !PT ;  /* 0xfffffff80d0d9812 */ /* 0x000fe400078ec0ff */
[----:B------:R-:W-:-:S03]  /*1f4c0*/  @!P0 LOP3.LUT R12, R12, 0xfffffff8, RZ, 0xc0, !PT ;  /* 0xfffffff80c0c8812 */ /* 0x000fc600078ec0ff */
[----:B------:R-:W-:-:S04]  /*1f4d0*/  @!P1 IMAD.WIDE R18, R13, 0x2, R10 ;  /* 0x000000020d129825 */ /* 0x000fc800078e020a */
[C---:B------:R-:W-:Y:S01]  /*1f4e0*/  @!P0 IMAD.WIDE R16, R12.reuse, 0x2, R10 ;  /* 0x000000020c108825 */ /* 0x040fe200078e020a */
[----:B------:R2:W5:Y:S03]  /*1f4f0*/  @!P1 LD.E.128 R76, [R18.64] ;  /* 0x00000004124c9980 */ /* 0x000566000c101d00 */
[--C-:B-1----:R-:W-:Y:S01]  /*1f500*/  @!P1 IMAD.WIDE R14, R13, 0x2, R2.reuse ;  /* 0x000000020d0e9825 */ /* 0x102fe200078e0202 */
[----:B------:R2:W5:Y:S03]  /*1f510*/  @!P0 LD.E.128 R88, [R16.64] ;  /* 0x0000000410588980 */ /* 0x000566000c101d00 */
[--C-:B------:R-:W-:Y:S01]  /*1f520*/  @!P0 IMAD.WIDE R10, R12, 0x2, R2.reuse ;  /* 0x000000020c0a8825 */ /* 0x100fe200078e0202 */
[----:B------:R2:W5:Y:S03]  /*1f530*/  @!P1 LD.E.128 R80, [R14.64] ;  /* 0x000000040e509980 */ /* 0x000566000c101d00 */
[----:B------:R-:W-:Y:S01]  /*1f540*/  @!P2 IMAD.WIDE R2, R72, 0x2, R2 ;  /* 0x000000024802a825 */ /* 0x000fe200078e0202 */
[----:B------:R2:W5:Y:S04]  /*1f550*/  @!P0 LD.E.128 R84, [R10.64] ;  /* 0x000000040a548980 */ /* 0x000568000c101d00 */
[----:B------:R2:W5:Y:S02]  /*1f560*/  @!P2 LD.E.128 R64, [R2.64] ;  /* 0x000000040240a980 */ /* 0x000564000c101d00 */
.L_x_561:
[----:B------:R-:W-:Y:S05]  /*1f570*/  BSYNC B0 ;  /* 0x0000000000007941 */ /* 0x000fea0003800000 */
.L_x_560:
[----:B-12---:R-:W2:Y:S01]  /*1f580*/  LDL.64 R2, [R37+0x20] ;  /* 0x0000200025027983 */ /* 0x006ea20000100a00 */
[----:B------:R-:W-:-:S04]  /*1f590*/  DEPBAR.LE SB0, 0x1 ;  /* 0x000080400000791a */ /* 0x000fc80000000000 */
[----:B----4-:R-:W3:Y:S01]  /*1f5a0*/  LDL.64 R10, [R37+0x28] ;  /* 0x00002800250a7983 */ /* 0x010ee20000100a00 */
[----:B------:R-:W-:Y:S03]  /*1f5b0*/  WARPSYNC 0xffffffff ;  /* 0xffffffff00007948 */ /* 0x000fe60003800000 */
[----:B------:R-:W-:Y:S06]  /*1f5c0*/  BAR.SYNC.DEFER_BLOCKING 0x0 ;  /* 0x0000000000007b1d */ /* 0x000fec0000010000 */
[----:B--2---:R1:W2:Y:S04]  /*1f5d0*/  LD.E R12, [R2.64] ;  /* 0x00000004020c7980 */ /* 0x0042a8000c101900 */
[----:B---3--:R3:W5:Y:S01]  /*1f5e0*/  LD.E.64 R54, [R10.64] ;  /* 0x000000040a367980 */ /* 0x008762000c101b00 */
[----:B------:R-:W-:Y:S01]  /*1f5f0*/  BSSY B1, `(.L_x_562) ;  /* 0x0000192000017945 */ /* 0x000fe20003800000 */
[----:B-1---5:R-:W-:Y:S01]  /*1f600*/  IMAD.MOV.U32 R3, RZ, RZ, R88 ;  /* 0x000000ffff037224 */ /* 0x022fe200078e0058 */
[----:B------:R-:W-:Y:S01]  /*1f610*/  MOV R2, R89 ;  /* 0x0000005900027202 */ /* 0x000fe20000000f00 */
[----:B---3--:R-:W-:-:S03]  /*1f620*/  IMAD.MOV.U32 R11, RZ, RZ, R90 ;  /* 0x000000ffff0b7224 */ /* 0x008fc600078e005a */
        /* <DEDUP_REMOVED lines=13> */
[----:B------:R-:W-:Y:S02]  /*1f700*/  IMAD.MOV.U32 R10, RZ, RZ, R71 ;  /* 0x000000ffff0a7224 */ /* 0x000fe400078e0047 */
[----:B------:R-:W-:Y:S02]  /*1f710*/  IMAD.MOV.U32 R3, RZ, RZ, R84 ;  /* 0x000000ffff037224 */ /* 0x000fe400078e0054 */
[----:B------:R-:W-:Y:S01]  /*1f720*/  IMAD.MOV.U32 R2, RZ, RZ, R85 ;  /* 0x000000ffff027224 */ /* 0x000fe200078e0055 */
[----:B------:R-:W-:Y:S01]  /*1f730*/  PRMT R103, R10, 0x5410, R11 ;  /* 0x000054100a677816 */ /* 0x000fe2000000000b */
[----:B------:R-:W-:Y:S01]  /*1f740*/  IMAD.MOV.U32 R11, RZ, RZ, R86 ;  /* 0x000000ffff0b7224 */ /* 0x000fe200078e0056 */
[----:B------:R-:W-:-:S02]  /*1f750*/  MOV R10, R87 ;  /* 0x00000057000a7202 */ /* 0x000fc40000000f00 */
[----:B------:R-:W-:Y:S01]  /*1f760*/  PRMT R108, R2, 0x5410, R3 ;  /* 0x00005410026c7816 */ /* 0x000fe20000000003 */
[----:B------:R-:W-:Y:S01]  /*1f770*/  IMAD.MOV.U32 R3, RZ, RZ, R80 ;  /* 0x000000ffff037224 */ /* 0x000fe200078e0050 */
[----:B------:R-:W-:Y:S01]  /*1f780*/  PRMT R109, R10, 0x5410, R11 ;  /* 0x000054100a6d7816 */ /* 0x000fe2000000000b */
[----:B------:R-:W-:Y:S01]  /*1f790*/  IMAD.MOV.U32 R10, RZ, RZ, R83 ;  /* 0x000000ffff0a7224 */ /* 0x000fe200078e0053 */
[----:B------:R-:W-:-:S04]  /*1f7a0*/  MOV R2, R82 ;  /* 0x0000005200027202 */ /* 0x000fc80000000f00 */
[----:B------:R-:W-:Y:S01]  /*1f7b0*/  PRMT R105, R10, 0x5410, R2 ;  /* 0x000054100a697816 */ /* 0x000fe20000000002 */
[----:B------:R-:W-:Y:S01]  /*1f7c0*/  IMAD.MOV.U32 R10, RZ, RZ, R67 ;  /* 0x000000ffff0a7224 */ /* 0x000fe200078e0043 */
[----:B------:R-:W-:-:S04]  /*1f7d0*/  MOV R2, R81 ;  /* 0x0000005100027202 */ /* 0x000fc80000000f00 */
[----:B------:R-:W-:Y:S01]  /*1f7e0*/  PRMT R104, R2, 0x5410, R3 ;  /* 0x0000541002687816 */ /* 0x000fe20000000003 */
[----:B------:R-:W-:Y:S01]  /*1f7f0*/  IMAD.MOV.U32 R2, RZ, RZ, R65 ;  /* 0x000000ffff027224 */ /* 0x000fe200078e0041 */
[----:B------:R-:W-:-:S04]  /*1f800*/  MOV R3, R64 ;  /* 0x0000004000037202 */ /* 0x000fc80000000f00 */
[----:B------:R-:W-:Y:S01]  /*1f810*/  PRMT R100, R2, 0x5410, R3 ;  /* 0x0000541002647816 */ /* 0x000fe20000000003 */
[----:B--2---:R-:W-:-:S05]  /*1f820*/  IMAD R11, R12, -0x80, R28 ;  /* 0xffffff800c0b7824 */ /* 0x004fca00078e021c */
[----:B------:R-:W-:Y:S01]  /*1f830*/  IMNMX R74, R11, 0x80, PT ;  /* 0x000000800b4a7817 */ /* 0x000fe20003800200 */
[----:B------:R-:W-:-:S03]  /*1f840*/  IMAD.MOV.U32 R11, RZ, RZ, R66 ;  /* 0x000000ffff0b7224 */ /* 0x000fc600078e0042 */
[----:B------:R-:W-:Y:S02]  /*1f850*/  ISETP.GE.AND P0, PT, R73, R74, PT ;  /* 0x0000004a4900720c */ /* 0x000fe40003f06270 */
[----:B------:R-:W-:-:S11]  /*1f860*/  PRMT R101, R10, 0x5410, R11 ;  /* 0x000054100a657816 */ /* 0x000fd6000000000b */
[----:B------:R-:W-:Y:S05]  /*1f870*/  @P0 BRA `(.L_x_563) ;  /* 0x0000169000000947 */ /* 0x000fea0003800000 */
[----:B------:R-:W-:Y:S01]  /*1f880*/  ISETP.GE.AND P0, PT, R72, R36, PT ;  /* 0x000000244800720c */ /* 0x000fe20003f06270 */
[----:B------:R-:W-:-:S12]  /*1f890*/  BSSY B0, `(.L_x_564) ;  /* 0x0000071000007945 */ /* 0x000fd80003800000 */
[----:B------:R-:W-:Y:S05]  /*1f8a0*/  @P0 BRA `(.L_x_565) ;  /* 0x000006f000000947 */ /* 0x000fea0003800000 */
[----:B------:R-:W-:Y:S01]  /*1f8b0*/  LEA.HI R11, R36, R53, RZ, 0x1d ;  /* 0x00000035240b7211 */ /* 0x000fe200078fe8ff */
[----:B------:R-:W-:Y:S01]  /*1f8c0*/  IMAD.SHL.U32 R2, R73, 0x40, RZ ;  /* 0x0000004049027824 */ /* 0x000fe200078e00ff */
[----:B------:R-:W-:Y:S02]  /*1f8d0*/  LEA.HI R3, R34, R52, RZ, 0x5 ;  /* 0x0000003422037211 */ /* 0x000fe400078f28ff */
[----:B------:R-:W-:Y:S01]  /*1f8e0*/  SHF.R.S32.HI R14, RZ, 0x1f, R11 ;  /* 0x0000001fff0e7819 */ /* 0x000fe2000001140b */
[----:B------:R-:W-:Y:S01]  /*1f8f0*/  IMAD.SHL.U32 R12, R11, 0x8, RZ ;  /* 0x000000080b0c7824 */ /* 0x000fe200078e00ff */
[----:B------:R-:W-:Y:S01]  /*1f900*/  LOP3.LUT R2, R2, 0x1c0, RZ, 0xc0, !PT ;  /* 0x000001c002027812 */ /* 0x000fe200078ec0ff */
[----:B------:R-:W-:Y:S01]  /*1f910*/  IMAD.SHL.U32 R3, R3, 0x10, RZ ;  /* 0x0000001003037824 */ /* 0x000fe200078e00ff */
[----:B------:R-:W-:Y:S02]  /*1f920*/  LEA.HI R11, R14, R11, RZ, 0x3 ;  /* 0x0000000b0e0b7211 */ /* 0x000fe400078f18ff */
[----:B------:R-:W-:-:S02]  /*1f930*/  LOP3.LUT R13, R2, 0x38, R72, 0xf8, !PT ;  /* 0x00000038020d7812 */ /* 0x000fc400078ef848 */
[----:B------:R-:W-:Y:S01]  /*1f940*/  SHF.R.U32.HI R10, RZ, 0x3, R2 ;  /* 0x00000003ff0a7819 */ /* 0x000fe20000011602 */
[----:B------:R-:W-:Y:S01]  /*1f950*/  IMAD.SHL.U32 R11, R11, 0x400, RZ ;  /* 0x000004000b0b7824 */ /* 0x000fe200078e00ff */
[----:B------:R-:W-:Y:S02]  /*1f960*/  LOP3.LUT R3, R3, 0xfffffe00, RZ, 0xc0, !PT ;  /* 0xfffffe0003037812 */ /* 0x000fe400078ec0ff */
[----:B------:R-:W-:Y:S02]  /*1f970*/  LOP3.LUT R2, R2, 0x38, R12, 0xf8, !PT ;  /* 0x0000003802027812 */ /* 0x000fe400078ef80c */
[----:B------:R-:W-:Y:S02]  /*1f980*/  LOP3.LUT R13, R3, R13, R10, 0xf6, !PT ;  /* 0x0000000d030d7212 */ /* 0x000fe400078ef60a */
[----:B------:R-:W-:Y:S02]  /*1f990*/  LOP3.LUT R2, R2, R10, RZ, 0x3c, !PT ;  /* 0x0000000a02027212 */ /* 0x000fe400078e3cff */
[----:B------:R-:W-:Y:S01]  /*1f9a0*/  LOP3.LUT R10, R11, 0xffffe000, RZ, 0xc0, !PT ;  /* 0xffffe0000b0a7812 */ /* 0x000fe200078ec0ff */
[----:B------:R-:W-:-:S03]  /*1f9b0*/  IMAD.WIDE.U32 R40, R13, 0x2, R54 ;  /* 0x000000020d287825 */ /* 0x000fc600078e0036 */
[----:B------:R-:W-:Y:S02]  /*1f9c0*/  IADD3 R2, R2, R10, R3 ;  /* 0x0000000a02027210 */ /* 0x000fe40007ffe003 */
[----:B------:R-:W2:Y:S03]  /*1f9d0*/  LD.E.128 R16, [R40.64] ;  /* 0x0000000428107980 */ /* 0x000ea6000c101d00 */
[----:B------:R-:W-:-:S05]  /*1f9e0*/  IMAD.WIDE.U32 R38, R2, 0x2, R54 ;  /* 0x0000000202267825 */ /* 0x000fca00078e0036 */
[----:B------:R-:W3:Y:S01]  /*1f9f0*/  LD.E.128 R12, [R38.64] ;  /* 0x00000004260c7980 */ /* 0x000ee2000c101d00 */
[----:B------:R-:W-:Y:S02]  /*1fa00*/  SHF.R.U64 R2, R20, 0x10, R21 ;  /* 0x0000001014027819 */ /* 0x000fe40000001215 */
[----:B------:R-:W-:Y:S02]  /*1fa10*/  SHF.R.U64 R20, R24, 0x10, R25 ;  /* 0x0000001018147819 */ /* 0x000fe40000001219 */
[----:B------:R-:W-:Y:S02]  /*1fa20*/  SHF.R.U32.HI R3, RZ, 0x10, R21 ;  /* 0x00000010ff037819 */ /* 0x000fe40000011615 */
[----:B------:R-:W-:Y:S02]  /*1fa30*/  PRMT R29, R35, 0x5432, R20 ;  /* 0x00005432231d7816 */ /* 0x000fe40000000014 */
[----:B------:R-:W-:Y:S02]  /*1fa40*/  SHF.R.U64 R21, R26, 0x10, R27 ;  /* 0x000000101a157819 */ /* 0x000fe4000000121b */
[----:B------:R-:W-:-:S02]  /*1fa50*/  SHF.R.U64 R10, R22, 0x10, R23 ;  /* 0x00000010160a7819 */ /* 0x000fc40000001217 */
[----:B------:R-:W-:Y:S02]  /*1fa60*/  SHF.R.U32.HI R11, RZ, 0x10, R23 ;  /* 0x00000010ff0b7819 */ /* 0x000fe40000011617 */
[----:B------:R-:W-:Y:S02]  /*1fa70*/  SHF.R.U32.HI R23, RZ, 0x10, R25 ;  /* 0x00000010ff177819 */ /* 0x000fe40000011619 */
[----:B------:R-:W-:Y:S02]  /*1fa80*/  SHF.R.U32.HI R22, RZ, 0x10, R27 ;  /* 0x00000010ff167819 */ /* 0x000fe4000001161b */
[----:B------:R-:W-:Y:S02]  /*1fa90*/  PRMT R34, R31, 0x5432, R2 ;  /* 0x000054321f227816 */ /* 0x000fe40000000002 */
[----:B------:R-:W-:Y:S02]  /*1faa0*/  SHF.L.U32 R37, R29, 0x10, RZ ;  /* 0x000000101d257819 */ /* 0x000fe400000006ff */
[----:B------:R-:W-:-:S02]  /*1fab0*/  PRMT R28, R42, 0x5432, R21 ;  /* 0x000054322a1c7816 */ /* 0x000fc40000000015 */
[----:B------:R-:W-:Y:S01]  /*1fac0*/  PRMT R23, R35, 0x5410, R23 ;  /* 0x0000541023177816 */ /* 0x000fe20000000017 */
[----:B------:R-:W-:Y:S01]  /*1fad0*/  IMAD.U32 R35, R34, 0x10000, RZ ;  /* 0x0001000022237824 */ /* 0x000fe200078e00ff */
[----:B------:R-:W-:Y:S02]  /*1fae0*/  PRMT R27, R42, 0x5410, R22 ;  /* 0x000054102a1b7816 */ /* 0x000fe40000000016 */
[----:B------:R-:W-:Y:S02]  /*1faf0*/  LOP3.LUT R42, R29, 0xffff0000, RZ, 0xc0, !PT ;  /* 0xffff00001d2a7812 */ /* 0x000fe400078ec0ff */
[----:B------:R-:W-:Y:S02]  /*1fb00*/  PRMT R32, R31, 0x5410, R3 ;  /* 0x000054101f207816 */ /* 0x000fe40000000003 */
[C---:B------:R-:W-:Y:S02]  /*1fb10*/  PRMT R33, R43.reuse, 0x5432, R10 ;  /* 0x000054322b217816 */ /* 0x040fe4000000000a */
[----:B------:R-:W-:-:S02]  /*1fb20*/  PRMT R31, R43, 0x5410, R11 ;  /* 0x000054102b1f7816 */ /* 0x000fc4000000000b */
[----:B------:R-:W-:Y:S01]  /*1fb30*/  LOP3.LUT R29, R34, 0xffff0000, RZ, 0xc0, !PT ;  /* 0xffff0000221d7812 */ /* 0x000fe200078ec0ff */
[----:B------:R-:W-:Y:S02]  /*1fb40*/  IMAD.U32 R34, R23, 0x10000, RZ ;  /* 0x0001000017227824 */ /* 0x000fe400078e00ff */
[C---:B--2---:R-:W-:Y:S01]  /*1fb50*/  IMAD.U32 R20, R18.reuse, 0x10000, RZ ;  /* 0x0001000012147824 */ /* 0x044fe200078e00ff */
[----:B------:R-:W-:Y:S01]  /*1fb60*/  LOP3.LUT R30, R18, 0xffff0000, RZ, 0xc0, !PT ;  /* 0xffff0000121e7812 */ /* 0x000fe200078ec0ff */
[C---:B------:R-:W-:Y:S01]  /*1fb70*/  IMAD.U32 R24, R17.reuse, 0x10000, RZ ;  /* 0x0001000011187824 */ /* 0x040fe200078e00ff */
[----:B------:R-:W-:Y:S01]  /*1fb80*/  LOP3.LUT R21, R17, 0xffff0000, RZ, 0xc0, !PT ;  /* 0xffff000011157812 */ /* 0x000fe200078ec0ff */
[C---:B------:R-:W-:Y:S01]  /*1fb90*/  IMAD.U32 R26, R16.reuse, 0x10000, RZ ;  /* 0x00010000101a7824 */ /* 0x040fe200078e00ff */
[----:B------:R-:W-:Y:S01]  /*1fba0*/  LOP3.LUT R25, R16, 0xffff0000, RZ, 0xc0, !PT ;  /* 0xffff000010197812 */ /* 0x000fe200078ec0ff */
[C---:B------:R-:W-:Y:S01]  /*1fbb0*/  IMAD.U32 R22, R19.reuse, 0x10000, RZ ;  /* 0x0001000013167824 */ /* 0x040fe200078e00ff */
[----:B------:R-:W-:Y:S01]  /*1fbc0*/  LOP3.LUT R19, R19, 0xffff0000, RZ, 0xc0, !PT ;  /* 0xffff000013137812 */ /* 0x000fe200078ec0ff */
[C---:B---3--:R-:W-:Y:S01]  /*1fbd0*/  IMAD.U32 R18, R12.reuse, 0x10000, RZ ;  /* 0x000100000c127824 */ /* 0x048fe200078e00ff */
[----:B------:R-:W-:Y:S01]  /*1fbe0*/  LOP3.LUT R17, R12, 0xffff0000, RZ, 0xc0, !PT ;  /* 0xffff00000c117812 */ /* 0x000fe200078ec0ff */
[C---:B------:R-:W-:Y:S01]  /*1fbf0*/  IMAD.U32 R16, R13.reuse, 0x10000, RZ ;  /* 0x000100000d107824 */ /* 0x040fe200078e00ff */
[----:B------:R-:W-:Y:S01]  /*1fc00*/  LOP3.LUT R12, R13, 0xffff0000, RZ, 0xc0, !PT ;  /* 0xffff00000d0c7812 */ /* 0x000fe200078ec0ff */
[----:B------:R-:W-:Y:S01]  /*1fc10*/  FMUL.FTZ R13, R18, R37 ;  /* 0x00000025120d7220 */ /* 0x000fe20000410000 */
[C---:B------:R-:W-:Y:S01]  /*1fc20*/  LOP3.LUT R10, R14.reuse, 0xffff0000, RZ, 0xc0, !PT ;  /* 0xffff00000e0a7812 */ /* 0x040fe200078ec0ff */
[----:B------:R-:W-:Y:S01]  /*1fc30*/  IMAD.U32 R11, R14, 0x10000, RZ ;  /* 0x000100000e0b7824 */ /* 0x000fe200078e00ff */
[----:B------:R-:W-:Y:S01]  /*1fc40*/  LOP3.LUT R2, R15, 0xffff0000, RZ, 0xc0, !PT ;  /* 0xffff00000f027812 */ /* 0x000fe200078ec0ff */
[----:B------:R-:W-:-:S02]  /*1fc50*/  FMUL.FTZ R14, R18, R35 ;  /* 0x00000023120e7220 */ /* 0x000fc40000410000 */
[----:B------:R-:W-:Y:S02]  /*1fc60*/  FFMA.FTZ R43, R26, R35, -R13 ;  /* 0x000000231a2b7223 */ /* 0x000fe4000001080d */
[----:B------:R-:W-:Y:S02]  /*1fc70*/  FMUL.FTZ R13, R17, R42 ;  /* 0x0000002a110d7220 */ /* 0x000fe40000410000 */
[----:B------:R-:W-:Y:S02]  /*1fc80*/  IMAD.U32 R18, R32, 0x10000, RZ ;  /* 0x0001000020127824 */ /* 0x000fe400078e00ff */
[----:B------:R-:W-:Y:S02]  /*1fc90*/  IMAD.U32 R3, R15, 0x10000, RZ ;  /* 0x000100000f037824 */ /* 0x000fe400078e00ff */
[----:B------:R-:W-:Y:S02]  /*1fca0*/  FFMA.FTZ R35, R26, R37, R14 ;  /* 0x000000251a237223 */ /* 0x000fe4000001000e */
[-C--:B------:R-:W-:Y:S01]  /*1fcb0*/  FMUL.FTZ R15, R17, R29.reuse ;  /* 0x0000001d110f7220 */ /* 0x080fe20000410000 */
[----:B------:R-:W-:Y:S01]  /*1fcc0*/  LOP3.LUT R17, R23, 0xffff0000, RZ, 0xc0, !PT ;  /* 0xffff000017117812 */ /* 0x000fe200078ec0ff */
[----:B------:R-:W-:-:S02]  /*1fcd0*/  FFMA.FTZ R29, R25, R29, -R13 ;  /* 0x0000001d191d7223 */ /* 0x000fc4000001080d */
[C---:B------:R-:W-:Y:S02]  /*1fce0*/  FMUL.FTZ R14, R16.reuse, R34 ;  /* 0x00000022100e7220 */ /* 0x040fe40000410000 */
[----:B------:R-:W-:Y:S02]  /*1fcf0*/  FMUL.FTZ R13, R16, R18 ;  /* 0x00000012100d7220 */ /* 0x000fe40000410000 */
[----:B------:R-:W-:Y:S01]  /*1fd00*/  FFMA.FTZ R26, R25, R42, R15 ;  /* 0x0000002a191a7223 */ /* 0x000fe2000001000f */
[----:B------:R-:W-:Y:S01]  /*1fd10*/  LOP3.LUT R15, R32, 0xffff0000, RZ, 0xc0, !PT ;  /* 0xffff0000200f7812 */ /* 0x000fe200078ec0ff */
[C---:B------:R-:W-:Y:S01]  /*1fd20*/  FFMA.FTZ R25, R24.reuse, R18, -R14 ;  /* 0x0000001218197223 */ /* 0x040fe2000001080e */
[----:B------:R-:W-:Y:S01]  /*1fd30*/  SHF.L.U32 R18, R33, 0x10, RZ ;  /* 0x0000001021127819 */ /* 0x000fe200000006ff */
[----:B------:R-:W-:Y:S02]  /*1fd40*/  FFMA.FTZ R24, R24, R34, R13 ;  /* 0x0000002218187223 */ /* 0x000fe4000001000d */
[----:B------:R-:W-:-:S02]  /*1fd50*/  FMUL.FTZ R13, R12, R17 ;  /* 0x000000110c0d7220 */ /* 0x000fc40000410000 */
[----:B------:R-:W-:Y:S02]  /*1fd60*/  IMAD.U32 R16, R28, 0x10000, RZ ;  /* 0x000100001c107824 */ /* 0x000fe400078e00ff */
[-C--:B------:R-:W-:Y:S02]  /*1fd70*/  FMUL.FTZ R14, R12, R15.reuse ;  /* 0x0000000f0c0e7220 */ /* 0x080fe40000410000 */
[----:B------:R-:W-:Y:S02]  /*1fd80*/  FFMA.FTZ R23, R21, R15, -R13 ;  /* 0x0000000f15177223 */ /* 0x000fe4000001080d */
[----:B------:R-:W-:Y:S02]  /*1fd90*/  IMAD.U32 R32, R27, 0x10000, RZ ;  /* 0x000100001b207824 */ /* 0x000fe400078e00ff */
[----:B------:R-:W-:Y:S02]  /*1fda0*/  FMUL.FTZ R12, R11, R18 ;  /* 0x000000120b0c7220 */ /* 0x000fe40000410000 */
[----:B------:R-:W-:-:S02]  /*1fdb0*/  IMAD.U32 R15, R31, 0x10000, RZ ;  /* 0x000100001f0f7824 */ /* 0x000fc400078e00ff */
[----:B------:R-:W-:Y:S02]  /*1fdc0*/  FMUL.FTZ R13, R11, R16 ;  /* 0x000000100b0d7220 */ /* 0x000fe40000410000 */
[----:B------:R-:W-:Y:S01]  /*1fdd0*/  FFMA.FTZ R21, R21, R17, R14 ;  /* 0x0000001115157223 */ /* 0x000fe2000001000e */
[----:B------:R-:W-:Y:S01]  /*1fde0*/  LOP3.LUT R17, R28, 0xffff0000, RZ, 0xc0, !PT ;  /* 0xffff00001c117812 */ /* 0x000fe200078ec0ff */
[----:B------:R-:W-:Y:S02]  /*1fdf0*/  FMUL.FTZ R11, R3, R32 ;  /* 0x00000020030b7220 */ /* 0x000fe40000410000 */
[C---:B------:R-:W-:Y:S01]  /*1fe00*/  FFMA.FTZ R14, R20.reuse, R16, R12 ;  /* 0x00000010140e7223 */ /* 0x040fe2000001000c */
[----:B------:R-:W-:Y:S01]  /*1fe10*/  LOP3.LUT R16, R27, 0xffff0000, RZ, 0xc0, !PT ;  /* 0xffff00001b107812 */ /* 0x000fe200078ec0ff */
[----:B------:R-:W-:Y:S01]  /*1fe20*/  FFMA.FTZ R18, R20, R18, -R13 ;  /* 0x0000001214127223 */ /* 0x000fe2000001080d */
[----:B------:R-:W-:Y:S01]  /*1fe30*/  LOP3.LUT R13, R33, 0xffff0000, RZ, 0xc0, !PT ;  /* 0xffff0000210d7812 */ /* 0x000fe200078ec0ff */
[-C--:B------:R-:W-:Y:S01]  /*1fe40*/  FMUL.FTZ R3, R3, R15.reuse ;  /* 0x0000000f03037220 */ /* 0x080fe20000410000 */
[----:B------:R-:W-:Y:S01]  /*1fe50*/  LOP3.LUT R12, R31, 0xffff0000, RZ, 0xc0, !PT ;  /* 0xffff00001f0c7812 */ /* 0x000fe200078ec0ff */
[----:B------:R-:W-:-:S02]  /*1fe60*/  FFMA.FTZ R20, R22, R15, -R11 ;  /* 0x0000000f16147223 */ /* 0x000fc4000001080b */
[----:B------:R-:W-:Y:S02]  /*1fe70*/  FFMA.FTZ R15, R22, R32, R3 ;  /* 0x00000020160f7223 */ /* 0x000fe40000010003 */
[----:B------:R-:W-:Y:S02]  /*1fe80*/  FMUL.FTZ R11, R10, R17 ;  /* 0x000000110a0b7220 */ /* 0x000fe40000410000 */
[----:B------:R-:W-:Y:S02]  /*1fe90*/  FMUL.FTZ R3, R2, R16 ;  /* 0x0000001002037220 */ /* 0x000fe40000410000 */
[-C--:B------:R-:W-:Y:S02]  /*1fea0*/  FMUL.FTZ R10, R10, R13.reuse ;  /* 0x0000000d0a0a7220 */ /* 0x080fe40000410000 */
[----:B------:R-:W-:Y:S02]  /*1feb0*/  FMUL.FTZ R2, R2, R12 ;  /* 0x0000000c02027220 */ /* 0x000fe40000410000 */
[----:B------:R-:W-:Y:S01]  /*1fec0*/  FFMA.FTZ R11, R30, R13, -R11 ;  /* 0x0000000d1e0b7223 */ /* 0x000fe2000001080b */
[----:B------:R-:W-:Y:S01]  /*1fed0*/  F2FP.BF16.PACK_AB R13, R21, R24 ;  /* 0x00000018150d723e */ /* 0x000fe200000010ff */
        /* <DEDUP_REMOVED lines=8> */
[----:B------:R-:W-:Y:S02]  /*1ff60*/  F2FP.BF16.PACK_AB R14, R10, R14 ;  /* 0x0000000e0a0e723e */ /* 0x000fe400000010ff */
[----:B------:R-:W-:Y:S01]  /*1ff70*/  F2FP.BF16.PACK_AB R15, R2, R15 ;  /* 0x0000000f020f723e */ /* 0x000fe200000010ff */
[----:B------:R1:W-:Y:S04]  /*1ff80*/  ST.E.128 [R40.64], R16 ;  /* 0x0000001028007985 */ /* 0x0003e8000c101d04 */
[----:B------:R1:W-:Y:S02]  /*1ff90*/  ST.E.128 [R38.64], R12 ;  /* 0x0000000c26007985 */ /* 0x0003e4000c101d04 */
.L_x_565:
[----:B------:R-:W-:Y:S05]  /*1ffa0*/  BSYNC B0 ;  /* 0x0000000000007941 */ /* 0x000fea0003800000 */
.L_x_564:
[----:B------:R-:W-:Y:S01]  /*1ffb0*/  IADD3 R2, R72, 0x20, RZ ;  /* 0x0000002048027810 */ /* 0x000fe20007ffe0ff */
[----:B------:R-:W-:Y:S03]  /*1ffc0*/  BSSY B0, `(.L_x_566) ;  /* 0x000007a000007945 */ /* 0x000fe60003800000 */
[----:B------:R-:W-:-:S13]  /*1ffd0*/  ISETP.GE.AND P0, PT, R2, R36, PT ;  /* 0x000000240200720c */ /* 0x000fda0003f06270 */
[----:B------:R-:W-:Y:S05]  /*1ffe0*/  @P0 BRA `(.L_x_567) ;  /* 0x0000077000000947 */ /* 0x000fea0003800000 */
[----:B------:R-:W-:Y:S01]  /*1fff0*/  SHF.R.S32.HI R10, RZ, 0x1f, R2 ;  /* 0x0000001fff0a7819 */ /* 0x000fe20000011402 */
[----:B------:R-:W-:Y:S01]  /*20000*/  IMAD.SHL.U32 R11, R73, 0x40, RZ ;  /* 0x00000040490b7824 */ /* 0x000fe200078e00ff */
[----:B-1----:R-:W-:Y:S02]  /*20010*/  SHF.R.S32.HI R12, RZ, 0x1f, R52 ;  /* 0x0000001fff0c7819 */ /* 0x002fe40000011434 */
[CC--:B------:R-:W-:Y:S02]  /*20020*/  LEA.HI R3, R10.reuse, R2.reuse, RZ, 0x3 ;  /* 0x000000020a037211 */ /* 0x0c0fe400078f18ff */
[----:B------:R-:W-:Y:S02]  /*20030*/  LEA.HI R10, R10, R2, RZ, 0x6 ;  /* 0x000000020a0a7211 */ /* 0x000fe400078f30ff */
[----:B------:R-:W-:Y:S02]  /*20040*/  LOP3.LUT R2, R11, 0x1c0, RZ, 0xc0, !PT ;  /* 0x000001c00b027812 */ /* 0x000fe400078ec0ff */
[--C-:B------:R-:W-:Y:S01]  /*20050*/  SHF.R.S32.HI R11, RZ, 0x3, R3.reuse ;  /* 0x00000003ff0b7819 */ /* 0x100fe20000011403 */
[----:B------:R-:W-:Y:S01]  /*20060*/  IMAD.SHL.U32 R13, R10, 0x80, RZ ;  /* 0x000000800a0d7824 */ /* 0x000fe200078e00ff */
[----:B------:R-:W-:-:S02]  /*20070*/  LOP3.LUT R14, R2, 0x38, R3, 0xf8, !PT ;  /* 0x00000038020e7812 */ /* 0x000fc400078ef803 */
[----:B------:R-:W-:Y:S02]  /*20080*/  LEA.HI R3, R36, R11, RZ, 0x1d ;  /* 0x0000000b24037211 */ /* 0x000fe400078fe8ff */
[----:B------:R-:W-:Y:S02]  /*20090*/  LEA.HI R12, R12, R52, RZ, 0x5 ;  /* 0x000000340c0c7211 */ /* 0x000fe400078f28ff */
[----:B------:R-:W-:Y:S02]  /*200a0*/  SHF.R.S32.HI R11, RZ, 0x1f, R3 ;  /* 0x0000001fff0b7819 */ /* 0x000fe40000011403 */
[----:B------:R-:W-:Y:S01]  /*200b0*/  SHF.R.U32.HI R16, RZ, 0x3, R2 ;  /* 0x00000003ff107819 */ /* 0x000fe20000011602 */
[----:B------:R-:W-:Y:S01]  /*200c0*/  IMAD.SHL.U32 R10, R12, 0x10, RZ ;  /* 0x000000100c0a7824 */ /* 0x000fe200078e00ff */
[----:B------:R-:W-:Y:S01]  /*200d0*/  LOP3.LUT R15, R13, 0xffffe000, RZ, 0xc0, !PT ;  /* 0xffffe0000d0f7812 */ /* 0x000fe200078ec0ff */
[----:B------:R-:W-:Y:S01]  /*200e0*/  IMAD.SHL.U32 R12, R3, 0x8, RZ ;  /* 0x00000008030c7824 */ /* 0x000fe200078e00ff */
[----:B------:R-:W-:-:S02]  /*200f0*/  LEA.HI R3, R11, R3, RZ, 0x3 ;  /* 0x000000030b037211 */ /* 0x000fc400078f18ff */
[-C--:B------:R-:W-:Y:S02]  /*20100*/  LOP3.LUT R13, R14, R16.reuse, RZ, 0x3c, !PT ;  /* 0x000000100e0d7212 */ /* 0x080fe400078e3cff */
[----:B------:R-:W-:Y:S01]  /*20110*/  LOP3.LUT R11, R2, 0x38, R12, 0xf8, !PT ;  /* 0x00000038020b7812 */ /* 0x000fe200078ef80c */
[----:B------:R-:W-:Y:S01]  /*20120*/  IMAD.SHL.U32 R2, R3, 0x400, RZ ;  /* 0x0000040003027824 */ /* 0x000fe200078e00ff */
[----:B------:R-:W-:Y:S02]  /*20130*/  LOP3.LUT R10, R10, 0xfffffe00, RZ, 0xc0, !PT ;  /* 0xfffffe000a0a7812 */ /* 0x000fe400078ec0ff */
[----:B------:R-:W-:Y:S02]  /*20140*/  LOP3.LUT R3, R11, R16, RZ, 0x3c, !PT ;  /* 0x000000100b037212 */ /* 0x000fe400078e3cff */
[----:B------:R-:W-:Y:S02]  /*20150*/  LOP3.LUT R2, R2, 0xffffe000, RZ, 0xc0, !PT ;  /* 0xffffe00002027812 */ /* 0x000fe400078ec0ff */
[----:B------:R-:W-:-:S02]  /*20160*/  IADD3 R13, R13, R15, R10 ;  /* 0x0000000f0d0d7210 */ /* 0x000fc40007ffe00a */
[----:B------:R-:W-:-:S03]  /*20170*/  IADD3 R2, R3, R2, R10 ;  /* 0x0000000203027210 */ /* 0x000fc60007ffe00a */
[----:B------:R-:W-:-:S04]  /*20180*/  IMAD.WIDE.U32 R40, R13, 0x2, R54 ;  /* 0x000000020d287825 */ /* 0x000fc800078e0036 */
[----:B------:R-:W-:Y:S01]  /*20190*/  IMAD.WIDE.U32 R38, R2, 0x2, R54 ;  /* 0x0000000202267825 */ /* 0x000fe200078e0036 */
[----:B------:R-:W2:Y:S04]  /*201a0*/  LD.E.128 R16, [R40.64] ;  /* 0x0000000428107980 */ /* 0x000ea8000c101d00 */
[----:B------:R-:W3:Y:S01]  /*201b0*/  LD.E.128 R12, [R38.64] ;  /* 0x00000004260c7980 */ /* 0x000ee2000c101d00 */
[----:B------:R-:W-:Y:S02]  /*201c0*/  SHF.R.U64 R20, R48, 0x10, R49 ;  /* 0x0000001030147819 */ /* 0x000fe40000001231 */
[----:B------:R-:W-:Y:S02]  /*201d0*/  SHF.R.U64 R2, R44, 0x10, R45 ;  /* 0x000000102c027819 */ /* 0x000fe4000000122d */
[----:B------:R-:W-:-:S02]  /*201e0*/  PRMT R29, R75, 0x5432, R20 ;  /* 0x000054324b1d7816 */ /* 0x000fc40000000014 */
[----:B------:R-:W-:Y:S02]  /*201f0*/  SHF.R.U64 R21, R50, 0x10, R51 ;  /* 0x0000001032157819 */ /* 0x000fe40000001233 */
[----:B------:R-:W-:Y:S01]  /*20200*/  PRMT R34, R93, 0x5432, R2 ;  /* 0x000054325d227816 */ /* 0x000fe20000000002 */
[----:B------:R-:W-:Y:S01]  /*20210*/  IMAD.U32 R37, R29, 0x10000, RZ ;  /* 0x000100001d257824 */ /* 0x000fe200078e00ff */
[----:B------:R-:W-:Y:S02]  /*20220*/  PRMT R28, R92, 0x5432, R21 ;  /* 0x000054325c1c7816 */ /* 0x000fe40000000015 */
[----:B------:R-:W-:Y:S01]  /*20230*/  SHF.R.U32.HI R3, RZ, 0x10, R45 ;  /* 0x00000010ff037819 */ /* 0x000fe2000001162d */
[----:B------:R-:W-:Y:S01]  /*20240*/  IMAD.U32 R35, R34, 0x10000, RZ ;  /* 0x0001000022237824 */ /* 0x000fe200078e00ff */
[--C-:B------:R-:W-:Y:S02]  /*20250*/  SHF.R.U64 R10, R46, 0x10, R47.reuse ;  /* 0x000000102e0a7819 */ /* 0x100fe4000000122f */
[----:B------:R-:W-:-:S02]  /*20260*/  SHF.R.U32.HI R11, RZ, 0x10, R47 ;  /* 0x00000010ff0b7819 */ /* 0x000fc4000001162f */
[----:B------:R-:W-:Y:S02]  /*20270*/  SHF.R.U32.HI R23, RZ, 0x10, R49 ;  /* 0x00000010ff177819 */ /* 0x000fe40000011631 */
[----:B------:R-:W-:Y:S02]  /*20280*/  LOP3.LUT R42, R29, 0xffff0000, RZ, 0xc0, !PT ;  /* 0xffff00001d2a7812 */ /* 0x000fe400078ec0ff */
[----:B------:R-:W-:Y:S02]  /*20290*/  PRMT R32, R93, 0x5410, R3 ;  /* 0x000054105d207816 */ /* 0x000fe40000000003 */
[C---:B------:R-:W-:Y:S02]  /*202a0*/  PRMT R33, R94.reuse, 0x5432, R10 ;  /* 0x000054325e217816 */ /* 0x040fe4000000000a */
[----:B------:R-:W-:Y:S02]  /*202b0*/  PRMT R31, R94, 0x5410, R11 ;  /* 0x000054105e1f7816 */ /* 0x000fe4000000000b */
[----:B------:R-:W-:-:S02]  /*202c0*/  LOP3.LUT R29, R34, 0xffff0000, RZ, 0xc0, !PT ;  /* 0xffff0000221d7812 */ /* 0x000fc400078ec0ff */
[----:B------:R-:W-:Y:S02]  /*202d0*/  PRMT R23, R75, 0x5410, R23 ;  /* 0x000054104b177816 */ /* 0x000fe40000000017 */
[----:B------:R-:W-:-:S03]  /*202e0*/  SHF.R.U32.HI R22, RZ, 0x10, R51 ;  /* 0x00000010ff167819 */ /* 0x000fc60000011633 */
[C---:B------:R-:W-:Y:S01]  /*202f0*/  IMAD.U32 R34, R23.reuse, 0x10000, RZ ;  /* 0x0001000017227824 */ /* 0x040fe200078e00ff */
[----:B------:R-:W-:Y:S02]  /*20300*/  LOP3.LUT R23, R23, 0xffff0000, RZ, 0xc0, !PT ;  /* 0xffff000017177812 */ /* 0x000fe400078ec0ff */
[----:B------:R-:W-:Y:S01]  /*20310*/  PRMT R27, R92, 0x5410, R22 ;  /* 0x000054105c1b7816 */ /* 0x000fe20000000016 */
[C---:B--2---:R-:W-:Y:S01]  /*20320*/  IMAD.U32 R20, R18.reuse, 0x10000, RZ ;  /* 0x0001000012147824 */ /* 0x044fe200078e00ff */
[----:B------:R-:W-:Y:S01]  /*20330*/  LOP3.LUT R30, R18, 0xffff0000, RZ, 0xc0, !PT ;  /* 0xffff0000121e7812 */ /* 0x000fe200078ec0ff */
[C---:B------:R-:W-:Y:S01]  /*20340*/  IMAD.U32 R24, R17.reuse, 0x10000, RZ ;  /* 0x0001000011187824 */ /* 0x040fe200078e00ff */
[----:B------:R-:W-:Y:S01]  /*20350*/  LOP3.LUT R21, R17, 0xffff0000, RZ, 0xc0, !PT ;  /* 0xffff000011157812 */ /* 0x000fe200078ec0ff */
[----:B---3--:R-:W-:Y:S01]  /*20360*/  IMAD.U32 R18, R12, 0x10000, RZ ;  /* 0x000100000c127824 */ /* 0x008fe200078e00ff */
[C---:B------:R-:W-:Y:S01]  /*20370*/  LOP3.LUT R25, R16.reuse, 0xffff0000, RZ, 0xc0, !PT ;  /* 0xffff000010197812 */ /* 0x040fe200078ec0ff */
[----:B------:R-:W-:Y:S01]  /*20380*/  IMAD.U32 R26, R16, 0x10000, RZ ;  /* 0x00010000101a7824 */ /* 0x000fe200078e00ff */
        /* <DEDUP_REMOVED lines=13> */
[----:B------:R-:W-:-:S02]  /*20460*/  FMUL.FTZ R15, R17, R29 ;  /* 0x0000001d110f7220 */ /* 0x000fc40000410000 */
[C---:B------:R-:W-:Y:S02]  /*20470*/  FFMA.FTZ R37, R25.reuse, R29, -R13 ;  /* 0x0000001d19257223 */ /* 0x040fe4000001080d */
[----:B------:R-:W-:Y:S02]  /*20480*/  FMUL.FTZ R13, R16, R18 ;  /* 0x00000012100d7220 */ /* 0x000fe40000410000 */
[----:B------:R-:W-:Y:S01]  /*20490*/  FFMA.FTZ R35, R25, R42, R15 ;  /* 0x0000002a19237223 */ /* 0x000fe2000001000f */
[----:B------:R-:W-:Y:S01]  /*204a0*/  LOP3.LUT R15, R32, 0xffff0000, RZ, 0xc0, !PT ;  /* 0xffff0000200f7812 */ /* 0x000fe200078ec0ff */
[-C--:B------:R-:W-:Y:S02]  /*204b0*/  FMUL.FTZ R14, R16, R34.reuse ;  /* 0x00000022100e7220 */ /* 0x080fe40000410000 */
[----:B------:R-:W-:Y:S02]  /*204c0*/  FFMA.FTZ R26, R24, R34, R13 ;  /* 0x00000022181a7223 */ /* 0x000fe4000001000d */
[----:B------:R-:W-:-:S02]  /*204d0*/  FMUL.FTZ R13, R12, R23 ;  /* 0x000000170c0d7220 */ /* 0x000fc40000410000 */
[----:B------:R-:W-:Y:S02]  /*204e0*/  IMAD.U32 R17, R33, 0x10000, RZ ;  /* 0x0001000021117824 */ /* 0x000fe400078e00ff */
[----:B------:R-:W-:Y:S02]  /*204f0*/  IMAD.U32 R16, R28, 0x10000, RZ ;  /* 0x000100001c107824 */ /* 0x000fe400078e00ff */
[----:B------:R-:W-:Y:S02]  /*20500*/  FFMA.FTZ R29, R24, R18, -R14 ;  /* 0x00000012181d7223 */ /* 0x000fe4000001080e */
[-C--:B------:R-:W-:Y:S02]  /*20510*/  FMUL.FTZ R14, R12, R15.reuse ;  /* 0x0000000f0c0e7220 */ /* 0x080fe40000410000 */
[----:B------:R-:W-:Y:S02]  /*20520*/  FFMA.FTZ R24, R21, R15, -R13 ;  /* 0x0000000f15187223 */ /* 0x000fe4000001080d */
[----:B------:R-:W-:-:S02]  /*20530*/  IMAD.U32 R25, R27, 0x10000, RZ ;  /* 0x000100001b197824 */ /* 0x000fc400078e00ff */
[----:B------:R-:W-:Y:S02]  /*20540*/  FMUL.FTZ R12, R11, R17 ;  /* 0x000000110b0c7220 */ /* 0x000fe40000410000 */
[----:B------:R-:W-:Y:S02]  /*20550*/  IMAD.U32 R15, R31, 0x10000, RZ ;  /* 0x000100001f0f7824 */ /* 0x000fe400078e00ff */
[----:B------:R-:W-:Y:S02]  /*20560*/  FMUL.FTZ R13, R11, R16 ;  /* 0x000000100b0d7220 */ /* 0x000fe40000410000 */
[----:B------:R-:W-:Y:S01]  /*20570*/  FFMA.FTZ R23, R21, R23, R14 ;  /* 0x0000001715177223 */ /* 0x000fe2000001000e */
[----:B------:R-:W-:Y:S01]  /*20580*/  LOP3.LUT R14, R27, 0xffff0000, RZ, 0xc0, !PT ;  /* 0xffff00001b0e7812 */ /* 0x000fe200078ec0ff */
[C---:B------:R-:W-:Y:S01]  /*20590*/  IMAD.U32 R22, R19.reuse, 0x10000, RZ ;  /* 0x0001000013167824 */ /* 0x040fe200078e00ff */
[----:B------:R-:W-:Y:S01]  /*205a0*/  LOP3.LUT R19, R19, 0xffff0000, RZ, 0xc0, !PT ;  /* 0xffff000013137812 */ /* 0x000fe200078ec0ff */
[----:B------:R-:W-:-:S02]  /*205b0*/  FMUL.FTZ R11, R3, R25 ;  /* 0x00000019030b7220 */ /* 0x000fc40000410000 */
[----:B------:R-:W-:Y:S01]  /*205c0*/  FFMA.FTZ R21, R20, R16, R12 ;  /* 0x0000001014157223 */ /* 0x000fe2000001000c */
[----:B------:R-:W-:Y:S01]  /*205d0*/  LOP3.LUT R16, R28, 0xffff0000, RZ, 0xc0, !PT ;  /* 0xffff00001c107812 */ /* 0x000fe200078ec0ff */
[----:B------:R-:W-:Y:S01]  /*205e0*/  FFMA.FTZ R18, R20, R17, -R13 ;  /* 0x0000001114127223 */ /* 0x000fe2000001080d */
[----:B------:R-:W-:Y:S01]  /*205f0*/  LOP3.LUT R13, R33, 0xffff0000, RZ, 0xc0, !PT ;  /* 0xffff0000210d7812 */ /* 0x000fe200078ec0ff */
[-C--:B------:R-:W-:Y:S01]  /*20600*/  FMUL.FTZ R3, R3, R15.reuse ;  /* 0x0000000f03037220 */ /* 0x080fe20000410000 */
[----:B------:R-:W-:Y:S01]  /*20610*/  LOP3.LUT R12, R31, 0xffff0000, RZ, 0xc0, !PT ;  /* 0xffff00001f0c7812 */ /* 0x000fe200078ec0ff */
[----:B------:R-:W-:Y:S01]  /*20620*/  FFMA.FTZ R20, R22, R15, -R11 ;  /* 0x0000000f16147223 */ /* 0x000fe2000001080b */
[----:B------:R-:W-:Y:S01]  /*20630*/  F2FP.BF16.PACK_AB R17, R24, R29 ;  /* 0x0000001d1811723e */ /* 0x000fe200000010ff */
[----:B------:R-:W-:Y:S02]  /*20640*/  FFMA.FTZ R15, R22, R25, R3 ;  /* 0x00000019160f7223 */ /* 0x000fe40000010003 */
[----:B------:R-:W-:-:S02]  /*20650*/  FMUL.FTZ R11, R10, R16 ;  /* 0x000000100a0b7220 */ /* 0x000fc40000410000 */
[----:B------:R-:W-:Y:S02]  /*20660*/  FMUL.FTZ R3, R2, R14 ;  /* 0x0000000e02037220 */ /* 0x000fe40000410000 */
[-C--:B------:R-:W-:Y:S02]  /*20670*/  FMUL.FTZ R10, R10, R13.reuse ;  /* 0x0000000d0a0a7220 */ /* 0x080fe40000410000 */
[----:B------:R-:W-:Y:S02]  /*20680*/  FMUL.FTZ R2, R2, R12 ;  /* 0x0000000c02027220 */ /* 0x000fe40000410000 */
[C---:B------:R-:W-:Y:S01]  /*20690*/  FFMA.FTZ R11, R30.reuse, R13, -R11 ;  /* 0x0000000d1e0b7223 */ /* 0x040fe2000001080b */
        /* <DEDUP_REMOVED lines=10> */
[----:B------:R1:W-:Y:S04]  /*20740*/  ST.E.128 [R40.64], R16 ;  /* 0x0000001028007985 */ /* 0x0003e8000c101d04 */
[----:B------:R1:W-:Y:S02]  /*20750*/  ST.E.128 [R38.64], R12 ;  /* 0x0000000c26007985 */ /* 0x0003e4000c101d04 */
.L_x_567:
[----:B------:R-:W-:Y:S05]  /*20760*/  BSYNC B0 ;  /* 0x0000000000007941 */ /* 0x000fea0003800000 */
.L_x_566:
[----:B------:R-:W-:-:S04]  /*20770*/  IADD3 R2, R72, 0x40, RZ ;  /* 0x0000004048027810 */ /* 0x000fc80007ffe0ff */
[----:B------:R-:W-:-:S13]  /*20780*/  ISETP.GE.AND P0, PT, R2, R36, PT ;  /* 0x000000240200720c */ /* 0x000fda0003f06270 */
[----:B------:R-:W-:Y:S05]  /*20790*/  @P0 BRA `(.L_x_563) ;  /* 0x0000077000000947 */ /* 0x000fea0003800000 */
[----:B------:R-:W-:Y:S01]  /*207a0*/  SHF.R.S32.HI R11, RZ, 0x1f, R2 ;  /* 0x0000001fff0b7819 */ /* 0x000fe20000011402 */
[----:B-1----:R-:W-:Y:S01]  /*207b0*/  IMAD.SHL.U32 R13, R73, 0x40, RZ ;  /* 0x00000040490d7824 */ /* 0x002fe200078e00ff */
[----:B------:R-:W-:Y:S02]  /*207c0*/  SHF.R.S32.HI R3, RZ, 0x1f, R52 ;  /* 0x0000001fff037819 */ /* 0x000fe40000011434 */
[----:B------:R-:W-:Y:S02]  /*207d0*/  LEA.HI R10, R11, R2, RZ, 0x3 ;  /* 0x000000020b0a7211 */ /* 0x000fe400078f18ff */
[----:B------:R-:W-:Y:S02]  /*207e0*/  LEA.HI R12, R3, R52, RZ, 0x5 ;  /* 0x00000034030c7211 */ /* 0x000fe400078f28ff */
[----:B------:R-:W-:Y:S02]  /*207f0*/  LEA.HI R3, R11, R2, RZ, 0x6 ;  /* 0x000000020b037211 */ /* 0x000fe400078f30ff */
[----:B------:R-:W-:-:S02]  /*20800*/  SHF.R.S32.HI R11, RZ, 0x3, R10 ;  /* 0x00000003ff0b7819 */ /* 0x000fc4000001140a */
[----:B------:R-:W-:Y:S01]  /*20810*/  LOP3.LUT R2, R13, 0x1c0, RZ, 0xc0, !PT ;  /* 0x000001c00d027812 */ /* 0x000fe200078ec0ff */
[----:B------:R-:W-:Y:S01]  /*20820*/  IMAD.SHL.U32 R14, R3, 0x80, RZ ;  /* 0x00000080030e7824 */ /* 0x000fe200078e00ff */
[----:B------:R-:W-:Y:S01]  /*20830*/  LEA.HI R3, R36, R11, RZ, 0x1d ;  /* 0x0000000b24037211 */ /* 0x000fe200078fe8ff */
[----:B------:R-:W-:Y:S01]  /*20840*/  IMAD.SHL.U32 R13, R12, 0x10, RZ ;  /* 0x000000100c0d7824 */ /* 0x000fe200078e00ff */
[----:B------:R-:W-:Y:S02]  /*20850*/  LOP3.LUT R12, R2, 0x38, R10, 0xf8, !PT ;  /* 0x00000038020c7812 */ /* 0x000fe400078ef80a */
[----:B------:R-:W-:Y:S02]  /*20860*/  SHF.R.U32.HI R15, RZ, 0x3, R2 ;  /* 0x00000003ff0f7819 */ /* 0x000fe40000011602 */
[----:B------:R-:W-:Y:S02]  /*20870*/  SHF.R.S32.HI R11, RZ, 0x1f, R3 ;  /* 0x0000001fff0b7819 */ /* 0x000fe40000011403 */
[----:B------:R-:W-:-:S02]  /*20880*/  LOP3.LUT R10, R13, 0xfffffe00, RZ, 0xc0, !PT ;  /* 0xfffffe000d0a7812 */ /* 0x000fc400078ec0ff */
[----:B------:R-:W-:Y:S01]  /*20890*/  LOP3.LUT R13, R12, R15, RZ, 0x3c, !PT ;  /* 0x0000000f0c0d7212 */ /* 0x000fe200078e3cff */
[----:B------:R-:W-:Y:S01]  /*208a0*/  IMAD.SHL.U32 R12, R3, 0x8, RZ ;  /* 0x00000008030c7824 */ /* 0x000fe200078e00ff */
[----:B------:R-:W-:Y:S02]  /*208b0*/  LEA.HI R3, R11, R3, RZ, 0x3 ;  /* 0x000000030b037211 */ /* 0x000fe400078f18ff */
[----:B------:R-:W-:Y:S02]  /*208c0*/  LOP3.LUT R14, R14, 0xffffe000, RZ, 0xc0, !PT ;  /* 0xffffe0000e0e7812 */ /* 0x000fe400078ec0ff */
[----:B------:R-:W-:Y:S01]  /*208d0*/  LOP3.LUT R11, R2, 0x38, R12, 0xf8, !PT ;  /* 0x00000038020b7812 */ /* 0x000fe200078ef80c */
[----:B------:R-:W-:Y:S01]  /*208e0*/  IMAD.SHL.U32 R2, R3, 0x400, RZ ;  /* 0x0000040003027824 */ /* 0x000fe200078e00ff */
[----:B------:R-:W-:Y:S02]  /*208f0*/  IADD3 R13, R13, R14, R10 ;  /* 0x0000000e0d0d7210 */ /* 0x000fe40007ffe00a */
[----:B------:R-:W-:-:S02]  /*20900*/  LOP3.LUT R3, R11, R15, RZ, 0x3c, !PT ;  /* 0x0000000f0b037212 */ /* 0x000fc400078e3cff */
        /* <DEDUP_REMOVED lines=8> */
[----:B------:R-:W-:Y:S02]  /*20990*/  PRMT R29, R96, 0x5432, R20 ;  /* 0x00005432601d7816 */ /* 0x000fe40000000014 */
[----:B------:R-:W-:Y:S02]  /*209a0*/  SHF.R.U64 R21, R62, 0x10, R63 ;  /* 0x000000103e157819 */ /* 0x000fe4000000123f */
[----:B------:R-:W-:Y:S01]  /*209b0*/  PRMT R34, R98, 0x5432, R2 ;  /* 0x0000543262227816 */ /* 0x000fe20000000002 */
[----:B------:R-:W-:Y:S01]  /*209c0*/  IMAD.U32 R37, R29, 0x10000, RZ ;  /* 0x000100001d257824 */ /* 0x000fe200078e00ff */
[----:B------:R-:W-:-:S02]  /*209d0*/  PRMT R28, R97, 0x5432, R21 ;  /* 0x00005432611c7816 */ /* 0x000fc40000000015 */
[----:B------:R-:W-:Y:S01]  /*209e0*/  SHF.R.U32.HI R3, RZ, 0x10, R57 ;  /* 0x00000010ff037819 */ /* 0x000fe20000011639 */
[----:B------:R-:W-:Y:S01]  /*209f0*/  IMAD.U32 R35, R34, 0x10000, RZ ;  /* 0x0001000022237824 */ /* 0x000fe200078e00ff */
[--C-:B------:R-:W-:Y:S02]  /*20a00*/  SHF.R.U64 R10, R58, 0x10, R59.reuse ;  /* 0x000000103a0a7819 */ /* 0x100fe4000000123b */
[----:B------:R-:W-:Y:S02]  /*20a10*/  SHF.R.U32.HI R11, RZ, 0x10, R59 ;  /* 0x00000010ff0b7819 */ /* 0x000fe4000001163b */
[----:B------:R-:W-:Y:S02]  /*20a20*/  SHF.R.U32.HI R23, RZ, 0x10, R61 ;  /* 0x00000010ff177819 */ /* 0x000fe4000001163d */
[----:B------:R-:W-:Y:S02]  /*20a30*/  LOP3.LUT R42, R29, 0xffff0000, RZ, 0xc0, !PT ;  /* 0xffff00001d2a7812 */ /* 0x000fe400078ec0ff */
[----:B------:R-:W-:-:S02]  /*20a40*/  PRMT R32, R98, 0x5410, R3 ;  /* 0x0000541062207816 */ /* 0x000fc40000000003 */
[C---:B------:R-:W-:Y:S02]  /*20a50*/  PRMT R33, R99.reuse, 0x5432, R10 ;  /* 0x0000543263217816 */ /* 0x040fe4000000000a */
[----:B------:R-:W-:Y:S02]  /*20a60*/  PRMT R31, R99, 0x5410, R11 ;  /* 0x00005410631f7816 */ /* 0x000fe4000000000b */
[----:B------:R-:W-:Y:S02]  /*20a70*/  LOP3.LUT R29, R34, 0xffff0000, RZ, 0xc0, !PT ;  /* 0xffff0000221d7812 */ /* 0x000fe400078ec0ff */
        /* <DEDUP_REMOVED lines=43> */
[-C--:B------:R-:W-:Y:S02]  /*20d30*/  FMUL.FTZ R13, R11, R16.reuse ;  /* 0x000000100b0d7220 */ /* 0x080fe40000410000 */
[----:B------:R-:W-:Y:S01]  /*20d40*/  FFMA.FTZ R23, R21, R23, R14 ;  /* 0x0000001715177223 */ /* 0x000fe2000001000e */
[----:B------:R-:W-:Y:S01]  /*20d50*/  LOP3.LUT R14, R27, 0xffff0000, RZ, 0xc0, !PT ;  /* 0xffff00001b0e7812 */ /* 0x000fe200078ec0ff */
[----:B------:R-:W-:Y:S02]  /*20d60*/  FMUL.FTZ R11, R3, R25 ;  /* 0x00000019030b7220 */ /* 0x000fe40000410000 */
        /* <DEDUP_REMOVED lines=8> */
[----:B------:R-:W-:-:S02]  /*20df0*/  FFMA.FTZ R15, R22, R25, R3 ;  /* 0x00000019160f7223 */ /* 0x000fc40000010003 */
[----:B------:R-:W-:Y:S02]  /*20e00*/  FMUL.FTZ R11, R10, R16 ;  /* 0x000000100a0b7220 */ /* 0x000fe40000410000 */
        /* <DEDUP_REMOVED lines=16> */
.L_x_563:
[----:B------:R-:W-:Y:S05]  /*20f10*/  BSYNC B1 ;  /* 0x0000000000017941 */ /* 0x000fea0003800000 */
.L_x_562:
[----:B------:R-:W-:Y:S01]  /*20f20*/  IADD3 R33, R73, 0x40, RZ ;  /* 0x0000004049217810 */ /* 0x000fe20007ffe0ff */
[----:B------:R-:W-:-:S02]  /*20f30*/  IMAD.MOV.U32 R2, RZ, RZ, R112 ;  /* 0x000000ffff027224 */ /* 0x000fc400078e0070 */
[----:B------:R-:W-:Y:S01]  /*20f40*/  IMAD.MOV.U32 R3, RZ, RZ, 0x0 ;  /* 0x00000000ff037424 */ /* 0x000fe200078e00ff */
[----:B------:R-:W-:-:S13]  /*20f50*/  ISETP.GE.AND P0, PT, R33, R74, PT ;  /* 0x0000004a2100720c */ /* 0x000fda0003f06270 */
[----:B------:R-:W-:Y:S05]  /*20f60*/  @P0 RET.REL.NODEC R2 `(_ZN7cutlass13device_kernelIN5flash19enable_sm80_to_sm89INS1_16FlashAttnFwdSm80INS1_25CollectiveMainloopFwdSm80ILi8ELi1ELb0EN4cute5tupleIJNS5_1CILi128EEENS7_ILi64EEENS7_ILi192EEEEEELi192ENS_10bfloat16_tEfNS_4arch4Sm80ELb0ELb1ELb1ELb1ELb1ELb1ELb1ELb0EEENS1_21CollectiveEpilogueFwdINS6_IJS8_SA_S9_EEENS6_IJNS7_ILi1EEESI_SI_EEESC_SE_Li256ELb1ELb1ELb0ELb0EEENS1_19SingleTileSchedulerILb1ELb0ELb1ELi128EEEEEEEEEvNT_6ParamsE) ;  /* 0xfffdf09002000950 */ /* 0x000fea0003c3ffff */
[----:B------:R-:W-:Y:S01]  /*20f70*/  ISETP.GE.AND P0, PT, R72, R36, PT ;  /* 0x000000244800720c */ /* 0x000fe20003f06270 */
[----:B------:R-:W-:-:S12]  /*20f80*/  BSSY B0, `(.L_x_568) ;  /* 0x0000072000007945 */ /* 0x000fd80003800000 */
[----:B------:R-:W-:Y:S05]  /*20f90*/  @P0 BRA `(.L_x_569) ;  /* 0x0000070000000947 */ /* 0x000fea0003800000 */
[----:B------:R-:W-:Y:S01]  /*20fa0*/  SHF.R.S32.HI R3, RZ, 0x1f, R33 ;  /* 0x0000001fff037819 */ /* 0x000fe20000011421 */
[----:B------:R-:W-:Y:S01]  /*20fb0*/  IMAD.SHL.U32 R2, R33, 0x40, RZ ;  /* 0x0000004021027824 */ /* 0x000fe200078e00ff */
[----:B------:R-:W-:Y:S02]  /*20fc0*/  LEA.HI R11, R36, R53, RZ, 0x1d ;  /* 0x00000035240b7211 */ /* 0x000fe400078fe8ff */
[----:B------:R-:W-:Y:S02]  /*20fd0*/  LEA.HI R3, R3, R33, RZ, 0x3 ;  /* 0x0000002103037211 */ /* 0x000fe400078f18ff */
[----:B-1----:R-:W-:Y:S02]  /*20fe0*/  SHF.R.S32.HI R12, RZ, 0x1f, R11 ;  /* 0x0000001fff0c7819 */ /* 0x002fe4000001140b */
[----:B------:R-:W-:Y:S01]  /*20ff0*/  LOP3.LUT R2, R2, 0x1c0, RZ, 0xc0, !PT ;  /* 0x000001c002027812 */ /* 0x000fe200078ec0ff */
[----:B------:R-:W-:Y:S01]  /*21000*/  IMAD.SHL.U32 R10, R3, 0x40, RZ ;  /* 0x00000040030a7824 */ /* 0x000fe200078e00ff */
[----:B------:R-:W-:Y:S01]  /*21010*/  LEA.HI R12, R12, R11, RZ, 0x3 ;  /* 0x0000000b0c0c7211 */ /* 0x000fe200078f18ff */
[----:B------:R-:W-:Y:S01]  /*21020*/  IMAD.SHL.U32 R11, R11, 0x8, RZ ;  /* 0x000000080b0b7824 */ /* 0x000fe200078e00ff */
[----:B------:R-:W-:-:S02]  /*21030*/  LOP3.LUT R13, R2, 0x38, R72, 0xf8, !PT ;  /* 0x00000038020d7812 */ /* 0x000fc400078ef848 */
[----:B------:R-:W-:Y:S02]  /*21040*/  SHF.R.U32.HI R3, RZ, 0x3, R2 ;  /* 0x00000003ff037819 */ /* 0x000fe40000011602 */
[----:B------:R-:W-:Y:S02]  /*21050*/  LOP3.LUT R10, R10, 0xfffffe00, RZ, 0xc0, !PT ;  /* 0xfffffe000a0a7812 */ /* 0x000fe400078ec0ff */
[----:B------:R-:W-:Y:S01]  /*21060*/  LOP3.LUT R2, R2, 0x38, R11, 0xf8, !PT ;  /* 0x0000003802027812 */ /* 0x000fe200078ef80b */
[----:B------:R-:W-:Y:S01]  /*21070*/  IMAD.SHL.U32 R11, R12, 0x400, RZ ;  /* 0x000004000c0b7824 */ /* 0x000fe200078e00ff */
        /* <DEDUP_REMOVED lines=24> */
[----:B------:R-:W-:Y:S02]  /*21200*/  PRMT R23, R100, 0x5410, R23 ;  /* 0x0000541064177816 */ /* 0x000fe40000000017 */
[----:B------:R-:W-:Y:S02]  /*21210*/  LOP3.LUT R29, R35, 0xffff0000, RZ, 0xc0, !PT ;  /* 0xffff0000231d7812 */ /* 0x000fe400078ec0ff */
[----:B------:R-:W-:Y:S01]  /*21220*/  SHF.R.U32.HI R22, RZ, 0x10, R67 ;  /* 0x00000010ff167819 */ /* 0x000fe20000011643 */
[C---:B------:R-:W-:Y:S01]  /*21230*/  IMAD.U32 R35, R23.reuse, 0x10000, RZ ;  /* 0x0001000017237824 */ /* 0x040fe200078e00ff */
[----:B------:R-:W-:-:S02]  /*21240*/  LOP3.LUT R23, R23, 0xffff0000, RZ, 0xc0, !PT ;  /* 0xffff000017177812 */ /* 0x000fc400078ec0ff */
        /* <DEDUP_REMOVED lines=34> */
[-C--:B------:R-:W-:Y:S02]  /*21470*/  FFMA.FTZ R24, R21, R15.reuse, -R13 ;  /* 0x0000000f15187223 */ /* 0x080fe4000001080d */
[----:B------:R-:W-:Y:S02]  /*21480*/  FMUL.FTZ R14, R12, R15 ;  /* 0x0000000f0c0e7220 */ /* 0x000fe40000410000 */
[----:B------:R-:W-:-:S02]  /*21490*/  IMAD.U32 R25, R27, 0x10000, RZ ;  /* 0x000100001b197824 */ /* 0x000fc400078e00ff */
[----:B------:R-:W-:Y:S02]  /*214a0*/  FMUL.FTZ R13, R11, R17 ;  /* 0x000000110b0d7220 */ /* 0x000fe40000410000 */
[----:B------:R-:W-:Y:S02]  /*214b0*/  IMAD.U32 R15, R31, 0x10000, RZ ;  /* 0x000100001f0f7824 */ /* 0x000fe400078e00ff */
[-C--:B------:R-:W-:Y:S02]  /*214c0*/  FMUL.FTZ R12, R11, R16.reuse ;  /* 0x000000100b0c7220 */ /* 0x080fe40000410000 */
[----:B------:R-:W-:Y:S01]  /*214d0*/  FFMA.FTZ R23, R21, R23, R14 ;  /* 0x0000001715177223 */ /* 0x000fe2000001000e */
[----:B------:R-:W-:Y:S01]  /*214e0*/  LOP3.LUT R14, R27, 0xffff0000, RZ, 0xc0, !PT ;  /* 0xffff00001b0e7812 */ /* 0x000fe200078ec0ff */
[C---:B------:R-:W-:Y:S02]  /*214f0*/  FMUL.FTZ R11, R3.reuse, R25 ;  /* 0x00000019030b7220 */ /* 0x040fe40000410000 */
[----:B------:R-:W-:Y:S01]  /*21500*/  FFMA.FTZ R18, R20, R16, -R13 ;  /* 0x0000001014127223 */ /* 0x000fe2000001080d */
[----:B------:R-:W-:Y:S01]  /*21510*/  LOP3.LUT R16, R28, 0xffff0000, RZ, 0xc0, !PT ;  /* 0xffff00001c107812 */ /* 0x000fe200078ec0ff */
[----:B------:R-:W-:Y:S01]  /*21520*/  FFMA.FTZ R21, R20, R17, R12 ;  /* 0x0000001114157223 */ /* 0x000fe2000001000c */
        /* <DEDUP_REMOVED lines=23> */
.L_x_569:
[----:B------:R-:W-:Y:S05]  /*216a0*/  BSYNC B0 ;  /* 0x0000000000007941 */ /* 0x000fea0003800000 */
.L_x_568:
        /* <DEDUP_REMOVED lines=14> */
[----:B------:R-:W-:Y:S02]  /*21790*/  LOP3.LUT R15, R12, 0xffffe000, RZ, 0xc0, !PT ;  /* 0xffffe0000c0f7812 */ /* 0x000fe400078ec0ff */
[----:B------:R-:W-:Y:S01]  /*217a0*/  SHF.R.S32.HI R11, RZ, 0x1f, R3 ;  /* 0x0000001fff0b7819 */ /* 0x000fe20000011403 */
[----:B------:R-:W-:Y:S01]  /*217b0*/  IMAD.SHL.U32 R12, R3, 0x8, RZ ;  /* 0x00000008030c7824 */ /* 0x000fe200078e00ff */
[----:B------:R-:W-:Y:S02]  /*217c0*/  LEA.HI R13, R13, R33, RZ, 0x3 ;  /* 0x000000210d0d7211 */ /* 0x000fe400078f18ff */
[----:B------:R-:W-:Y:S02]  /*217d0*/  LEA.HI R3, R11, R3, RZ, 0x3 ;  /* 0x000000030b037211 */ /* 0x000fe400078f18ff */
[----:B------:R-:W-:Y:S01]  /*217e0*/  SHF.R.U32.HI R16, RZ, 0x3, R2 ;  /* 0x00000003ff107819 */ /* 0x000fe20000011602 */
[----:B------:R-:W-:Y:S01]  /*217f0*/  IMAD.SHL.U32 R10, R13, 0x40, RZ ;  /* 0x000000400d0a7824 */ /* 0x000fe200078e00ff */
[----:B------:R-:W-:Y:S01]  /*21800*/  LOP3.LUT R11, R2, 0x38, R12, 0xf8, !PT ;  /* 0x00000038020b7812 */ /* 0x000fe200078ef80c */
[----:B------:R-:W-:Y:S01]  /*21810*/  IMAD.SHL.U32 R2, R3, 0x400, RZ ;  /* 0x0000040003027824 */ /* 0x000fe200078e00ff */
[----:B------:R-:W-:-:S02]  /*21820*/  LOP3.LUT R13, R14, R16, RZ, 0x3c, !PT ;  /* 0x000000100e0d7212 */ /* 0x000fc400078e3cff */
[----:B------:R-:W-:Y:S02]  /*21830*/  LOP3.LUT R10, R10, 0xfffffe00, RZ, 0xc0, !PT ;  /* 0xfffffe000a0a7812 */ /* 0x000fe400078ec0ff */
[----:B------:R-:W-:Y:S02]  /*21840*/  LOP3.LUT R3, R11, R16, RZ, 0x3c, !PT ;  /* 0x000000100b037212 */ /* 0x000fe400078e3cff */
[----:B------:R-:W-:Y:S02]  /*21850*/  LOP3.LUT R2, R2, 0xffffe000, RZ, 0xc0, !PT ;  /* 0xffffe00002027812 */ /* 0x000fe400078ec0ff */
[--C-:B------:R-:W-:Y:S02]  /*21860*/  IADD3 R13, R13, R15, R10.reuse ;  /* 0x0000000f0d0d7210 */ /* 0x100fe40007ffe00a */
        /* <DEDUP_REMOVED lines=21> */
[----:B------:R-:W-:-:S02]  /*219c0*/  PRMT R23, R104, 0x5410, R23 ;  /* 0x0000541068177816 */ /* 0x000fc40000000017 */
[----:B------:R-:W-:Y:S02]  /*219d0*/  LOP3.LUT R29, R35, 0xffff0000, RZ, 0xc0, !PT ;  /* 0xffff0000231d7812 */ /* 0x000fe400078ec0ff */
[----:B------:R-:W-:Y:S01]  /*219e0*/  SHF.R.U32.HI R22, RZ, 0x10, R83 ;  /* 0x00000010ff167819 */ /* 0x000fe20000011653 */
        /* <DEDUP_REMOVED lines=39> */
[----:B------:R-:W-:Y:S02]  /*21c60*/  FMUL.FTZ R12, R11, R16 ;  /* 0x000000100b0c7220 */ /* 0x000fe40000410000 */
[C---:B------:R-:W-:Y:S01]  /*21c70*/  IMAD.U32 R22, R19.reuse, 0x10000, RZ ;  /* 0x0001000013167824 */ /* 0x040fe200078e00ff */
[----:B------:R-:W-:Y:S01]  /*21c80*/  LOP3.LUT R19, R19, 0xffff0000, RZ, 0xc0, !PT ;  /* 0xffff000013137812 */ /* 0x000fe200078ec0ff */
[----:B------:R-:W-:Y:S01]  /*21c90*/  FFMA.FTZ R23, R21, R23, R14 ;  /* 0x0000001715177223 */ /* 0x000fe2000001000e */
[----:B------:R-:W-:Y:S01]  /*21ca0*/  LOP3.LUT R14, R27, 0xffff0000, RZ, 0xc0, !PT ;  /* 0xffff00001b0e7812 */ /* 0x000fe200078ec0ff */
[----:B------:R-:W-:-:S02]  /*21cb0*/  FMUL.FTZ R11, R3, R25 ;  /* 0x00000019030b7220 */ /* 0x000fc40000410000 */
        /* <DEDUP_REMOVED lines=26> */
.L_x_571:
[----:B------:R-:W-:Y:S05]  /*21e60*/  BSYNC B0 ;  /* 0x0000000000007941 */ /* 0x000fea0003800000 */
.L_x_570:
[----:B------:R-:W-:Y:S01]  /*21e70*/  IADD3 R2, R72, 0x40, RZ ;  /* 0x0000004048027810 */ /* 0x000fe20007ffe0ff */
[----:B------:R-:W-:-:S02]  /*21e80*/  IMAD.MOV.U32 R10, RZ, RZ, R112 ;  /* 0x000000ffff0a7224 */ /* 0x000fc400078e0070 */
[----:B------:R-:W-:Y:S01]  /*21e90*/  IMAD.MOV.U32 R11, RZ, RZ, 0x0 ;  /* 0x00000000ff0b7424 */ /* 0x000fe200078e00ff */
[----:B------:R-:W-:-:S13]  /*21ea0*/  ISETP.GE.AND P0, PT, R2, R36, PT ;  /* 0x000000240200720c */ /* 0x000fda0003f06270 */
[----:B------:R-:W-:Y:S05]  /*21eb0*/  @P0 RET.REL.NODEC R10 `(_ZN7cutlass13device_kernelIN5flash19enable_sm80_to_sm89INS1_16FlashAttnFwdSm80INS1_25CollectiveMainloopFwdSm80ILi8ELi1ELb0EN4cute5tupleIJNS5_1CILi128EEENS7_ILi64EEENS7_ILi192EEEEEELi192ENS_10bfloat16_tEfNS_4arch4Sm80ELb0ELb1ELb1ELb1ELb1ELb1ELb1ELb0EEENS1_21CollectiveEpilogueFwdINS6_IJS8_SA_S9_EEENS6_IJNS7_ILi1EEESI_SI_EEESC_SE_Li256ELb1ELb1ELb0ELb0EEENS1_19SingleTileSchedulerILb1ELb0ELb1ELi128EEEEEEEEEvNT_6ParamsE) ;  /* 0xfffde1400a000950 */ /* 0x000fea0003c3ffff */
[----:B------:R-:W-:Y:S01]  /*21ec0*/  SHF.R.S32.HI R11, RZ, 0x1f, R2 ;  /* 0x0000001fff0b7819 */ /* 0x000fe20000011402 */
[----:B-1----:R-:W-:Y:S01]  /*21ed0*/  IMAD.SHL.U32 R12, R33, 0x40, RZ ;  /* 0x00000040210c7824 */ /* 0x002fe200078e00ff */
[----:B------:R-:W-:Y:S02]  /*21ee0*/  SHF.R.S32.HI R13, RZ, 0x1f, R33 ;  /* 0x0000001fff0d7819 */ /* 0x000fe40000011421 */
[CC--:B------:R-:W-:Y:S02]  /*21ef0*/  LEA.HI R10, R11.reuse, R2.reuse, RZ, 0x3 ;  /* 0x000000020b0a7211 */ /* 0x0c0fe400078f18ff */
[----:B------:R-:W-:Y:S02]  /*21f00*/  LEA.HI R11, R11, R2, RZ, 0x6 ;  /* 0x000000020b0b7211 */ /* 0x000fe400078f30ff */
[----:B------:R-:W-:Y:S02]  /*21f10*/  SHF.R.S32.HI R3, RZ, 0x3, R10 ;  /* 0x00000003ff037819 */ /* 0x000fe4000001140a */
[----:B------:R-:W-:Y:S01]  /*21f20*/  LOP3.LUT R2, R12, 0x1c0, RZ, 0xc0, !PT ;  /* 0x000001c00c027812 */ /* 0x000fe200078ec0ff */
[----:B------:R-:W-:Y:S01]  /*21f30*/  IMAD.SHL.U32 R11, R11, 0x80, RZ ;  /* 0x000000800b0b7824 */ /* 0x000fe200078e00ff */
[----:B------:R-:W-:-:S02]  /*21f40*/  LEA.HI R3, R36, R3, RZ, 0x1d ;  /* 0x0000000324037211 */ /* 0x000fc400078fe8ff */
[----:B------:R-:W-:Y:S02]  /*21f50*/  LEA.HI R12, R13, R33, RZ, 0x3 ;  /* 0x000000210d0c7211 */ /* 0x000fe400078f18ff */
[----:B------:R-:W-:Y:S02]  /*21f60*/  LOP3.LUT R14, R11, 0xffffe000, RZ, 0xc0, !PT ;  /* 0xffffe0000b0e7812 */ /* 0x000fe400078ec0ff */
[----:B------:R-:W-:Y:S02]  /*21f70*/  SHF.R.S32.HI R11, RZ, 0x1f, R3 ;  /* 0x0000001fff0b7819 */ /* 0x000fe40000011403 */
[----:B------:R-:W-:Y:S01]  /*21f80*/  LOP3.LUT R13, R2, 0x38, R10, 0xf8, !PT ;  /* 0x00000038020d7812 */ /* 0x000fe200078ef80a */
[----:B------:R-:W-:Y:S01]  /*21f90*/  IMAD.SHL.U32 R10, R12, 0x40, RZ ;  /* 0x000000400c0a7824 */ /* 0x000fe200078e00ff */
[----:B------:R-:W-:Y:S01]  /*21fa0*/  SHF.R.U32.HI R15, RZ, 0x3, R2 ;  /* 0x00000003ff0f7819 */ /* 0x000fe20000011602 */
[----:B------:R-:W-:Y:S01]  /*21fb0*/  IMAD.SHL.U32 R12, R3, 0x8, RZ ;  /* 0x00000008030c7824 */ /* 0x000fe200078e00ff */
[----:B------:R-:W-:-:S02]  /*21fc0*/  LEA.HI R3, R11, R3, RZ, 0x3 ;  /* 0x000000030b037211 */ /* 0x000fc400078f18ff */
[----:B------:R-:W-:Y:S02]  /*21fd0*/  LOP3.LUT R10, R10, 0xfffffe00, RZ, 0xc0, !PT ;  /* 0xfffffe000a0a7812 */ /* 0x000fe400078ec0ff */
[----:B------:R-:W-:Y:S01]  /*21fe0*/  LOP3.LUT R11, R2, 0x38, R12, 0xf8, !PT ;  /* 0x00000038020b7812 */ /* 0x000fe200078ef80c */
[----:B------:R-:W-:Y:S01]  /*21ff0*/  IMAD.SHL.U32 R2, R3, 0x400, RZ ;  /* 0x0000040003027824 */ /* 0x000fe200078e00ff */
[-C--:B------:R-:W-:Y:S02]  /*22000*/  LOP3.LUT R13, R13, R15.reuse, RZ, 0x3c, !PT ;  /* 0x0000000f0d0d7212 */ /* 0x080fe400078e3cff */
        /* <DEDUP_REMOVED lines=11> */
[----:B------:R-:W-:Y:S02]  /*220c0*/  SHF.R.U32.HI R11, RZ, 0x10, R91 ;  /* 0x00000010ff0b7819 */ /* 0x000fe4000001165b */
[----:B------:R-:W-:Y:S01]  /*220d0*/  PRMT R34, R110, 0x5432, R2 ;  /* 0x000054326e227816 */ /* 0x000fe20000000002 */
[----:B------:R-:W-:Y:S01]  /*220e0*/  IMAD.U32 R35, R29, 0x10000, RZ ;  /* 0x000100001d237824 */ /* 0x000fe200078e00ff */
[----:B------:R-:W-:Y:S02]  /*220f0*/  SHF.R.U32.HI R23, RZ, 0x10, R85 ;  /* 0x00000010ff177819 */ /* 0x000fe40000011655 */
[----:B------:R-:W-:Y:S02]  /*22100*/  SHF.R.U32.HI R3, RZ, 0x10, R89 ;  /* 0x00000010ff037819 */ /* 0x000fe40000011659 */
[----:B------:R-:W-:Y:S02]  /*22110*/  PRMT R31, R111, 0x5410, R11 ;  /* 0x000054106f1f7816 */ /* 0x000fe4000000000b */
[----:B------:R-:W-:-:S02]  /*22120*/  SHF.R.U64 R10, R90, 0x10, R91 ;  /* 0x000000105a0a7819 */ /* 0x000fc4000000125b */
[----:B------:R-:W-:Y:S02]  /*22130*/  LOP3.LUT R29, R29, 0xffff0000, RZ, 0xc0, !PT ;  /* 0xffff00001d1d7812 */ /* 0x000fe400078ec0ff */
[----:B------:R-:W-:Y:S02]  /*22140*/  PRMT R23, R108, 0x5410, R23 ;  /* 0x000054106c177816 */ /* 0x000fe40000000017 */
[----:B------:R-:W-:Y:S02]  /*22150*/  PRMT R32, R110, 0x5410, R3 ;  /* 0x000054106e207816 */ /* 0x000fe40000000003 */
[----:B------:R-:W-:Y:S02]  /*22160*/  PRMT R33, R111, 0x5432, R10 ;  /* 0x000054326f217816 */ /* 0x000fe4000000000a */
[--C-:B------:R-:W-:Y:S02]  /*22170*/  SHF.R.U64 R28, R86, 0x10, R87.reuse ;  /* 0x00000010561c7819 */ /* 0x100fe40000001257 */
[----:B------:R-:W-:-:S02]  /*22180*/  SHF.R.U32.HI R27, RZ, 0x10, R87 ;  /* 0x00000010ff1b7819 */ /* 0x000fc40000011657 */
[C---:B------:R-:W-:Y:S02]  /*22190*/  PRMT R28, R109.reuse, 0x5432, R28 ;  /* 0x000054326d1c7816 */ /* 0x040fe4000000001c */
        /* <DEDUP_REMOVED lines=11> */
[C---:B------:R-:W-:Y:S01]  /*22250*/  IMAD.U32 R11, R13.reuse, 0x10000, RZ ;  /* 0x000100000d0b7824 */ /* 0x040fe200078e00ff */
[----:B------:R-:W-:Y:S01]  /*22260*/  LOP3.LUT R12, R13, 0xffff0000, RZ, 0xc0, !PT ;  /* 0xffff00000d0c7812 */ /* 0x000fe200078ec0ff */
[C---:B------:R-:W-:Y:S01]  /*22270*/  IMAD.U32 R19, R34.reuse, 0x10000, RZ ;  /* 0x0001000022137824 */ /* 0x040fe200078e00ff */
[----:B------:R-:W-:Y:S01]  /*22280*/  LOP3.LUT R34, R34, 0xffff0000, RZ, 0xc0, !PT ;  /* 0xffff000022227812 */ /* 0x000fe200078ec0ff */
[----:B------:R-:W-:Y:S01]  /*22290*/  FMUL.FTZ R13, R17, R35 ;  /* 0x00000023110d7220 */ /* 0x000fe20000410000 */
[C---:B------:R-:W-:Y:S01]  /*222a0*/  LOP3.LUT R3, R14.reuse, 0xffff0000, RZ, 0xc0, !PT ;  /* 0xffff00000e037812 */ /* 0x040fe200078ec0ff */
[----:B------:R-:W-:Y:S01]  /*222b0*/  IMAD.U32 R10, R14, 0x10000, RZ ;  /* 0x000100000e0a7824 */ /* 0x000fe200078e00ff */
[----:B------:R-:W-:Y:S01]  /*222c0*/  LOP3.LUT R14, R15, 0xffff0000, RZ, 0xc0, !PT ;  /* 0xffff00000f0e7812 */ /* 0x000fe200078ec0ff */
[----:B------:R-:W-:-:S02]  /*222d0*/  FFMA.FTZ R40, R26, R19, -R13 ;  /* 0x000000131a287223 */ /* 0x000fc4000001080d */
[----:B------:R-:W-:Y:S02]  /*222e0*/  FMUL.FTZ R17, R17, R19 ;  /* 0x0000001311117220 */ /* 0x000fe40000410000 */
[----:B------:R-:W-:Y:S02]  /*222f0*/  FMUL.FTZ R13, R16, R29 ;  /* 0x0000001d100d7220 */ /* 0x000fe40000410000 */
[----:B------:R-:W-:Y:S02]  /*22300*/  IMAD.U32 R2, R15, 0x10000, RZ ;  /* 0x000100000f027824 */ /* 0x000fe400078e00ff */
[----:B------:R-:W-:Y:S02]  /*22310*/  IMAD.U32 R19, R23, 0x10000, RZ ;  /* 0x0001000017137824 */ /* 0x000fe400078e00ff */
[C---:B------:R-:W-:Y:S01]  /*22320*/  IMAD.U32 R15, R32.reuse, 0x10000, RZ ;  /* 0x00010000200f7824 */ /* 0x040fe200078e00ff */
[----:B------:R-:W-:Y:S01]  /*22330*/  LOP3.LUT R32, R32, 0xffff0000, RZ, 0xc0, !PT ;  /* 0xffff000020207812 */ /* 0x000fe200078ec0ff */
[----:B------:R-:W-:-:S02]  /*22340*/  FMUL.FTZ R16, R16, R34 ;  /* 0x0000002210107220 */ /* 0x000fc40000410000 */
[----:B------:R-:W-:Y:S02]  /*22350*/  FFMA.FTZ R34, R25, R34, -R13 ;  /* 0x0000002219227223 */ /* 0x000fe4000001080d */
[----:B------:R-:W-:Y:S01]  /*22360*/  FFMA.FTZ R35, R26, R35, R17 ;  /* 0x000000231a237223 */ /* 0x000fe20000010011 */
[----:B------:R-:W-:Y:S01]  /*22370*/  LOP3.LUT R26, R23, 0xffff0000, RZ, 0xc0, !PT ;  /* 0xffff0000171a7812 */ /* 0x000fe200078ec0ff */
[C---:B------:R-:W-:Y:S02]  /*22380*/  FMUL.FTZ R13, R11.reuse, R19 ;  /* 0x000000130b0d7220 */ /* 0x040fe40000410000 */
[----:B------:R-:W-:Y:S02]  /*22390*/  FMUL.FTZ R11, R11, R15 ;  /* 0x0000000f0b0b7220 */ /* 0x000fe40000410000 */
[----:B------:R-:W-:Y:S02]  /*223a0*/  FFMA.FTZ R29, R25, R29, R16 ;  /* 0x0000001d191d7223 */ /* 0x000fe40000010010 */
[----:B------:R-:W-:-:S02]  /*223b0*/  FFMA.FTZ R25, R24, R15, -R13 ;  /* 0x0000000f18197223 */ /* 0x000fc4000001080d */
[----:B------:R-:W-:Y:S02]  /*223c0*/  FFMA.FTZ R24, R24, R19, R11 ;  /* 0x0000001318187223 */ /* 0x000fe4000001000b */
[----:B------:R-:W-:Y:S02]  /*223d0*/  FMUL.FTZ R11, R12, R26 ;  /* 0x0000001a0c0b7220 */ /* 0x000fe40000410000 */
[C---:B------:R-:W-:Y:S01]  /*223e0*/  IMAD.U32 R17, R33.reuse, 0x10000, RZ ;  /* 0x0001000021117824 */ /* 0x040fe200078e00ff */
[----:B------:R-:W-:Y:S01]  /*223f0*/  LOP3.LUT R33, R33, 0xffff0000, RZ, 0xc0, !PT ;  /* 0xffff000021217812 */ /* 0x000fe200078ec0ff */
[C---:B------:R-:W-:Y:S01]  /*22400*/  IMAD.U32 R16, R28.reuse, 0x10000, RZ ;  /* 0x000100001c107824 */ /* 0x040fe200078e00ff */
[----:B------:R-:W-:Y:S01]  /*22410*/  LOP3.LUT R28, R28, 0xffff0000, RZ, 0xc0, !PT ;  /* 0xffff00001c1c7812 */ /* 0x000fe200078ec0ff */
[----:B------:R-:W-:Y:S02]  /*22420*/  IMAD.U32 R23, R27, 0x10000, RZ ;  /* 0x000100001b177824 */ /* 0x000fe400078e00ff */
[----:B------:R-:W-:-:S02]  /*22430*/  FMUL.FTZ R13, R12, R32 ;  /* 0x000000200c0d7220 */ /* 0x000fc40000410000 */
[----:B------:R-:W-:Y:S02]  /*22440*/  FFMA.FTZ R32, R21, R32, -R11 ;  /* 0x0000002015207223 */ /* 0x000fe4000001080b */
[C---:B------:R-:W-:Y:S02]  /*22450*/  FMUL.FTZ R12, R10.reuse, R16 ;  /* 0x000000100a0c7220 */ /* 0x040fe40000410000 */
[----:B------:R-:W-:Y:S02]  /*22460*/  FMUL.FTZ R11, R10, R17 ;  /* 0x000000110a0b7220 */ /* 0x000fe40000410000 */
[C---:B------:R-:W-:Y:S01]  /*22470*/  IMAD.U32 R15, R31.reuse, 0x10000, RZ ;  /* 0x000100001f0f7824 */ /* 0x040fe200078e00ff */
[----:B------:R-:W-:Y:S01]  /*22480*/  LOP3.LUT R31, R31, 0xffff0000, RZ, 0xc0, !PT ;  /* 0xffff00001f1f7812 */ /* 0x000fe200078ec0ff */
[C---:B------:R-:W-:Y:S02]  /*22490*/  FMUL.FTZ R10, R2.reuse, R23 ;  /* 0x00000017020a7220 */ /* 0x040fe40000410000 */
[----:B------:R-:W-:-:S02]  /*224a0*/  FMUL.FTZ R2, R2, R15 ;  /* 0x0000000f02027220 */ /* 0x000fc40000410000 */
[C---:B------:R-:W-:Y:S01]  /*224b0*/  FFMA.FTZ R19, R22.reuse, R15, -R10 ;  /* 0x0000000f16137223 */ /* 0x040fe2000001080a */
[----:B------:R-:W-:Y:S01]  /*224c0*/  LOP3.LUT R15, R27, 0xffff0000, RZ, 0xc0, !PT ;  /* 0xffff00001b0f7812 */ /* 0x000fe200078ec0ff */
[----:B------:R-:W-:Y:S02]  /*224d0*/  FFMA.FTZ R22, R22, R23, R2 ;  /* 0x0000001716167223 */ /* 0x000fe40000010002 */
[C---:B------:R-:W-:Y:S02]  /*224e0*/  FMUL.FTZ R10, R3.reuse, R28 ;  /* 0x0000001c030a7220 */ /* 0x040fe40000410000 */
[C---:B------:R-:W-:Y:S02]  /*224f0*/  FMUL.FTZ R2, R14.reuse, R15 ;  /* 0x0000000f0e027220 */ /* 0x040fe40000410000 */
[----:B------:R-:W-:Y:S02]  /*22500*/  FMUL.FTZ R3, R3, R33 ;  /* 0x0000002103037220 */ /* 0x000fe40000410000 */
[----:B------:R-:W-:-:S02]  /*22510*/  FMUL.FTZ R14, R14, R31 ;  /* 0x0000001f0e0e7220 */ /* 0x000fc40000410000 */
[----:B------:R-:W-:Y:S02]  /*22520*/  FFMA.FTZ R13, R21, R26, R13 ;  /* 0x0000001a150d7223 */ /* 0x000fe4000001000d */
[----:B------:R-:W-:Y:S01]  /*22530*/  FFMA.FTZ R21, R20, R17, -R12 ;  /* 0x0000001114157223 */ /* 0x000fe2000001080c */
[----:B------:R-:W-:Y:S01]  /*22540*/  F2FP.BF16.PACK_AB R17, R32, R25 ;  /* 0x000000192011723e */ /* 0x000fe200000010ff */
        /* <DEDUP_REMOVED lines=9> */
[----:B------:R-:W-:Y:S01]  /*225e0*/  F2FP.BF16.PACK_AB R18, R10, R21 ;  /* 0x000000150a12723e */ /* 0x000fe200000010ff */
[----:B------:R-:W-:Y:S01]  /*225f0*/  IMAD.MOV.U32 R2, RZ, RZ, R112 ;  /* 0x000000ffff027224 */ /* 0x000fe200078e0070 */
[----:B------:R-:W-:Y:S01]  /*22600*/  F2FP.BF16.PACK_AB R14, R3, R11 ;  /* 0x0000000b030e723e */ /* 0x000fe200000010ff */
[----:B------:R-:W-:Y:S01]  /*22610*/  IMAD.MOV.U32 R3, RZ, RZ, 0x0 ;  /* 0x00000000ff037424 */ /* 0x000fe200078e00ff */
[----:B------:R-:W-:Y:S01]  /*22620*/  F2FP.BF16.PACK_AB R15, R15, R22 ;  /* 0x000000160f0f723e */ /* 0x000fe200000010ff */
[----:B------:R1:W-:Y:S04]  /*22630*/  ST.E.128 [R38.64], R16 ;  /* 0x0000001026007985 */ /* 0x0003e8000c101d04 */
[----:B------:R1:W-:Y:S01]  /*22640*/  ST.E.128 [R36.64], R12 ;  /* 0x0000000c24007985 */ /* 0x0003e2000c101d04 */
[----:B------:R-:W-:Y:S05]  /*22650*/  RET.REL.NODEC R2 `(_ZN7cutlass13device_kernelIN5flash19enable_sm80_to_sm89INS1_16FlashAttnFwdSm80INS1_25CollectiveMainloopFwdSm80ILi8ELi1ELb0EN4cute5tupleIJNS5_1CILi128EEENS7_ILi64EEENS7_ILi192EEEEEELi192ENS_10bfloat16_tEfNS_4arch4Sm80ELb0ELb1ELb1ELb1ELb1ELb1ELb1ELb0EEENS1_21CollectiveEpilogueFwdINS6_IJS8_SA_S9_EEENS6_IJNS7_ILi1EEESI_SI_EEESC_SE_Li256ELb1ELb1ELb0ELb0EEENS1_19SingleTileSchedulerILb1ELb0ELb1ELi128EEEEEEEEEvNT_6ParamsE) ;  /* 0xfffdd9a002007950 */ /* 0x000fea0003c3ffff */
.L_x_524:
[----:B------:R-:W-:Y:S01]  /*22660*/  IMAD.MOV.U32 R169, RZ, RZ, R39 ;  /* 0x000000ffffa97224 */ /* 0x000fe200078e0027 */
[----:B------:R-:W-:Y:S01]  /*22670*/  MOV R3, 0x1c1f ;  /* 0x00001c1f00037802 */ /* 0x000fe20000000f00 */
[----:B------:R-:W-:Y:S01]  /*22680*/  IMAD.MOV.U32 R170, RZ, RZ, RZ ;  /* 0x000000ffffaa7224 */ /* 0x000fe200078e00ff */
[----:B------:R-:W-:-:S02]  /*22690*/  MOV R172, 0xffffffff ;  /* 0xffffffff00ac7802 */ /* 0x000fc40000000f00 */
[----:B------:R-:W-:Y:S02]  /*226a0*/  MOV R2, 0x226c0 ;  /* 0x000226c000027802 */ /* 0x000fe40000000f00 */
[----:B------:R-:W-:Y:S05]  /*226b0*/  CALL.REL.NOINC `($__internal_1_$__cuda_sm70_shflsync_idx_p) ;  /* 0x0000077000007944 */ /* 0x000fea0003c00000 */
[----:B------:R-:W-:Y:S01]  /*226c0*/  MOV R11, R171 ;  /* 0x000000ab000b7202 */ /* 0x000fe20000000f00 */
[----:B------:R-:W-:Y:S05]  /*226d0*/  BRA `(.L_x_572) ;  /* 0xffff89b000007947 */ /* 0x000fea000383ffff */
.L_x_525:
[----:B------:R-:W-:Y:S01]  /*226e0*/  IMAD.MOV.U32 R169, RZ, RZ, R44 ;  /* 0x000000ffffa97224 */ /* 0x000fe200078e002c */
[----:B------:R-:W-:Y:S01]  /*226f0*/  MOV R3, 0x1c1f ;  /* 0x00001c1f00037802 */ /* 0x000fe20000000f00 */
[----:B------:R-:W-:Y:S01]  /*22700*/  IMAD.MOV.U32 R170, RZ, RZ, RZ ;  /* 0x000000ffffaa7224 */ /* 0x000fe200078e00ff */
[----:B------:R-:W-:Y:S02]  /*22710*/  MOV R172, 0xffffffff ;  /* 0xffffffff00ac7802 */ /* 0x000fe40000000f00 */
[----:B------:R-:W-:Y:S02]  /*22720*/  MOV R2, 0x22740 ;  /* 0x0002274000027802 */ /* 0x000fe40000000f00 */
[----:B-12---:R-:W-:Y:S05]  /*22730*/  CALL.REL.NOINC `($__internal_1_$__cuda_sm70_shflsync_idx_p) ;  /* 0x000006f000007944 */ /* 0x006fea0003c00000 */
[----:B------:R-:W-:Y:S01]  /*22740*/  IMAD.MOV.U32 R169, RZ, RZ, R23 ;  /* 0x000000ffffa97224 */ /* 0x000fe200078e0017 */
[----:B------:R-:W-:Y:S01]  /*22750*/  MOV R170, RZ ;  /* 0x000000ff00aa7202 */ /* 0x000fe20000000f00 */
[----:B------:R-:W-:Y:S01]  /*22760*/  IMAD.MOV.U32 R3, RZ, RZ, 0x1c1f ;  /* 0x00001c1fff037424 */ /* 0x000fe200078e00ff */
[----:B------:R-:W-:Y:S01]  /*22770*/  MOV R172, 0xffffffff ;  /* 0xffffffff00ac7802 */ /* 0x000fe20000000f00 */
[----:B------:R-:W-:Y:S01]  /*22780*/  IMAD.MOV.U32 R10, RZ, RZ, R171 ;  /* 0x000000ffff0a7224 */ /* 0x000fe200078e00ab */
[----:B------:R-:W-:-:S02]  /*22790*/  MOV R2, 0x227b0 ;  /* 0x000227b000027802 */ /* 0x000fc40000000f00 */
[----:B------:R-:W-:Y:S05]  /*227a0*/  CALL.REL.NOINC `($__internal_1_$__cuda_sm70_shflsync_idx_p) ;  /* 0x0000068000007944 */ /* 0x000fea0003c00000 */
[----:B------:R-:W-:Y:S01]  /*227b0*/  IMAD.MOV.U32 R12, RZ, RZ, R171 ;  /* 0x000000ffff0c7224 */ /* 0x000fe200078e00ab */
[----:B------:R-:W-:Y:S01]  /*227c0*/  MOV R169, R45 ;  /* 0x0000002d00a97202 */ /* 0x000fe20000000f00 */
[----:B------:R-:W-:Y:S01]  /*227d0*/  IMAD.MOV.U32 R170, RZ, RZ, RZ ;  /* 0x000000ffffaa7224 */ /* 0x000fe200078e00ff */
[----:B------:R-:W-:Y:S01]  /*227e0*/  MOV R3, 0x1c1f ;  /* 0x00001c1f00037802 */ /* 0x000fe20000000f00 */
[----:B------:R-:W-:Y:S01]  /*227f0*/  IMAD.MOV.U32 R172, RZ, RZ, -0x1 ;  /* 0xffffffffffac7424 */ /* 0x000fe200078e00ff */
[----:B------:R-:W-:-:S02]  /*22800*/  MOV R2, 0x22820 ;  /* 0x0002282000027802 */ /* 0x000fc40000000f00 */
[----:B------:R-:W-:Y:S05]  /*22810*/  CALL.REL.NOINC `($__internal_1_$__cuda_sm70_shflsync_idx_p) ;  /* 0x0000061000007944 */ /* 0x000fea0003c00000 */
[----:B------:R-:W-:Y:S01]  /*22820*/  MOV R3, R171 ;  /* 0x000000ab00037202 */ /* 0x000fe20000000f00 */
[----:B------:R-:W-:Y:S05]  /*22830*/  BRA `(.L_x_573) ;  /* 0xffff889000007947 */ /* 0x000fea000383ffff */
.L_x_528:
[----:B------:R-:W-:Y:S01]  /*22840*/  IMAD.MOV.U32 R169, RZ, RZ, R39 ;  /* 0x000000ffffa97224 */ /* 0x000fe200078e0027 */
[----:B------:R-:W-:Y:S01]  /*22850*/  MOV R3, 0x1c1f ;  /* 0x00001c1f00037802 */ /* 0x000fe20000000f00 */
[----:B------:R-:W-:Y:S01]  /*22860*/  IMAD.MOV.U32 R170, RZ, RZ, 0x1 ;  /* 0x00000001ffaa7424 */ /* 0x000fe200078e00ff */
[----:B------:R-:W-:-:S02]  /*22870*/  MOV R172, 0xffffffff ;  /* 0xffffffff00ac7802 */ /* 0x000fc40000000f00 */
[----:B------:R-:W-:Y:S02]  /*22880*/  MOV R2, 0x228a0 ;  /* 0x000228a000027802 */ /* 0x000fe40000000f00 */
[----:B---3--:R-:W-:Y:S05]  /*22890*/  CALL.REL.NOINC `($__internal_1_$__cuda_sm70_shflsync_idx_p) ;  /* 0x0000059000007944 */ /* 0x008fea0003c00000 */
[----:B------:R-:W-:Y:S01]  /*228a0*/  IMAD.MOV.U32 R11, RZ, RZ, R171 ;  /* 0x000000ffff0b7224 */ /* 0x000fe200078e00ab */
[----:B------:R-:W-:Y:S01]  /*228b0*/  MOV R169, R44 ;  /* 0x0000002c00a97202 */ /* 0x000fe20000000f00 */
[----:B------:R-:W-:Y:S01]  /*228c0*/  IMAD.MOV.U32 R170, RZ, RZ, 0x1 ;  /* 0x00000001ffaa7424 */ /* 0x000fe200078e00ff */
[----:B------:R-:W-:Y:S01]  /*228d0*/  MOV R3, 0x1c1f ;  /* 0x00001c1f00037802 */ /* 0x000fe20000000f00 */
[----:B------:R-:W-:Y:S01]  /*228e0*/  IMAD.MOV.U32 R172, RZ, RZ, -0x1 ;  /* 0xffffffffffac7424 */ /* 0x000fe200078e00ff */
[----:B------:R-:W-:Y:S02]  /*228f0*/  MOV R2, 0x22910 ;  /* 0x0002291000027802 */ /* 0x000fe40000000f00 */
[----:B------:R-:W-:Y:S05]  /*22900*/  CALL.REL.NOINC `($__internal_1_$__cuda_sm70_shflsync_idx_p) ;  /* 0x0000052000007944 */ /* 0x000fea0003c00000 */
[----:B------:R-:W-:Y:S01]  /*22910*/  IMAD.MOV.U32 R169, RZ, RZ, R23 ;  /* 0x000000ffffa97224 */ /* 0x000fe200078e0017 */
[----:B------:R-:W-:Y:S01]  /*22920*/  MOV R170, 0x1 ;  /* 0x0000000100aa7802 */ /* 0x000fe20000000f00 */
[----:B------:R-:W-:Y:S01]  /*22930*/  IMAD.MOV.U32 R3, RZ, RZ, 0x1c1f ;  /* 0x00001c1fff037424 */ /* 0x000fe200078e00ff */
[----:B------:R-:W-:Y:S01]  /*22940*/  MOV R172, 0xffffffff ;  /* 0xffffffff00ac7802 */ /* 0x000fe20000000f00 */
[----:B------:R-:W-:Y:S01]  /*22950*/  IMAD.MOV.U32 R10, RZ, RZ, R171 ;  /* 0x000000ffff0a7224 */ /* 0x000fe200078e00ab */
[----:B------:R-:W-:-:S02]  /*22960*/  MOV R2, 0x22980 ;  /* 0x0002298000027802 */ /* 0x000fc40000000f00 */
[----:B------:R-:W-:Y:S05]  /*22970*/  CALL.REL.NOINC `($__internal_1_$__cuda_sm70_shflsync_idx_p) ;  /* 0x000004b000007944 */ /* 0x000fea0003c00000 */
        /* <DEDUP_REMOVED lines=9> */
.L_x_555:
        /* <DEDUP_REMOVED lines=8> */
.L_x_556:
        /* <DEDUP_REMOVED lines=22> */
.L_x_559:
        /* <DEDUP_REMOVED lines=14> */
[----:B------:R-:W-:Y:S01]  /*22cd0*/  IMAD.MOV.U32 R169, RZ, RZ, R29 ;  /* 0x000000ffffa97224 */ /* 0x000fe200078e001d */
[----:B------:R-:W-:Y:S01]  /*22ce0*/  MOV R3, 0x1c1f ;  /* 0x00001c1f00037802 */ /* 0x000fe20000000f00 */
[----:B------:R-:W-:Y:S01]  /*22cf0*/  IMAD.MOV.U32 R170, RZ, RZ, 0x1 ;  /* 0x00000001ffaa7424 */ /* 0x000fe200078e00ff */
[----:B------:R-:W-:Y:S01]  /*22d00*/  MOV R10, R171 ;  /* 0x000000ab000a7202 */ /* 0x000fe20000000f00 */
[----:B------:R-:W-:Y:S01]  /*22d10*/  IMAD.MOV.U32 R172, RZ, RZ, -0x1 ;  /* 0xffffffffffac7424 */ /* 0x000fe200078e00ff */
        /* <DEDUP_REMOVED lines=11> */
        .weak           $__internal_0_$__cuda_sm70_shflsync_bfly_p
        .type           $__internal_0_$__cuda_sm70_shflsync_bfly_p,@function
        .size           $__internal_0_$__cuda_sm70_shflsync_bfly_p,($__internal_1_$__cuda_sm70_shflsync_idx_p - $__internal_0_$__cuda_sm70_shflsync_bfly_p)
$__internal_0_$__cuda_sm70_shflsync_bfly_p:
[----:B------:R-:W-:Y:S02]  /*22dd0*/  MOV R25, 0xffffffff ;  /* 0xffffffff00197802 */ /* 0x000fe40000000f00 */
[----:B------:R-:W-:-:S02]  /*22de0*/  MOV R3, 0x1f ;  /* 0x0000001f00037802 */ /* 0x000fc40000000f00 */
[----:B------:R-:W-:Y:S04]  /*22df0*/  WARPSYNC R25 ;  /* 0x0000001900007348 */ /* 0x000fe80003800000 */
[----:B------:R1:W2:Y:S02]  /*22e00*/  SHFL.BFLY PT, R0, R4, R0, R3 ;  /* 0x0c00000004007389 */ /* 0x0002a400000e0003 */
[----:B-1----:R-:W-:-:S04]  /*22e10*/  MOV R3, 0x0 ;  /* 0x0000000000037802 */ /* 0x002fc80000000f00 */
[----:B--2---:R-:W-:Y:S05]  /*22e20*/  RET.REL.NODEC R2 `(_ZN7cutlass13device_kernelIN5flash19enable_sm80_to_sm89INS1_16FlashAttnFwdSm80INS1_25CollectiveMainloopFwdSm80ILi8ELi1ELb0EN4cute5tupleIJNS5_1CILi128EEENS7_ILi64EEENS7_ILi192EEEEEELi192ENS_10bfloat16_tEfNS_4arch4Sm80ELb0ELb1ELb1ELb1ELb1ELb1ELb1ELb0EEENS1_21CollectiveEpilogueFwdINS6_IJS8_SA_S9_EEENS6_IJNS7_ILi1EEESI_SI_EEESC_SE_Li256ELb1ELb1ELb0ELb0EEENS1_19SingleTileSchedulerILb1ELb0ELb1ELi128EEEEEEEEEvNT_6ParamsE) ;  /* 0xfffdd1d002007950 */ /* 0x004fea0003c3ffff */
        .weak           $__internal_1_$__cuda_sm70_shflsync_idx_p
        .type           $__internal_1_$__cuda_sm70_shflsync_idx_p,@function
        .size           $__internal_1_$__cuda_sm70_shflsync_idx_p,(.L_x_1702 - $__internal_1_$__cuda_sm70_shflsync_idx_p)
$__internal_1_$__cuda_sm70_shflsync_idx_p:
[----:B------:R-:W-:Y:S04]  /*22e30*/  WARPSYNC R172 ;  /* 0x000000ac00007348 */ /* 0x000fe80003800000 */
[----:B------:R1:W2:Y:S02]  /*22e40*/  SHFL.IDX PT, R171, R169, R170, R3 ;  /* 0x000000aaa9ab7389 */ /* 0x0002a400000e0003 */
[----:B-1----:R-:W-:-:S04]  /*22e50*/  MOV R3, 0x0 ;  /* 0x0000000000037802 */ /* 0x002fc80000000f00 */
[----:B--2---:R-:W-:Y:S05]  /*22e60*/  RET.REL.NODEC R2 `(_ZN7cutlass13device_kernelIN5flash19enable_sm80_to_sm89INS1_16FlashAttnFwdSm80INS1_25CollectiveMainloopFwdSm80ILi8ELi1ELb0EN4cute5tupleIJNS5_1CILi128EEENS7_ILi64EEENS7_ILi192EEEEEELi192ENS_10bfloat16_tEfNS_4arch4Sm80ELb0ELb1ELb1ELb1ELb1ELb1ELb1ELb0EEENS1_21CollectiveEpilogueFwdINS6_IJS8_SA_S9_EEENS6_IJNS7_ILi1EEESI_SI_EEESC_SE_Li256ELb1ELb1ELb0ELb0EEENS1_19SingleTileSchedulerILb1ELb0ELb1ELi128EEEEEEEEEvNT_6ParamsE) ;  /* 0xfffdd19002007950 */ /* 0x004fea0003c3ffff */
.L_x_578:
        /* <DEDUP_REMOVED lines=9> */
.L_x_1702:


//--------------------- .text._ZN7cutlass13device_kernelIN5flash19enable_sm80_to_sm89INS1_16FlashAttnFwdSm80INS1_25CollectiveMainloopFwdSm80ILi8ELi1ELb0EN4cute5tupleIJNS5_1CILi128EEENS7_ILi64EEENS7_ILi192EEEEEELi192ENS_10bfloat16_tEfNS_4arch4Sm80ELb1ELb0ELb1ELb0ELb1ELb0ELb1ELb0EEENS1_21CollectiveEpilogueFwdINS6_IJS8_SA_S9_EEENS6_IJNS7_ILi1EEESI_SI_EEESC_SE_Li256ELb0ELb1ELb0ELb0EEENS1_30DynamicPersistentTileSchedulerILi256ELi256ELb0ELb1ELb0EEEEEEEEEvNT_6ParamsE --------------------------
	.section	.text._ZN7cutlass13device_kernelIN5flash19enable_sm80_to_sm89INS1_16FlashAttnFwdSm80INS1_25CollectiveMainloopFwdSm80ILi8ELi1ELb0EN4cute5tupleIJNS5_1CILi128EEENS7_ILi64EEENS7_ILi192EEEEEELi192ENS_10bfloat16_tEfNS_4arch4Sm80ELb1ELb0ELb1ELb0ELb1ELb0ELb1ELb0EEENS1_21CollectiveEpilogueFwdINS6_IJS8_SA_S9_EEENS6_IJNS7_ILi1EEESI_SI_EEESC_SE_Li256ELb0ELb1ELb0ELb0EEENS1_30DynamicPersistentTileSchedulerILi256ELi256ELb0ELb1ELb0EEEEEEEEEvNT_6ParamsE,"ax",@progbits
	.sectioninfo	@"SHI_REGISTERS=255"
	.align	128
.text._ZN7cutlass13device_kernelIN5flash19enable_sm80_to_sm89INS1_16FlashAttnFwdSm80INS1_25CollectiveMainloopFwdSm80ILi8ELi1ELb0EN4cute5tupleIJNS5_1CILi128EEENS7_ILi64EEENS7_ILi192EEEEEELi192ENS_10bfloat16_tEfNS_4arch4Sm80ELb1ELb0ELb1ELb0ELb1ELb0ELb1ELb0EEENS1_21CollectiveEpilogueFwdINS6_IJS8_SA_S9_EEENS6_IJNS7_ILi1EEESI_SI_EEESC_SE_Li256ELb0ELb1ELb0ELb0EEENS1_30DynamicPersistentTileSchedulerILi256ELi256ELb0ELb1ELb0EEEEEEEEEvNT_6ParamsE:
        .type           _ZN7cutlass13device_kernelIN5flash19enable_sm80_to_sm89INS1_16FlashAttnFwdSm80INS1_25CollectiveMainloopFwdSm80ILi8ELi1ELb0EN4cute5tupleIJNS5_1CILi128EEENS7_ILi64EEENS7_ILi192EEEEEELi192ENS_10bfloat16_tEfNS_4arch4Sm80ELb1ELb0ELb1ELb0ELb1ELb0ELb1ELb0EEENS1_21CollectiveEpilogueFwdINS6_IJS8_SA_S9_EEENS6_IJNS7_ILi1EEESI_SI_EEESC_SE_Li256ELb0ELb1ELb0ELb0EEENS1_30DynamicPersistentTileSchedulerILi256ELi256ELb0ELb1ELb0EEEEEEEEEvNT_6ParamsE,@function
        .size           _ZN7cutlass13device_kernelIN5flash19enable_sm80_to_sm89INS1_16FlashAttnFwdSm80INS1_25CollectiveMainloopFwdSm80ILi8ELi1ELb0EN4cute5tupleIJNS5_1CILi128EEENS7_ILi64EEENS7_ILi192EEEEEELi192ENS_10bfloat16_tEfNS_4arch4Sm80ELb1ELb0ELb1ELb0ELb1ELb0ELb1ELb0EEENS1_21CollectiveEpilogueFwdINS6_IJS8_SA_S9_EEENS6_IJNS7_ILi1EEESI_SI_EEESC_SE_Li256ELb0ELb1ELb0ELb0EEENS1_30DynamicPersistentTileSchedulerILi256ELi256ELb0ELb1ELb0EEEEEEEEEvNT_6ParamsE,(.L_x_1706 - _ZN7cutlass13device_kernelIN5flash19enable_sm80_to_sm89INS1_16FlashAttnFwdSm80INS1_25CollectiveMainloopFwdSm80ILi8ELi1ELb0EN4cute5tupleIJNS5_1CILi128EEENS7_ILi64EEENS7_ILi192EEEEEELi192ENS_10bfloat16_tEfNS_4arch4Sm80ELb1ELb0ELb1ELb0ELb1ELb0ELb1ELb0EEENS1_21CollectiveEpilogueFwdINS6_IJS8_SA_S9_EEENS6_IJNS7_ILi1EEESI_SI_EEESC_SE_Li256ELb0ELb1ELb0ELb0EEENS1_30DynamicPersistentTileSchedulerILi256ELi256ELb0ELb1ELb0EEEEEEEEEvNT_6ParamsE)
        .other          _ZN7cutlass13device_kernelIN5flash19enable_sm80_to_sm89INS1_16FlashAttnFwdSm80INS1_25CollectiveMainloopFwdSm80ILi8ELi1ELb0EN4cute5tupleIJNS5_1CILi128EEENS7_ILi64EEENS7_ILi192EEEEEELi192ENS_10bfloat16_tEfNS_4arch4Sm80ELb1ELb0ELb1ELb0ELb1ELb0ELb1ELb0EEENS1_21CollectiveEpilogueFwdINS6_IJS8_SA_S9_EEENS6_IJNS7_ILi1EEESI_SI_EEESC_SE_Li256ELb0ELb1ELb0ELb0EEENS1_30DynamicPersistentTileSchedulerILi256ELi256ELb0ELb1ELb0EEEEEEEEEvNT_6ParamsE,@"STO_CUDA_ENTRY STV_DEFAULT"
_ZN7cutlass13device_kernelIN5flash19enable_sm80_to_sm89INS1_16FlashAttnFwdSm80INS1_25CollectiveMainloopFwdSm80ILi8ELi1ELb0EN4cute5tupleIJNS5_1CILi128EEENS7_ILi64EEENS7_ILi192EEEEEELi192ENS_10bfloat16_tEfNS_4arch4Sm80ELb1ELb0ELb1ELb0ELb1ELb0ELb1ELb0EEENS1_21CollectiveEpilogueFwdINS6_IJS8_SA_S9_EEENS6_IJNS7_ILi1EEESI_SI_EEESC_SE_Li256ELb0ELb1ELb0ELb0EEENS1_30DynamicPersistentTileSchedulerILi256ELi256ELb0ELb1ELb0EEEEEEEEEvNT_6ParamsE:
[----:B------:R-:W-:-:S03]  /*0000*/  MOV R1, c[0x0][0x28] ;  /* 0x00000a0000017a02 */ /* 0x000fc60000000f00 */
[----:B------:R-:W1:Y:S01]  /*0010*/  S2R R17, SR_TID.X ;  /* 0x0000000000117919 */ /* 0x000e620000002100 */
[----:B------:R-:W-:-:S03]  /*0020*/  IADD3 R1, R1, -0x30, RZ ;  /* 0xffffffd001017810 */ /* 0x000fc60007ffe0ff */
[----:B------:R-:W2:Y:S01]  /*0030*/  S2R R14, SR_CTAID.X ;  /* 0x00000000000e7919 */ /* 0x000ea20000002500 */
[----:B-1----:R-:W-:-:S05]  /*0040*/  SHF.R.U32.HI R2, RZ, 0x5, R17 ;  /* 0x00000005ff027819 */ /* 0x002fca0000011611 */
[----:B------:R-:W1:Y:S02]  /*0050*/  SHFL.IDX PT, R0, R2, RZ, 0x1f ;  /* 0x00001fff02007589 */ /* 0x000e6400000e0000 */
[----:B-1----:R-:W-:Y:S02]  /*0060*/  ISETP.GE.AND P0, PT, R0, 0x1, PT ;  /* 0x000000010000780c */ /* 0x002fe40003f06270 */
[----:B------:R1:W-:Y:S11]  /*0070*/  STL [R1+0x24], R0 ;  /* 0x0000240001007387 */ /* 0x0003f60000100800 */
[----:B------:R-:W-:Y:S06]  /*0080*/  @P0 BAR.ARV 0x4, 0x100 ;  /* 0x0104000000000b1d */ /* 0x000fec0000002000 */
[----:B--2---:R-:W-:-:S13]  /*0090*/  ISETP.GE.AND P0, PT, R14, c[0x0][0x538], PT ;  /* 0x00014e000e007a0c */ /* 0x004fda0003f06270 */
[----:B------:R-:W-:Y:S05]  /*00a0*/  @P0 EXIT ;  /* 0x000000000000094d */ /* 0x000fea0003800000 */
[----:B-1----:R-:W-:Y:S01]  /*00b0*/  SHF.R.S32.HI R13, RZ, 0x1f, R17 ;  /* 0x0000001fff0d7819 */ /* 0x002fe20000011411 */
[----:B------:R-:W-:Y:S01]  /*00c0*/  IMAD.MOV.U32 R188, RZ, RZ, 0x20 ;  /* 0x00000020ffbc7424 */ /* 0x000fe200078e00ff */
[----:B------:R-:W-:Y:S01]  /*00d0*/  ULDC.64 UR6, c[0x0][0x118] ;  /* 0x0000460000067ab9 */ /* 0x000fe20000000a00 */
[----:B------:R-:W-:Y:S01]  /*00e0*/  IMAD.MOV.U32 R189, RZ, RZ, 0x40 ;  /* 0x00000040ffbd7424 */ /* 0x000fe200078e00ff */
[CC--:B------:R-:W-:Y:S02]  /*00f0*/  LEA.HI R2, R13.reuse, R17.reuse, RZ, 0x4 ;  /* 0x000000110d027211 */ /* 0x0c0fe400078f20ff */
[----:B------:R-:W-:Y:S02]  /*0100*/  LEA.HI R8, R13, R17, RZ, 0x3 ;  /* 0x000000110d087211 */ /* 0x000fe400078f18ff */
[----:B------:R-:W-:Y:S02]  /*0110*/  SHF.R.S32.HI R3, RZ, 0x4, R2 ;  /* 0x00000004ff037819 */ /* 0x000fe40000011402 */
[----:B------:R-:W-:-:S02]  /*0120*/  SHF.R.S32.HI R229, RZ, 0x3, R8 ;  /* 0x00000003ffe57819 */ /* 0x000fc40000011408 */
[----:B------:R-:W-:Y:S02]  /*0130*/  LEA.HI R0, R2, R3, RZ, 0x1 ;  /* 0x0000000302007211 */ /* 0x000fe400078f08ff */
[----:B------:R-:W-:Y:S01]  /*0140*/  LEA.HI R10, R13, R17, RZ, 0x2 ;  /* 0x000000110d0a7211 */ /* 0x000fe200078f10ff */
[----:B------:R-:W-:Y:S01]  /*0150*/  IMAD.SHL.U32 R5, R229, 0x40, RZ ;  /* 0x00000040e5057824 */ /* 0x000fe200078e00ff */
[----:B------:R-:W-:Y:S02]  /*0160*/  LOP3.LUT R0, R0, 0xfffffffe, RZ, 0xc0, !PT ;  /* 0xfffffffe00007812 */ /* 0x000fe400078ec0ff */
[--C-:B------:R-:W-:Y:S02]  /*0170*/  SHF.R.S32.HI R7, RZ, 0x2, R10.reuse ;  /* 0x00000002ff077819 */ /* 0x100fe4000001140a */
[----:B------:R-:W-:Y:S01]  /*0180*/  SHF.R.S32.HI R4, RZ, 0x1f, R10 ;  /* 0x0000001fff047819 */ /* 0x000fe2000001140a */
[----:B------:R-:W-:Y:S01]  /*0190*/  IMAD.IADD R184, R3, 0x1, -R0 ;  /* 0x0000000103b87824 */ /* 0x000fe200078e0a00 */
[----:B------:R-:W-:-:S02]  /*01a0*/  LOP3.LUT R3, R8, 0xfffffff8, RZ, 0xc0, !PT ;  /* 0xfffffff808037812 */ /* 0x000fc400078ec0ff */
[----:B------:R-:W-:Y:S02]  /*01b0*/  LOP3.LUT R0, R2, 0xfffffff0, RZ, 0xc0, !PT ;  /* 0xfffffff002007812 */ /* 0x000fe400078ec0ff */
[----:B------:R-:W-:Y:S01]  /*01c0*/  LEA.HI R9, R13, R17, RZ, 0x5 ;  /* 0x000000110d097211 */ /* 0x000fe200078f28ff */
[C---:B------:R-:W-:Y:S01]  /*01d0*/  IMAD.IADD R217, R17.reuse, 0x1, -R3 ;  /* 0x0000000111d97824 */ /* 0x040fe200078e0a03 */
[----:B------:R-:W-:Y:S01]  /*01e0*/  LEA.HI R3, R4, R7, RZ, 0x3 ;  /* 0x0000000704037211 */ /* 0x000fe200078f18ff */
[----:B------:R-:W-:Y:S01]  /*01f0*/  IMAD.IADD R2, R17, 0x1, -R0 ;  /* 0x0000000111027824 */ /* 0x000fe200078e0a00 */
[----:B------:R-:W-:Y:S01]  /*0200*/  LOP3.LUT R0, R5, 0x1c0, RZ, 0xc0, !PT ;  /* 0x000001c005007812 */ /* 0x000fe200078ec0ff */
[----:B------:R-:W-:Y:S01]  /*0210*/  IMAD.SHL.U32 R206, R217, 0x8, RZ ;  /* 0x00000008d9ce7824 */ /* 0x000fe200078e00ff */
[----:B------:R-:W-:Y:S01]  /*0220*/  LOP3.LUT R3, R3, 0xfffffff8, RZ, 0xc0, !PT ;  /* 0xfffffff803037812 */ /* 0x000fe200078ec0ff */
[C---:B------:R-:W-:Y:S01]  /*0230*/  IMAD.SHL.U32 R5, R217.reuse, 0x40, RZ ;  /* 0x00000040d9057824 */ /* 0x040fe200078e00ff */
[----:B------:R-:W-:Y:S01]  /*0240*/  SHF.R.U32.HI R4, RZ, 0x3, R0 ;  /* 0x00000003ff047819 */ /* 0x000fe20000011600 */
[----:B------:R-:W-:Y:S01]  /*0250*/  IMAD R216, R217, 0x20, R229 ;  /* 0x00000020d9d87824 */ /* 0x000fe200078e02e5 */
[----:B------:R-:W-:Y:S01]  /*0260*/  LOP3.LUT R0, R0, 0x38, R206, 0xf8, !PT ;  /* 0x0000003800007812 */ /* 0x000fe200078ef8ce */
[----:B------:R-:W-:Y:S01]  /*0270*/  IMAD.IADD R7, R7, 0x1, -R3 ;  /* 0x0000000107077824 */ /* 0x000fe200078e0a03 */
[----:B------:R-:W-:-:S02]  /*0280*/  SHF.R.S32.HI R6, RZ, 0x1f, R2 ;  /* 0x0000001fff067819 */ /* 0x000fc40000011402 */
[----:B------:R-:W-:Y:S02]  /*0290*/  LOP3.LUT R11, R0, R4, RZ, 0x3c, !PT ;  /* 0x00000004000b7212 */ /* 0x000fe400078e3cff */
[----:B------:R-:W-:Y:S02]  /*02a0*/  LOP3.LUT R0, R5, 0x1c0, RZ, 0xc0, !PT ;  /* 0x000001c005007812 */ /* 0x000fe400078ec0ff */
[----:B------:R-:W-:Y:S02]  /*02b0*/  LEA.HI R187, R6, R2, RZ, 0x3 ;  /* 0x0000000206bb7211 */ /* 0x000fe400078f18ff */
[----:B------:R-:W-:Y:S02]  /*02c0*/  LOP3.LUT R6, R0, 0x8, R8, 0xf8, !PT ;  /* 0x0000000800067812 */ /* 0x000fe400078ef808 */
[----:B------:R-:W-:Y:S02]  /*02d0*/  SHF.R.U32.HI R4, RZ, 0x3, R0 ;  /* 0x00000003ff047819 */ /* 0x000fe40000011600 */
[C---:B------:R-:W-:Y:S01]  /*02e0*/  LOP3.LUT R5, R187.reuse, 0xfffffff8, RZ, 0xc0, !PT ;  /* 0xfffffff8bb057812 */ /* 0x040fe200078ec0ff */
[----:B------:R-:W-:Y:S01]  /*02f0*/  IMAD.SHL.U32 R187, R187, 0x40, RZ ;  /* 0x00000040bbbb7824 */ /* 0x000fe200078e00ff */
[----:B------:R-:W-:-:S02]  /*0300*/  LOP3.LUT R0, R9, 0xffffffe0, RZ, 0xc0, !PT ;  /* 0xffffffe009007812 */ /* 0x000fc400078ec0ff */
[----:B------:R-:W-:Y:S01]  /*0310*/  LOP3.LUT R3, R7, 0x1, RZ, 0xc0, !PT ;  /* 0x0000000107037812 */ /* 0x000fe200078ec0ff */
[----:B------:R-:W-:Y:S01]  /*0320*/  IMAD.IADD R8, R2, 0x1, -R5 ;  /* 0x0000000102087824 */ /* 0x000fe200078e0a05 */
[--C-:B------:R-:W-:Y:S01]  /*0330*/  SHF.R.S32.HI R197, RZ, 0x5, R9.reuse ;  /* 0x00000005ffc57819 */ /* 0x100fe20000011409 */
[----:B------:R-:W-:Y:S01]  /*0340*/  IMAD.IADD R16, R17, 0x1, -R0 ;  /* 0x0000000111107824 */ /* 0x000fe200078e0a00 */
[----:B------:R-:W-:Y:S02]  /*0350*/  SHF.R.S32.HI R2, RZ, 0x1f, R9 ;  /* 0x0000001fff027819 */ /* 0x000fe40000011409 */
[----:B------:R-:W-:Y:S02]  /*0360*/  ISETP.NE.U32.AND P0, PT, R3, 0x1, PT ;  /* 0x000000010300780c */ /* 0x000fe40003f05070 */
[----:B------:R-:W-:Y:S02]  /*0370*/  LOP3.LUT R3, R10, 0xfffffffc, RZ, 0xc0, !PT ;  /* 0xfffffffc0a037812 */ /* 0x000fe400078ec0ff */
[----:B------:R-:W-:Y:S01]  /*0380*/  LEA.HI R0, R2, R197, RZ, 0x3 ;  /* 0x000000c502007211 */ /* 0x000fe200078f18ff */
[----:B------:R-:W-:Y:S01]  /*0390*/  IMAD.SHL.U32 R2, R8, 0x40, RZ ;  /* 0x0000004008027824 */ /* 0x000fe200078e00ff */
[----:B------:R-:W-:-:S02]  /*03a0*/  SHF.R.S32.HI R10, RZ, 0x1f, R16 ;  /* 0x0000001fff0a7819 */ /* 0x000fc40000011410 */
[----:B------:R-:W-:Y:S01]  /*03b0*/  LOP3.LUT R12, R6, R4, RZ, 0x3c, !PT ;  /* 0x00000004060c7212 */ /* 0x000fe200078e3cff */
[----:B------:R-:W-:Y:S01]  /*03c0*/  IMAD.SHL.U32 R6, R184, 0x8, RZ ;  /* 0x00000008b8067824 */ /* 0x000fe200078e00ff */
[----:B------:R-:W-:Y:S01]  /*03d0*/  LOP3.LUT R4, R0, 0xffffff8, RZ, 0xc0, !PT ;  /* 0x0ffffff800047812 */ /* 0x000fe200078ec0ff */
[----:B------:R-:W-:Y:S01]  /*03e0*/  IMAD.IADD R0, R17, 0x1, -R3 ;  /* 0x0000000111007824 */ /* 0x000fe200078e0a03 */
[----:B------:R-:W-:Y:S01]  /*03f0*/  LEA.HI R10, R10, R16, RZ, 0x2 ;  /* 0x000000100a0a7211 */ /* 0x000fe200078f10ff */
[----:B------:R-:W-:Y:S01]  /*0400*/  IMAD R184, R184, 0x200, R12 ;  /* 0x00000200b8b87824 */ /* 0x000fe200078e020c */
[----:B------:R-:W-:Y:S01]  /*0410*/  LOP3.LUT R2, R2, 0x1c0, RZ, 0xc0, !PT ;  /* 0x000001c002027812 */ /* 0x000fe200078ec0ff */
[C---:B------:R-:W-:Y:S01]  /*0420*/  IMAD.IADD R4, R197.reuse, 0x1, -R4 ;  /* 0x00000001c5047824 */ /* 0x040fe200078e0a04 */
[----:B------:R-:W-:Y:S01]  /*0430*/  SHF.R.S32.HI R3, RZ, 0x2, R10 ;  /* 0x00000002ff037819 */ /* 0x000fe2000001140a */
[----:B------:R-:W-:Y:S01]  /*0440*/  IMAD.SHL.U32 R197, R197, 0x400, RZ ;  /* 0x00000400c5c57824 */ /* 0x000fe200078e00ff */
[----:B------:R-:W-:-:S02]  /*0450*/  LOP3.LUT R6, R2, 0x8, R6, 0xf8, !PT ;  /* 0x0000000802067812 */ /* 0x000fc400078ef806 */
[----:B------:R-:W-:Y:S01]  /*0460*/  SHF.R.U32.HI R5, RZ, 0x3, R2 ;  /* 0x00000003ff057819 */ /* 0x000fe20000011602 */
[----:B------:R-:W-:Y:S01]  /*0470*/  IMAD R15, R4, 0x10, R3 ;  /* 0x00000010040f7824 */ /* 0x000fe200078e0203 */
[----:B------:R-:W-:Y:S01]  /*0480*/  LEA.HI R2, R0, R0, RZ, 0x1 ;  /* 0x0000000000027211 */ /* 0x000fe200078f08ff */
[----:B------:R-:W-:Y:S01]  /*0490*/  IMAD.SHL.U32 R3, R7, 0x40, RZ ;  /* 0x0000004007037824 */ /* 0x000fe200078e00ff */
[----:B------:R-:W-:Y:S02]  /*04a0*/  LOP3.LUT R5, R6, R5, RZ, 0x3c, !PT ;  /* 0x0000000506057212 */ /* 0x000fe400078e3cff */
[----:B------:R-:W-:Y:S01]  /*04b0*/  LOP3.LUT R2, R2, 0x1ffffffe, RZ, 0xc0, !PT ;  /* 0x1ffffffe02027812 */ /* 0x000fe200078ec0ff */
[----:B------:R-:W-:Y:S01]  /*04c0*/  STL [R1+0x28], R15 ;  /* 0x0000280f01007387 */ /* 0x000fe20000100800 */
[----:B------:R-:W-:Y:S02]  /*04d0*/  LOP3.LUT R3, R3, 0x1c0, RZ, 0xc0, !PT ;  /* 0x000001c003037812 */ /* 0x000fe400078ec0ff */
[----:B------:R-:W-:Y:S01]  /*04e0*/  LOP3.LUT R187, R187, 0xfffffe00, RZ, 0xc0, !PT ;  /* 0xfffffe00bbbb7812 */ /* 0x000fe200078ec0ff */
[C---:B------:R-:W-:Y:S01]  /*04f0*/  IMAD.IADD R6, R0.reuse, 0x1, -R2 ;  /* 0x0000000100067824 */ /* 0x040fe200078e0a02 */
[----:B------:R-:W-:Y:S01]  /*0500*/  R2P PR, R7, 0x6 ;  /* 0x0000000607007804 */ /* 0x000fe20000000000 */
[----:B------:R-:W-:Y:S01]  /*0510*/  IMAD R2, R0, 0x2, R197 ;  /* 0x0000000200027824 */ /* 0x000fe200078e02c5 */
[----:B------:R-:W-:Y:S01]  /*0520*/  LEA.HI R0, R3, R3, RZ, 0x1d ;  /* 0x0000000303007211 */ /* 0x000fe200078fe8ff */
[----:B------:R-:W-:Y:S01]  /*0530*/  STL [R1], R14 ;  /* 0x0000000e01007387 */ /* 0x000fe20000100800 */
[----:B------:R-:W-:Y:S01]  /*0540*/  IADD3 R207, R206, 0x40, RZ ;  /* 0x00000040cecf7810 */ /* 0x000fe20007ffe0ff */
[----:B------:R-:W-:Y:S01]  /*0550*/  IMAD R232, R6, 0x8, R15 ;  /* 0x0000000806e87824 */ /* 0x000fe200078e020f */
[----:B------:R-:W-:Y:S01]  /*0560*/  IADD3 R197, R5, R187, R197 ;  /* 0x000000bb05c57210 */ /* 0x000fe20007ffe0c5 */
[----:B------:R-:W-:Y:S01]  /*0570*/  IMAD.IADD R4, R2, 0x1, R0 ;  /* 0x0000000102047824 */ /* 0x000fe200078e0200 */
[----:B------:R-:W-:-:S02]  /*0580*/  LEA.HI R0, R13, R17, RZ, 0x7 ;  /* 0x000000110d007211 */ /* 0x000fc400078f38ff */
[----:B------:R-:W-:Y:S02]  /*0590*/  LOP3.LUT R187, R5, R187, RZ, 0xfc, !PT ;  /* 0x000000bb05bb7212 */ /* 0x000fe400078efcff */
[----:B------:R-:W-:Y:S02]  /*05a0*/  SHF.R.S32.HI R0, RZ, 0x7, R0 ;  /* 0x00000007ff007819 */ /* 0x000fe40000011400 */
[----:B------:R-:W-:Y:S02]  /*05b0*/  LOP3.LUT R0, R10, 0x7ffffffc, RZ, 0xc0, !PT ;  /* 0x7ffffffc0a007812 */ /* 0x000fe400078ec0ff */
[----:B------:R-:W-:Y:S02]  /*05c0*/  SHF.R.S32.HI R2, RZ, 0x1f, R206 ;  /* 0x0000001fff027819 */ /* 0x000fe400000114ce */
[----:B------:R-:W-:Y:S01]  /*05d0*/  SHF.R.S32.HI R5, RZ, 0x1f, R207 ;  /* 0x0000001fff057819 */ /* 0x000fe200000114cf */
[----:B------:R-:W-:Y:S01]  /*05e0*/  IMAD.IADD R2, R16, 0x1, -R0 ;  /* 0x0000000110027824 */ /* 0x000fe200078e0a00 */
[----:B------:R-:W-:-:S02]  /*05f0*/  IADD3 R208, R206, 0x80, RZ ;  /* 0x00000080ced07810 */ /* 0x000fc40007ffe0ff */
[----:B------:R-:W-:Y:S01]  /*0600*/  SEL R0, R188, 0xffffffe0, !P1 ;  /* 0xffffffe0bc007807 */ /* 0x000fe20004800000 */
[----:B------:R-:W-:Y:S01]  /*0610*/  IMAD.SHL.U32 R233, R2, 0x2, RZ ;  /* 0x0000000202e97824 */ /* 0x000fe200078e00ff */
[----:B------:R-:W-:Y:S02]  /*0620*/  LEA R5, R4, 0x80, 0x1 ;  /* 0x0000008004057811 */ /* 0x000fe400078e08ff */
[----:B------:R-:W-:Y:S02]  /*0630*/  SHF.R.S32.HI R3, RZ, 0x1f, R208 ;  /* 0x0000001fff037819 */ /* 0x000fe400000114d0 */
[----:B------:R-:W-:Y:S01]  /*0640*/  SEL R3, R189, 0xffffffc0, !P2 ;  /* 0xffffffc0bd037807 */ /* 0x000fe20005000000 */
[C---:B------:R-:W-:Y:S01]  /*0650*/  IMAD.IADD R4, R5.reuse, 0x1, R0 ;  /* 0x0000000105047824 */ /* 0x040fe200078e0200 */
[----:B------:R-:W-:Y:S01]  /*0660*/  STL [R1+0x4], R5 ;  /* 0x0000040501007387 */ /* 0x000fe20000100800 */
[C---:B------:R-:W-:Y:S02]  /*0670*/  IADD3 R2, R5.reuse, -0x10, RZ ;  /* 0xfffffff005027810 */ /* 0x040fe40007ffe0ff */
[C---:B------:R-:W-:Y:S01]  /*0680*/  IMAD.IADD R6, R5.reuse, 0x1, R3 ;  /* 0x0000000105067824 */ /* 0x040fe200078e0203 */
[----:B------:R1:W-:Y:S01]  /*0690*/  STL [R1+0x10], R4 ;  /* 0x0000100401007387 */ /* 0x0003e20000100800 */
[----:B------:R-:W-:-:S02]  /*06a0*/  @P0 IADD3 R2, R5, 0x10, RZ ;  /* 0x0000001005020810 */ /* 0x000fc40007ffe0ff */
[----:B------:R-:W-:Y:S01]  /*06b0*/  LEA.HI R9, R13, R17, RZ, 0x6 ;  /* 0x000000110d097211 */ /* 0x000fe200078f30ff */
[----:B------:R-:W-:Y:S01]  /*06c0*/  STL [R1+0x20], R6 ;  /* 0x0000200601007387 */ /* 0x000fe20000100800 */
[----:B------:R-:W-:Y:S01]  /*06d0*/  LOP3.LUT P4, RZ, R8, 0x2, RZ, 0xc0, !PT ;  /* 0x0000000208ff7812 */ /* 0x000fe2000788c0ff */
[----:B------:R-:W-:Y:S01]  /*06e0*/  IMAD.IADD R0, R0, 0x1, R2 ;  /* 0x0000000100007824 */ /* 0x000fe200078e0202 */
[----:B------:R-:W-:Y:S01]  /*06f0*/  LOP3.LUT P3, RZ, R8, 0x4, RZ, 0xc0, !PT ;  /* 0x0000000408ff7812 */ /* 0x000fe2000786c0ff */
[----:B------:R-:W-:Y:S01]  /*0700*/  IMAD.SHL.U32 R9, R9, 0x8, RZ ;  /* 0x0000000809097824 */ /* 0x000fe200078e00ff */
[----:B------:R-:W-:Y:S02]  /*0710*/  SEL R188, R188, 0xffffffe0, !P4 ;  /* 0xffffffe0bcbc7807 */ /* 0x000fe40006000000 */
[----:B------:R-:W-:Y:S02]  /*0720*/  LEA R197, R197, 0xc100, 0x1 ;  /* 0x0000c100c5c57811 */ /* 0x000fe400078e08ff */
[----:B------:R-:W-:-:S02]  /*0730*/  LEA R187, R187, 0x100, 0x1 ;  /* 0x00000100bbbb7811 */ /* 0x000fc400078e08ff */
[----:B------:R-:W-:Y:S01]  /*0740*/  SEL R189, R189, 0xffffffc0, !P3 ;  /* 0xffffffc0bdbd7807 */ /* 0x000fe20005800000 */
[----:B------:R-:W-:Y:S01]  /*0750*/  IMAD.IADD R198, R197, 0x1, R188 ;  /* 0x00000001c5c67824 */ /* 0x000fe200078e02bc */
[----:B------:R-:W-:Y:S01]  /*0760*/  LOP3.LUT R9, R11, 0x7ffffe00, R9, 0xf8, !PT ;  /* 0x7ffffe000b097812 */ /* 0x000fe200078ef809 */
[----:B------:R-:W-:Y:S01]  /*0770*/  IMAD.IADD R188, R188, 0x1, R187 ;  /* 0x00000001bcbc7824 */ /* 0x000fe200078e02bb */
[----:B------:R-:W-:Y:S01]  /*0780*/  LEA R184, R184, 0x6100, 0x1 ;  /* 0x00006100b8b87811 */ /* 0x000fe200078e08ff */
[----:B------:R-:W-:Y:S02]  /*0790*/  IMAD.IADD R200, R197, 0x1, R189 ;  /* 0x00000001c5c87824 */ /* 0x000fe400078e02bd */
[----:B------:R-:W-:Y:S02]  /*07a0*/  IMAD.IADD R190, R189, 0x1, R187 ;  /* 0x00000001bdbe7824 */ /* 0x000fe400078e02bb */
[----:B------:R-:W-:Y:S02]  /*07b0*/  IMAD.IADD R199, R198, 0x1, R189 ;  /* 0x00000001c6c77824 */ /* 0x000fe400078e02bd */
[----:B-1----:R-:W-:-:S02]  /*07c0*/  IMAD.IADD R4, R4, 0x1, R3 ;  /* 0x0000000104047824 */ /* 0x002fc400078e0203 */
[----:B------:R-:W-:Y:S02]  /*07d0*/  IMAD.SHL.U32 R203, R9, 0x2, RZ ;  /* 0x0000000209cb7824 */ /* 0x000fe400078e00ff */
[----:B------:R-:W-:Y:S01]  /*07e0*/  IMAD.IADD R189, R189, 0x1, R188 ;  /* 0x00000001bdbd7824 */ /* 0x000fe200078e02bc */
[----:B------:R-:W-:Y:S04]  /*07f0*/  STL [R1+0x1c], R4 ;  /* 0x00001c0401007387 */ /* 0x000fe80000100800 */
[----:B------:R1:W-:Y:S02]  /*0800*/  STL [R1+0x8], R2 ;  /* 0x0000080201007387 */ /* 0x0003e40000100800 */
[----:B-1----:R-:W-:-:S05]  /*0810*/  IMAD.IADD R2, R3, 0x1, R2 ;  /* 0x0000000103027824 */ /* 0x002fca00078e0202 */
[----:B------:R-:W-:Y:S04]  /*0820*/  STL [R1+0x18], R2 ;  /* 0x0000180201007387 */ /* 0x000fe80000100800 */
[----:B------:R1:W-:Y:S02]  /*0830*/  STL [R1+0xc], R0 ;  /* 0x00000c0001007387 */ /* 0x0003e40000100800 */
[----:B-1----:R-:W-:-:S05]  /*0840*/  IMAD.IADD R0, R0, 0x1, R3 ;  /* 0x0000000100007824 */ /* 0x002fca00078e0203 */
[----:B------:R1:W-:Y:S02]  /*0850*/  STL [R1+0x14], R0 ;  /* 0x0000140001007387 */ /* 0x0003e40000100800 */
.L_x_652:
[----:B------:R-:W2:Y:S01]  /*0860*/  LDL R4, [R1] ;  /* 0x0000000001047983 */ /* 0x000ea20000100800 */
[----:B-1----:R-:W-:Y:S01]  /*0870*/  IMAD.MOV.U32 R0, RZ, RZ, c[0x0][0x560] ;  /* 0x00015800ff007624 */ /* 0x002fe200078e00ff */
[----:B------:R-:W-:Y:S01]  /*0880*/  YIELD ;  /* 0x0000000000007946 */ /* 0x000fe20003800000 */
[----:B------:R-:W-:Y:S03]  /*0890*/  BSSY B0, `(.L_x_579) ;  /* 0x0000016000007945 */ /* 0x000fe60003800000 */
[----:B------:R-:W-:-:S13]  /*08a0*/  ISETP.NE.AND P0, PT, R0, 0x1, PT ;  /* 0x000000010000780c */ /* 0x000fda0003f05270 */
[----:B--2---:R-:W-:Y:S01]  /*08b0*/  @P0 IMAD.HI.U32 R0, R4, c[0x0][0x564], RZ ;  /* 0x0001590004000a27 */ /* 0x004fe200078e00ff */
[----:B------:R-:W-:-:S04]  /*08c0*/  MOV R3, R4 ;  /* 0x0000000400037202 */ /* 0x000fc80000000f00 */
[----:B------:R-:W-:-:S04]  /*08d0*/  @P0 SHF.R.U32.HI R3, RZ, c[0x0][0x568], R0 ;  /* 0x00015a00ff030a19 */ /* 0x000fc80000011600 */
[----:B------:R-:W-:Y:S01]  /*08e0*/  ISETP.GE.AND P0, PT, R3, c[0x0][0x578], PT ;  /* 0x00015e0003007a0c */ /* 0x000fe20003f06270 */
[----:B------:R-:W-:-:S04]  /*08f0*/  IMAD.MOV R2, RZ, RZ, -R3 ;  /* 0x000000ffff027224 */ /* 0x000fc800078e0a03 */
[----:B------:R-:W-:-:S08]  /*0900*/  IMAD R2, R2, c[0x0][0x560], R4 ;  /* 0x0001580002027a24 */ /* 0x000fd000078e0204 */
[----:B------:R-:W-:Y:S05]  /*0910*/  @!P0 BRA `(.L_x_580) ;  /* 0x0000007000008947 */ /* 0x000fea0003800000 */
[----:B------:R-:W-:-:S04]  /*0920*/  MOV R0, c[0x0][0x56c] ;  /* 0x00015b0000007a02 */ /* 0x000fc80000000f00 */
[----:B------:R-:W-:Y:S02]  /*0930*/  ISETP.NE.AND P0, PT, R0, 0x1, PT ;  /* 0x000000010000780c */ /* 0x000fe40003f05270 */
[----:B------:R-:W-:-:S11]  /*0940*/  MOV R0, R2 ;  /* 0x0000000200007202 */ /* 0x000fd60000000f00 */
[----:B------:R-:W-:-:S05]  /*0950*/  @P0 IMAD.HI.U32 R4, R2, c[0x0][0x570], RZ ;  /* 0x00015c0002040a27 */ /* 0x000fca00078e00ff */
[----:B------:R-:W-:-:S05]  /*0960*/  @P0 SHF.R.U32.HI R0, RZ, c[0x0][0x574], R4 ;  /* 0x00015d00ff000a19 */ /* 0x000fca0000011604 */
[----:B------:R-:W-:Y:S01]  /*0970*/  IMAD R4, R0, c[0x0][0x56c], RZ ;  /* 0x00015b0000047a24 */ /* 0x000fe200078e02ff */
[----:B------:R-:W-:Y:S05]  /*0980*/  BRA `(.L_x_581) ;  /* 0x0000006000007947 */ /* 0x000fea0003800000 */
.L_x_580:
[----:B------:R-:W-:-:S04]  /*0990*/  MOV R0, c[0x0][0x554] ;  /* 0x0001550000007a02 */ /* 0x000fc80000000f00 */
[----:B------:R-:W-:Y:S02]  /*09a0*/  ISETP.NE.AND P0, PT, R0, 0x1, PT ;  /* 0x000000010000780c */ /* 0x000fe40003f05270 */
[----:B------:R-:W-:-:S11]  /*09b0*/  MOV R0, R2 ;  /* 0x0000000200007202 */ /* 0x000fd60000000f00 */
[----:B------:R-:W-:-:S05]  /*09c0*/  @P0 IMAD.HI.U32 R4, R2, c[0x0][0x558], RZ ;  /* 0x0001560002040a27 */ /* 0x000fca00078e00ff */
[----:B------:R-:W-:-:S05]  /*09d0*/  @P0 SHF.R.U32.HI R0, RZ, c[0x0][0x55c], R4 ;  /* 0x00015700ff000a19 */ /* 0x000fca0000011604 */
[----:B------:R-:W-:Y:S02]  /*09e0*/  IMAD R4, R0, c[0x0][0x554], RZ ;  /* 0x0001550000047a24 */ /* 0x000fe400078e02ff */
.L_x_581:
[----:B------:R-:W-:Y:S05]  /*09f0*/  BSYNC B0 ;  /* 0x0000000000007941 */ /* 0x000fea0003800000 */
.L_x_579:
[----:B------:R-:W-:Y:S01]  /*0a00*/  IMAD.MOV.U32 R5, RZ, RZ, c[0x0][0x548] ;  /* 0x00015200ff057624 */ /* 0x000fe200078e00ff */
[----:B------:R-:W-:Y:S01]  /*0a10*/  ISETP.NE.U32.AND P0, PT, RZ, c[0x0][0x370], PT ;  /* 0x0000dc00ff007a0c */ /* 0x000fe20003f05070 */
[----:B------:R-:W-:Y:S02]  /*0a20*/  IMAD.IADD R4, R2, 0x1, -R4 ;  /* 0x0000000102047824 */ /* 0x000fe400078e0a04 */
[----:B------:R-:W-:Y:S01]  /*0a30*/  IMAD.MOV.U32 R220, RZ, RZ, RZ ;  /* 0x000000ffffdc7224 */ /* 0x000fe200078e00ff */
[----:B------:R-:W-:Y:S01]  /*0a40*/  ISETP.NE.AND P1, PT, R5, 0x1, PT ;  /* 0x000000010500780c */ /* 0x000fe20003f25270 */
[----:B------:R-:W-:Y:S01]  /*0a50*/  IMAD R5, R3, c[0x0][0x554], R4 ;  /* 0x0001550003057a24 */ /* 0x000fe200078e0204 */
[----:B------:R-:W-:-:S04]  /*0a60*/  ISETP.NE.AND.EX P0, PT, RZ, c[0x0][0x374], PT, P0 ;  /* 0x0000dd00ff007a0c */ /* 0x000fc80003f05300 */
[----:B------:R-:W-:-:S07]  /*0a70*/  MOV R230, R5 ;  /* 0x0000000500e67202 */ /* 0x000fce0000000f00 */
[----:B------:R-:W-:-:S04]  /*0a80*/  @P1 IMAD.HI.U32 R2, R5, c[0x0][0x54c], RZ ;  /* 0x0001530005021a27 */ /* 0x000fc800078e00ff */
[----:B------:R-:W-:Y:S01]  /*0a90*/  @P0 IMAD.MOV.U32 R3, RZ, RZ, 0x4 ;  /* 0x00000004ff030424 */ /* 0x000fe200078e00ff */
[----:B------:R-:W-:-:S05]  /*0aa0*/  @P1 SHF.R.U32.HI R230, RZ, c[0x0][0x550], R2 ;  /* 0x00015400ffe61a19 */ /* 0x000fca0000011602 */
[----:B------:R-:W-:Y:S01]  /*0ab0*/  @P0 IMAD.WIDE R2, R230, R3, c[0x0][0x370] ;  /* 0x0000dc00e6020625 */ /* 0x000fe200078e0203 */
[----:B------:R-:W-:-:S04]  /*0ac0*/  LOP3.LUT R0, R0, 0x1ffffff, RZ, 0x3c, !PT ;  /* 0x01ffffff00007812 */ /* 0x000fc800078e3cff */
[----:B------:R1:W5:Y:S01]  /*0ad0*/  @P0 LDG.E R220, [R2.64] ;  /* 0x0000000602dc0981 */ /* 0x000362000c1e1900 */
[----:B------:R-:W-:Y:S01]  /*0ae0*/  IADD3 R0, R0, c[0x0][0x53c], RZ ;  /* 0x00014f0000007a10 */ /* 0x000fe20007ffe0ff */
[----:B------:R-:W-:Y:S01]  /*0af0*/  IMAD.MOV.U32 R4, RZ, RZ, 0x40 ;  /* 0x00000040ff047424 */ /* 0x000fe200078e00ff */
[----:B------:R-:W-:Y:S01]  /*0b00*/  CS2R R98, SRZ ;  /* 0x0000000000627805 */ /* 0x000fe2000001ff00 */
[----:B------:R-:W-:Y:S01]  /*0b10*/  CS2R R96, SRZ ;  /* 0x0000000000607805 */ /* 0x000fe2000001ff00 */
[----:B------:R-:W-:Y:S01]  /*0b20*/  CS2R R94, SRZ ;  /* 0x00000000005e7805 */ /* 0x000fe2000001ff00 */
[----:B------:R-:W-:Y:S01]  /*0b30*/  IMAD.SHL.U32 R228, R0, 0x80, RZ ;  /* 0x0000008000e47824 */ /* 0x000fe200078e00ff */
[----:B------:R-:W-:Y:S01]  /*0b40*/  IADD3 R4, R4, -c[0x0][0x168], RZ ;  /* 0x80005a0004047a10 */ /* 0x000fe20007ffe0ff */
[----:B------:R-:W-:Y:S01]  /*0b50*/  CS2R R92, SRZ ;  /* 0x00000000005c7805 */ /* 0x000fe2000001ff00 */
[----:B------:R-:W-:Y:S01]  /*0b60*/  MOV R90, RZ ;  /* 0x000000ff005a7202 */ /* 0x000fe20000000f00 */
[----:B------:R-:W-:Y:S01]  /*0b70*/  CS2R R88, SRZ ;  /* 0x0000000000587805 */ /* 0x000fe2000001ff00 */
[----:B------:R-:W-:Y:S01]  /*0b80*/  IADD3 R0, R228, 0x7f, RZ ;  /* 0x0000007fe4007810 */ /* 0x000fe20007ffe0ff */
[----:B------:R-:W-:Y:S01]  /*0b90*/  IMAD.MOV.U32 R86, RZ, RZ, RZ ;  /* 0x000000ffff567224 */ /* 0x000fe200078e00ff */
[----:B------:R-:W-:Y:S01]  /*0ba0*/  CS2R R84, SRZ ;  /* 0x0000000000547805 */ /* 0x000fe2000001ff00 */
[----:B------:R-:W-:Y:S01]  /*0bb0*/  IMAD.MOV.U32 R9, RZ, RZ, RZ ;  /* 0x000000ffff097224 */ /* 0x000fe200078e00ff */
[----:B------:R-:W-:Y:S01]  /*0bc0*/  MOV R82, RZ ;  /* 0x000000ff00527202 */ /* 0x000fe20000000f00 */
[----:B------:R-:W-:Y:S01]  /*0bd0*/  CS2R R80, SRZ ;  /* 0x0000000000507805 */ /* 0x000fe2000001ff00 */
        /* <DEDUP_REMOVED lines=8> */
[----:B-1----:R-:W-:Y:S01]  /*0c60*/  MOV R2, c[0x0][0x2c4] ;  /* 0x0000b10000027a02 */ /* 0x002fe20000000f00 */
[----:B------:R-:W-:Y:S01]  /*0c70*/  IMAD.MOV.U32 R70, RZ, RZ, RZ ;  /* 0x000000ffff467224 */ /* 0x000fe200078e00ff */
[----:B------:R-:W-:Y:S01]  /*0c80*/  MOV R68, RZ ;  /* 0x000000ff00447202 */ /* 0x000fe20000000f00 */
[----:B------:R-:W-:Y:S01]  /*0c90*/  IMAD.MOV.U32 R66, RZ, RZ, RZ ;  /* 0x000000ffff427224 */ /* 0x000fe200078e00ff */
[----:B------:R-:W-:Y:S01]  /*0ca0*/  ISETP.NE.AND P4, PT, R2, 0x1, PT ;  /* 0x000000010200780c */ /* 0x000fe20003f85270 */
[----:B------:R-:W-:Y:S01]  /*0cb0*/  CS2R R18, SRZ ;  /* 0x0000000000127805 */ /* 0x000fe2000001ff00 */
[----:B------:R-:W-:Y:S01]  /*0cc0*/  MOV R2, c[0x0][0x2ac] ;  /* 0x0000ab0000027a02 */ /* 0x000fe20000000f00 */
[----:B------:R-:W-:Y:S01]  /*0cd0*/  IMAD.MOV.U32 R64, RZ, RZ, RZ ;  /* 0x000000ffff407224 */ /* 0x000fe200078e00ff */
[----:B------:R-:W-:Y:S01]  /*0ce0*/  MOV R62, RZ ;  /* 0x000000ff003e7202 */ /* 0x000fe20000000f00 */
[----:B------:R-:W-:Y:S01]  /*0cf0*/  CS2R R20, SRZ ;  /* 0x0000000000147805 */ /* 0x000fe2000001ff00 */
[----:B------:R-:W-:Y:S01]  /*0d00*/  IMAD.MOV.U32 R60, RZ, RZ, RZ ;  /* 0x000000ffff3c7224 */ /* 0x000fe200078e00ff */
[----:B------:R-:W-:Y:S01]  /*0d10*/  CS2R R22, SRZ ;  /* 0x0000000000167805 */ /* 0x000fe2000001ff00 */
[C---:B------:R-:W-:Y:S01]  /*0d20*/  IMAD R6, R2.reuse, c[0x0][0x1d0], RZ ;  /* 0x0000740002067a24 */ /* 0x040fe200078e02ff */
[----:B------:R-:W-:Y:S01]  /*0d30*/  MOV R56, RZ ;  /* 0x000000ff00387202 */ /* 0x000fe20000000f00 */
[----:B------:R-:W-:Y:S01]  /*0d40*/  IMAD R2, R2, c[0x0][0x1d0], R4 ;  /* 0x0000740002027a24 */ /* 0x000fe200078e0204 */
[----:B------:R-:W-:Y:S01]  /*0d50*/  CS2R R24, SRZ ;  /* 0x0000000000187805 */ /* 0x000fe2000001ff00 */
[----:B------:R-:W-:Y:S01]  /*0d60*/  IMAD.MOV.U32 R58, RZ, RZ, RZ ;  /* 0x000000ffff3a7224 */ /* 0x000fe200078e00ff */
[----:B------:R-:W-:Y:S01]  /*0d70*/  MOV R50, RZ ;  /* 0x000000ff00327202 */ /* 0x000fe20000000f00 */
[----:B------:R-:W-:Y:S01]  /*0d80*/  @P4 IMAD.HI.U32 R3, R0, c[0x0][0x2c8], RZ ;  /* 0x0000b20000034a27 */ /* 0x000fe200078e00ff */
[----:B------:R-:W-:Y:S01]  /*0d90*/  CS2R R26, SRZ ;  /* 0x00000000001a7805 */ /* 0x000fe2000001ff00 */
[----:B------:R-:W-:Y:S01]  /*0da0*/  CS2R R132, SRZ ;  /* 0x0000000000847805 */ /* 0x000fe2000001ff00 */
[----:B------:R-:W-:Y:S01]  /*0db0*/  CS2R R28, SRZ ;  /* 0x00000000001c7805 */ /* 0x000fe2000001ff00 */
[----:B------:R-:W-:Y:S01]  /*0dc0*/  IMAD.MOV.U32 R54, RZ, RZ, RZ ;  /* 0x000000ffff367224 */ /* 0x000fe200078e00ff */
[----:B------:R-:W-:Y:S01]  /*0dd0*/  @P4 SHF.R.U32.HI R0, RZ, c[0x0][0x2cc], R3 ;  /* 0x0000b300ff004a19 */ /* 0x000fe20000011603 */
[----:B------:R-:W-:Y:S01]  /*0de0*/  IMAD.MOV.U32 R52, RZ, RZ, RZ ;  /* 0x000000ffff347224 */ /* 0x000fe200078e00ff */
[----:B------:R-:W-:Y:S01]  /*0df0*/  IADD3 R3, R6, 0x3f, RZ ;  /* 0x0000003f06037810 */ /* 0x000fe20007ffe0ff */
[----:B------:R-:W-:Y:S01]  /*0e00*/  CS2R R102, SRZ ;  /* 0x0000000000667805 */ /* 0x000fe2000001ff00 */
[----:B------:R-:W-:Y:S01]  /*0e10*/  CS2R R6, SRZ ;  /* 0x0000000000067805 */ /* 0x000fe2000001ff00 */
[----:B------:R-:W-:Y:S01]  /*0e20*/  IMAD.IADD R0, R2, 0x1, R0 ;  /* 0x0000000102007824 */ /* 0x000fe200078e0200 */
[----:B------:R-:W-:Y:S01]  /*0e30*/  SHF.R.S32.HI R2, RZ, 0x1f, R3 ;  /* 0x0000001fff027819 */ /* 0x000fe20000011403 */
[----:B------:R-:W-:Y:S01]  /*0e40*/  CS2R R30, SRZ ;  /* 0x00000000001e7805 */ /* 0x000fe2000001ff00 */
[----:B------:R-:W-:Y:S01]  /*0e50*/  CS2R R32, SRZ ;  /* 0x0000000000207805 */ /* 0x000fe2000001ff00 */
[----:B------:R-:W-:Y:S01]  /*0e60*/  IMAD.MOV.U32 R101, RZ, RZ, RZ ;  /* 0x000000ffff657224 */ /* 0x000fe200078e00ff */
[----:B------:R-:W-:Y:S01]  /*0e70*/  SHF.R.S32.HI R4, RZ, 0x1f, R0 ;  /* 0x0000001fff047819 */ /* 0x000fe20000011400 */
[----:B------:R-:W-:Y:S01]  /*0e80*/  IMAD.MOV.U32 R134, RZ, RZ, RZ ;  /* 0x000000ffff867224 */ /* 0x000fe200078e00ff */
[----:B------:R-:W-:Y:S01]  /*0e90*/  LEA.HI R2, R2, R3, RZ, 0x6 ;  /* 0x0000000302027211 */ /* 0x000fe200078f30ff */
[----:B------:R-:W-:Y:S01]  /*0ea0*/  IMAD.MOV R3, RZ, RZ, -R230 ;  /* 0x000000ffff037224 */ /* 0x000fe200078e0ae6 */
[----:B------:R-:W-:Y:S01]  /*0eb0*/  LEA.HI R4, R4, R0, RZ, 0x6 ;  /* 0x0000000004047211 */ /* 0x000fe200078f30ff */
[----:B------:R-:W-:Y:S01]  /*0ec0*/  CS2R R34, SRZ ;  /* 0x0000000000227805 */ /* 0x000fe2000001ff00 */
[----:B------:R-:W-:Y:S01]  /*0ed0*/  SHF.R.S32.HI R0, RZ, 0x6, R2 ;  /* 0x00000006ff007819 */ /* 0x000fe20000011402 */
[----:B------:R-:W-:Y:S01]  /*0ee0*/  IMAD R231, R3, c[0x0][0x548], R5 ;  /* 0x0001520003e77a24 */ /* 0x000fe200078e0205 */
[----:B------:R-:W-:Y:S01]  /*0ef0*/  SHF.R.S32.HI R2, RZ, 0x6, R4 ;  /* 0x00000006ff027819 */ /* 0x000fe20000011404 */
[----:B------:R-:W-:Y:S01]  /*0f00*/  CS2R R128, SRZ ;  /* 0x0000000000807805 */ /* 0x000fe2000001ff00 */
[----:B------:R-:W-:Y:S01]  /*0f10*/  CS2R R4, SRZ ;  /* 0x0000000000047805 */ /* 0x000fe2000001ff00 */
[----:B------:R-:W-:Y:S01]  /*0f20*/  MOV R130, RZ ;  /* 0x000000ff00827202 */ /* 0x000fe20000000f00 */
[----:B------:R-:W-:Y:S01]  /*0f30*/  IMAD.MOV.U32 R37, RZ, RZ, RZ ;  /* 0x000000ffff257224 */ /* 0x000fe200078e00ff */
[----:B------:R-:W-:Y:S01]  /*0f40*/  IMNMX R213, R0, R2, PT ;  /* 0x0000000200d57217 */ /* 0x000fe20003800200 */
[----:B------:R-:W-:Y:S01]  /*0f50*/  CS2R R124, SRZ ;  /* 0x00000000007c7805 */ /* 0x000fe2000001ff00 */
[----:B------:R-:W-:Y:S01]  /*0f60*/  PRMT R0, RZ, 0x7610, R0 ;  /* 0x00007610ff007816 */ /* 0x000fe20000000000 */
[----:B------:R-:W-:Y:S01]  /*0f70*/  CS2R R122, SRZ ;  /* 0x00000000007a7805 */ /* 0x000fe2000001ff00 */
[----:B------:R-:W-:Y:S01]  /*0f80*/  ISETP.GE.AND P0, PT, R213, 0x1, PT ;  /* 0x00000001d500780c */ /* 0x000fe20003f06270 */
[----:B------:R-:W-:Y:S01]  /*0f90*/  CS2R R120, SRZ ;  /* 0x0000000000787805 */ /* 0x000fe2000001ff00 */
[----:B------:R-:W-:Y:S01]  /*0fa0*/  MOV R126, RZ ;  /* 0x000000ff007e7202 */ /* 0x000fe20000000f00 */
[----:B------:R-:W-:Y:S01]  /*0fb0*/  IMAD.MOV.U32 R41, RZ, RZ, RZ ;  /* 0x000000ffff297224 */ /* 0x000fe200078e00ff */
[----:B------:R-:W-:Y:S01]  /*0fc0*/  MOV R118, RZ ;  /* 0x000000ff00767202 */ /* 0x000fe20000000f00 */
[----:B------:R-:W-:Y:S01]  /*0fd0*/  CS2R R116, SRZ ;  /* 0x0000000000747805 */ /* 0x000fe2000001ff00 */
[----:B------:R-:W-:Y:S01]  /*0fe0*/  CS2R R114, SRZ ;  /* 0x0000000000727805 */ /* 0x000fe2000001ff00 */
[----:B------:R-:W-:Y:S01]  /*0ff0*/  CS2R R112, SRZ ;  /* 0x0000000000707805 */ /* 0x000fe2000001ff00 */
[----:B------:R-:W-:Y:S01]  /*1000*/  IMAD.MOV.U32 R45, RZ, RZ, RZ ;  /* 0x000000ffff2d7224 */ /* 0x000fe200078e00ff */
[----:B------:R-:W-:Y:S01]  /*1010*/  MOV R110, RZ ;  /* 0x000000ff006e7202 */ /* 0x000fe20000000f00 */
[----:B------:R-:W-:Y:S01]  /*1020*/  CS2R R108, SRZ ;  /* 0x00000000006c7805 */ /* 0x000fe2000001ff00 */
[----:B------:R-:W-:Y:S01]  /*1030*/  CS2R R106, SRZ ;  /* 0x00000000006a7805 */ /* 0x000fe2000001ff00 */
[----:B------:R-:W-:Y:S01]  /*1040*/  CS2R R104, SRZ ;  /* 0x0000000000687805 */ /* 0x000fe2000001ff00 */
[----:B------:R-:W-:Y:S01]  /*1050*/  IMAD.MOV.U32 R49, RZ, RZ, RZ ;  /* 0x000000ffff317224 */ /* 0x000fe200078e00ff */
[----:B------:R-:W-:Y:S01]  /*1060*/  MOV R136, RZ ;  /* 0x000000ff00887202 */ /* 0x000fe20000000f00 */
[----:B------:R-:W-:Y:S05]  /*1070*/  @!P0 BRA `(.L_x_582) ;  /* 0x0000ac6000008947 */ /* 0x000fea0003800000 */
[----:B------:R-:W-:-:S04]  /*1080*/  ISETP.NE.U32.AND P1, PT, RZ, c[0x0][0x340], PT ;  /* 0x0000d000ff007a0c */ /* 0x000fc80003f25070 */
[----:B------:R-:W-:-:S13]  /*1090*/  ISETP.NE.AND.EX P1, PT, RZ, c[0x0][0x344], PT, P1 ;  /* 0x0000d100ff007a0c */ /* 0x000fda0003f25310 */
[----:B------:R-:W-:-:S05]  /*10a0*/  @P1 MOV R2, 0x4 ;  /* 0x0000000400021802 */ /* 0x000fca0000000f00 */
[----:B------:R-:W-:-:S05]  /*10b0*/  @P1 IMAD.WIDE R2, R230, R2, c[0x0][0x340] ;  /* 0x0000d000e6021625 */ /* 0x000fca00078e0202 */
[----:B------:R1:W5:Y:S01]  /*10c0*/  @P1 LDG.E R12, [R2.64] ;  /* 0x00000006020c1981 */ /* 0x000362000c1e1900 */
[----:B------:R-:W-:Y:S02]  /*10d0*/  SHF.R.S32.HI R14, RZ, 0x1f, R231 ;  /* 0x0000001fff0e7819 */ /* 0x000fe400000114e7 */
[----:B------:R-:W-:Y:S02]  /*10e0*/  IADD3 R4, R216, R228, RZ ;  /* 0x000000e4d8047210 */ /* 0x000fe40007ffe0ff */
[----:B------:R-:W-:Y:S01]  /*10f0*/  SHF.R.S32.HI R6, RZ, 0x1f, R230 ;  /* 0x0000001fff067819 */ /* 0x000fe200000114e6 */
[----:B------:R-:W-:Y:S01]  /*1100*/  IMAD R0, R14, c[0x0][0x1b8], RZ ;  /* 0x00006e000e007a24 */ /* 0x000fe200078e02ff */
[----:B------:R-:W-:Y:S01]  /*1110*/  ISETP.GE.AND P6, PT, R206, c[0x0][0x198], PT ;  /* 0x00006600ce007a0c */ /* 0x000fe20003fc6270 */
[----:B------:R-:W-:Y:S01]  /*1120*/  @P4 IMAD.HI.U32 R7, R4, c[0x0][0x2c8], RZ ;  /* 0x0000b20004074a27 */ /* 0x000fe200078e00ff */
[----:B------:R-:W-:Y:S02]  /*1130*/  ISETP.GE.AND P5, PT, R207, c[0x0][0x198], PT ;  /* 0x00006600cf007a0c */ /* 0x000fe40003fa6270 */
[----:B------:R-:W-:Y:S01]  /*1140*/  ISETP.GE.AND P3, PT, R208, c[0x0][0x198], PT ;  /* 0x00006600d0007a0c */ /* 0x000fe20003f66270 */
[----:B------:R-:W-:-:S02]  /*1150*/  IMAD R5, R231, c[0x0][0x1bc], R0 ;  /* 0x00006f00e7057a24 */ /* 0x000fc400078e0200 */
[----:B------:R-:W-:Y:S01]  /*1160*/  IMAD.MOV.U32 R0, RZ, RZ, R4 ;  /* 0x000000ffff007224 */ /* 0x000fe200078e0004 */
[----:B------:R-:W-:-:S05]  /*1170*/  @P4 SHF.R.U32.HI R0, RZ, c[0x0][0x2cc], R7 ;  /* 0x0000b300ff004a19 */ /* 0x000fca0000011607 */
[----:B------:R-:W-:-:S04]  /*1180*/  IMAD.MOV R7, RZ, RZ, -R0 ;  /* 0x000000ffff077224 */ /* 0x000fc800078e0a00 */
[----:B------:R-:W-:Y:S02]  /*1190*/  IMAD R4, R7, c[0x0][0x2c4], R4 ;  /* 0x0000b10007047a24 */ /* 0x000fe400078e0204 */
[----:B-1----:R-:W-:-:S05]  /*11a0*/  IMAD.WIDE.U32 R2, R231, c[0x0][0x1b8], RZ ;  /* 0x00006e00e7027a25 */ /* 0x002fca00078e00ff */
[----:B------:R-:W-:Y:S01]  /*11b0*/  IADD3 R3, R3, R5, RZ ;  /* 0x0000000503037210 */ /* 0x000fe20007ffe0ff */
[----:B------:R-:W-:Y:S01]  /*11c0*/  IMAD R5, R6, c[0x0][0x1c0], RZ ;  /* 0x0000700006057a24 */ /* 0x000fe200078e02ff */
[----:B------:R-:W-:-:S03]  /*11d0*/  SHF.R.S32.HI R6, RZ, 0x1f, R0 ;  /* 0x0000001fff067819 */ /* 0x000fc60000011400 */
[C---:B------:R-:W-:Y:S02]  /*11e0*/  IMAD R5, R230.reuse, c[0x0][0x1c4], R5 ;  /* 0x00007100e6057a24 */ /* 0x040fe400078e0205 */
[----:B------:R-:W-:-:S05]  /*11f0*/  IMAD.WIDE.U32 R2, R230, c[0x0][0x1c0], R2 ;  /* 0x00007000e6027a25 */ /* 0x000fca00078e0002 */
[----:B------:R-:W-:Y:S01]  /*1200*/  IADD3 R3, R3, R5, RZ ;  /* 0x0000000503037210 */ /* 0x000fe20007ffe0ff */
[----:B------:R-:W-:-:S04]  /*1210*/  IMAD R5, R6, c[0x0][0x1b0], RZ ;  /* 0x00006c0006057a24 */ /* 0x000fc800078e02ff */
[C---:B------:R-:W-:Y:S02]  /*1220*/  IMAD R5, R0.reuse, c[0x0][0x1b4], R5 ;  /* 0x00006d0000057a24 */ /* 0x040fe400078e0205 */
[----:B------:R-:W-:Y:S01]  /*1230*/  IMAD.WIDE.U32 R2, R0, c[0x0][0x1b0], R2 ;  /* 0x00006c0000027a25 */ /* 0x000fe200078e0002 */
[----:B------:R-:W-:-:S03]  /*1240*/  SHF.R.S32.HI R0, RZ, 0x1f, R4 ;  /* 0x0000001fff007819 */ /* 0x000fc60000011404 */
[----:B------:R-:W-:Y:S02]  /*1250*/  IMAD.IADD R3, R3, 0x1, R5 ;  /* 0x0000000103037824 */ /* 0x000fe400078e0205 */
[----:B------:R-:W-:Y:S02]  /*1260*/  IMAD R0, R0, c[0x0][0x1a8], RZ ;  /* 0x00006a0000007a24 */ /* 0x000fe400078e02ff */
[----:B------:R-:W-:-:S04]  /*1270*/  IMAD.WIDE.U32 R2, R4, c[0x0][0x1a8], R2 ;  /* 0x00006a0004027a25 */ /* 0x000fc800078e0002 */
[----:B------:R-:W-:Y:S01]  /*1280*/  IMAD R4, R4, c[0x0][0x1ac], R0 ;  /* 0x00006b0004047a24 */ /* 0x000fe200078e0200 */
[----:B------:R-:W-:-:S04]  /*1290*/  LEA R11, P0, R2, c[0x0][0x160], 0x1 ;  /* 0x00005800020b7a11 */ /* 0x000fc800078008ff */
[----:B------:R-:W-:-:S04]  /*12a0*/  IADD3 R4, R3, R4, RZ ;  /* 0x0000000403047210 */ /* 0x000fc80007ffe0ff */
[----:B------:R-:W-:Y:S02]  /*12b0*/  LEA.HI.X R9, R2, c[0x0][0x164], R4, 0x1, P0 ;  /* 0x0000590002097a11 */ /* 0x000fe400000f0c04 */
[----:B------:R-:W-:Y:S01]  /*12c0*/  @!P1 MOV R12, R230 ;  /* 0x000000e6000c9202 */ /* 0x000fe20000000f00 */
[----:B------:R-:W-:Y:S05]  /*12d0*/  BRA.DIV ~URZ, `(.L_x_583) ;  /* 0x0000c8627f007947 */ /* 0x000fea000b800000 */
[----:B------:R1:W2:Y:S02]  /*12e0*/  SHFL.IDX PT, R8, R9, RZ, 0x181f ;  /* 0x00181fff09087589 */ /* 0x0002a400000e0000 */
.L_x_653:
[----:B------:R-:W-:Y:S05]  /*12f0*/  BRA.DIV ~URZ, `(.L_x_584) ;  /* 0x0000c8b27f007947 */ /* 0x000fea000b800000 */
[----:B------:R3:W4:Y:S02]  /*1300*/  SHFL.IDX PT, R0, R11, RZ, 0x181f ;  /* 0x00181fff0b007589 */ /* 0x00072400000e0000 */
.L_x_654:
[----:B------:R-:W-:Y:S01]  /*1310*/  MOV R13, c[0x0][0x2c4] ;  /* 0x0000b100000d7a02 */ /* 0x000fe20000000f00 */
[----:B------:R-:W-:Y:S01]  /*1320*/  BSSY B0, `(.L_x_585) ;  /* 0x0000014000007945 */ /* 0x000fe20003800000 */
[----:B------:R-:W-:-:S03]  /*1330*/  IADD3 R10, R229, R228, RZ ;  /* 0x000000e4e50a7210 */ /* 0x000fc60007ffe0ff */
[----:B------:R-:W-:-:S05]  /*1340*/  IMAD R13, R13, c[0x0][0x168], RZ ;  /* 0x00005a000d0d7a24 */ /* 0x000fca00078e02ff */
[----:B------:R-:W-:-:S13]  /*1350*/  ISETP.GE.AND P0, PT, R10, R13, PT ;  /* 0x0000000d0a00720c */ /* 0x000fda0003f06270 */
[----:B------:R-:W-:Y:S05]  /*1360*/  @P0 BRA `(.L_x_586) ;  /* 0x000000f000000947 */ /* 0x000fea0003800000 */
[-C--:B----4-:R-:W-:Y:S02]  /*1370*/  LEA R6, P2, R206, R0.reuse, 0x1 ;  /* 0x00000000ce067211 */ /* 0x090fe400078408ff */
[----:B------:R-:W-:Y:S02]  /*1380*/  SHF.R.S32.HI R17, RZ, 0x1f, R206 ;  /* 0x0000001fff117819 */ /* 0x000fe400000114ce */
[-C--:B------:R-:W-:Y:S02]  /*1390*/  LEA R4, P1, R207, R0.reuse, 0x1 ;  /* 0x00000000cf047211 */ /* 0x080fe400078208ff */
[----:B------:R-:W-:Y:S02]  /*13a0*/  SHF.R.S32.HI R16, RZ, 0x1f, R207 ;  /* 0x0000001fff107819 */ /* 0x000fe400000114cf */
[----:B------:R-:W-:Y:S02]  /*13b0*/  SHF.R.S32.HI R15, RZ, 0x1f, R208 ;  /* 0x0000001fff0f7819 */ /* 0x000fe400000114d0 */
[----:B------:R-:W-:-:S02]  /*13c0*/  LEA R2, P0, R208, R0, 0x1 ;  /* 0x00000000d0027211 */ /* 0x000fc400078008ff */
[-C--:B--2---:R-:W-:Y:S02]  /*13d0*/  LEA.HI.X R7, R206, R8.reuse, R17, 0x1, P2 ;  /* 0x00000008ce077211 */ /* 0x084fe400010f0c11 */
[-C--:B------:R-:W-:Y:S02]  /*13e0*/  LEA.HI.X R5, R207, R8.reuse, R16, 0x1, P1 ;  /* 0x00000008cf057211 */ /* 0x080fe400008f0c10 */
[----:B------:R-:W-:Y:S01]  /*13f0*/  LEA.HI.X R3, R208, R8, R15, 0x1, P0 ;  /* 0x00000008d0037211 */ /* 0x000fe200000f0c0f */
[----:B------:R-:W-:Y:S01]  /*1400*/  @!PT LDS RZ, [RZ] ;  /* 0x00000000fffff984 */ /* 0x000fe20000000800 */
[----:B------:R-:W-:Y:S01]  /*1410*/  @!PT LDS RZ, [RZ] ;  /* 0x00000000fffff984 */ /* 0x000fe20000000800 */
[----:B------:R-:W-:Y:S01]  /*1420*/  @!PT LDS RZ, [RZ] ;  /* 0x00000000fffff984 */ /* 0x000fe20000000800 */
[----:B------:R2:W-:Y:S04]  /*1430*/  LDGSTS.E.BYPASS.LTC128B.128 [R203+0xc100], [R6.64], !P6 ;  /* 0x0c10000006cb7fae */ /* 0x0005e8000f101d46 */
[----:B------:R2:W-:Y:S04]  /*1440*/  LDGSTS.E.BYPASS.LTC128B.128 [R203+0x10100], [R4.64], !P5 ;  /* 0x1010000004cb7fae */ /* 0x0005e8000e901d46 */
[----:B------:R2:W-:Y:S02]  /*1450*/  LDGSTS.E.BYPASS.LTC128B.128 [R203+0x14100], [R2.64], !P3 ;  /* 0x1410000002cb7fae */ /* 0x0005e4000d901d46 */
.L_x_586:
[----:B------:R-:W-:Y:S05]  /*1460*/  BSYNC B0 ;  /* 0x0000000000007941 */ /* 0x000fea0003800000 */
.L_x_585:
[----:B------:R-:W-:Y:S05]  /*1470*/  BRA.DIV ~URZ, `(.L_x_587) ;  /* 0x0000c7a27f007947 */ /* 0x000fea000b800000 */
[----:B--2---:R2:W1:Y:S04]  /*1480*/  SHFL.IDX PT, R8, R9, 0x1, 0x181f ;  /* 0x00381f0009087f89 */ /* 0x00446800000e0000 */
[----:B----4-:R2:W4:Y:S02]  /*1490*/  SHFL.IDX PT, R0, R11, 0x1, 0x181f ;  /* 0x00381f000b007f89 */ /* 0x01052400000e0000 */
.L_x_655:
[----:B------:R-:W-:Y:S01]  /*14a0*/  IADD3 R2, R10, 0x20, RZ ;  /* 0x000000200a027810 */ /* 0x000fe20007ffe0ff */
[----:B------:R-:W-:Y:S03]  /*14b0*/  BSSY B0, `(.L_x_588) ;  /* 0x0000012000007945 */ /* 0x000fe60003800000 */
        /* <DEDUP_REMOVED lines=8> */
[-C--:B-1----:R-:W-:Y:S02]  /*1540*/  LEA.HI.X R7, R206, R8.reuse, R17, 0x1, P2 ;  /* 0x00000008ce077211 */ /* 0x082fe400010f0c11 */
        /* <DEDUP_REMOVED lines=8> */
.L_x_589:
[----:B------:R-:W-:Y:S05]  /*15d0*/  BSYNC B0 ;  /* 0x0000000000007941 */ /* 0x000fea0003800000 */
.L_x_588:
[----:B------:R-:W-:Y:S05]  /*15e0*/  BRA.DIV ~URZ, `(.L_x_590) ;  /* 0x0000c7027f007947 */ /* 0x000fea000b800000 */
[----:B-1----:R1:W2:Y:S02]  /*15f0*/  SHFL.IDX PT, R8, R9, 0x2, 0x181f ;  /* 0x00581f0009087f89 */ /* 0x0022a400000e0000 */
.L_x_656:
[----:B------:R-:W-:Y:S05]  /*1600*/  BRA.DIV ~URZ, `(.L_x_591) ;  /* 0x0000c7527f007947 */ /* 0x000fea000b800000 */
[----:B----4-:R4:W1:Y:S02]  /*1610*/  SHFL.IDX PT, R0, R11, 0x2, 0x181f ;  /* 0x00581f000b007f89 */ /* 0x01086400000e0000 */
.L_x_657:
[----:B------:R-:W-:Y:S01]  /*1620*/  IADD3 R2, R10, 0x40, RZ ;  /* 0x000000400a027810 */ /* 0x000fe20007ffe0ff */
[----:B------:R-:W-:Y:S03]  /*1630*/  BSSY B0, `(.L_x_592) ;  /* 0x0000012000007945 */ /* 0x000fe60003800000 */
[----:B------:R-:W-:-:S13]  /*1640*/  ISETP.GE.AND P0, PT, R2, R13, PT ;  /* 0x0000000d0200720c */ /* 0x000fda0003f06270 */
[----:B------:R-:W-:Y:S05]  /*1650*/  @P0 BRA `(.L_x_593) ;  /* 0x000000f000000947 */ /* 0x000fea0003800000 */
[-C--:B-1----:R-:W-:Y:S02]  /*1660*/  LEA R6, P2, R206, R0.reuse, 0x1 ;  /* 0x00000000ce067211 */ /* 0x082fe400078408ff */
        /* <DEDUP_REMOVED lines=14> */
.L_x_593:
[----:B------:R-:W-:Y:S05]  /*1750*/  BSYNC B0 ;  /* 0x0000000000007941 */ /* 0x000fea0003800000 */
.L_x_592:
[----:B------:R-:W-:Y:S05]  /*1760*/  BRA.DIV ~URZ, `(.L_x_594) ;  /* 0x0000c6627f007947 */ /* 0x000fea000b800000 */
[----:B--2---:R2:W3:Y:S04]  /*1770*/  SHFL.IDX PT, R8, R9, 0x3, 0x181f ;  /* 0x00781f0009087f89 */ /* 0x0044e800000e0000 */
[----:B-1----:R2:W1:Y:S02]  /*1780*/  SHFL.IDX PT, R0, R11, 0x3, 0x181f ;  /* 0x00781f000b007f89 */ /* 0x00246400000e0000 */
.L_x_658:
[----:B------:R-:W-:Y:S01]  /*1790*/  IADD3 R2, R10, 0x60, RZ ;  /* 0x000000600a027810 */ /* 0x000fe20007ffe0ff */
[----:B-----5:R-:W-:Y:S01]  /*17a0*/  IMAD.WIDE.U32 R222, R12, c[0x0][0x2b0], RZ ;  /* 0x0000ac000cde7a25 */ /* 0x020fe200078e00ff */
[----:B------:R-:W-:-:S02]  /*17b0*/  SHF.R.S32.HI R20, RZ, 0x1f, R206 ;  /* 0x0000001fff147819 */ /* 0x000fc400000114ce */
[----:B------:R-:W-:Y:S02]  /*17c0*/  ISETP.GE.AND P2, PT, R2, R13, PT ;  /* 0x0000000d0200720c */ /* 0x000fe40003f46270 */
[----:B------:R-:W-:Y:S02]  /*17d0*/  SHF.R.S32.HI R15, RZ, 0x1f, R207 ;  /* 0x0000001fff0f7819 */ /* 0x000fe400000114cf */
[----:B--234-:R-:W-:-:S09]  /*17e0*/  SHF.R.S32.HI R11, RZ, 0x1f, R208 ;  /* 0x0000001fff0b7819 */ /* 0x01cfd200000114d0 */
[CC--:B-1----:R-:W-:Y:S02]  /*17f0*/  @!P2 LEA R6, P0, R206.reuse, R0.reuse, 0x1 ;  /* 0x00000000ce06a211 */ /* 0x0c2fe400078008ff */
[C---:B------:R-:W-:Y:S02]  /*1800*/  @!P2 LEA R4, P1, R207.reuse, R0, 0x1 ;  /* 0x00000000cf04a211 */ /* 0x040fe400078208ff */
[----:B------:R-:W-:Y:S02]  /*1810*/  @!P2 LEA.HI.X R7, R206, R8, R20, 0x1, P0 ;  /* 0x00000008ce07a211 */ /* 0x000fe400000f0c14 */
[----:B------:R-:W-:Y:S02]  /*1820*/  @!P2 LEA R2, P0, R208, R0, 0x1 ;  /* 0x00000000d002a211 */ /* 0x000fe400078008ff */
[----:B------:R-:W-:Y:S01]  /*1830*/  SHF.R.S32.HI R0, RZ, 0x1f, R12 ;  /* 0x0000001fff007819 */ /* 0x000fe2000001140c */
[----:B------:R-:W-:Y:S01]  /*1840*/  @!PT LDS RZ, [RZ] ;  /* 0x00000000fffff984 */ /* 0x000fe20000000800 */
[----:B------:R-:W-:Y:S01]  /*1850*/  @!PT LDS RZ, [RZ] ;  /* 0x00000000fffff984 */ /* 0x000fe20000000800 */
[----:B------:R-:W-:Y:S01]  /*1860*/  @!PT LDS RZ, [RZ] ;  /* 0x00000000fffff984 */ /* 0x000fe20000000800 */
[----:B------:R1:W-:Y:S01]  /*1870*/  @!P2 LDGSTS.E.BYPASS.LTC128B.128 [R203+0xf100], [R6.64], !P6 ;  /* 0x0f10000006cbafae */ /* 0x0003e2000f101d46 */
[----:B------:R-:W-:-:S02]  /*1880*/  @!P2 LEA.HI.X R5, R207, R8, R15, 0x1, P1 ;  /* 0x00000008cf05a211 */ /* 0x000fc400008f0c0f */
[----:B------:R-:W-:Y:S01]  /*1890*/  @!P2 LEA.HI.X R3, R208, R8, R11, 0x1, P0 ;  /* 0x00000008d003a211 */ /* 0x000fe200000f0c0b */
[----:B------:R-:W-:Y:S02]  /*18a0*/  IMAD R0, R0, c[0x0][0x2b0], RZ ;  /* 0x0000ac0000007a24 */ /* 0x000fe400078e02ff */
[----:B------:R1:W-:Y:S02]  /*18b0*/  @!P2 LDGSTS.E.BYPASS.LTC128B.128 [R203+0x13100], [R4.64], !P5 ;  /* 0x1310000004cbafae */ /* 0x0003e4000e901d46 */
[----:B------:R-:W-:Y:S02]  /*18c0*/  IMAD R0, R12, c[0x0][0x2b4], R0 ;  /* 0x0000ad000c007a24 */ /* 0x000fe400078e0200 */
[----:B------:R1:W-:Y:S02]  /*18d0*/  @!P2 LDGSTS.E.BYPASS.LTC128B.128 [R203+0x17100], [R2.64], !P3 ;  /* 0x1710000002cbafae */ /* 0x0003e4000d901d46 */
[----:B------:R-:W-:Y:S02]  /*18e0*/  IMAD.IADD R226, R223, 0x1, R0 ;  /* 0x00000001dfe27824 */ /* 0x000fe400078e0200 */
[----:B------:R-:W0:Y:S01]  /*18f0*/  LDGDEPBAR ;  /* 0x00000000000079af */ /* 0x000e220000000000 */
[----:B------:R-:W-:Y:S03]  /*1900*/  WARPSYNC 0xffffffff ;  /* 0xffffffff00007948 */ /* 0x000fe60003800000 */
[----:B------:R-:W-:Y:S01]  /*1910*/  IMAD.MOV.U32 R0, RZ, RZ, c[0x0][0x2b8] ;  /* 0x0000ae00ff007624 */ /* 0x000fe200078e00ff */
[----:B------:R-:W-:Y:S01]  /*1920*/  BAR.SYNC.DEFER_BLOCKING 0x0 ;  /* 0x0000000000007b1d */ /* 0x000fe20000010000 */
[----:B------:R-:W-:-:S02]  /*1930*/  IMAD.MOV.U32 R16, RZ, RZ, c[0x0][0x2ac] ;  /* 0x0000ab00ff107624 */ /* 0x000fc400078e00ff */
[----:B-1----:R-:W-:Y:S01]  /*1940*/  IMAD R2, R213, 0x40, R216 ;  /* 0x00000040d5027824 */ /* 0x002fe200078e02d8 */
[----:B------:R-:W-:Y:S01]  /*1950*/  ISETP.NE.AND P3, PT, R0, 0x1, PT ;  /* 0x000000010000780c */ /* 0x000fe20003f65270 */
[----:B------:R-:W-:Y:S02]  /*1960*/  IMAD R16, R16, c[0x0][0x1d0], RZ ;  /* 0x0000740010107a24 */ /* 0x000fe400078e02ff */
[----:B------:R-:W-:Y:S01]  /*1970*/  IMAD.MOV.U32 R202, RZ, RZ, RZ ;  /* 0x000000ffffca7224 */ /* 0x000fe200078e00ff */
[----:B------:R-:W-:-:S04]  /*1980*/  IADD3 R2, R2, -0x40, RZ ;  /* 0xffffffc002027810 */ /* 0x000fc80007ffe0ff */
[C---:B------:R-:W-:Y:S02]  /*1990*/  ISETP.GE.AND P1, PT, R2.reuse, R16, PT ;  /* 0x000000100200720c */ /* 0x040fe40003f26270 */
[----:B------:R-:W-:Y:S02]  /*19a0*/  IADD3 R2, R2, R220, RZ ;  /* 0x000000dc02027210 */ /* 0x000fe40007ffe0ff */
[----:B------:R-:W-:-:S03]  /*19b0*/  ISETP.GT.OR P1, PT, R216, 0x3f, P1 ;  /* 0x0000003fd800780c */ /* 0x000fc60000f24670 */
[----:B------:R-:W-:-:S04]  /*19c0*/  @P3 IMAD.HI.U32 R3, R2, c[0x0][0x2bc], RZ ;  /* 0x0000af0002033a27 */ /* 0x000fc800078e00ff */
[----:B------:R-:W-:Y:S01]  /*19d0*/  IMAD.MOV.U32 R0, RZ, RZ, R2 ;  /* 0x000000ffff007224 */ /* 0x000fe200078e0002 */
[----:B------:R-:W-:-:S05]  /*19e0*/  @P3 SHF.R.U32.HI R0, RZ, c[0x0][0x2c0], R3 ;  /* 0x0000b000ff003a19 */ /* 0x000fca0000011603 */
[----:B------:R-:W-:-:S04]  /*19f0*/  @!P1 IADD3 R3, P0, R0, R222, RZ ;  /* 0x000000de00039210 */ /* 0x000fc80007f1e0ff */
[----:B------:R-:W-:Y:S02]  /*1a00*/  @!P1 LEA.HI.X.SX32 R5, R0, R226, 0x1, P0 ;  /* 0x000000e200059211 */ /* 0x000fe400000f0eff */
[----:B------:R-:W-:-:S04]  /*1a10*/  @!P1 LEA R4, P0, R3, c[0x0][0x2a0], 0x2 ;  /* 0x0000a80003049a11 */ /* 0x000fc800078010ff */
[----:B------:R-:W-:-:S05]  /*1a20*/  @!P1 LEA.HI.X R5, R3, c[0x0][0x2a4], R5, 0x2, P0 ;  /* 0x0000a90003059a11 */ /* 0x000fca00000f1405 */
[----:B------:R1:W2:Y:S01]  /*1a30*/  @!P1 LDG.E R202, [R4.64] ;  /* 0x0000000604ca9981 */ /* 0x0002a2000c1e1900 */
[----:B------:R-:W-:Y:S01]  /*1a40*/  IADD3 R0, -R0, RZ, RZ ;  /* 0x000000ff00007210 */ /* 0x000fe20007ffe1ff */
[C---:B------:R-:W-:Y:S01]  /*1a50*/  IMAD.WIDE.U32 R218, R231.reuse, c[0x0][0x1e8], RZ ;  /* 0x00007a00e7da7a25 */ /* 0x040fe200078e00ff */
[----:B------:R-:W-:Y:S01]  /*1a60*/  SHF.L.U64.HI R100, R206, 0x1, R20 ;  /* 0x00000001ce647819 */ /* 0x000fe20000010214 */
[----:B------:R-:W-:Y:S01]  /*1a70*/  BSSY B0, `(.L_x_595) ;  /* 0x000019e000007945 */ /* 0x000fe20003800000 */
[----:B------:R-:W-:Y:S01]  /*1a80*/  SHF.L.U32 R107, R208, 0x1, RZ ;  /* 0x00000001d06b7819 */ /* 0x000fe200000006ff */
[----:B------:R-:W-:Y:S01]  /*1a90*/  IMAD R205, R0, c[0x0][0x2b8], R2 ;  /* 0x0000ae0000cd7a24 */ /* 0x000fe200078e0202 */
[----:B------:R-:W-:Y:S01]  /*1aa0*/  IADD3 R103, R184, 0x20, RZ ;  /* 0x00000020b8677810 */ /* 0x000fe20007ffe0ff */
[----:B------:R-:W-:Y:S01]  /*1ab0*/  IMAD.WIDE.U32 R224, R231, c[0x0][0x210], RZ ;  /* 0x00008400e7e07a25 */ /* 0x000fe200078e00ff */
[----:B------:R-:W-:Y:S02]  /*1ac0*/  SHF.L.U64.HI R102, R208, 0x1, R11 ;  /* 0x00000001d0667819 */ /* 0x000fe4000001020b */
[----:B------:R-:W-:Y:S01]  /*1ad0*/  SHF.R.S32.HI R9, RZ, 0x1f, R205 ;  /* 0x0000001fff097819 */ /* 0x000fe200000114cd */
[----:B------:R-:W-:Y:S01]  /*1ae0*/  IMAD.WIDE.U32 R2, R205, c[0x0][0x1e0], RZ ;  /* 0x00007800cd027a25 */ /* 0x000fe200078e00ff */
[----:B------:R-:W-:-:S03]  /*1af0*/  SHF.L.U64.HI R101, R207, 0x1, R15 ;  /* 0x00000001cf657819 */ /* 0x000fc6000001020f */
[----:B------:R-:W-:Y:S02]  /*1b00*/  IMAD R0, R9, c[0x0][0x1e0], RZ ;  /* 0x0000780009007a24 */ /* 0x000fe400078e02ff */
[----:B------:R-:W-:Y:S02]  /*1b10*/  IMAD.SHL.U32 R105, R206, 0x2, RZ ;  /* 0x00000002ce697824 */ /* 0x000fe400078e00ff */
[----:B------:R-:W-:Y:S02]  /*1b20*/  IMAD R0, R205, c[0x0][0x1e4], R0 ;  /* 0x00007900cd007a24 */ /* 0x000fe400078e0200 */
[----:B------:R-:W-:Y:S02]  /*1b30*/  IMAD.SHL.U32 R106, R207, 0x2, RZ ;  /* 0x00000002cf6a7824 */ /* 0x000fe400078e00ff */
[----:B------:R-:W-:Y:S01]  /*1b40*/  IMAD.IADD R3, R3, 0x1, R0 ;  /* 0x0000000103037824 */ /* 0x000fe200078e0200 */
[----:B-1----:R-:W-:Y:S01]  /*1b50*/  LEA R5, R213, 0xffffffc0, 0x6 ;  /* 0xffffffc0d5057811 */ /* 0x002fe200078e30ff */
[----:B------:R-:W-:-:S03]  /*1b60*/  IMAD R0, R14, c[0x0][0x1e8], RZ ;  /* 0x00007a000e007a24 */ /* 0x000fc600078e02ff */
[----:B------:R-:W-:Y:S01]  /*1b70*/  IADD3 R104, R16, -R5, RZ ;  /* 0x8000000510687210 */ /* 0x000fe20007ffe0ff */
[----:B------:R-:W-:-:S04]  /*1b80*/  IMAD R0, R231, c[0x0][0x1ec], R0 ;  /* 0x00007b00e7007a24 */ /* 0x000fc800078e0200 */
[----:B------:R-:W-:Y:S02]  /*1b90*/  IMAD.IADD R221, R219, 0x1, R0 ;  /* 0x00000001dbdd7824 */ /* 0x000fe400078e0200 */
[----:B------:R-:W-:-:S05]  /*1ba0*/  IMAD.IADD R13, R104, 0x1, -R229 ;  /* 0x00000001680d7824 */ /* 0x000fca00078e0ae5 */
[C---:B------:R-:W-:Y:S02]  /*1bb0*/  ISETP.GE.AND P2, PT, R13.reuse, 0x1, PT ;  /* 0x000000010d00780c */ /* 0x040fe40003f46270 */
[----:B------:R-:W-:-:S11]  /*1bc0*/  ISETP.GE.AND P6, PT, R13, 0x21, PT ;  /* 0x000000210d00780c */ /* 0x000fd60003fc6270 */
[----:B------:R-:W-:Y:S02]  /*1bd0*/  @P2 ISETP.GE.AND P1, PT, R206, c[0x0][0x1d4], PT ;  /* 0x00007500ce002a0c */ /* 0x000fe40003f26270 */
[----:B------:R-:W-:Y:S02]  /*1be0*/  @P2 ISETP.GE.AND P5, PT, R207, c[0x0][0x1d4], PT ;  /* 0x00007500cf002a0c */ /* 0x000fe40003fa6270 */
[----:B--2---:R-:W-:Y:S01]  /*1bf0*/  SHF.R.S32.HI R10, RZ, 0x1f, R202 ;  /* 0x0000001fff0a7819 */ /* 0x004fe200000114ca */
[----:B------:R-:W-:-:S04]  /*1c00*/  IMAD.WIDE.U32 R2, R202, c[0x0][0x1f0], R2 ;  /* 0x00007c00ca027a25 */ /* 0x000fc800078e0002 */
[----:B------:R-:W-:Y:S01]  /*1c10*/  IMAD R4, R10, c[0x0][0x1f0], RZ ;  /* 0x00007c000a047a24 */ /* 0x000fe200078e02ff */
[----:B------:R-:W-:-:S03]  /*1c20*/  IADD3 R0, P0, R2, R218, RZ ;  /* 0x000000da02007210 */ /* 0x000fc60007f1e0ff */
[----:B------:R-:W-:-:S05]  /*1c30*/  IMAD R4, R202, c[0x0][0x1f4], R4 ;  /* 0x00007d00ca047a24 */ /* 0x000fca00078e0204 */
[----:B------:R-:W-:Y:S02]  /*1c40*/  IADD3.X R2, R221, R3, R4, P0, !PT ;  /* 0x00000003dd027210 */ /* 0x000fe400007fe404 */
[----:B------:R-:W-:-:S04]  /*1c50*/  LEA R3, P0, R0, c[0x0][0x1c8], 0x1 ;  /* 0x0000720000037a11 */ /* 0x000fc800078008ff */
[----:B------:R-:W-:Y:S02]  /*1c60*/  LEA.HI.X R8, R0, c[0x0][0x1cc], R2, 0x1, P0 ;  /* 0x0000730000087a11 */ /* 0x000fe400000f0c02 */
[----:B------:R-:W1:Y:S04]  /*1c70*/  SHFL.IDX PT, R0, R3, RZ, 0x181f ;  /* 0x00181fff03007589 */ /* 0x000e6800000e0000 */
[----:B------:R-:W2:Y:S04]  /*1c80*/  SHFL.IDX PT, R2, R8, RZ, 0x181f ;  /* 0x00181fff08027589 */ /* 0x000ea800000e0000 */
[----:B------:R-:W3:Y:S04]  /*1c90*/  SHFL.IDX PT, R3, R3, 0x1, 0x181f ;  /* 0x00381f0003037f89 */ /* 0x000ee800000e0000 */
[----:B------:R-:W4:Y:S01]  /*1ca0*/  SHFL.IDX PT, R8, R8, 0x1, 0x181f ;  /* 0x00381f0008087f89 */ /* 0x000f2200000e0000 */
[----:B-1----:R-:W-:-:S04]  /*1cb0*/  @P2 LEA R4, P0, R206, R0, 0x1 ;  /* 0x00000000ce042211 */ /* 0x002fc800078008ff */
[----:B--2---:R-:W-:Y:S02]  /*1cc0*/  @P2 LEA.HI.X R5, R206, R2, R20, 0x1, P0 ;  /* 0x00000002ce052211 */ /* 0x004fe400000f0c14 */
[----:B------:R-:W-:-:S03]  /*1cd0*/  @P2 LEA R6, P0, R207, R0, 0x1 ;  /* 0x00000000cf062211 */ /* 0x000fc600078008ff */
[----:B------:R1:W-:Y:S01]  /*1ce0*/  @P2 LDGSTS.E.BYPASS.LTC128B.128 [R203+0x6100], [R4.64], !P1 ;  /* 0x0610000004cb2fae */ /* 0x0003e2000c901d46 */
[----:B------:R-:W-:Y:S02]  /*1cf0*/  @P2 ISETP.GE.AND P1, PT, R208, c[0x0][0x1d4], PT ;  /* 0x00007500d0002a0c */ /* 0x000fe40003f26270 */
[----:B------:R-:W-:-:S05]  /*1d00*/  @P2 LEA.HI.X R7, R207, R2, R15, 0x1, P0 ;  /* 0x00000002cf072211 */ /* 0x000fca00000f0c0f */
[----:B------:R3:W-:Y:S01]  /*1d10*/  @P2 LDGSTS.E.BYPASS.LTC128B.128 [R203+0x8100], [R6.64], !P5 ;  /* 0x0810000006cb2fae */ /* 0x0007e2000e901d46 */
[----:B-1----:R-:W-:Y:S01]  /*1d20*/  @P2 LEA R4, P0, R208, R0, 0x1 ;  /* 0x00000000d0042211 */ /* 0x002fe200078008ff */
[----:B------:R-:W-:-:S03]  /*1d30*/  IMAD R0, R9, c[0x0][0x208], RZ ;  /* 0x0000820009007a24 */ /* 0x000fc600078e02ff */
[----:B------:R-:W-:Y:S01]  /*1d40*/  @P2 LEA.HI.X R5, R208, R2, R11, 0x1, P0 ;  /* 0x00000002d0052211 */ /* 0x000fe200000f0c0b */
[----:B------:R-:W-:Y:S01]  /*1d50*/  IMAD R0, R205, c[0x0][0x20c], R0 ;  /* 0x00008300cd007a24 */ /* 0x000fe200078e0200 */
[----:B---3--:R-:W-:-:S03]  /*1d60*/  @P6 LEA R6, P0, R206, R3, 0x1 ;  /* 0x00000003ce066211 */ /* 0x008fc600078008ff */
[----:B------:R1:W-:Y:S01]  /*1d70*/  @P2 LDGSTS.E.BYPASS.LTC128B.128 [R203+0xa100], [R4.64], !P1 ;  /* 0x0a10000004cb2fae */ /* 0x0003e2000c901d46 */
[C---:B------:R-:W-:Y:S02]  /*1d80*/  @P6 ISETP.GE.AND P2, PT, R206.reuse, c[0x0][0x1d4], PT ;  /* 0x00007500ce006a0c */ /* 0x040fe40003f46270 */
[----:B------:R-:W-:Y:S02]  /*1d90*/  @P6 ISETP.GE.AND P1, PT, R207, c[0x0][0x1d4], PT ;  /* 0x00007500cf006a0c */ /* 0x000fe40003f26270 */
[----:B----4-:R-:W-:Y:S02]  /*1da0*/  @P6 LEA.HI.X R7, R206, R8, R20, 0x1, P0 ;  /* 0x00000008ce076211 */ /* 0x010fe400000f0c14 */
[----:B------:R-:W-:-:S07]  /*1db0*/  @P6 ISETP.GE.AND P0, PT, R208, c[0x0][0x1d4], PT ;  /* 0x00007500d0006a0c */ /* 0x000fce0003f06270 */
[----:B------:R2:W-:Y:S01]  /*1dc0*/  @P6 LDGSTS.E.BYPASS.LTC128B.128 [R203+0x7100], [R6.64], !P2 ;  /* 0x0710000006cb6fae */ /* 0x0005e2000d101d46 */
[----:B-1----:R-:W-:-:S04]  /*1dd0*/  @P6 LEA R4, P5, R207, R3, 0x1 ;  /* 0x00000003cf046211 */ /* 0x002fc800078a08ff */
[----:B------:R-:W-:Y:S02]  /*1de0*/  @P6 LEA.HI.X R5, R207, R8, R15, 0x1, P5 ;  /* 0x00000008cf056211 */ /* 0x000fe400028f0c0f */
[----:B------:R-:W-:-:S03]  /*1df0*/  @P6 LEA R2, P5, R208, R3, 0x1 ;  /* 0x00000003d0026211 */ /* 0x000fc600078a08ff */
[----:B------:R2:W-:Y:S01]  /*1e00*/  @P6 LDGSTS.E.BYPASS.LTC128B.128 [R203+0x9100], [R4.64], !P1 ;  /* 0x0910000004cb6fae */ /* 0x0005e2000c901d46 */
[----:B------:R-:W-:Y:S01]  /*1e10*/  @P6 LEA.HI.X R3, R208, R8, R11, 0x1, P5 ;  /* 0x00000008d0036211 */ /* 0x000fe200028f0c0b */
[----:B------:R-:W-:-:S04]  /*1e20*/  IMAD R8, R10, c[0x0][0x218], RZ ;  /* 0x000086000a087a24 */ /* 0x000fc800078e02ff */
[----:B------:R1:W-:Y:S01]  /*1e30*/  @P6 LDGSTS.E.BYPASS.LTC128B.128 [R203+0xb100], [R2.64], !P0 ;  /* 0x0b10000002cb6fae */ /* 0x0003e2000c101d46 */
[----:B------:R-:W-:-:S03]  /*1e40*/  IMAD R8, R202, c[0x0][0x21c], R8 ;  /* 0x00008700ca087a24 */ /* 0x000fc600078e0208 */
[----:B------:R-:W0:Y:S01]  /*1e50*/  LDGDEPBAR ;  /* 0x00000000000079af */ /* 0x000e220000000000 */
[----:B-1----:R-:W-:Y:S01]  /*1e60*/  IMAD.WIDE.U32 R2, R205, c[0x0][0x208], RZ ;  /* 0x00008200cd027a25 */ /* 0x002fe200078e00ff */
[----:B------:R-:W-:-:S04]  /*1e70*/  DEPBAR.LE SB0, 0x1 ;  /* 0x000080400000791a */ /* 0x000fc80000000000 */
[----:B------:R-:W-:-:S04]  /*1e80*/  DEPBAR.LE SB0, 0x0 ;  /* 0x000080000000791a */ /* 0x000fc80000000000 */
[----:B------:R-:W-:Y:S01]  /*1e90*/  BAR.SYNC.DEFER_BLOCKING 0x0 ;  /* 0x0000000000007b1d */ /* 0x000fe20000010000 */
[----:B------:R-:W-:Y:S02]  /*1ea0*/  IMAD.IADD R3, R3, 0x1, R0 ;  /* 0x0000000103037824 */ /* 0x000fe400078e0200 */
[----:B------:R-:W-:Y:S02]  /*1eb0*/  IMAD R0, R14, c[0x0][0x210], RZ ;  /* 0x000084000e007a24 */ /* 0x000fe400078e02ff */
[----:B------:R-:W-:-:S04]  /*1ec0*/  IMAD.WIDE.U32 R2, R202, c[0x0][0x218], R2 ;  /* 0x00008600ca027a25 */ /* 0x000fc800078e0002 */
[----:B------:R-:W-:-:S05]  /*1ed0*/  IMAD R0, R231, c[0x0][0x214], R0 ;  /* 0x00008500e7007a24 */ /* 0x000fca00078e0200 */
[----:B------:R-:W-:Y:S02]  /*1ee0*/  IADD3 R227, R225, R0, RZ ;  /* 0x00000000e1e37210 */ /* 0x000fe40007ffe0ff */
[----:B------:R-:W-:-:S04]  /*1ef0*/  IADD3 R0, P0, R2, R224, RZ ;  /* 0x000000e002007210 */ /* 0x000fc80007f1e0ff */
[----:B------:R-:W-:Y:S02]  /*1f00*/  IADD3.X R3, R227, R3, R8, P0, !PT ;  /* 0x00000003e3037210 */ /* 0x000fe400007fe408 */
[C---:B------:R-:W-:Y:S01]  /*1f10*/  LEA R2, P0, R0.reuse, c[0x0][0x1f8], 0x1 ;  /* 0x00007e0000027a11 */ /* 0x040fe200078008ff */
[----:B--2---:R-:W-:Y:S03]  /*1f20*/  LDSM.16.M88.4 R4, [R197] ;  /* 0x00000000c504783b */ /* 0x004fe60000000200 */
[----:B------:R-:W-:Y:S01]  /*1f30*/  LEA.HI.X R8, R0, c[0x0][0x1fc], R3, 0x1, P0 ;  /* 0x00007f0000087a11 */ /* 0x000fe200000f0c03 */
[----:B------:R-:W-:Y:S01]  /*1f40*/  LDSM.16.M88.4 R16, [R184] ;  /* 0x00000000b810783b */ /* 0x000fe20000000200 */
[----:B------:R-:W-:Y:S02]  /*1f50*/  R2P PR, R217, 0x6 ;  /* 0x00000006d9007804 */ /* 0x000fe40000000000 */
[----:B------:R-:W-:Y:S01]  /*1f60*/  ISETP.GE.AND P5, PT, R206, c[0x0][0x1d4], PT ;  /* 0x00007500ce007a0c */ /* 0x000fe20003fa6270 */
[----:B------:R-:W1:Y:S04]  /*1f70*/  SHFL.IDX PT, R0, R2, RZ, 0x181f ;  /* 0x00181fff02007589 */ /* 0x000e6800000e0000 */
[----:B------:R-:W2:Y:S04]  /*1f80*/  SHFL.IDX PT, R3, R8, RZ, 0x181f ;  /* 0x00181fff08037589 */ /* 0x000ea800000e0000 */
[----:B------:R-:W3:Y:S02]  /*1f90*/  SHFL.IDX PT, R2, R2, 0x1, 0x181f ;  /* 0x00381f0002027f89 */ /* 0x000ee400000e0000 */
[----:B------:R-:W-:-:S02]  /*1fa0*/  @P1 IADD3 R103, R184, -0x20, RZ ;  /* 0xffffffe0b8671810 */ /* 0x000fc40007ffe0ff */
[----:B------:R-:W-:Y:S04]  /*1fb0*/  LDSM.16.M88.4 R40, [R184+0x800] ;  /* 0x00080000b828783b */ /* 0x000fe80000000200 */
[----:B------:R-:W4:Y:S04]  /*1fc0*/  SHFL.IDX PT, R12, R8, 0x1, 0x181f ;  /* 0x00381f00080c7f89 */ /* 0x000f2800000e0000 */
[----:B------:R-:W5:Y:S01]  /*1fd0*/  LDSM.16.M88.4 R32, [R184+0x1000] ;  /* 0x00100000b820783b */ /* 0x000f620000000200 */
[----:B-1----:R-:W-:-:S03]  /*1fe0*/  IADD3 R14, P1, R0, R107, RZ ;  /* 0x0000006b000e7210 */ /* 0x002fc60007f3e0ff */
[----:B------:R-:W1:Y:S01]  /*1ff0*/  LDSM.16.M88.4 R24, [R184+0x1800] ;  /* 0x00180000b818783b */ /* 0x000e620000000200 */
[----:B--2---:R-:W-:-:S03]  /*2000*/  IADD3.X R15, R3, R102, RZ, P1, !PT ;  /* 0x00000066030f7210 */ /* 0x004fc60000ffe4ff */
[----:B------:R-:W-:Y:S01]  /*2010*/  LDSM.16.M88.4 R8, [R198] ;  /* 0x00000000c608783b */ /* 0x000fe20000000200 */
[----:B---3--:R-:W-:-:S03]  /*2020*/  IADD3 R20, P1, R2, R106, RZ ;  /* 0x0000006a02147210 */ /* 0x008fc60007f3e0ff */
[----:B------:R-:W2:Y:S01]  /*2030*/  LDSM.16.M88.4 R36, [R103] ;  /* 0x000000006724783b */ /* 0x000ea20000000200 */
[----:B------:R-:W-:Y:S03]  /*2040*/  HMMA.16816.F32.BF16 R44, R4, R18, RZ ;  /* 0x00000012042c723c */ /* 0x000fe600000418ff */
[----:B------:R-:W-:Y:S01]  /*2050*/  LDSM.16.M88.4 R72, [R103+0x1000] ;  /* 0x001000006748783b */ /* 0x000fe20000000200 */
[----:B----4-:R-:W-:-:S03]  /*2060*/  IMAD.X R21, R12, 0x1, R101, P1 ;  /* 0x000000010c157824 */ /* 0x010fc600008e0665 */
[----:B------:R-:W-:Y:S01]  /*2070*/  LDSM.16.M88.4 R88, [R103+0x1800] ;  /* 0x001800006758783b */ /* 0x000fe20000000200 */
[-C--:B------:R-:W-:Y:S01]  /*2080*/  IADD3 R18, P0, R0, R105.reuse, RZ ;  /* 0x0000006900127210 */ /* 0x080fe20007f1e0ff */
[C---:B------:R-:W-:Y:S04]  /*2090*/  HMMA.16816.F32.BF16 R28, R4.reuse, R16, RZ ;  /* 0x00000010041c723c */ /* 0x040fe800000418ff */
[--C-:B------:R-:W-:Y:S01]  /*20a0*/  IMAD.X R19, R3, 0x1, R100.reuse, P0 ;  /* 0x0000000103137824 */ /* 0x100fe200000e0664 */
[----:B------:R-:W-:Y:S02]  /*20b0*/  IADD3 R22, P0, R2, R105, RZ ;  /* 0x0000006902167210 */ /* 0x000fe40007f1e0ff */
[----:B------:R-:W-:Y:S01]  /*20c0*/  IADD3 R16, P6, R0, R106, RZ ;  /* 0x0000006a00107210 */ /* 0x000fe20007fde0ff */
[----:B------:R-:W-:Y:S01]  /*20d0*/  HMMA.16816.F32.BF16 R48, R4, R40, RZ ;  /* 0x000000280430723c */ /* 0x000fe200000418ff */
[----:B------:R-:W-:Y:S01]  /*20e0*/  MOV R0, 0x40 ;  /* 0x0000004000007802 */ /* 0x000fe20000000f00 */
[----:B------:R-:W-:Y:S01]  /*20f0*/  IMAD.X R23, R12, 0x1, R100, P0 ;  /* 0x000000010c177824 */ /* 0x000fe200000e0664 */
[----:B------:R-:W-:Y:S01]  /*2100*/  ISETP.LT.OR P0, PT, R13, 0x1, P5 ;  /* 0x000000010d00780c */ /* 0x000fe20002f01670 */
[----:B------:R-:W-:Y:S01]  /*2110*/  IMAD.X R17, R3, 0x1, R101, P6 ;  /* 0x0000000103117824 */ /* 0x000fe200030e0665 */
[----:B------:R-:W-:-:S02]  /*2120*/  ISETP.GE.AND P6, PT, R207, c[0x0][0x1d4], PT ;  /* 0x00007500cf007a0c */ /* 0x000fc40003fc6270 */
[C---:B------:R-:W-:Y:S01]  /*2130*/  ISETP.LT.OR P5, PT, R13.reuse, 0x21, P5 ;  /* 0x000000210d00780c */ /* 0x040fe20002fa1670 */
[----:B------:R-:W-:Y:S01]  /*2140*/  HMMA.16816.F32.BF16 R52, R4, R42, RZ ;  /* 0x0000002a0434723c */ /* 0x000fe200000418ff */
[C---:B------:R-:W-:Y:S01]  /*2150*/  ISETP.LT.OR P1, PT, R13.reuse, 0x1, P6 ;  /* 0x000000010d00780c */ /* 0x040fe20003721670 */
[----:B------:R-:W3:Y:S01]  /*2160*/  LDSM.16.M88.4 R40, [R103+0x800] ;  /* 0x000800006728783b */ /* 0x000ee20000000200 */
[----:B------:R-:W-:Y:S02]  /*2170*/  ISETP.LT.OR P6, PT, R13, 0x21, P6 ;  /* 0x000000210d00780c */ /* 0x000fe400037c1670 */
[----:B------:R-:W-:-:S03]  /*2180*/  SEL R0, R0, 0xffffffc0, !P2 ;  /* 0xffffffc000007807 */ /* 0x000fc60005000000 */
[----:B------:R-:W-:Y:S01]  /*2190*/  @!PT LDS RZ, [RZ] ;  /* 0x00000000fffff984 */ /* 0x000fe20000000800 */
[----:B------:R-:W-:Y:S01]  /*21a0*/  @!PT LDS RZ, [RZ] ;  /* 0x00000000fffff984 */ /* 0x000fe20000000800 */
[----:B------:R-:W-:Y:S01]  /*21b0*/  @!PT LDS RZ, [RZ] ;  /* 0x00000000fffff984 */ /* 0x000fe20000000800 */
[----:B------:R4:W-:Y:S01]  /*21c0*/  LDGSTS.E.BYPASS.LTC128B.128 [R203+0x100], [R18.64], !P0 ;  /* 0x0010000012cb7fae */ /* 0x0009e2000c101d46 */
[----:B------:R-:W-:Y:S01]  /*21d0*/  ISETP.GE.AND P0, PT, R208, c[0x0][0x1d4], PT ;  /* 0x00007500d0007a0c */ /* 0x000fe20003f06270 */
[----:B------:R-:W-:Y:S01]  /*21e0*/  IMAD.IADD R186, R184, 0x1, R0 ;  /* 0x00000001b8ba7824 */ /* 0x000fe200078e0200 */
[C---:B-----5:R-:W-:Y:S03]  /*21f0*/  HMMA.16816.F32.BF16 R56, R4.reuse, R32, RZ ;  /* 0x000000200438723c */ /* 0x060fe600000418ff */
[----:B------:R4:W-:Y:S01]  /*2200*/  LDGSTS.E.BYPASS.LTC128B.128 [R203+0x2100], [R16.64], !P1 ;  /* 0x0210000010cb7fae */ /* 0x0009e2000c901d46 */
[C---:B------:R-:W-:Y:S02]  /*2210*/  ISETP.LT.OR P1, PT, R13.reuse, 0x1, P0 ;  /* 0x000000010d00780c */ /* 0x040fe40000721670 */
[----:B------:R-:W-:Y:S02]  /*2220*/  ISETP.LT.OR P0, PT, R13, 0x21, P0 ;  /* 0x000000210d00780c */ /* 0x000fe40000701670 */
[C---:B------:R-:W-:Y:S08]  /*2230*/  HMMA.16816.F32.BF16 R68, R4.reuse, R34, RZ ;  /* 0x000000220444723c */ /* 0x040ff000000418ff */
[----:B-1----:R-:W-:Y:S01]  /*2240*/  HMMA.16816.F32.BF16 R76, R4, R24, RZ ;  /* 0x00000018044c723c */ /* 0x002fe200000418ff */
[----:B------:R1:W-:Y:S01]  /*2250*/  LDGSTS.E.BYPASS.LTC128B.128 [R203+0x4100], [R14.64], !P1 ;  /* 0x041000000ecb7fae */ /* 0x0003e2000c901d46 */
[----:B------:R-:W-:-:S03]  /*2260*/  IADD3 R2, P1, R2, R107, RZ ;  /* 0x0000006b02027210 */ /* 0x000fc60007f3e0ff */
[----:B------:R5:W-:Y:S02]  /*2270*/  LDGSTS.E.BYPASS.LTC128B.128 [R203+0x1100], [R22.64], !P5 ;  /* 0x0110000016cb7fae */ /* 0x000be4000e901d46 */
[----:B------:R-:W-:Y:S01]  /*2280*/  IMAD.X R3, R12, 0x1, R102, P1 ;  /* 0x000000010c037824 */ /* 0x000fe200008e0666 */
[----:B------:R-:W-:Y:S01]  /*2290*/  HMMA.16816.F32.BF16 R64, R4, R26, RZ ;  /* 0x0000001a0440723c */ /* 0x000fe200000418ff */
[----:B------:R5:W-:Y:S01]  /*22a0*/  LDGSTS.E.BYPASS.LTC128B.128 [R203+0x3100], [R20.64], !P6 ;  /* 0x0310000014cb7fae */ /* 0x000be2000f101d46 */
[----:B------:R-:W-:-:S03]  /*22b0*/  ISETP.GT.AND P1, PT, R216, 0x3f, PT ;  /* 0x0000003fd800780c */ /* 0x000fc60003f24270 */
[----:B------:R5:W-:Y:S01]  /*22c0*/  LDGSTS.E.BYPASS.LTC128B.128 [R203+0x5100], [R2.64], !P0 ;  /* 0x0510000002cb7fae */ /* 0x000be2000c101d46 */
[----:B------:R-:W-:Y:S02]  /*22d0*/  ISETP.GE.AND P0, PT, R213, 0x2, PT ;  /* 0x00000002d500780c */ /* 0x000fe40003f06270 */
[C---:B--2---:R-:W-:Y:S01]  /*22e0*/  HMMA.16816.F32.BF16 R28, R8.reuse, R36, R28 ;  /* 0x00000024081c723c */ /* 0x044fe2000004181c */
[----:B------:R-:W-:Y:S04]  /*22f0*/  LDSM.16.M88.4 R4, [R200] ;  /* 0x00000000c804783b */ /* 0x000fe80000000200 */
[----:B------:R-:W-:Y:S03]  /*2300*/  LDSM.16.M88.4 R60, [R186+0x800] ;  /* 0x00080000ba3c783b */ /* 0x000fe60000000200 */
[C---:B------:R-:W-:Y:S01]  /*2310*/  HMMA.16816.F32.BF16 R24, R8.reuse, R38, R44 ;  /* 0x000000260818723c */ /* 0x040fe2000004182c */
[----:B------:R-:W-:Y:S04]  /*2320*/  LDSM.16.M88.4 R80, [R186+0x1000] ;  /* 0x00100000ba50783b */ /* 0x000fe80000000200 */
[----:B-1----:R-:W1:Y:S03]  /*2330*/  LDSM.16.M88.4 R12, [R186] ;  /* 0x00000000ba0c783b */ /* 0x002e660000000200 */
[----:B---3--:R-:W-:Y:S01]  /*2340*/  HMMA.16816.F32.BF16 R32, R8, R40, R48 ;  /* 0x000000280820723c */ /* 0x008fe20000041830 */
[----:B----4-:R-:W-:Y:S04]  /*2350*/  LDSM.16.M88.4 R16, [R199] ;  /* 0x00000000c710783b */ /* 0x010fe80000000200 */
[----:B------:R-:W0:Y:S01]  /*2360*/  LDGDEPBAR ;  /* 0x00000000000079af */ /* 0x000e220000000000 */
[----:B-----5:R-:W-:-:S02]  /*2370*/  IADD3 R2, R103, 0x4000, RZ ;  /* 0x0000400067027810 */ /* 0x020fc40007ffe0ff */
[----:B------:R-:W-:Y:S02]  /*2380*/  HMMA.16816.F32.BF16 R36, R8, R42, R52 ;  /* 0x0000002a0824723c */ /* 0x000fe40000041834 */
[----:B------:R-:W-:-:S06]  /*2390*/  IADD3 R185, R2, R0, RZ ;  /* 0x0000000002b97210 */ /* 0x000fcc0007ffe0ff */
[C---:B------:R-:W-:Y:S01]  /*23a0*/  HMMA.16816.F32.BF16 R40, R8.reuse, R72, R56 ;  /* 0x000000480828723c */ /* 0x040fe20000041838 */
[----:B------:R-:W2:Y:S04]  /*23b0*/  LDSM.16.M88.4 R56, [R186+0x1800] ;  /* 0x00180000ba38783b */ /* 0x000ea80000000200 */
[----:B------:R-:W3:Y:S03]  /*23c0*/  LDSM.16.M88.4 R84, [R185+-0x4000] ;  /* 0xffc00000b954783b */ /* 0x000ee60000000200 */
[C---:B------:R-:W-:Y:S01]  /*23d0*/  HMMA.16816.F32.BF16 R48, R8.reuse, R74, R68 ;  /* 0x0000004a0830723c */ /* 0x040fe20000041844 */
[----:B------:R-:W4:Y:S04]  /*23e0*/  LDSM.16.M88.4 R92, [R185+-0x3800] ;  /* 0xffc80000b95c783b */ /* 0x000f280000000200 */
[----:B------:R-:W5:Y:S03]  /*23f0*/  LDSM.16.M88.4 R96, [R185+-0x3000] ;  /* 0xffd00000b960783b */ /* 0x000f660000000200 */
[C---:B------:R-:W-:Y:S01]  /*2400*/  HMMA.16816.F32.BF16 R52, R8.reuse, R88, R76 ;  /* 0x000000580834723c */ /* 0x040fe2000004184c */
[----:B------:R-:W-:Y:S04]  /*2410*/  LDSM.16.M88.4 R72, [R184+0x2800] ;  /* 0x00280000b848783b */ /* 0x000fe80000000200 */
[----:B------:R-:W-:Y:S03]  /*2420*/  LDSM.16.M88.4 R68, [R103+0x2000] ;  /* 0x002000006744783b */ /* 0x000fe60000000200 */
[----:B------:R-:W-:Y:S01]  /*2430*/  HMMA.16816.F32.BF16 R44, R8, R90, R64 ;  /* 0x0000005a082c723c */ /* 0x000fe20000041840 */
[----:B------:R-:W-:Y:S04]  /*2440*/  LDSM.16.M88.4 R64, [R184+0x2000] ;  /* 0x00200000b840783b */ /* 0x000fe80000000200 */
[----:B------:R-:W-:Y:S03]  /*2450*/  LDSM.16.M88.4 R88, [R184+0x3000] ;  /* 0x00300000b858783b */ /* 0x000fe60000000200 */
[C---:B-1----:R-:W-:Y:S01]  /*2460*/  HMMA.16816.F32.BF16 R20, R4.reuse, R12, R28 ;  /* 0x0000000c0414723c */ /* 0x042fe2000004181c */
[----:B------:R-:W-:Y:S07]  /*2470*/  LDSM.16.M88.4 R76, [R103+0x2800] ;  /* 0x00280000674c783b */ /* 0x000fee0000000200 */
[C---:B------:R-:W-:Y:S08]  /*2480*/  HMMA.16816.F32.BF16 R28, R4.reuse, R60, R32 ;  /* 0x0000003c041c723c */ /* 0x040ff00000041820 */
[C---:B------:R-:W-:Y:S01]  /*2490*/  HMMA.16816.F32.BF16 R32, R4.reuse, R62, R36 ;  /* 0x0000003e0420723c */ /* 0x040fe20000041824 */
[----:B------:R-:W1:Y:S07]  /*24a0*/  LDSM.16.M88.4 R60, [R185+-0x2800] ;  /* 0xffd80000b93c783b */ /* 0x000e6e0000000200 */
[C---:B------:R-:W-:Y:S01]  /*24b0*/  HMMA.16816.F32.BF16 R8, R4.reuse, R14, R24 ;  /* 0x0000000e0408723c */ /* 0x040fe20000041818 */
[----:B------:R-:W1:Y:S07]  /*24c0*/  LDSM.16.M88.4 R12, [R197+0x4000] ;  /* 0x00400000c50c783b */ /* 0x000e6e0000000200 */
[C---:B------:R-:W-:Y:S08]  /*24d0*/  HMMA.16816.F32.BF16 R36, R4.reuse, R80, R40 ;  /* 0x000000500424723c */ /* 0x040ff00000041828 */
[C---:B------:R-:W-:Y:S01]  /*24e0*/  HMMA.16816.F32.BF16 R48, R4.reuse, R82, R48 ;  /* 0x000000520430723c */ /* 0x040fe20000041830 */
[----:B------:R-:W-:Y:S07]  /*24f0*/  LDSM.16.M88.4 R80, [R186+0x2800] ;  /* 0x00280000ba50783b */ /* 0x000fee0000000200 */
[C---:B--2---:R-:W-:Y:S08]  /*2500*/  HMMA.16816.F32.BF16 R52, R4.reuse, R56, R52 ;  /* 0x000000380434723c */ /* 0x044ff00000041834 */
[----:B------:R-:W-:Y:S01]  /*2510*/  HMMA.16816.F32.BF16 R40, R4, R58, R44 ;  /* 0x0000003a0428723c */ /* 0x000fe2000004182c */
[----:B------:R-:W2:Y:S07]  /*2520*/  LDSM.16.M88.4 R56, [R184+0x3800] ;  /* 0x00380000b838783b */ /* 0x000eae0000000200 */
[C---:B---3--:R-:W-:Y:S08]  /*2530*/  HMMA.16816.F32.BF16 R24, R16.reuse, R84, R20 ;  /* 0x000000541018723c */ /* 0x048ff00000041814 */
[C---:B------:R-:W-:Y:S01]  /*2540*/  HMMA.16816.F32.BF16 R20, R16.reuse, R86, R8 ;  /* 0x000000561014723c */ /* 0x040fe20000041808 */
[----:B------:R-:W3:Y:S04]  /*2550*/  LDSM.16.M88.4 R8, [R198+0x4000] ;  /* 0x00400000c608783b */ /* 0x000ee80000000200 */
[----:B------:R-:W-:Y:S03]  /*2560*/  LDSM.16.M88.4 R84, [R186+0x3000] ;  /* 0x00300000ba54783b */ /* 0x000fe60000000200 */
[C---:B----4-:R-:W-:Y:S08]  /*2570*/  HMMA.16816.F32.BF16 R4, R16.reuse, R92, R28 ;  /* 0x0000005c1004723c */ /* 0x050ff0000004181c */
[C---:B------:R-:W-:Y:S01]  /*2580*/  HMMA.16816.F32.BF16 R32, R16.reuse, R94, R32 ;  /* 0x0000005e1020723c */ /* 0x040fe20000041820 */
[----:B------:R-:W4:Y:S07]  /*2590*/  LDSM.16.M88.4 R92, [R103+0x3000] ;  /* 0x00300000675c783b */ /* 0x000f2e0000000200 */
[C---:B-----5:R-:W-:Y:S08]  /*25a0*/  HMMA.16816.F32.BF16 R36, R16.reuse, R96, R36 ;  /* 0x000000601024723c */ /* 0x060ff00000041824 */
[C---:B------:R-:W-:Y:S08]  /*25b0*/  HMMA.16816.F32.BF16 R44, R16.reuse, R98, R48 ;  /* 0x00000062102c723c */ /* 0x040ff00000041830 */
[C---:B-1----:R-:W-:Y:S08]  /*25c0*/  HMMA.16816.F32.BF16 R52, R16.reuse, R60, R52 ;  /* 0x0000003c1034723c */ /* 0x042ff00000041834 */
[----:B------:R-:W-:Y:S01]  /*25d0*/  HMMA.16816.F32.BF16 R40, R16, R62, R40 ;  /* 0x0000003e1028723c */ /* 0x000fe20000041828 */
[----:B------:R-:W1:Y:S07]  /*25e0*/  LDSM.16.M88.4 R60, [R103+0x3800] ;  /* 0x00380000673c783b */ /* 0x000e6e0000000200 */
[C---:B------:R-:W-:Y:S08]  /*25f0*/  HMMA.16816.F32.BF16 R28, R12.reuse, R64, R24 ;  /* 0x000000400c1c723c */ /* 0x040ff00000041818 */
[C---:B------:R-:W-:Y:S01]  /*2600*/  HMMA.16816.F32.BF16 R24, R12.reuse, R66, R20 ;  /* 0x000000420c18723c */ /* 0x040fe20000041814 */
[----:B------:R-:W-:Y:S07]  /*2610*/  LDSM.16.M88.4 R64, [R186+0x3800] ;  /* 0x00380000ba40783b */ /* 0x000fee0000000200 */
[C---:B------:R-:W-:Y:S01]  /*2620*/  HMMA.16816.F32.BF16 R20, R12.reuse, R72, R4 ;  /* 0x000000480c14723c */ /* 0x040fe20000041804 */
[----:B------:R-:W-:Y:S07]  /*2630*/  LDSM.16.M88.4 R4, [R200+0x4000] ;  /* 0x00400000c804783b */ /* 0x000fee0000000200 */
[C---:B------:R-:W-:Y:S01]  /*2640*/  HMMA.16816.F32.BF16 R16, R12.reuse, R74, R32 ;  /* 0x0000004a0c10723c */ /* 0x040fe20000041820 */
[----:B------:R-:W5:Y:S07]  /*2650*/  LDSM.16.M88.4 R72, [R186+0x2000] ;  /* 0x00200000ba48783b */ /* 0x000f6e0000000200 */
[C---:B------:R-:W-:Y:S08]  /*2660*/  HMMA.16816.F32.BF16 R36, R12.reuse, R88, R36 ;  /* 0x000000580c24723c */ /* 0x040ff00000041824 */
[C---:B------:R-:W-:Y:S08]  /*2670*/  HMMA.16816.F32.BF16 R48, R12.reuse, R90, R44 ;  /* 0x0000005a0c30723c */ /* 0x040ff0000004182c */
[C---:B--2---:R-:W-:Y:S08]  /*2680*/  HMMA.16816.F32.BF16 R44, R12.reuse, R56, R52 ;  /* 0x000000380c2c723c */ /* 0x044ff00000041834 */
[----:B------:R-:W-:Y:S08]  /*2690*/  HMMA.16816.F32.BF16 R40, R12, R58, R40 ;  /* 0x0000003a0c28723c */ /* 0x000ff00000041828 */
[C---:B---3--:R-:W-:Y:S08]  /*26a0*/  HMMA.16816.F32.BF16 R32, R8.reuse, R68, R28 ;  /* 0x000000440820723c */ /* 0x048ff0000004181c */
[C---:B------:R-:W-:Y:S01]  /*26b0*/  HMMA.16816.F32.BF16 R28, R8.reuse, R70, R24 ;  /* 0x00000046081c723c */ /* 0x040fe20000041818 */
[----:B------:R-:W-:Y:S07]  /*26c0*/  LDSM.16.M88.4 R68, [R185+-0x2000] ;  /* 0xffe00000b944783b */ /* 0x000fee0000000200 */
[C---:B------:R-:W-:Y:S01]  /*26d0*/  HMMA.16816.F32.BF16 R24, R8.reuse, R76, R20 ;  /* 0x0000004c0818723c */ /* 0x040fe20000041814 */
[----:B------:R-:W2:Y:S07]  /*26e0*/  LDSM.16.M88.4 R20, [R199+0x4000] ;  /* 0x00400000c714783b */ /* 0x000eae0000000200 */
[C---:B------:R-:W-:Y:S01]  /*26f0*/  HMMA.16816.F32.BF16 R16, R8.reuse, R78, R16 ;  /* 0x0000004e0810723c */ /* 0x040fe20000041810 */
[----:B------:R-:W3:Y:S07]  /*2700*/  LDSM.16.M88.4 R76, [R185+-0x1800] ;  /* 0xffe80000b94c783b */ /* 0x000eee0000000200 */
[C---:B----4-:R-:W-:Y:S08]  /*2710*/  HMMA.16816.F32.BF16 R12, R8.reuse, R92, R36 ;  /* 0x0000005c080c723c */ /* 0x050ff00000041824 */
[C---:B------:R-:W-:Y:S08]  /*2720*/  HMMA.16816.F32.BF16 R56, R8.reuse, R94, R48 ;  /* 0x0000005e0838723c */ /* 0x040ff00000041830 */
[C---:B-1----:R-:W-:Y:S08]  /*2730*/  HMMA.16816.F32.BF16 R48, R8.reuse, R60, R44 ;  /* 0x0000003c0830723c */ /* 0x042ff0000004182c */
[----:B------:R-:W-:Y:S01]  /*2740*/  HMMA.16816.F32.BF16 R44, R8, R62, R40 ;  /* 0x0000003e082c723c */ /* 0x000fe20000041828 */
[----:B------:R-:W-:Y:S04]  /*2750*/  LDSM.16.M88.4 R60, [R184+0x4000] ;  /* 0x00400000b83c783b */ /* 0x000fe80000000200 */
[----:B------:R-:W-:Y:S03]  /*2760*/  LDSM.16.M88.4 R40, [R185+-0x1000] ;  /* 0xfff00000b928783b */ /* 0x000fe60000000200 */
[C---:B-----5:R-:W-:Y:S08]  /*2770*/  HMMA.16816.F32.BF16 R36, R4.reuse, R72, R32 ;  /* 0x000000480424723c */ /* 0x060ff00000041820 */
[C---:B------:R-:W-:Y:S01]  /*2780*/  HMMA.16816.F32.BF16 R52, R4.reuse, R82, R16 ;  /* 0x000000520434723c */ /* 0x040fe20000041810 */
[----:B------:R-:W1:Y:S07]  /*2790*/  LDSM.16.M88.4 R16, [R197+0x8000] ;  /* 0x00800000c510783b */ /* 0x000e6e0000000200 */
[C---:B------:R-:W-:Y:S08]  /*27a0*/  HMMA.16816.F32.BF16 R32, R4.reuse, R80, R24 ;  /* 0x000000500420723c */ /* 0x040ff00000041818 */
[C---:B------:R-:W-:Y:S01]  /*27b0*/  HMMA.16816.F32.BF16 R28, R4.reuse, R74, R28 ;  /* 0x0000004a041c723c */ /* 0x040fe2000004181c */
[----:B------:R-:W-:Y:S07]  /*27c0*/  LDSM.16.M88.4 R72, [R184+0x5800] ;  /* 0x00580000b848783b */ /* 0x000fee0000000200 */
[C---:B------:R-:W-:Y:S01]  /*27d0*/  HMMA.16816.F32.BF16 R24, R4.reuse, R84, R12 ;  /* 0x000000540418723c */ /* 0x040fe2000004180c */
[----:B------:R-:W-:Y:S07]  /*27e0*/  LDSM.16.M88.4 R12, [R198+0x8000] ;  /* 0x00800000c60c783b */ /* 0x000fee0000000200 */
[C---:B------:R-:W-:Y:S01]  /*27f0*/  HMMA.16816.F32.BF16 R8, R4.reuse, R86, R56 ;  /* 0x000000560408723c */ /* 0x040fe20000041838 */
[----:B------:R-:W4:Y:S04]  /*2800*/  LDSM.16.M88.4 R84, [R185+-0x800] ;  /* 0xfff80000b954783b */ /* 0x000f280000000200 */
[----:B------:R-:W-:Y:S03]  /*2810*/  LDSM.16.M88.4 R56, [R185] ;  /* 0x00000000b938783b */ /* 0x000fe60000000200 */
[C---:B------:R-:W-:Y:S08]  /*2820*/  HMMA.16816.F32.BF16 R48, R4.reuse, R64, R48 ;  /* 0x000000400430723c */ /* 0x040ff00000041830 */
[----:B------:R-:W-:Y:S01]  /*2830*/  HMMA.16816.F32.BF16 R92, R4, R66, R44 ;  /* 0x00000042045c723c */ /* 0x000fe2000004182c */
[----:B------:R-:W-:Y:S04]  /*2840*/  LDSM.16.M88.4 R64, [R103+0x4800] ;  /* 0x004800006740783b */ /* 0x000fe80000000200 */
[----:B------:R-:W-:Y:S03]  /*2850*/  LDSM.16.M88.4 R44, [R184+0x5000] ;  /* 0x00500000b82c783b */ /* 0x000fe60000000200 */
[C---:B--2---:R-:W-:Y:S01]  /*2860*/  HMMA.16816.F32.BF16 R4, R20.reuse, R68, R36 ;  /* 0x000000441404723c */ /* 0x044fe20000041824 */
[----:B------:R-:W2:Y:S07]  /*2870*/  LDSM.16.M88.4 R36, [R103+0x4000] ;  /* 0x004000006724783b */ /* 0x000eae0000000200 */
[C---:B------:R-:W-:Y:S08]  /*2880*/  HMMA.16816.F32.BF16 R28, R20.reuse, R70, R28 ;  /* 0x00000046141c723c */ /* 0x040ff0000004181c */
[----:B---3--:R-:W-:Y:S01]  /*2890*/  HMMA.16816.F32.BF16 R68, R20, R78, R52 ;  /* 0x0000004e1444723c */ /* 0x008fe20000041834 */
[----:B------:R-:W3:Y:S07]  /*28a0*/  LDSM.16.M88.4 R52, [R184+0x4800] ;  /* 0x00480000b834783b */ /* 0x000eee0000000200 */
[----:B-1----:R-:W-:Y:S08]  /*28b0*/  HMMA.16816.F32.BF16 R4, R16, R60, R4 ;  /* 0x0000003c1004723c */ /* 0x002ff00000041804 */
[C---:B------:R-:W-:Y:S08]  /*28c0*/  HMMA.16816.F32.BF16 R32, R20.reuse, R76, R32 ;  /* 0x0000004c1420723c */ /* 0x040ff00000041820 */
[C---:B------:R-:W-:Y:S01]  /*28d0*/  HMMA.16816.F32.BF16 R76, R20.reuse, R42, R8 ;  /* 0x0000002a144c723c */ /* 0x040fe20000041808 */
[----:B------:R-:W-:Y:S07]  /*28e0*/  LDSM.16.M88.4 R8, [R200+0x8000] ;  /* 0x00800000c808783b */ /* 0x000fee0000000200 */
[----:B----4-:R-:W-:Y:S01]  /*28f0*/  HMMA.16816.F32.BF16 R88, R20, R84, R48 ;  /* 0x000000541458723c */ /* 0x010fe20000041830 */
[----:B------:R-:W1:Y:S07]  /*2900*/  LDSM.16.M88.4 R48, [R186+0x4000] ;  /* 0x00400000ba30783b */ /* 0x000e6e0000000200 */
[----:B------:R-:W-:Y:S01]  /*2910*/  HMMA.16816.F32.BF16 R28, R16, R62, R28 ;  /* 0x0000003e101c723c */ /* 0x000fe2000004181c */
[----:B------:R-:W-:Y:S07]  /*2920*/  LDSM.16.M88.4 R60, [R186+0x4800] ;  /* 0x00480000ba3c783b */ /* 0x000fee0000000200 */
[----:B------:R-:W-:Y:S08]  /*2930*/  HMMA.16816.F32.BF16 R80, R20, R40, R24 ;  /* 0x000000281450723c */ /* 0x000ff00000041818 */
[----:B--2---:R-:W-:Y:S01]  /*2940*/  HMMA.16816.F32.BF16 R24, R12, R36, R4 ;  /* 0x000000240c18723c */ /* 0x004fe20000041804 */
[----:B------:R-:W2:Y:S07]  /*2950*/  LDSM.16.M88.4 R4, [R199+0x8000] ;  /* 0x00800000c704783b */ /* 0x000eae0000000200 */
[----:B---3--:R-:W-:Y:S08]  /*2960*/  HMMA.16816.F32.BF16 R32, R16, R52, R32 ;  /* 0x000000341020723c */ /* 0x008ff00000041820 */
[----:B------:R-:W-:Y:S08]  /*2970*/  HMMA.16816.F32.BF16 R28, R12, R38, R28 ;  /* 0x000000260c1c723c */ /* 0x000ff0000004181c */
[----:B------:R-:W-:Y:S01]  /*2980*/  HMMA.16816.F32.BF16 R40, R16, R54, R68 ;  /* 0x000000361028723c */ /* 0x000fe20000041844 */
[----:B------:R-:W3:Y:S04]  /*2990*/  LDSM.16.M88.4 R68, [R103+0x5000] ;  /* 0x005000006744783b */ /* 0x000ee80000000200 */
[----:B------:R-:W4:Y:S03]  /*29a0*/  LDSM.16.M88.4 R52, [R185+0x800] ;  /* 0x00080000b934783b */ /* 0x000f260000000200 */
[----:B-1----:R-:W-:Y:S08]  /*29b0*/  HMMA.16816.F32.BF16 R24, R8, R48, R24 ;  /* 0x000000300818723c */ /* 0x002ff00000041818 */
[----:B------:R-:W-:Y:S08]  /*29c0*/  HMMA.16816.F32.BF16 R36, R12, R64, R32 ;  /* 0x000000400c24723c */ /* 0x000ff00000041820 */
[----:B------:R-:W-:Y:S08]  /*29d0*/  HMMA.16816.F32.BF16 R28, R8, R50, R28 ;  /* 0x00000032081c723c */ /* 0x000ff0000004181c */
[----:B------:R-:W-:Y:S08]  /*29e0*/  HMMA.16816.F32.BF16 R84, R20, R86, R92 ;  /* 0x000000561454723c */ /* 0x000ff0000004185c */
[----:B------:R-:W-:Y:S08]  /*29f0*/  HMMA.16816.F32.BF16 R20, R16, R44, R80 ;  /* 0x0000002c1014723c */ /* 0x000ff00000041850 */
[----:B------:R-:W-:Y:S08]  /*2a00*/  HMMA.16816.F32.BF16 R32, R12, R66, R40 ;  /* 0x000000420c20723c */ /* 0x000ff00000041828 */
[----:B--2---:R-:W-:Y:S08]  /*2a10*/  HMMA.16816.F32.BF16 R48, R4, R56, R24 ;  /* 0x000000380430723c */ /* 0x004ff00000041818 */
[----:B------:R-:W-:Y:S08]  /*2a20*/  HMMA.16816.F32.BF16 R36, R8, R60, R36 ;  /* 0x0000003c0824723c */ /* 0x000ff00000041824 */
[----:B------:R-:W-:Y:S01]  /*2a30*/  HMMA.16816.F32.BF16 R28, R4, R58, R28 ;  /* 0x0000003a041c723c */ /* 0x000fe2000004181c */
[----:B------:R-:W1:Y:S07]  /*2a40*/  LDSM.16.M88.4 R56, [R186+0x5000] ;  /* 0x00500000ba38783b */ /* 0x000e6e0000000200 */
[----:B------:R-:W-:Y:S01]  /*2a50*/  HMMA.16816.F32.BF16 R44, R16, R46, R76 ;  /* 0x0000002e102c723c */ /* 0x000fe2000004184c */
[----:B------:R-:W-:-:S04]  /*2a60*/  FMUL.FTZ R0, R48, c[0x0][0x320] ;  /* 0x0000c80030007a20 */ /* 0x000fc80000410000 */
[----:B------:R2:W1:Y:S03]  /*2a70*/  MUFU.TANH R77, R0 ;  /* 0x00000000004d7308 */ /* 0x0004660000002400 */
[----:B---3--:R-:W-:Y:S08]  /*2a80*/  HMMA.16816.F32.BF16 R24, R12, R68, R20 ;  /* 0x000000440c18723c */ /* 0x008ff00000041814 */
[----:B------:R-:W-:Y:S01]  /*2a90*/  HMMA.16816.F32.BF16 R20, R8, R62, R32 ;  /* 0x0000003e0814723c */ /* 0x000fe20000041820 */
[----:B------:R-:W3:Y:S01]  /*2aa0*/  LDSM.16.M88.4 R60, [R103+0x5800] ;  /* 0x00580000673c783b */ /* 0x000ee20000000200 */
[----:B--2---:R-:W-:-:S06]  /*2ab0*/  FMUL.FTZ R0, R49, c[0x0][0x320] ;  /* 0x0000c80031007a20 */ /* 0x004fcc0000410000 */
[----:B------:R-:W-:Y:S01]  /*2ac0*/  HMMA.16816.F32.BF16 R64, R16, R72, R88 ;  /* 0x000000481040723c */ /* 0x000fe20000041858 */
[----:B------:R2:W1:Y:S07]  /*2ad0*/  MUFU.TANH R73, R0 ;  /* 0x0000000000497308 */ /* 0x00046e0000002400 */
[----:B----4-:R-:W-:Y:S08]  /*2ae0*/  HMMA.16816.F32.BF16 R36, R4, R52, R36 ;  /* 0x000000340424723c */ /* 0x010ff00000041824 */
[----:B------:R-:W-:Y:S01]  /*2af0*/  HMMA.16816.F32.BF16 R16, R16, R74, R84 ;  /* 0x0000004a1010723c */ /* 0x000fe20000041854 */
[----:B--2---:R-:W-:-:S04]  /*2b00*/  FMUL.FTZ R0, R50, c[0x0][0x320] ;  /* 0x0000c80032007a20 */ /* 0x004fc80000410000 */
[----:B------:R2:W4:Y:S03]  /*2b10*/  MUFU.TANH R76, R0 ;  /* 0x00000000004c7308 */ /* 0x0005260000002400 */
[----:B------:R-:W-:Y:S01]  /*2b20*/  HMMA.16816.F32.BF16 R40, R12, R70, R44 ;  /* 0x000000460c28723c */ /* 0x000fe2000004182c */
[----:B------:R-:W5:Y:S07]  /*2b30*/  LDSM.16.M88.4 R44, [R186+0x5800] ;  /* 0x00580000ba2c783b */ /* 0x000f6e0000000200 */
[----:B-1----:R-:W-:Y:S01]  /*2b40*/  HMMA.16816.F32.BF16 R32, R8, R56, R24 ;  /* 0x000000380820723c */ /* 0x002fe20000041818 */
[----:B------:R-:W-:-:S02]  /*2b50*/  FMUL.FTZ R37, R37, c[0x0][0x320] ;  /* 0x0000c80025257a20 */ /* 0x000fc40000410000 */
[----:B------:R-:W-:Y:S02]  /*2b60*/  FMUL.FTZ R38, R38, c[0x0][0x320] ;  /* 0x0000c80026267a20 */ /* 0x000fe40000410000 */
[----:B--2---:R-:W-:Y:S01]  /*2b70*/  FMUL.FTZ R0, R51, c[0x0][0x320] ;  /* 0x0000c80033007a20 */ /* 0x004fe20000410000 */
[----:B------:R-:W1:Y:S01]  /*2b80*/  MUFU.TANH R52, R37 ;  /* 0x0000002500347308 */ /* 0x000e620000002400 */
[----:B------:R-:W-:Y:S01]  /*2b90*/  FMUL.FTZ R39, R39, c[0x0][0x320] ;  /* 0x0000c80027277a20 */ /* 0x000fe20000410000 */
[----:B------:R-:W-:Y:S01]  /*2ba0*/  HMMA.16816.F32.BF16 R24, R4, R54, R20 ;  /* 0x000000360418723c */ /* 0x000fe20000041814 */
[----:B------:R-:W2:Y:S05]  /*2bb0*/  LDSM.16.M88.4 R48, [R185+0x1000] ;  /* 0x00100000b930783b */ /* 0x000eaa0000000200 */
[----:B------:R1:W1:Y:S02]  /*2bc0*/  MUFU.TANH R72, R0 ;  /* 0x0000000000487308 */ /* 0x0002640000002400 */
[C---:B---3--:R-:W-:Y:S06]  /*2bd0*/  HMMA.16816.F32.BF16 R20, R12.reuse, R60, R64 ;  /* 0x0000003c0c14723c */ /* 0x048fec0000041840 */
[----:B------:R-:W3:Y:S02]  /*2be0*/  MUFU.TANH R53, R38 ;  /* 0x0000002600357308 */ /* 0x000ee40000002400 */
[----:B------:R-:W-:Y:S01]  /*2bf0*/  HMMA.16816.F32.BF16 R12, R12, R62, R16 ;  /* 0x0000003e0c0c723c */ /* 0x000fe20000041810 */
[----:B-1----:R-:W-:-:S07]  /*2c00*/  FMUL.FTZ R0, R28, c[0x0][0x320] ;  /* 0x0000c8001c007a20 */ /* 0x002fce0000410000 */
[----:B------:R-:W-:Y:S01]  /*2c10*/  FMUL.FTZ R24, R24, c[0x0][0x320] ;  /* 0x0000c80018187a20 */ /* 0x000fe20000410000 */
[----:B------:R1:W1:Y:S01]  /*2c20*/  MUFU.TANH R69, R0 ;  /* 0x0000000000457308 */ /* 0x0002620000002400 */
[----:B------:R-:W-:Y:S02]  /*2c30*/  FMUL.FTZ R25, R25, c[0x0][0x320] ;  /* 0x0000c80019197a20 */ /* 0x000fe40000410000 */
[----:B------:R-:W-:Y:S02]  /*2c40*/  FMUL.FTZ R26, R26, c[0x0][0x320] ;  /* 0x0000c8001a1a7a20 */ /* 0x000fe40000410000 */
[----:B------:R-:W-:Y:S02]  /*2c50*/  FMUL.FTZ R27, R27, c[0x0][0x320] ;  /* 0x0000c8001b1b7a20 */ /* 0x000fe40000410000 */
[----:B-----5:R-:W-:Y:S04]  /*2c60*/  HMMA.16816.F32.BF16 R16, R8, R44, R20 ;  /* 0x0000002c0810723c */ /* 0x020fe80000041814 */
[----:B------:R-:W3:Y:S04]  /*2c70*/  MUFU.TANH R27, R27 ;  /* 0x0000001b001b7308 */ /* 0x000ee80000002400 */
[----:B--2---:R-:W-:Y:S01]  /*2c80*/  HMMA.16816.F32.BF16 R32, R4, R48, R32 ;  /* 0x000000300420723c */ /* 0x004fe20000041820 */
[----:B-1----:R-:W-:-:S03]  /*2c90*/  FMUL.FTZ R0, R29, c[0x0][0x320] ;  /* 0x0000c8001d007a20 */ /* 0x002fc60000410000 */
[----:B------:R-:W1:Y:S08]  /*2ca0*/  MUFU.TANH R48, R26 ;  /* 0x0000001a00307308 */ /* 0x000e700000002400 */
[----:B------:R2:W1:Y:S11]  /*2cb0*/  MUFU.TANH R68, R0 ;  /* 0x0000000000447308 */ /* 0x0004760000002400 */
[----:B------:R-:W-:Y:S01]  /*2cc0*/  @!UPT UIADD3 URZ, URZ, URZ, URZ ;  /* 0x0000003f3f3ff290 */ /* 0x000fe2000fffe03f */
[----:B------:R-:W-:Y:S02]  /*2cd0*/  FMUL.FTZ R32, R32, c[0x0][0x320] ;  /* 0x0000c80020207a20 */ /* 0x000fe40000410000 */
[----:B------:R-:W-:Y:S02]  /*2ce0*/  FMUL.FTZ R33, R33, c[0x0][0x320] ;  /* 0x0000c80021217a20 */ /* 0x000fe40000410000 */
[----:B--2---:R-:W-:Y:S02]  /*2cf0*/  FMUL.FTZ R0, R30, c[0x0][0x320] ;  /* 0x0000c8001e007a20 */ /* 0x004fe40000410000 */
[----:B------:R-:W-:Y:S01]  /*2d00*/  FMUL.FTZ R34, R34, c[0x0][0x320] ;  /* 0x0000c80022227a20 */ /* 0x000fe20000410000 */
[----:B------:R-:W2:Y:S08]  /*2d10*/  MUFU.TANH R32, R32 ;  /* 0x0000002000207308 */ /* 0x000eb00000002400 */
[----:B------:R5:W1:Y:S08]  /*2d20*/  MUFU.TANH R70, R0 ;  /* 0x0000000000467308 */ /* 0x000a700000002400 */
[----:B------:R-:W1:Y:S01]  /*2d30*/  MUFU.TANH R33, R33 ;  /* 0x0000002100217308 */ /* 0x000e620000002400 */
[----:B-----5:R-:W-:-:S07]  /*2d40*/  FMUL.FTZ R0, R31, c[0x0][0x320] ;  /* 0x0000c8001f007a20 */ /* 0x020fce0000410000 */
[----:B------:R-:W1:Y:S01]  /*2d50*/  MUFU.TANH R34, R34 ;  /* 0x0000002200227308 */ /* 0x000e620000002400 */
[C---:B------:R-:W-:Y:S07]  /*2d60*/  HMMA.16816.F32.BF16 R28, R8.reuse, R58, R40 ;  /* 0x0000003a081c723c */ /* 0x040fee0000041828 */
[----:B------:R5:W1:Y:S01]  /*2d70*/  MUFU.TANH R56, R0 ;  /* 0x0000000000387308 */ /* 0x000a620000002400 */
[----:B------:R-:W-:Y:S07]  /*2d80*/  HMMA.16816.F32.BF16 R8, R8, R46, R12 ;  /* 0x0000002e0808723c */ /* 0x000fee000004180c */
[----:B------:R1:W1:Y:S01]  /*2d90*/  MUFU.TANH R42, R39 ;  /* 0x00000027002a7308 */ /* 0x0002620000002400 */
[----:B-----5:R-:W-:-:S08]  /*2da0*/  FMUL.FTZ R0, R36, c[0x0][0x320] ;  /* 0x0000c80024007a20 */ /* 0x020fd00000410000 */
[----:B------:R-:W-:Y:S01]  /*2db0*/  HMMA.16816.F32.BF16 R20, R4, R50, R28 ;  /* 0x000000320414723c */ /* 0x000fe2000004181c */
[----:B------:R-:W2:Y:S01]  /*2dc0*/  MUFU.TANH R41, R24 ;  /* 0x0000001800297308 */ /* 0x000ea20000002400 */
[----:B-1----:R-:W1:Y:S01]  /*2dd0*/  LDSM.16.M88.4 R36, [R185+0x1800] ;  /* 0x00180000b924783b */ /* 0x002e620000000200 */
[----:B------:R-:W-:-:S06]  /*2de0*/  DEPBAR.LE SB0, 0x0 ;  /* 0x000080000000791a */ /* 0x000fcc0000000000 */
[----:B------:R5:W1:Y:S08]  /*2df0*/  MUFU.TANH R54, R0 ;  /* 0x0000000000367308 */ /* 0x000a700000002400 */
[----:B------:R1:W1:Y:S07]  /*2e00*/  MUFU.TANH R40, R25 ;  /* 0x0000001900287308 */ /* 0x00026e0000002400 */
[----:B------:R-:W-:-:S02]  /*2e10*/  FMUL.FTZ R22, R22, c[0x0][0x320] ;  /* 0x0000c80016167a20 */ /* 0x000fc40000410000 */
[----:B------:R-:W-:Y:S02]  /*2e20*/  FMUL.FTZ R23, R23, c[0x0][0x320] ;  /* 0x0000c80017177a20 */ /* 0x000fe40000410000 */
[----:B------:R-:W-:Y:S01]  /*2e30*/  FMUL.FTZ R20, R20, c[0x0][0x320] ;  /* 0x0000c80014147a20 */ /* 0x000fe20000410000 */
[----:B------:R1:W1:Y:S01]  /*2e40*/  MUFU.TANH R25, R22 ;  /* 0x0000001600197308 */ /* 0x0002620000002400 */
[----:B------:R-:W-:Y:S02]  /*2e50*/  FMUL.FTZ R21, R21, c[0x0][0x320] ;  /* 0x0000c80015157a20 */ /* 0x000fe40000410000 */
[----:B-----5:R-:W-:-:S05]  /*2e60*/  FMUL.FTZ R0, R35, c[0x0][0x320] ;  /* 0x0000c80023007a20 */ /* 0x020fca0000410000 */
[----:B------:R2:W2:Y:S08]  /*2e70*/  MUFU.TANH R24, R23 ;  /* 0x0000001700187308 */ /* 0x0004b00000002400 */
[----:B------:R2:W2:Y:S01]  /*2e80*/  MUFU.TANH R26, R0 ;  /* 0x00000000001a7308 */ /* 0x0004a20000002400 */
[C---:B-1----:R-:W-:Y:S07]  /*2e90*/  HMMA.16816.F32.BF16 R12, R4.reuse, R36, R16 ;  /* 0x00000024040c723c */ /* 0x042fee0000041810 */
[----:B------:R-:W1:Y:S01]  /*2ea0*/  MUFU.TANH R20, R20 ;  /* 0x0000001400147308 */ /* 0x000e620000002400 */
[----:B------:R-:W-:Y:S07]  /*2eb0*/  HMMA.16816.F32.BF16 R4, R4, R38, R8 ;  /* 0x000000260404723c */ /* 0x000fee0000041808 */
[----:B------:R-:W1:Y:S09]  /*2ec0*/  MUFU.TANH R21, R21 ;  /* 0x0000001500157308 */ /* 0x000e720000002400 */
        /* <DEDUP_REMOVED lines=9> */
[----:B------:R-:W-:-:S07]  /*2f60*/  FMUL.FTZ R7, R7, c[0x0][0x320] ;  /* 0x0000c80007077a20 */ /* 0x000fce0000410000 */
        /* <DEDUP_REMOVED lines=8> */
[----:B--234-:R-:W-:Y:S01]  /*2ff0*/  IMAD R2, R213, 0x40, R220 ;  /* 0x00000040d5027824 */ /* 0x01cfe200078e02dc */
[----:B------:R-:W-:-:S04]  /*3000*/  MOV R202, RZ ;  /* 0x000000ff00ca7202 */ /* 0x000fc80000000f00 */
[----:B------:R-:W-:-:S05]  /*3010*/  IADD3 R2, R2, -0x80, R216 ;  /* 0xffffff8002027810 */ /* 0x000fca0007ffe0d8 */
[----:B------:R-:W-:-:S04]  /*3020*/  @P3 IMAD.HI.U32 R3, R2, c[0x0][0x2bc], RZ ;  /* 0x0000af0002033a27 */ /* 0x000fc800078e00ff */
[----:B------:R-:W-:Y:S01]  /*3030*/  IMAD.MOV.U32 R0, RZ, RZ, R2 ;  /* 0x000000ffff007224 */ /* 0x000fe200078e0002 */
[----:B------:R-:W-:-:S04]  /*3040*/  @P3 SHF.R.U32.HI R0, RZ, c[0x0][0x2c0], R3 ;  /* 0x0000b000ff003a19 */ /* 0x000fc80000011603 */
[----:B------:R-:W-:-:S04]  /*3050*/  @!P1 IADD3 R3, P0, R0, R222, RZ ;  /* 0x000000de00039210 */ /* 0x000fc80007f1e0ff */
[----:B-1----:R-:W-:Y:S02]  /*3060*/  @!P1 LEA.HI.X.SX32 R5, R0, R226, 0x1, P0 ;  /* 0x000000e200059211 */ /* 0x002fe400000f0eff */
        /* <DEDUP_REMOVED lines=8> */
[----:B------:R-:W-:-:S05]  /*30f0*/  IMAD R0, R205, c[0x0][0x1e4], R0 ;  /* 0x00007900cd007a24 */ /* 0x000fca00078e0200 */
[----:B------:R-:W-:Y:S02]  /*3100*/  IADD3 R3, R3, R0, RZ ;  /* 0x0000000003037210 */ /* 0x000fe40007ffe0ff */
        /* <DEDUP_REMOVED lines=10> */
.L_x_659:
[----:B------:R-:W-:Y:S05]  /*31b0*/  BRA.DIV ~URZ, `(.L_x_598) ;  /* 0x0000ad527f007947 */ /* 0x000fea000b800000 */
[----:B------:R-:W3:Y:S01]  /*31c0*/  SHFL.IDX PT, R0, R12, RZ, 0x181f ;  /* 0x00181fff0c007589 */ /* 0x000ee200000e0000 */
[----:B------:R-:W-:Y:S02]  /*31d0*/  ISETP.GE.AND P5, PT, R206, c[0x0][0x1d4], PT ;  /* 0x00007500ce007a0c */ /* 0x000fe40003fa6270 */
[----:B------:R-:W-:Y:S02]  /*31e0*/  ISETP.GE.AND P2, PT, R207, c[0x0][0x1d4], PT ;  /* 0x00007500cf007a0c */ /* 0x000fe40003f46270 */
[----:B------:R-:W-:Y:S02]  /*31f0*/  SEL R11, RZ, 0x10, P5 ;  /* 0x00000010ff0b7807 */ /* 0x000fe40002800000 */
[----:B------:R-:W-:Y:S02]  /*3200*/  SEL R10, RZ, 0x10, P2 ;  /* 0x00000010ff0a7807 */ /* 0x000fe40001000000 */
[----:B---3--:R-:W-:-:S02]  /*3210*/  IADD3 R6, P0, R0, R105, RZ ;  /* 0x0000006900067210 */ /* 0x008fc40007f1e0ff */
[----:B------:R-:W-:-:S03]  /*3220*/  IADD3 R2, P6, R0, R106, RZ ;  /* 0x0000006a00027210 */ /* 0x000fc60007fde0ff */
[----:B--2---:R-:W-:Y:S01]  /*3230*/  IMAD.X R7, R4, 0x1, R100, P0 ;  /* 0x0000000104077824 */ /* 0x004fe200000e0664 */
[----:B------:R-:W-:Y:S01]  /*3240*/  ISETP.GE.AND P0, PT, R208, c[0x0][0x1d4], PT ;  /* 0x00007500d0007a0c */ /* 0x000fe20003f06270 */
[----:B------:R-:W-:Y:S01]  /*3250*/  IMAD.X R3, R4, 0x1, R101, P6 ;  /* 0x0000000104037824 */ /* 0x000fe200030e0665 */
[----:B------:R-:W-:Y:S02]  /*3260*/  IADD3 R8, P6, R0, R107, RZ ;  /* 0x0000006b00087210 */ /* 0x000fe40007fde0ff */
[----:B------:R-:W-:Y:S01]  /*3270*/  @!PT LDS RZ, [RZ] ;  /* 0x00000000fffff984 */ /* 0x000fe20000000800 */
[----:B------:R-:W-:Y:S01]  /*3280*/  @!PT LDS RZ, [RZ] ;  /* 0x00000000fffff984 */ /* 0x000fe20000000800 */
[----:B------:R2:W-:Y:S03]  /*3290*/  LDGSTS.E.BYPASS.LTC128B.128 [R203+0x6100], [R6.64], !P5 ;  /* 0x0610000006cb7fae */ /* 0x0005e6000e901d46 */
[----:B------:R-:W-:Y:S01]  /*32a0*/  IMAD.X R9, R4, 0x1, R102, P6 ;  /* 0x0000000104097824 */ /* 0x000fe200030e0666 */
[----:B------:R2:W-:Y:S04]  /*32b0*/  LDGSTS.E.BYPASS.LTC128B.128 [R203+0x8100], [R2.64], !P2 ;  /* 0x0810000002cb7fae */ /* 0x0005e8000d101d46 */
[----:B------:R-:W3:Y:S04]  /*32c0*/  SHFL.IDX PT, R0, R12, 0x1, 0x181f ;  /* 0x00381f000c007f89 */ /* 0x000ee800000e0000 */
[----:B------:R2:W-:Y:S04]  /*32d0*/  LDGSTS.E.BYPASS.LTC128B.128 [R203+0xa100], [R8.64], !P0 ;  /* 0x0a10000008cb7fae */ /* 0x0005e8000c101d46 */
[----:B------:R4:W1:Y:S02]  /*32e0*/  SHFL.IDX PT, R4, R5, 0x1, 0x181f ;  /* 0x00381f0005047f89 */ /* 0x00086400000e0000 */
[----:B-1--4-:R-:W-:-:S02]  /*32f0*/  SEL R5, RZ, 0x10, P0 ;  /* 0x00000010ff057807 */ /* 0x012fc40000000000 */
.L_x_660:
[----:B--23--:R-:W-:Y:S02]  /*3300*/  IADD3 R8, -R11, 0x10, RZ ;  /* 0x000000100b087810 */ /* 0x00cfe40007ffe1ff */
[----:B------:R-:W-:-:S02]  /*3310*/  IADD3 R2, -R10, 0x10, RZ ;  /* 0x000000100a027810 */ /* 0x000fc40007ffe1ff */
[----:B------:R-:W-:Y:S02]  /*3320*/  LOP3.LUT R8, R8, 0xf, RZ, 0xc0, !PT ;  /* 0x0000000f08087812 */ /* 0x000fe400078ec0ff */
[----:B------:R-:W-:Y:S02]  /*3330*/  IADD3 R3, -R5, 0x10, RZ ;  /* 0x0000001005037810 */ /* 0x000fe40007ffe1ff */
[----:B------:R-:W-:Y:S02]  /*3340*/  LOP3.LUT R6, R2, 0xf, RZ, 0xc0, !PT ;  /* 0x0000000f02067812 */ /* 0x000fe400078ec0ff */
[-C--:B------:R-:W-:Y:S02]  /*3350*/  IADD3 R8, P2, P0, R8, R0.reuse, R105 ;  /* 0x0000000008087210 */ /* 0x080fe4000785e069 */
[----:B------:R-:W-:Y:S02]  /*3360*/  LOP3.LUT R2, R3, 0xf, RZ, 0xc0, !PT ;  /* 0x0000000f03027812 */ /* 0x000fe400078ec0ff */
[----:B------:R-:W-:-:S02]  /*3370*/  IADD3 R6, P6, P5, R6, R0, R106 ;  /* 0x0000000006067210 */ /* 0x000fc40007dde06a */
[----:B------:R-:W-:Y:S02]  /*3380*/  IADD3.X R9, RZ, R4, R100, P2, P0 ;  /* 0x00000004ff097210 */ /* 0x000fe400017e0464 */
[----:B------:R-:W-:Y:S02]  /*3390*/  IADD3 R2, P2, P0, R2, R0, R107 ;  /* 0x0000000002027210 */ /* 0x000fe4000785e06b */
[-C--:B------:R-:W-:Y:S02]  /*33a0*/  IADD3.X R7, RZ, R4.reuse, R101, P6, P5 ;  /* 0x00000004ff077210 */ /* 0x080fe400037ea465 */
[----:B------:R-:W-:Y:S02]  /*33b0*/  ISETP.NE.U32.AND P6, PT, R11, RZ, PT ;  /* 0x000000ff0b00720c */ /* 0x000fe40003fc5070 */
[----:B------:R-:W-:Y:S02]  /*33c0*/  ISETP.NE.U32.AND P5, PT, R10, RZ, PT ;  /* 0x000000ff0a00720c */ /* 0x000fe40003fa5070 */
[----:B------:R-:W-:-:S02]  /*33d0*/  IADD3.X R3, RZ, R4, R102, P2, P0 ;  /* 0x00000004ff037210 */ /* 0x000fc400017e0466 */
[----:B------:R-:W-:-:S07]  /*33e0*/  ISETP.NE.U32.AND P0, PT, R5, RZ, PT ;  /* 0x000000ff0500720c */ /* 0x000fce0003f05070 */
[----:B------:R-:W-:Y:S01]  /*33f0*/  @!PT LDS RZ, [RZ] ;  /* 0x00000000fffff984 */ /* 0x000fe20000000800 */
[----:B------:R-:W-:Y:S01]  /*3400*/  @!PT LDS RZ, [RZ] ;  /* 0x00000000fffff984 */ /* 0x000fe20000000800 */
[----:B------:R-:W-:Y:S01]  /*3410*/  @!PT LDS RZ, [RZ] ;  /* 0x00000000fffff984 */ /* 0x000fe20000000800 */
[----:B------:R1:W-:Y:S04]  /*3420*/  LDGSTS.E.BYPASS.LTC128B.128.ZFILL [R203+0x7100], [R8.64], P6 ;  /* 0x0710000008cb7fae */ /* 0x0003e8000b141d46 */
[----:B------:R1:W-:Y:S04]  /*3430*/  LDGSTS.E.BYPASS.LTC128B.128.ZFILL [R203+0x9100], [R6.64], P5 ;  /* 0x0910000006cb7fae */ /* 0x0003e8000a941d46 */
[----:B------:R1:W-:Y:S02]  /*3440*/  LDGSTS.E.BYPASS.LTC128B.128.ZFILL [R203+0xb100], [R2.64], P0 ;  /* 0x0b10000002cb7fae */ /* 0x0003e40008141d46 */
.L_x_596:
[----:B--234-:R-:W-:Y:S05]  /*3450*/  BSYNC B0 ;  /* 0x0000000000007941 */ /* 0x01cfea0003800000 */
.L_x_595:
[----:B------:R-:W-:Y:S01]  /*3460*/  MOV R0, 0xffffffc0 ;  /* 0xffffffc000007802 */ /* 0x000fe20000000f00 */
[----:B------:R-:W0:Y:S01]  /*3470*/  LDGDEPBAR ;  /* 0x00000000000079af */ /* 0x000e220000000000 */
[----:B-1----:R-:W-:-:S02]  /*3480*/  IADD3 R4, R232, R228, RZ ;  /* 0x000000e4e8047210 */ /* 0x002fc40007ffe0ff */
[----:B------:R-:W-:Y:S01]  /*3490*/  MOV R3, c[0x0][0x2ac] ;  /* 0x0000ab0000037a02 */ /* 0x000fe20000000f00 */
[----:B------:R-:W-:Y:S01]  /*34a0*/  IMAD R0, R213, R0, 0x41 ;  /* 0x00000041d5007424 */ /* 0x000fe200078e0200 */
[----:B------:R-:W-:Y:S01]  /*34b0*/  IADD3 R6, -R233, R104, RZ ;  /* 0x00000068e9067210 */ /* 0x000fe20007ffe1ff */
[----:B------:R-:W-:-:S04]  /*34c0*/  @P4 IMAD.HI.U32 R2, R4, c[0x0][0x2c8], RZ ;  /* 0x0000b20004024a27 */ /* 0x000fc800078e00ff */
[----:B------:R-:W-:Y:S01]  /*34d0*/  IMAD R0, R3, c[0x0][0x1d0], R0 ;  /* 0x0000740003007a24 */ /* 0x000fe200078e0200 */
[----:B------:R-:W-:-:S04]  /*34e0*/  @P4 SHF.R.U32.HI R4, RZ, c[0x0][0x2cc], R2 ;  /* 0x0000b300ff044a19 */ /* 0x000fc80000011602 */
[----:B------:R-:W-:Y:S01]  /*34f0*/  IADD3 R5, R0, -c[0x0][0x168], -R233 ;  /* 0x80005a0000057a10 */ /* 0x000fe20007ffe8e9 */
[----:B------:R-:W-:Y:S05]  /*3500*/  BRA.DIV ~URZ, `(.L_x_599) ;  /* 0x0000ac427f007947 */ /* 0x000fea000b800000 */
[----:B------:R1:W2:Y:S02]  /*3510*/  SHFL.IDX PT, R0, R4, RZ, 0x1c1f ;  /* 0x001c1fff04007589 */ /* 0x0002a400000e0000 */
.L_x_661:
[----:B--2---:R-:W-:-:S05]  /*3520*/  IMAD.IADD R0, R5, 0x1, R0 ;  /* 0x0000000105007824 */ /* 0x004fca00078e0200 */
[----:B------:R-:W-:-:S04]  /*3530*/  IMNMX R0, R6, R0, PT ;  /* 0x0000000006007217 */ /* 0x000fc80003800200 */
[C---:B------:R-:W-:Y:S02]  /*3540*/  ISETP.GT.AND P6, PT, R0.reuse, RZ, PT ;  /* 0x000000ff0000720c */ /* 0x040fe40003fc4270 */
[C---:B------:R-:W-:Y:S02]  /*3550*/  ISETP.GT.AND P5, PT, R0.reuse, 0x1, PT ;  /* 0x000000010000780c */ /* 0x040fe40003fa4270 */
[C---:B------:R-:W-:Y:S02]  /*3560*/  ISETP.GT.AND P2, PT, R0.reuse, 0x8, PT ;  /* 0x000000080000780c */ /* 0x040fe40003f44270 */
[----:B------:R-:W-:Y:S02]  /*3570*/  ISETP.GT.AND P0, PT, R0, 0x9, PT ;  /* 0x000000090000780c */ /* 0x000fe40003f04270 */
[----:B------:R-:W-:Y:S02]  /*3580*/  FSEL R9, R77, -INF , P6 ;  /* 0xff8000004d097808 */ /* 0x000fe40003000000 */
[----:B------:R-:W-:-:S02]  /*3590*/  FSEL R10, R73, -INF , P5 ;  /* 0xff800000490a7808 */ /* 0x000fc40002800000 */
[----:B------:R-:W-:Y:S02]  /*35a0*/  FSEL R11, R69, -INF , P2 ;  /* 0xff800000450b7808 */ /* 0x000fe40001000000 */
[----:B------:R-:W-:Y:S02]  /*35b0*/  FSEL R13, R68, -INF , P0 ;  /* 0xff800000440d7808 */ /* 0x000fe40000000000 */
[C---:B------:R-:W-:Y:S02]  /*35c0*/  ISETP.GT.AND P6, PT, R0.reuse, 0x10, PT ;  /* 0x000000100000780c */ /* 0x040fe40003fc4270 */
[C---:B------:R-:W-:Y:S02]  /*35d0*/  ISETP.GT.AND P5, PT, R0.reuse, 0x11, PT ;  /* 0x000000110000780c */ /* 0x040fe40003fa4270 */
[C---:B------:R-:W-:Y:S02]  /*35e0*/  ISETP.GT.AND P2, PT, R0.reuse, 0x18, PT ;  /* 0x000000180000780c */ /* 0x040fe40003f44270 */
[----:B------:R-:W-:-:S02]  /*35f0*/  ISETP.GT.AND P0, PT, R0, 0x19, PT ;  /* 0x000000190000780c */ /* 0x000fc40003f04270 */
[----:B------:R-:W-:Y:S02]  /*3600*/  FSEL R46, R54, -INF , P6 ;  /* 0xff800000362e7808 */ /* 0x000fe40003000000 */
[----:B------:R-:W-:Y:S02]  /*3610*/  FSEL R47, R52, -INF , P5 ;  /* 0xff800000342f7808 */ /* 0x000fe40002800000 */
[----:B------:R-:W-:Y:S02]  /*3620*/  FSEL R50, R41, -INF , P2 ;  /* 0xff80000029327808 */ /* 0x000fe40001000000 */
[----:B------:R-:W-:Y:S02]  /*3630*/  FSEL R51, R40, -INF , P0 ;  /* 0xff80000028337808 */ /* 0x000fe40000000000 */
[C---:B------:R-:W-:Y:S02]  /*3640*/  ISETP.GT.AND P6, PT, R0.reuse, 0x20, PT ;  /* 0x000000200000780c */ /* 0x040fe40003fc4270 */
[----:B------:R-:W-:-:S02]  /*3650*/  ISETP.GT.AND P5, PT, R0, 0x21, PT ;  /* 0x000000210000780c */ /* 0x000fc40003fa4270 */
[C---:B------:R-:W-:Y:S02]  /*3660*/  ISETP.GT.AND P2, PT, R0.reuse, 0x28, PT ;  /* 0x000000280000780c */ /* 0x040fe40003f44270 */
[----:B------:R-:W-:Y:S02]  /*3670*/  ISETP.GT.AND P0, PT, R0, 0x29, PT ;  /* 0x000000290000780c */ /* 0x000fe40003f04270 */
[----:B------:R-:W-:Y:S02]  /*3680*/  FSEL R139, R32, -INF , P6 ;  /* 0xff800000208b7808 */ /* 0x000fe40003000000 */
[----:B------:R-:W-:Y:S02]  /*3690*/  FSEL R138, R33, -INF , P5 ;  /* 0xff800000218a7808 */ /* 0x000fe40002800000 */
[----:B------:R-:W-:Y:S02]  /*36a0*/  FSEL R144, R20, -INF , P2 ;  /* 0xff80000014907808 */ /* 0x000fe40001000000 */
[----:B------:R-:W-:-:S02]  /*36b0*/  FSEL R145, R21, -INF , P0 ;  /* 0xff80000015917808 */ /* 0x000fc40000000000 */
[C---:B------:R-:W-:Y:S02]  /*36c0*/  ISETP.GT.AND P6, PT, R0.reuse, 0x30, PT ;  /* 0x000000300000780c */ /* 0x040fe40003fc4270 */
[C---:B------:R-:W-:Y:S02]  /*36d0*/  ISETP.GT.AND P5, PT, R0.reuse, 0x31, PT ;  /* 0x000000310000780c */ /* 0x040fe40003fa4270 */
[C---:B------:R-:W-:Y:S02]  /*36e0*/  ISETP.GT.AND P2, PT, R0.reuse, 0x38, PT ;  /* 0x000000380000780c */ /* 0x040fe40003f44270 */
[----:B------:R-:W-:Y:S02]  /*36f0*/  ISETP.GT.AND P0, PT, R0, 0x39, PT ;  /* 0x000000390000780c */ /* 0x000fe40003f04270 */
[----:B------:R-:W-:Y:S02]  /*3700*/  FSEL R209, R17, -INF , P6 ;  /* 0xff80000011d17808 */ /* 0x000fe40003000000 */
[----:B------:R-:W-:-:S02]  /*3710*/  FSEL R210, R16, -INF , P5 ;  /* 0xff80000010d27808 */ /* 0x000fc40002800000 */
[----:B------:R-:W-:Y:S02]  /*3720*/  FSEL R211, R15, -INF , P2 ;  /* 0xff8000000fd37808 */ /* 0x000fe40001000000 */
[----:B------:R-:W-:Y:S01]  /*3730*/  FSEL R212, R14, -INF , P0 ;  /* 0xff8000000ed47808 */ /* 0x000fe20000000000 */
[----:B------:R-:W-:Y:S05]  /*3740*/  BRA.DIV ~URZ, `(.L_x_600) ;  /* 0x0000aa727f007947 */ /* 0x000fea000b800000 */
[----:B-1----:R-:W1:Y:S01]  /*3750*/  SHFL.IDX PT, R4, R4, 0x1, 0x1c1f ;  /* 0x003c1f0004047f89 */ /* 0x002e6200000e0000 */
[----:B------:R-:W-:-:S04]  /*3760*/  FMNMX.FTZ R0, R9, R10, !PT ;  /* 0x0000000a09007209 */ /* 0x000fc80007810000 */
[----:B------:R-:W-:-:S04]  /*3770*/  FMNMX.FTZ R0, R11, R0, !PT ;  /* 0x000000000b007209 */ /* 0x000fc80007810000 */
[----:B------:R-:W-:-:S04]  /*3780*/  FMNMX.FTZ R0, R13, R0, !PT ;  /* 0x000000000d007209 */ /* 0x000fc80007810000 */
[----:B------:R-:W-:-:S04]  /*3790*/  FMNMX.FTZ R0, R46, R0, !PT ;  /* 0x000000002e007209 */ /* 0x000fc80007810000 */
[----:B------:R-:W-:-:S04]  /*37a0*/  FMNMX.FTZ R0, R47, R0, !PT ;  /* 0x000000002f007209 */ /* 0x000fc80007810000 */
[----:B------:R-:W-:Y:S01]  /*37b0*/  FMNMX.FTZ R0, R50, R0, !PT ;  /* 0x0000000032007209 */ /* 0x000fe20007810000 */
[----:B-1----:R-:W-:-:S03]  /*37c0*/  IMAD.IADD R5, R5, 0x1, R4 ;  /* 0x0000000105057824 */ /* 0x002fc600078e0204 */
[----:B------:R-:W-:Y:S02]  /*37d0*/  FMNMX.FTZ R0, R51, R0, !PT ;  /* 0x0000000033007209 */ /* 0x000fe40007810000 */
[----:B------:R-:W-:Y:S02]  /*37e0*/  IMNMX R5, R6, R5, PT ;  /* 0x0000000506057217 */ /* 0x000fe40003800200 */
[----:B------:R-:W-:Y:S02]  /*37f0*/  FMNMX.FTZ R0, R139, R0, !PT ;  /* 0x000000008b007209 */ /* 0x000fe40007810000 */
[C---:B------:R-:W-:Y:S02]  /*3800*/  ISETP.GT.AND P5, PT, R5.reuse, RZ, PT ;  /* 0x000000ff0500720c */ /* 0x040fe40003fa4270 */
[C---:B------:R-:W-:Y:S02]  /*3810*/  ISETP.GT.AND P2, PT, R5.reuse, 0x1, PT ;  /* 0x000000010500780c */ /* 0x040fe40003f44270 */
[----:B------:R-:W-:-:S02]  /*3820*/  ISETP.GT.AND P0, PT, R5, 0x8, PT ;  /* 0x000000080500780c */ /* 0x000fc40003f04270 */
[----:B------:R-:W-:Y:S02]  /*3830*/  FSEL R6, R76, -INF , P5 ;  /* 0xff8000004c067808 */ /* 0x000fe40002800000 */
[----:B------:R-:W-:Y:S02]  /*3840*/  FSEL R7, R72, -INF , P2 ;  /* 0xff80000048077808 */ /* 0x000fe40001000000 */
[C---:B------:R-:W-:Y:S02]  /*3850*/  ISETP.GT.AND P2, PT, R5.reuse, 0x9, PT ;  /* 0x000000090500780c */ /* 0x040fe40003f44270 */
[----:B------:R-:W-:Y:S02]  /*3860*/  FSEL R12, R70, -INF , P0 ;  /* 0xff800000460c7808 */ /* 0x000fe40000000000 */
[----:B------:R-:W-:Y:S02]  /*3870*/  FMNMX.FTZ R2, R6, R7, !PT ;  /* 0x0000000706027209 */ /* 0x000fe40007810000 */
[----:B------:R-:W-:-:S02]  /*3880*/  ISETP.GT.AND P0, PT, R5, 0x10, PT ;  /* 0x000000100500780c */ /* 0x000fc40003f04270 */
[----:B------:R-:W-:Y:S02]  /*3890*/  FSEL R14, R56, -INF , P2 ;  /* 0xff800000380e7808 */ /* 0x000fe40001000000 */
[----:B------:R-:W-:Y:S02]  /*38a0*/  FMNMX.FTZ R2, R12, R2, !PT ;  /* 0x000000020c027209 */ /* 0x000fe40007810000 */
[----:B------:R-:W-:Y:S02]  /*38b0*/  ISETP.GT.AND P2, PT, R5, 0x11, PT ;  /* 0x000000110500780c */ /* 0x000fe40003f44270 */
[----:B------:R-:W-:Y:S02]  /*38c0*/  FSEL R45, R53, -INF , P0 ;  /* 0xff800000352d7808 */ /* 0x000fe40000000000 */
[----:B------:R-:W-:Y:S02]  /*38d0*/  FMNMX.FTZ R2, R14, R2, !PT ;  /* 0x000000020e027209 */ /* 0x000fe40007810000 */
[----:B------:R-:W-:-:S02]  /*38e0*/  ISETP.GT.AND P0, PT, R5, 0x18, PT ;  /* 0x000000180500780c */ /* 0x000fc40003f04270 */
[----:B------:R-:W-:Y:S02]  /*38f0*/  FSEL R44, R42, -INF , P2 ;  /* 0xff8000002a2c7808 */ /* 0x000fe40001000000 */
[----:B------:R-:W-:Y:S02]  /*3900*/  FMNMX.FTZ R2, R45, R2, !PT ;  /* 0x000000022d027209 */ /* 0x000fe40007810000 */
        /* <DEDUP_REMOVED lines=9> */
[----:B------:R-:W-:-:S02]  /*39a0*/  FMNMX.FTZ R0, R138, R0, !PT ;  /* 0x000000008a007209 */ /* 0x000fc40007810000 */
[----:B------:R-:W-:Y:S02]  /*39b0*/  ISETP.GT.AND P0, PT, R5, 0x28, PT ;  /* 0x000000280500780c */ /* 0x000fe40003f04270 */
[----:B------:R-:W-:Y:S02]  /*39c0*/  FSEL R102, R26, -INF , P2 ;  /* 0xff8000001a667808 */ /* 0x000fe40001000000 */
[----:B------:R-:W-:Y:S02]  /*39d0*/  FMNMX.FTZ R2, R101, R2, !PT ;  /* 0x0000000265027209 */ /* 0x000fe40007810000 */
[----:B------:R-:W-:Y:S02]  /*39e0*/  FMNMX.FTZ R0, R144, R0, !PT ;  /* 0x0000000090007209 */ /* 0x000fe40007810000 */
        /* <DEDUP_REMOVED lines=28> */
[----:B------:R2:W3:Y:S01]  /*3bb0*/  SHFL.BFLY PT, R3, R8, 0x1, 0x1f ;  /* 0x0c201f0008037f89 */ /* 0x0004e200000e0000 */
[----:B-1----:R-:W-:-:S05]  /*3bc0*/  FMNMX.FTZ R100, R0, R100, !PT ;  /* 0x0000006400647209 */ /* 0x002fca0007810000 */
.L_x_662:
[C---:B------:R-:W-:Y:S01]  /*3bd0*/  FMUL.FTZ R2, R100.reuse, c[0x0][0x2d0] ;  /* 0x0000b40064027a20 */ /* 0x040fe20000410000 */
[----:B------:R-:W-:Y:S01]  /*3be0*/  FSETP.NEU.FTZ.AND P0, PT, R100, -INF , PT ;  /* 0xff8000006400780b */ /* 0x000fe20003f1d000 */
[----:B------:R-:W-:Y:S01]  /*3bf0*/  WARPSYNC 0xffffffff ;  /* 0xffffffff00007948 */ /* 0x000fe20003800000 */
[----:B--23--:R-:W-:Y:S01]  /*3c00*/  FMNMX.FTZ R8, R3, R8, !PT ;  /* 0x0000000803087209 */ /* 0x00cfe20007810000 */
[----:B------:R-:W1:Y:S01]  /*3c10*/  LDSM.16.MT88.4 R16, [R187+0x2000] ;  /* 0x00200000bb10783b */ /* 0x000e620000004200 */
[----:B------:R-:W-:Y:S02]  /*3c20*/  FSEL R2, R2, RZ, P0 ;  /* 0x000000ff02027208 */ /* 0x000fe40000000000 */
[----:B------:R-:W-:Y:S01]  /*3c30*/  FSETP.NEU.FTZ.AND P0, PT, R8, -INF , PT ;  /* 0xff8000000800780b */ /* 0x000fe20003f1d000 */
[----:B------:R-:W-:Y:S02]  /*3c40*/  LDSM.16.MT88.4 R20, [R189] ;  /* 0x00000000bd14783b */ /* 0x000fe40000004200 */
[----:B------:R-:W-:-:S02]  /*3c50*/  FFMA.FTZ R0, R9, c[0x0][0x2d0], -R2 ;  /* 0x0000b40009007a23 */ /* 0x000fc40000010802 */
[--C-:B------:R-:W-:Y:S01]  /*3c60*/  FFMA.FTZ R3, R11, c[0x0][0x2d0], -R2.reuse ;  /* 0x0000b4000b037a23 */ /* 0x100fe20000010802 */
[----:B------:R-:W-:Y:S01]  /*3c70*/  LDSM.16.MT88.4 R24, [R190] ;  /* 0x00000000be18783b */ /* 0x000fe20000004200 */
[----:B------:R2:W-:Y:S03]  /*3c80*/  MUFU.EX2 R9, R0 ;  /* 0x0000000000097308 */ /* 0x0005e60000000800 */
[----:B------:R-:W-:Y:S04]  /*3c90*/  LDSM.16.MT88.4 R36, [R187] ;  /* 0x00000000bb24783b */ /* 0x000fe80000004200 */
[----:B------:R-:W-:Y:S04]  /*3ca0*/  LDSM.16.MT88.4 R32, [R188] ;  /* 0x00000000bc20783b */ /* 0x000fe80000004200 */
[----:B------:R-:W-:Y:S04]  /*3cb0*/  LDSM.16.MT88.4 R28, [R190+0x2000] ;  /* 0x00200000be1c783b */ /* 0x000fe80000004200 */
[----:B------:R-:W-:Y:S01]  /*3cc0*/  LDSM.16.MT88.4 R40, [R189+0x2000] ;  /* 0x00200000bd28783b */ /* 0x000fe20000004200 */
[----:B--2---:R-:W-:-:S02]  /*3cd0*/  FFMA.FTZ R0, R10, c[0x0][0x2d0], -R2 ;  /* 0x0000b4000a007a23 */ /* 0x004fc40000010802 */
[----:B------:R2:W-:Y:S08]  /*3ce0*/  MUFU.EX2 R10, R3 ;  /* 0x00000003000a7308 */ /* 0x0005f00000000800 */
[----:B------:R3:W4:Y:S01]  /*3cf0*/  MUFU.EX2 R215, R0 ;  /* 0x0000000000d77308 */ /* 0x0007220000000800 */
[----:B--2---:R-:W-:-:S07]  /*3d00*/  FFMA.FTZ R3, R13, c[0x0][0x2d0], -R2 ;  /* 0x0000b4000d037a23 */ /* 0x004fce0000010802 */
[----:B------:R2:W5:Y:S01]  /*3d10*/  MUFU.EX2 R11, R3 ;  /* 0x00000003000b7308 */ /* 0x0005620000000800 */
[----:B---3--:R-:W-:Y:S01]  /*3d20*/  FMUL.FTZ R0, R8, c[0x0][0x2d0] ;  /* 0x0000b40008007a20 */ /* 0x008fe20000410000 */
[----:B----4-:R-:W-:-:S04]  /*3d30*/  F2FP.BF16.PACK_AB R4, R215, R9 ;  /* 0x00000009d704723e */ /* 0x010fc800000010ff */
[----:B------:R-:W-:-:S05]  /*3d40*/  FSEL R0, R0, RZ, P0 ;  /* 0x000000ff00007208 */ /* 0x000fca0000000000 */
[----:B--2---:R-:W-:Y:S01]  /*3d50*/  FFMA.FTZ R3, R6, c[0x0][0x2d0], -R0 ;  /* 0x0000b40006037a23 */ /* 0x004fe20000010800 */
[----:B-----5:R-:W-:-:S03]  /*3d60*/  F2FP.BF16.PACK_AB R6, R11, R10 ;  /* 0x0000000a0b06723e */ /* 0x020fc600000010ff */
[----:B------:R2:W-:Y:S02]  /*3d70*/  MUFU.EX2 R252, R3 ;  /* 0x0000000300fc7308 */ /* 0x0005e40000000800 */
[----:B--2---:R-:W-:-:S06]  /*3d80*/  FFMA.FTZ R3, R7, c[0x0][0x2d0], -R0 ;  /* 0x0000b40007037a23 */ /* 0x004fcc0000010800 */
[----:B------:R2:W3:Y:S02]  /*3d90*/  MUFU.EX2 R251, R3 ;  /* 0x0000000300fb7308 */ /* 0x0004e40000000800 */
[----:B--2---:R-:W-:Y:S01]  /*3da0*/  FFMA.FTZ R3, R12, c[0x0][0x2d0], -R0 ;  /* 0x0000b4000c037a23 */ /* 0x004fe20000010800 */
[----:B---3--:R-:W-:-:S05]  /*3db0*/  F2FP.BF16.PACK_AB R5, R251, R252 ;  /* 0x000000fcfb05723e */ /* 0x008fca00000010ff */
[----:B------:R2:W-:Y:S02]  /*3dc0*/  MUFU.EX2 R250, R3 ;  /* 0x0000000300fa7308 */ /* 0x0005e40000000800 */
[----:B--2---:R-:W-:Y:S02]  /*3dd0*/  FFMA.FTZ R3, R14, c[0x0][0x2d0], -R0 ;  /* 0x0000b4000e037a23 */ /* 0x004fe40000010800 */
[----:B------:R-:W2:Y:S04]  /*3de0*/  LDSM.16.MT88.4 R12, [R188+0x2000] ;  /* 0x00200000bc0c783b */ /* 0x000ea80000004200 */
[----:B------:R-:W3:Y:S02]  /*3df0*/  MUFU.EX2 R214, R3 ;  /* 0x0000000300d67308 */ /* 0x000ee40000000800 */
[----:B---3--:R-:W-:Y:S01]  /*3e00*/  F2FP.BF16.PACK_AB R7, R214, R250 ;  /* 0x000000fad607723e */ /* 0x008fe200000010ff */
[----:B------:R-:W-:-:S05]  /*3e10*/  FFMA.FTZ R3, R46, c[0x0][0x2d0], -R2 ;  /* 0x0000b4002e037a23 */ /* 0x000fca0000010802 */
[----:B------:R3:W-:Y:S01]  /*3e20*/  MUFU.EX2 R248, R3 ;  /* 0x0000000300f87308 */ /* 0x0007e20000000800 */
[C---:B-1----:R-:W-:Y:S08]  /*3e30*/  HMMA.16816.F32.BF16 R80, R4.reuse, R16, RZ ;  /* 0x000000100450723c */ /* 0x042ff000000418ff */
[----:B------:R-:W-:Y:S01]  /*3e40*/  HMMA.16816.F32.BF16 R76, R4, R18, RZ ;  /* 0x00000012044c723c */ /* 0x000fe200000418ff */
[----:B------:R-:W1:Y:S01]  /*3e50*/  LDSM.16.MT88.4 R16, [R190+0x4000] ;  /* 0x00400000be10783b */ /* 0x000e620000004200 */
[----:B---3--:R-:W-:-:S06]  /*3e60*/  FFMA.FTZ R3, R47, c[0x0][0x2d0], -R2 ;  /* 0x0000b4002f037a23 */ /* 0x008fcc0000010802 */
[C---:B--2---:R-:W-:Y:S01]  /*3e70*/  HMMA.16816.F32.BF16 R68, R4.reuse, R12, RZ ;  /* 0x0000000c0444723c */ /* 0x044fe200000418ff */
[----:B------:R2:W3:Y:S07]  /*3e80*/  MUFU.EX2 R246, R3 ;  /* 0x0000000300f67308 */ /* 0x0004ee0000000800 */
[C---:B------:R-:W-:Y:S01]  /*3e90*/  HMMA.16816.F32.BF16 R72, R4.reuse, R14, RZ ;  /* 0x0000000e0448723c */ /* 0x040fe200000418ff */
[----:B------:R-:W4:Y:S07]  /*3ea0*/  LDSM.16.MT88.4 R12, [R189+0x4000] ;  /* 0x00400000bd0c783b */ /* 0x000f2e0000004200 */
[----:B------:R-:W-:Y:S01]  /*3eb0*/  HMMA.16816.F32.BF16 R88, R4, R20, RZ ;  /* 0x000000140458723c */ /* 0x000fe200000418ff */
[----:B--2---:R-:W-:-:S04]  /*3ec0*/  FFMA.FTZ R3, R50, c[0x0][0x2d0], -R2 ;  /* 0x0000b40032037a23 */ /* 0x004fc80000010802 */
[----:B------:R2:W-:Y:S03]  /*3ed0*/  MUFU.EX2 R247, R3 ;  /* 0x0000000300f77308 */ /* 0x0005e60000000800 */
[C---:B------:R-:W-:Y:S01]  /*3ee0*/  HMMA.16816.F32.BF16 R84, R4.reuse, R22, RZ ;  /* 0x000000160454723c */ /* 0x040fe200000418ff */
[----:B------:R-:W5:Y:S07]  /*3ef0*/  LDSM.16.MT88.4 R20, [R188+0x4000] ;  /* 0x00400000bc14783b */ /* 0x000f6e0000004200 */
[----:B------:R-:W-:Y:S01]  /*3f00*/  HMMA.16816.F32.BF16 R96, R4, R24, RZ ;  /* 0x000000180460723c */ /* 0x000fe200000418ff */
[----:B--2---:R-:W-:-:S07]  /*3f10*/  FFMA.FTZ R3, R51, c[0x0][0x2d0], -R2 ;  /* 0x0000b40033037a23 */ /* 0x004fce0000010802 */
[C---:B------:R-:W-:Y:S01]  /*3f20*/  HMMA.16816.F32.BF16 R92, R4.reuse, R26, RZ ;  /* 0x0000001a045c723c */ /* 0x040fe200000418ff */
[----:B------:R-:W2:Y:S01]  /*3f30*/  LDSM.16.MT88.4 R24, [R187+0x4000] ;  /* 0x00400000bb18783b */ /* 0x000ea20000004200 */
[----:B------:R1:W1:Y:S06]  /*3f40*/  MUFU.EX2 R249, R3 ;  /* 0x0000000300f97308 */ /* 0x00026c0000000800 */
[C---:B------:R-:W-:Y:S08]  /*3f50*/  HMMA.16816.F32.BF16 R116, R4.reuse, R36, RZ ;  /* 0x000000240474723c */ /* 0x040ff000000418ff */
[----:B------:R-:W-:Y:S01]  /*3f60*/  HMMA.16816.F32.BF16 R112, R4, R38, RZ ;  /* 0x000000260470723c */ /* 0x000fe200000418ff */
[----:B------:R-:W-:Y:S01]  /*3f70*/  LDSM.16.MT88.4 R36, [R190+0x800] ;  /* 0x00080000be24783b */ /* 0x000fe20000004200 */
[----:B-1----:R-:W-:-:S04]  /*3f80*/  FFMA.FTZ R3, R45, c[0x0][0x2d0], -R0 ;  /* 0x0000b4002d037a23 */ /* 0x002fc80000010800 */
[----:B------:R1:W-:Y:S02]  /*3f90*/  MUFU.EX2 R243, R3 ;  /* 0x0000000300f37308 */ /* 0x0003e40000000800 */
[C---:B------:R-:W-:Y:S08]  /*3fa0*/  HMMA.16816.F32.BF16 R104, R4.reuse, R32, RZ ;  /* 0x000000200468723c */ /* 0x040ff000000418ff */
[----:B------:R-:W-:Y:S01]  /*3fb0*/  HMMA.16816.F32.BF16 R108, R4, R34, RZ ;  /* 0x00000022046c723c */ /* 0x000fe200000418ff */
[----:B------:R-:W-:Y:S01]  /*3fc0*/  LDSM.16.MT88.4 R32, [R189+0x800] ;  /* 0x00080000bd20783b */ /* 0x000fe20000004200 */
[----:B-1----:R-:W-:-:S06]  /*3fd0*/  FFMA.FTZ R3, R44, c[0x0][0x2d0], -R0 ;  /* 0x0000b4002c037a23 */ /* 0x002fcc0000010800 */
[C---:B------:R-:W-:Y:S01]  /*3fe0*/  HMMA.16816.F32.BF16 R64, R4.reuse, R28, RZ ;  /* 0x0000001c0440723c */ /* 0x040fe200000418ff */
[----:B------:R-:W1:Y:S01]  /*3ff0*/  LDSM.16.MT88.4 R44, [R188+0x800] ;  /* 0x00080000bc2c783b */ /* 0x000e620000004200 */
[----:B------:R2:W1:Y:S06]  /*4000*/  MUFU.EX2 R244, R3 ;  /* 0x0000000300f47308 */ /* 0x00046c0000000800 */
[C---:B------:R-:W-:Y:S01]  /*4010*/  HMMA.16816.F32.BF16 R60, R4.reuse, R30, RZ ;  /* 0x0000001e043c723c */ /* 0x040fe200000418ff */
[----:B------:R-:W1:Y:S07]  /*4020*/  LDSM.16.MT88.4 R28, [R187+0x2800] ;  /* 0x00280000bb1c783b */ /* 0x000e6e0000004200 */
[----:B------:R-:W-:Y:S01]  /*4030*/  HMMA.16816.F32.BF16 R140, R4, R18, RZ ;  /* 0x00000012048c723c */ /* 0x000fe200000418ff */
[----:B--2---:R-:W-:-:S04]  /*4040*/  FFMA.FTZ R3, R48, c[0x0][0x2d0], -R0 ;  /* 0x0000b40030037a23 */ /* 0x004fc80000010800 */
[----:B------:R2:W-:Y:S03]  /*4050*/  MUFU.EX2 R242, R3 ;  /* 0x0000000300f27308 */ /* 0x0005e60000000800 */
[C---:B----4-:R-:W-:Y:S08]  /*4060*/  HMMA.16816.F32.BF16 R152, R4.reuse, R12, RZ ;  /* 0x0000000c0498723c */ /* 0x050ff000000418ff */
[----:B------:R-:W-:Y:S01]  /*4070*/  HMMA.16816.F32.BF16 R160, R4, R14, RZ ;  /* 0x0000000e04a0723c */ /* 0x000fe200000418ff */
[----:B------:R-:W-:Y:S01]  /*4080*/  LDSM.16.MT88.4 R12, [R189+0x2800] ;  /* 0x00280000bd0c783b */ /* 0x000fe20000004200 */
[----:B--2---:R-:W-:-:S06]  /*4090*/  FFMA.FTZ R3, R49, c[0x0][0x2d0], -R0 ;  /* 0x0000b40031037a23 */ /* 0x004fcc0000010800 */
[C---:B------:R-:W-:Y:S01]  /*40a0*/  HMMA.16816.F32.BF16 R48, R4.reuse, R16, RZ ;  /* 0x000000100430723c */ /* 0x040fe200000418ff */
[----:B------:R-:W2:Y:S01]  /*40b0*/  LDSM.16.MT88.4 R16, [R190+0x2800] ;  /* 0x00280000be10783b */ /* 0x000ea20000004200 */
[----:B------:R4:W1:Y:S06]  /*40c0*/  MUFU.EX2 R245, R3 ;  /* 0x0000000300f57308 */ /* 0x00086c0000000800 */
[C---:B-----5:R-:W-:Y:S08]  /*40d0*/  HMMA.16816.F32.BF16 R128, R4.reuse, R20, RZ ;  /* 0x000000140480723c */ /* 0x060ff000000418ff */
[----:B------:R-:W-:Y:S01]  /*40e0*/  HMMA.16816.F32.BF16 R132, R4, R22, RZ ;  /* 0x000000160484723c */ /* 0x000fe200000418ff */
[----:B------:R-:W5:Y:S01]  /*40f0*/  LDSM.16.MT88.4 R20, [R187+0x4800] ;  /* 0x00480000bb14783b */ /* 0x000f620000004200 */
[----:B----4-:R-:W-:-:S04]  /*4100*/  FFMA.FTZ R3, R139, c[0x0][0x2d0], -R2 ;  /* 0x0000b4008b037a23 */ /* 0x010fc80000010802 */
[----:B------:R4:W-:Y:S02]  /*4110*/  MUFU.EX2 R241, R3 ;  /* 0x0000000300f17308 */ /* 0x0009e40000000800 */
[C---:B------:R-:W-:Y:S08]  /*4120*/  HMMA.16816.F32.BF16 R52, R4.reuse, R40, RZ ;  /* 0x000000280434723c */ /* 0x040ff000000418ff */
[----:B------:R-:W-:Y:S01]  /*4130*/  HMMA.16816.F32.BF16 R56, R4, R42, RZ ;  /* 0x0000002a0438723c */ /* 0x000fe200000418ff */
[----:B------:R-:W2:Y:S01]  /*4140*/  LDSM.16.MT88.4 R40, [R187+0x800] ;  /* 0x00080000bb28783b */ /* 0x000ea20000004200 */
[----:B----4-:R-:W-:-:S06]  /*4150*/  FFMA.FTZ R3, R138, c[0x0][0x2d0], -R2 ;  /* 0x0000b4008a037a23 */ /* 0x010fcc0000010802 */
[C---:B------:R-:W-:Y:S01]  /*4160*/  HMMA.16816.F32.BF16 R120, R4.reuse, R24, RZ ;  /* 0x000000180478723c */ /* 0x040fe200000418ff */
[----:B------:R4:W1:Y:S07]  /*4170*/  MUFU.EX2 R239, R3 ;  /* 0x0000000300ef7308 */ /* 0x00086e0000000800 */
[----:B------:R-:W-:Y:S01]  /*4180*/  HMMA.16816.F32.BF16 R124, R4, R26, RZ ;  /* 0x0000001a047c723c */ /* 0x000fe200000418ff */
[----:B------:R-:W2:Y:S06]  /*4190*/  LDSM.16.MT88.4 R24, [R188+0x2800] ;  /* 0x00280000bc18783b */ /* 0x000eac0000004200 */
[----:B---3--:R-:W-:-:S02]  /*41a0*/  F2FP.BF16.PACK_AB R4, R246, R248 ;  /* 0x000000f8f604723e */ /* 0x008fc400000010ff */
[----:B------:R-:W-:Y:S01]  /*41b0*/  F2FP.BF16.PACK_AB R6, R249, R247 ;  /* 0x000000f7f906723e */ /* 0x000fe200000010ff */
[--C-:B----4-:R-:W-:Y:S01]  /*41c0*/  FFMA.FTZ R3, R144, c[0x0][0x2d0], -R2.reuse ;  /* 0x0000b40090037a23 */ /* 0x110fe20000010802 */
[----:B-1----:R-:W-:Y:S02]  /*41d0*/  F2FP.BF16.PACK_AB R5, R244, R243 ;  /* 0x000000f3f405723e */ /* 0x002fe400000010ff */
[----:B------:R-:W-:Y:S01]  /*41e0*/  F2FP.BF16.PACK_AB R7, R245, R242 ;  /* 0x000000f2f507723e */ /* 0x000fe200000010ff */
[----:B------:R1:W-:Y:S06]  /*41f0*/  MUFU.EX2 R240, R3 ;  /* 0x0000000300f07308 */ /* 0x0003ec0000000800 */
[C---:B------:R-:W-:Y:S08]  /*4200*/  HMMA.16816.F32.BF16 R164, R4.reuse, R44, R104 ;  /* 0x0000002c04a4723c */ /* 0x040ff00000041868 */
[----:B------:R-:W-:Y:S01]  /*4210*/  HMMA.16816.F32.BF16 R156, R4, R46, R108 ;  /* 0x0000002e049c723c */ /* 0x000fe2000004186c */
[----:B-1----:R-:W-:-:S04]  /*4220*/  FFMA.FTZ R3, R145, c[0x0][0x2d0], -R2 ;  /* 0x0000b40091037a23 */ /* 0x002fc80000010802 */
[----:B------:R1:W3:Y:S03]  /*4230*/  MUFU.EX2 R238, R3 ;  /* 0x0000000300ee7308 */ /* 0x0002e60000000800 */
[C---:B------:R-:W-:Y:S08]  /*4240*/  HMMA.16816.F32.BF16 R148, R4.reuse, R36, R96 ;  /* 0x000000240494723c */ /* 0x040ff00000041860 */
[----:B------:R-:W-:Y:S01]  /*4250*/  HMMA.16816.F32.BF16 R108, R4, R34, R84 ;  /* 0x00000022046c723c */ /* 0x000fe20000041854 */
[----:B-1----:R-:W-:-:S07]  /*4260*/  FFMA.FTZ R3, R101, c[0x0][0x2d0], -R0 ;  /* 0x0000b40065037a23 */ /* 0x002fce0000010800 */
[C---:B------:R-:W-:Y:S01]  /*4270*/  HMMA.16816.F32.BF16 R104, R4.reuse, R28, R80 ;  /* 0x0000001c0468723c */ /* 0x040fe20000041850 */
[----:B------:R1:W-:Y:S07]  /*4280*/  MUFU.EX2 R237, R3 ;  /* 0x0000000300ed7308 */ /* 0x0003ee0000000800 */
[C---:B------:R-:W-:Y:S01]  /*4290*/  HMMA.16816.F32.BF16 R96, R4.reuse, R30, R76 ;  /* 0x0000001e0460723c */ /* 0x040fe2000004184c */
[----:B------:R-:W-:Y:S07]  /*42a0*/  LDSM.16.MT88.4 R28, [R188+0x4800] ;  /* 0x00480000bc1c783b */ /* 0x000fee0000004200 */
[----:B--2---:R-:W-:Y:S01]  /*42b0*/  HMMA.16816.F32.BF16 R84, R4, R16, R64 ;  /* 0x000000100454723c */ /* 0x004fe20000041840 */
[----:B-1----:R-:W-:-:S04]  /*42c0*/  FFMA.FTZ R3, R102, c[0x0][0x2d0], -R0 ;  /* 0x0000b40066037a23 */ /* 0x002fc80000010800 */
[----:B------:R1:W2:Y:S03]  /*42d0*/  MUFU.EX2 R236, R3 ;  /* 0x0000000300ec7308 */ /* 0x0002a60000000800 */
[C---:B------:R-:W-:Y:S01]  /*42e0*/  HMMA.16816.F32.BF16 R80, R4.reuse, R18, R60 ;  /* 0x000000120450723c */ /* 0x040fe2000004183c */
[----:B------:R-:W4:Y:S07]  /*42f0*/  LDSM.16.MT88.4 R16, [R190+0x4800] ;  /* 0x00480000be10783b */ /* 0x000f2e0000004200 */
[----:B------:R-:W-:Y:S01]  /*4300*/  HMMA.16816.F32.BF16 R76, R4, R12, R52 ;  /* 0x0000000c044c723c */ /* 0x000fe20000041834 */
[----:B-1----:R-:W-:-:S07]  /*4310*/  FFMA.FTZ R3, R136, c[0x0][0x2d0], -R0 ;  /* 0x0000b40088037a23 */ /* 0x002fce0000010800 */
[C---:B------:R-:W-:Y:S01]  /*4320*/  HMMA.16816.F32.BF16 R64, R4.reuse, R14, R56 ;  /* 0x0000000e0440723c */ /* 0x040fe20000041838 */
[----:B------:R-:W1:Y:S01]  /*4330*/  LDSM.16.MT88.4 R12, [R189+0x4800] ;  /* 0x00480000bd0c783b */ /* 0x000e620000004200 */
[----:B------:R2:W-:Y:S06]  /*4340*/  MUFU.EX2 R235, R3 ;  /* 0x0000000300eb7308 */ /* 0x0005ec0000000800 */
[C---:B-----5:R-:W-:Y:S08]  /*4350*/  HMMA.16816.F32.BF16 R56, R4.reuse, R20, R120 ;  /* 0x000000140438723c */ /* 0x060ff00000041878 */
[----:B------:R-:W-:Y:S01]  /*4360*/  HMMA.16816.F32.BF16 R60, R4, R22, R124 ;  /* 0x00000016043c723c */ /* 0x000fe2000004187c */
[----:B------:R-:W5:Y:S01]  /*4370*/  LDSM.16.MT88.4 R20, [R187+0x1000] ;  /* 0x00100000bb14783b */ /* 0x000f620000004200 */
[----:B--2---:R-:W-:-:S03]  /*4380*/  FFMA.FTZ R3, R137, c[0x0][0x2d0], -R0 ;  /* 0x0000b40089037a23 */ /* 0x004fc60000010800 */
[----:B------:R-:W-:Y:S01]  /*4390*/  LDSM.16.MT88.4 R124, [R190+0x1800] ;  /* 0x00180000be7c783b */ /* 0x000fe20000004200 */
[----:B------:R2:W1:Y:S02]  /*43a0*/  MUFU.EX2 R234, R3 ;  /* 0x0000000300ea7308 */ /* 0x0004640000000800 */
[C---:B------:R-:W-:Y:S08]  /*43b0*/  HMMA.16816.F32.BF16 R172, R4.reuse, R40, R116 ;  /* 0x0000002804ac723c */ /* 0x040ff00000041874 */
[----:B------:R-:W-:Y:S01]  /*43c0*/  HMMA.16816.F32.BF16 R168, R4, R42, R112 ;  /* 0x0000002a04a8723c */ /* 0x000fe20000041870 */
[----:B--2---:R-:W-:-:S07]  /*43d0*/  FFMA.FTZ R3, R209, c[0x0][0x2d0], -R2 ;  /* 0x0000b400d1037a23 */ /* 0x004fce0000010802 */
[C---:B------:R-:W-:Y:S01]  /*43e0*/  HMMA.16816.F32.BF16 R116, R4.reuse, R38, R92 ;  /* 0x000000260474723c */ /* 0x040fe2000004185c */
[----:B------:R-:W-:Y:S01]  /*43f0*/  LDSM.16.MT88.4 R36, [R190+0x1000] ;  /* 0x00100000be24783b */ /* 0x000fe20000004200 */
[----:B------:R2:W-:Y:S06]  /*4400*/  MUFU.EX2 R209, R3 ;  /* 0x0000000300d17308 */ /* 0x0005ec0000000800 */
[C---:B------:R-:W-:Y:S01]  /*4410*/  HMMA.16816.F32.BF16 R112, R4.reuse, R32, R88 ;  /* 0x000000200470723c */ /* 0x040fe20000041858 */
[----:B------:R-:W-:Y:S07]  /*4420*/  LDSM.16.MT88.4 R32, [R187+0x5000] ;  /* 0x00500000bb20783b */ /* 0x000fee0000004200 */
[----:B------:R-:W-:Y:S01]  /*4430*/  HMMA.16816.F32.BF16 R92, R4, R24, R68 ;  /* 0x00000018045c723c */ /* 0x000fe20000041844 */
[----:B--2---:R-:W-:Y:S01]  /*4440*/  FFMA.FTZ R3, R210, c[0x0][0x2d0], -R2 ;  /* 0x0000b400d2037a23 */ /* 0x004fe20000010802 */
[----:B------:R-:W-:-:S03]  /*4450*/  MOV R210, R214 ;  /* 0x000000d600d27202 */ /* 0x000fc60000000f00 */
[----:B------:R2:W1:Y:S03]  /*4460*/  MUFU.EX2 R214, R3 ;  /* 0x0000000300d67308 */ /* 0x0004660000000800 */
[C---:B------:R-:W-:Y:S01]  /*4470*/  HMMA.16816.F32.BF16 R88, R4.reuse, R26, R72 ;  /* 0x0000001a0458723c */ /* 0x040fe20000041848 */
[----:B------:R-:W-:Y:S07]  /*4480*/  LDSM.16.MT88.4 R24, [R188+0x3000] ;  /* 0x00300000bc18783b */ /* 0x000fee0000004200 */
[----:B----4-:R-:W-:Y:S01]  /*4490*/  HMMA.16816.F32.BF16 R40, R4, R16, R48 ;  /* 0x000000100428723c */ /* 0x010fe20000041830 */
[----:B--2---:R-:W-:Y:S01]  /*44a0*/  FFMA.FTZ R3, R211, c[0x0][0x2d0], -R2 ;  /* 0x0000b400d3037a23 */ /* 0x004fe20000010802 */
[----:B------:R-:W-:-:S06]  /*44b0*/  MOV R211, R11 ;  /* 0x0000000b00d37202 */ /* 0x000fcc0000000f00 */
[C---:B------:R-:W-:Y:S01]  /*44c0*/  HMMA.16816.F32.BF16 R52, R4.reuse, R28, R128 ;  /* 0x0000001c0434723c */ /* 0x040fe20000041880 */
[----:B------:R-:W-:Y:S01]  /*44d0*/  FFMA.FTZ R2, R212, c[0x0][0x2d0], -R2 ;  /* 0x0000b400d4027a23 */ /* 0x000fe20000010802 */
[----:B------:R-:W-:Y:S01]  /*44e0*/  MOV R212, R10 ;  /* 0x0000000a00d47202 */ /* 0x000fe20000000f00 */
[----:B------:R2:W-:Y:S05]  /*44f0*/  MUFU.EX2 R102, R3 ;  /* 0x0000000300667308 */ /* 0x0005ea0000000800 */
[C---:B------:R-:W-:Y:S01]  /*4500*/  HMMA.16816.F32.BF16 R44, R4.reuse, R30, R132 ;  /* 0x0000001e042c723c */ /* 0x040fe20000041884 */
[----:B------:R-:W4:Y:S02]  /*4510*/  LDSM.16.MT88.4 R28, [R188+0x1000] ;  /* 0x00100000bc1c783b */ /* 0x000f240000004200 */
[----:B------:R3:W3:Y:S02]  /*4520*/  MUFU.EX2 R101, R2 ;  /* 0x0000000200657308 */ /* 0x0006e40000000800 */
[----:B------:R-:W-:Y:S03]  /*4530*/  LDSM.16.MT88.4 R132, [R189+0x1800] ;  /* 0x00180000bd84783b */ /* 0x000fe60000004200 */
[----:B------:R-:W-:Y:S01]  /*4540*/  HMMA.16816.F32.BF16 R48, R4, R18, R140 ;  /* 0x000000120430723c */ /* 0x000fe2000004188c */
[----:B------:R-:W4:Y:S01]  /*4550*/  LDSM.16.MT88.4 R16, [R189+0x1000] ;  /* 0x00100000bd10783b */ /* 0x000f220000004200 */
[----:B--2---:R-:W-:-:S06]  /*4560*/  MOV R3, R9 ;  /* 0x0000000900037202 */ /* 0x004fcc0000000f00 */
[----:B-1----:R-:W-:Y:S01]  /*4570*/  HMMA.16816.F32.BF16 R72, R4, R12, R152 ;  /* 0x0000000c0448723c */ /* 0x002fe20000041898 */
[----:B---3--:R-:W-:Y:S01]  /*4580*/  FFMA.FTZ R2, R191, c[0x0][0x2d0], -R0 ;  /* 0x0000b400bf027a23 */ /* 0x008fe20000010800 */
[----:B------:R-:W-:-:S03]  /*4590*/  MOV R191, R215 ;  /* 0x000000d700bf7202 */ /* 0x000fc60000000f00 */
[----:B------:R1:W-:Y:S03]  /*45a0*/  MUFU.EX2 R11, R2 ;  /* 0x00000002000b7308 */ /* 0x0003e60000000800 */
[----:B------:R-:W-:Y:S01]  /*45b0*/  HMMA.16816.F32.BF16 R68, R4, R14, R160 ;  /* 0x0000000e0444723c */ /* 0x000fe200000418a0 */
[----:B------:R-:W-:Y:S06]  /*45c0*/  LDSM.16.MT88.4 R12, [R187+0x3000] ;  /* 0x00300000bb0c783b */ /* 0x000fec0000004200 */
[----:B------:R-:W-:-:S02]  /*45d0*/  F2FP.BF16.PACK_AB R4, R239, R241 ;  /* 0x000000f1ef04723e */ /* 0x000fc400000010ff */
[----:B------:R-:W-:Y:S02]  /*45e0*/  F2FP.BF16.PACK_AB R6, R238, R240 ;  /* 0x000000f0ee06723e */ /* 0x000fe400000010ff */
[----:B------:R-:W-:Y:S02]  /*45f0*/  F2FP.BF16.PACK_AB R5, R236, R237 ;  /* 0x000000edec05723e */ /* 0x000fe400000010ff */
[----:B------:R-:W-:Y:S01]  /*4600*/  F2FP.BF16.PACK_AB R7, R234, R235 ;  /* 0x000000ebea07723e */ /* 0x000fe200000010ff */
[----:B-1----:R-:W-:-:S04]  /*4610*/  FFMA.FTZ R2, R201, c[0x0][0x2d0], -R0 ;  /* 0x0000b400c9027a23 */ /* 0x002fc80000010800 */
[----:B------:R1:W2:Y:S02]  /*4620*/  MUFU.EX2 R10, R2 ;  /* 0x00000002000a7308 */ /* 0x0002a40000000800 */
[C---:B-----5:R-:W-:Y:S08]  /*4630*/  HMMA.16816.F32.BF16 R192, R4.reuse, R20, R172 ;  /* 0x0000001404c0723c */ /* 0x060ff000000418ac */
[----:B------:R-:W-:Y:S01]  /*4640*/  HMMA.16816.F32.BF16 R176, R4, R22, R168 ;  /* 0x0000001604b0723c */ /* 0x000fe200000418a8 */
[----:B------:R-:W3:Y:S01]  /*4650*/  LDSM.16.MT88.4 R20, [R190+0x3000] ;  /* 0x00300000be14783b */ /* 0x000ee20000004200 */
[----:B-1----:R-:W-:-:S06]  /*4660*/  FFMA.FTZ R2, R196, c[0x0][0x2d0], -R0 ;  /* 0x0000b400c4027a23 */ /* 0x002fcc0000010800 */
[C---:B----4-:R-:W-:Y:S01]  /*4670*/  HMMA.16816.F32.BF16 R180, R4.reuse, R28, R164 ;  /* 0x0000001c04b4723c */ /* 0x050fe200000418a4 */
[----:B------:R-:W-:Y:S01]  /*4680*/  FFMA.FTZ R0, R204, c[0x0][0x2d0], -R0 ;  /* 0x0000b400cc007a23 */ /* 0x000fe20000010800 */
[----:B------:R-:W-:Y:S01]  /*4690*/  IADD3 R204, R213, -0x2, RZ ;  /* 0xfffffffed5cc7810 */ /* 0x000fe20007ffe0ff */
[----:B------:R-:W-:Y:S05]  /*46a0*/  MUFU.EX2 R9, R2 ;  /* 0x0000000200097308 */ /* 0x000fea0000000800 */
[C---:B------:R-:W-:Y:S01]  /*46b0*/  HMMA.16816.F32.BF16 R172, R4.reuse, R30, R156 ;  /* 0x0000001e04ac723c */ /* 0x040fe2000004189c */
[----:B------:R-:W1:Y:S02]  /*46c0*/  LDSM.16.MT88.4 R28, [R189+0x3000] ;  /* 0x00300000bd1c783b */ /* 0x000e640000004200 */
[----:B------:R4:W5:Y:S05]  /*46d0*/  MUFU.EX2 R215, R0 ;  /* 0x0000000000d77308 */ /* 0x00096a0000000800 */
[C---:B------:R-:W-:Y:S08]  /*46e0*/  HMMA.16816.F32.BF16 R120, R4.reuse, R36, R148 ;  /* 0x000000240478723c */ /* 0x040ff00000041894 */
[----:B------:R-:W-:Y:S01]  /*46f0*/  HMMA.16816.F32.BF16 R128, R4, R16, R112 ;  /* 0x000000100480723c */ /* 0x000fe20000041870 */
[----:B----4-:R-:W-:-:S02]  /*4700*/  FADD.FTZ R0, R3, R191 ;  /* 0x000000bf03007221 */ /* 0x010fc40000010000 */
[----:B------:R-:W-:Y:S02]  /*4710*/  FADD.FTZ R3, R252, R251 ;  /* 0x000000fbfc037221 */ /* 0x000fe40000010000 */
[----:B------:R-:W-:-:S03]  /*4720*/  FADD.FTZ R0, R212, R0 ;  /* 0x00000000d4007221 */ /* 0x000fc60000010000 */
[C---:B------:R-:W-:Y:S01]  /*4730*/  HMMA.16816.F32.BF16 R164, R4.reuse, R18, R108 ;  /* 0x0000001204a4723c */ /* 0x040fe2000004186c */
[----:B------:R-:W4:Y:S01]  /*4740*/  LDSM.16.MT88.4 R16, [R190+0x5000] ;  /* 0x00500000be10783b */ /* 0x000f220000004200 */
[----:B------:R-:W-:Y:S02]  /*4750*/  FADD.FTZ R3, R250, R3 ;  /* 0x00000003fa037221 */ /* 0x000fe40000010000 */
[----:B------:R-:W-:Y:S01]  /*4760*/  FADD.FTZ R0, R211, R0 ;  /* 0x00000000d3007221 */ /* 0x000fe20000010000 */
[----:B------:R-:W-:Y:S01]  /*4770*/  LDSM.16.MT88.4 R108, [R187+0x1800] ;  /* 0x00180000bb6c783b */ /* 0x000fe20000004200 */
[----:B------:R-:W-:Y:S01]  /*4780*/  FADD.FTZ R3, R210, R3 ;  /* 0x00000003d2037221 */ /* 0x000fe20000010000 */
[----:B------:R-:W-:Y:S01]  /*4790*/  MOV R210, c[0x0][0x2ac] ;  /* 0x0000ab0000d27a02 */ /* 0x000fe20000000f00 */
[----:B------:R-:W-:Y:S01]  /*47a0*/  HMMA.16816.F32.BF16 R168, R4, R38, R116 ;  /* 0x0000002604a8723c */ /* 0x000fe20000041874 */
[----:B------:R-:W-:Y:S01]  /*47b0*/  FADD.FTZ R0, R248, R0 ;  /* 0x00000000f8007221 */ /* 0x000fe20000010000 */
[----:B------:R-:W-:Y:S01]  /*47c0*/  LDSM.16.MT88.4 R116, [R188+0x1800] ;  /* 0x00180000bc74783b */ /* 0x000fe20000004200 */
[----:B------:R-:W-:-:S02]  /*47d0*/  FADD.FTZ R3, R243, R3 ;  /* 0x00000003f3037221 */ /* 0x000fc40000010000 */
[----:B------:R-:W-:Y:S02]  /*47e0*/  FADD.FTZ R2, R246, R0 ;  /* 0x00000000f6027221 */ /* 0x000fe40000010000 */
[----:B------:R-:W-:Y:S01]  /*47f0*/  FADD.FTZ R0, R244, R3 ;  /* 0x00000003f4007221 */ /* 0x000fe20000010000 */
[C---:B---3--:R-:W-:Y:S01]  /*4800*/  HMMA.16816.F32.BF16 R148, R4.reuse, R20, R84 ;  /* 0x000000140494723c */ /* 0x048fe20000041854 */
[----:B------:R-:W-:Y:S02]  /*4810*/  FADD.FTZ R3, R247, R2 ;  /* 0x00000002f7037221 */ /* 0x000fe40000010000 */
[----:B------:R-:W-:Y:S01]  /*4820*/  FADD.FTZ R2, R242, R0 ;  /* 0x00000000f2027221 */ /* 0x000fe20000010000 */
[----:B------:R-:W-:Y:S01]  /*4830*/  MOV R0, R228 ;  /* 0x000000e400007202 */ /* 0x000fe20000000f00 */
[----:B------:R-:W-:Y:S02]  /*4840*/  FADD.FTZ R3, R249, R3 ;  /* 0x00000003f9037221 */ /* 0x000fe40000010000 */
[----:B------:R-:W-:Y:S01]  /*4850*/  FADD.FTZ R2, R245, R2 ;  /* 0x00000002f5027221 */ /* 0x000fe20000010000 */
[----:B------:R-:W-:Y:S01]  /*4860*/  HMMA.16816.F32.BF16 R144, R4, R22, R80 ;  /* 0x000000160490723c */ /* 0x000fe20000041850 */
[----:B------:R-:W3:Y:S01]  /*4870*/  LDSM.16.MT88.4 R20, [R189+0x5000] ;  /* 0x00500000bd14783b */ /* 0x000ee20000004200 */
[----:B------:R-:W-:-:S02]  /*4880*/  IMAD R210, R210, c[0x0][0x1d0], RZ ;  /* 0x00007400d2d27a24 */ /* 0x000fc400078e02ff */
[----:B------:R-:W-:Y:S01]  /*4890*/  FADD.FTZ R3, R241, R3 ;  /* 0x00000003f1037221 */ /* 0x000fe20000010000 */
[----:B------:R-:W-:Y:S01]  /*48a0*/  LDSM.16.MT88.4 R80, [R188+0x5800] ;  /* 0x00580000bc50783b */ /* 0x000fe20000004200 */
[----:B------:R-:W-:Y:S02]  /*48b0*/  FADD.FTZ R2, R237, R2 ;  /* 0x00000002ed027221 */ /* 0x000fe40000010000 */
[----:B------:R-:W-:Y:S01]  /*48c0*/  HMMA.16816.F32.BF16 R36, R4, R12, R104 ;  /* 0x0000000c0424723c */ /* 0x000fe20000041868 */
[----:B------:R-:W-:Y:S02]  /*48d0*/  FADD.FTZ R3, R239, R3 ;  /* 0x00000003ef037221 */ /* 0x000fe40000010000 */
[----:B------:R-:W-:-:S05]  /*48e0*/  FADD.FTZ R2, R236, R2 ;  /* 0x00000002ec027221 */ /* 0x000fca0000010000 */
[C---:B------:R-:W-:Y:S01]  /*48f0*/  HMMA.16816.F32.BF16 R156, R4.reuse, R14, R96 ;  /* 0x0000000e049c723c */ /* 0x040fe20000041860 */
[----:B------:R-:W3:Y:S06]  /*4900*/  LDSM.16.MT88.4 R12, [R188+0x5000] ;  /* 0x00500000bc0c783b */ /* 0x000eec0000004200 */
[----:B------:R-:W-:Y:S01]  /*4910*/  F2FP.BF16.PACK_AB R96, R214, R209 ;  /* 0x000000d1d660723e */ /* 0x000fe200000010ff */
[----:B------:R-:W-:Y:S01]  /*4920*/  HMMA.16816.F32.BF16 R160, R4, R24, R92 ;  /* 0x0000001804a0723c */ /* 0x000fe2000004185c */
[----:B------:R-:W-:Y:S02]  /*4930*/  F2FP.BF16.PACK_AB R98, R101, R102 ;  /* 0x000000666562723e */ /* 0x000fe400000010ff */
[----:B--2---:R-:W-:-:S02]  /*4940*/  F2FP.BF16.PACK_AB R97, R10, R11 ;  /* 0x0000000b0a61723e */ /* 0x004fc400000010ff */
[----:B-----5:R-:W-:-:S03]  /*4950*/  F2FP.BF16.PACK_AB R99, R215, R9 ;  /* 0x00000009d763723e */ /* 0x020fc600000010ff */
[C---:B-1----:R-:W-:Y:S08]  /*4960*/  HMMA.16816.F32.BF16 R140, R4.reuse, R28, R76 ;  /* 0x0000001c048c723c */ /* 0x042ff0000004184c */
[C---:B------:R-:W-:Y:S01]  /*4970*/  HMMA.16816.F32.BF16 R136, R4.reuse, R30, R64 ;  /* 0x0000001e0488723c */ /* 0x040fe20000041840 */
[----:B------:R-:W-:Y:S07]  /*4980*/  LDSM.16.MT88.4 R64, [R189+0x3800] ;  /* 0x00380000bd40783b */ /* 0x000fee0000004200 */
[C---:B----4-:R-:W-:Y:S01]  /*4990*/  HMMA.16816.F32.BF16 R84, R4.reuse, R16, R40 ;  /* 0x000000100454723c */ /* 0x050fe20000041828 */
[----:B------:R-:W1:Y:S07]  /*49a0*/  LDSM.16.MT88.4 R40, [R187+0x3800] ;  /* 0x00380000bb28783b */ /* 0x000e6e0000004200 */
[C---:B------:R-:W-:Y:S01]  /*49b0*/  HMMA.16816.F32.BF16 R152, R4.reuse, R26, R88 ;  /* 0x0000001a0498723c */ /* 0x040fe20000041858 */
[----:B------:R-:W-:Y:S07]  /*49c0*/  LDSM.16.MT88.4 R88, [R190+0x5800] ;  /* 0x00580000be58783b */ /* 0x000fee0000004200 */
[C---:B------:R-:W-:Y:S01]  /*49d0*/  HMMA.16816.F32.BF16 R28, R4.reuse, R32, R56 ;  /* 0x00000020041c723c */ /* 0x040fe20000041838 */
[----:B------:R-:W-:Y:S07]  /*49e0*/  LDSM.16.MT88.4 R56, [R190+0x3800] ;  /* 0x00380000be38783b */ /* 0x000fee0000004200 */
[C---:B------:R-:W-:Y:S01]  /*49f0*/  HMMA.16816.F32.BF16 R16, R4.reuse, R18, R48 ;  /* 0x000000120410723c */ /* 0x040fe20000041830 */
[----:B------:R-:W2:Y:S07]  /*4a00*/  LDSM.16.MT88.4 R48, [R188+0x3800] ;  /* 0x00380000bc30783b */ /* 0x000eae0000004200 */
[C---:B---3--:R-:W-:Y:S01]  /*4a10*/  HMMA.16816.F32.BF16 R92, R4.reuse, R20, R72 ;  /* 0x00000014045c723c */ /* 0x048fe20000041848 */
[----:B------:R-:W3:Y:S07]  /*4a20*/  LDSM.16.MT88.4 R72, [R187+0x5800] ;  /* 0x00580000bb48783b */ /* 0x000eee0000004200 */
[C---:B------:R-:W-:Y:S08]  /*4a30*/  HMMA.16816.F32.BF16 R32, R4.reuse, R34, R60 ;  /* 0x000000220420723c */ /* 0x040ff0000004183c */
[C---:B------:R-:W-:Y:S08]  /*4a40*/  HMMA.16816.F32.BF16 R76, R4.reuse, R12, R52 ;  /* 0x0000000c044c723c */ /* 0x040ff00000041834 */
[C---:B------:R-:W-:Y:S01]  /*4a50*/  HMMA.16816.F32.BF16 R24, R4.reuse, R14, R44 ;  /* 0x0000000e0418723c */ /* 0x040fe2000004182c */
[----:B------:R-:W4:Y:S07]  /*4a60*/  LDSM.16.MT88.4 R12, [R189+0x5800] ;  /* 0x00580000bd0c783b */ /* 0x000f2e0000004200 */
[----:B------:R-:W-:Y:S07]  /*4a70*/  HMMA.16816.F32.BF16 R20, R4, R22, R68 ;  /* 0x000000160414723c */ /* 0x000fee0000041844 */
[----:B------:R-:W-:Y:S01]  /*4a80*/  @P4 IMAD.HI.U32 R4, R228, c[0x0][0x2c8], RZ ;  /* 0x0000b200e4044a27 */ /* 0x000fe200078e00ff */
[----:B------:R-:W-:Y:S04]  /*4a90*/  HMMA.16816.F32.BF16 R104, R96, R108, R192 ;  /* 0x0000006c6068723c */ /* 0x000fe800000418c0 */
[----:B------:R-:W-:Y:S01]  /*4aa0*/  @P4 SHF.R.U32.HI R0, RZ, c[0x0][0x2cc], R4 ;  /* 0x0000b300ff004a19 */ /* 0x000fe20000011604 */
[----:B------:R-:W-:-:S02]  /*4ab0*/  FADD.FTZ R4, R240, R3 ;  /* 0x00000003f0047221 */ /* 0x000fc40000010000 */
[----:B------:R-:W-:Y:S01]  /*4ac0*/  FADD.FTZ R3, R235, R2 ;  /* 0x00000002eb037221 */ /* 0x000fe20000010000 */
[----:B------:R-:W-:Y:S01]  /*4ad0*/  IADD3 R0, R0, -c[0x0][0x168], R210 ;  /* 0x80005a0000007a10 */ /* 0x000fe20007ffe0d2 */
[----:B------:R-:W-:Y:S01]  /*4ae0*/  FADD.FTZ R2, R238, R4 ;  /* 0x00000004ee027221 */ /* 0x000fe20000010000 */
[----:B------:R-:W-:Y:S02]  /*4af0*/  HMMA.16816.F32.BF16 R112, R96, R116, R180 ;  /* 0x000000746070723c */ /* 0x000fe400000418b4 */
[----:B------:R-:W-:Y:S01]  /*4b00*/  SHF.R.S32.HI R5, RZ, 0x1f, R0 ;  /* 0x0000001fff057819 */ /* 0x000fe20000011400 */
[----:B------:R-:W-:-:S03]  /*4b10*/  FADD.FTZ R2, R209, R2 ;  /* 0x00000002d1027221 */ /* 0x000fc60000010000 */
[----:B------:R-:W-:Y:S01]  /*4b20*/  LEA.HI R5, R5, R0, RZ, 0x6 ;  /* 0x0000000005057211 */ /* 0x000fe200078f30ff */
[----:B------:R-:W-:Y:S01]  /*4b30*/  FADD.FTZ R0, R234, R3 ;  /* 0x00000003ea007221 */ /* 0x000fe20000010000 */
[C---:B------:R-:W-:Y:S01]  /*4b40*/  HMMA.16816.F32.BF16 R120, R96.reuse, R124, R120 ;  /* 0x0000007c6078723c */ /* 0x040fe20000041878 */
[----:B------:R-:W-:Y:S01]  /*4b50*/  FADD.FTZ R214, R214, R2 ;  /* 0x00000002d6d67221 */ /* 0x000fe20000010000 */
[----:B------:R-:W-:Y:S01]  /*4b60*/  SHF.R.S32.HI R3, RZ, 0x6, R5 ;  /* 0x00000006ff037819 */ /* 0x000fe20000011405 */
[----:B------:R-:W-:Y:S02]  /*4b70*/  FADD.FTZ R0, R11, R0 ;  /* 0x000000000b007221 */ /* 0x000fe40000010000 */
[----:B------:R-:W-:Y:S01]  /*4b80*/  FADD.FTZ R214, R102, R214 ;  /* 0x000000d666d67221 */ /* 0x000fe20000010000 */
[----:B------:R-:W-:Y:S01]  /*4b90*/  IMNMX R211, RZ, R3, !PT ;  /* 0x00000003ffd37217 */ /* 0x000fe20007800200 */
[----:B------:R-:W-:Y:S01]  /*4ba0*/  FADD.FTZ R0, R10, R0 ;  /* 0x000000000a007221 */ /* 0x000fe20000010000 */
[----:B------:R-:W-:Y:S01]  /*4bb0*/  HMMA.16816.F32.BF16 R128, R96, R132, R128 ;  /* 0x000000846080723c */ /* 0x000fe20000041880 */
[----:B------:R-:W-:Y:S01]  /*4bc0*/  FADD.FTZ R214, R101, R214 ;  /* 0x000000d665d67221 */ /* 0x000fe20000010000 */
[----:B------:R-:W-:Y:S01]  /*4bd0*/  ISETP.GE.AND P0, PT, R204, R211, PT ;  /* 0x000000d3cc00720c */ /* 0x000fe20003f06270 */
[----:B------:R-:W-:-:S04]  /*4be0*/  FADD.FTZ R0, R9, R0 ;  /* 0x0000000009007221 */ /* 0x000fc80000010000 */
[----:B------:R-:W-:Y:S01]  /*4bf0*/  FADD.FTZ R215, R215, R0 ;  /* 0x00000000d7d77221 */ /* 0x000fe20000010000 */
[C---:B-1----:R-:W-:Y:S08]  /*4c00*/  HMMA.16816.F32.BF16 R36, R96.reuse, R40, R36 ;  /* 0x000000286024723c */ /* 0x042ff00000041824 */
[C---:B--2---:R-:W-:Y:S08]  /*4c10*/  HMMA.16816.F32.BF16 R44, R96.reuse, R48, R160 ;  /* 0x00000030602c723c */ /* 0x044ff000000418a0 */
[C---:B------:R-:W-:Y:S08]  /*4c20*/  HMMA.16816.F32.BF16 R52, R96.reuse, R56, R148 ;  /* 0x000000386034723c */ /* 0x040ff00000041894 */
[C---:B------:R-:W-:Y:S08]  /*4c30*/  HMMA.16816.F32.BF16 R60, R96.reuse, R64, R140 ;  /* 0x00000040603c723c */ /* 0x040ff0000004188c */
[C---:B---3--:R-:W-:Y:S08]  /*4c40*/  HMMA.16816.F32.BF16 R68, R96.reuse, R72, R28 ;  /* 0x000000486044723c */ /* 0x048ff0000004181c */
        /* <DEDUP_REMOVED lines=13> */
[C---:B----4-:R-:W-:Y:S08]  /*4d20*/  HMMA.16816.F32.BF16 R92, R96.reuse, R12, R92 ;  /* 0x0000000c605c723c */ /* 0x050ff0000004185c */
[----:B------:R-:W-:Y:S01]  /*4d30*/  HMMA.16816.F32.BF16 R96, R96, R14, R20 ;  /* 0x0000000e6060723c */ /* 0x000fe20000041814 */
[----:B------:R-:W-:Y:S03]  /*4d40*/  @!UPT UIADD3 URZ, URZ, URZ, URZ ;  /* 0x0000003f3f3ff290 */ /* 0x000fe6000fffe03f */
[----:B------:R-:W-:Y:S11]  /*4d50*/  @!P0 BRA `(.L_x_601) ;  /* 0x000036b000008947 */ /* 0x000ff60003800000 */
[----:B------:R-:W-:Y:S02]  /*4d60*/  MOV R102, R8 ;  /* 0x0000000800667202 */ /* 0x000fe40000000f00 */
[----:B------:R-:W-:-:S07]  /*4d70*/  MOV R101, R100 ;  /* 0x0000006400657202 */ /* 0x000fce0000000f00 */
.L_x_612:
[----:B------:R-:W-:Y:S04]  /*4d80*/  DEPBAR.LE SB0, 0x0 ;  /* 0x000080000000791a */ /* 0x000fe80000000000 */
[----:B------:R-:W-:Y:S01]  /*4d90*/  WARPSYNC 0xffffffff ;  /* 0xffffffff00007948 */ /* 0x000fe20003800000 */
[----:B------:R-:W-:Y:S01]  /*4da0*/  BAR.SYNC.DEFER_BLOCKING 0x0 ;  /* 0x0000000000007b1d */ /* 0x000fe20000010000 */
[----:B------:R-:W-:Y:S05]  /*4db0*/  ISETP.GE.AND P0, PT, R204, RZ, PT ;  /* 0x000000ffcc00720c */ /* 0x000fea0003f06270 */
[----:B------:R1:W2:Y:S01]  /*4dc0*/  LDSM.16.M88.4 R32, [R197] ;  /* 0x00000000c520783b */ /* 0x0002a20000000200 */
[----:B------:R-:W-:Y:S03]  /*4dd0*/  BSSY B0, `(.L_x_602) ;  /* 0x000004d000007945 */ /* 0x000fe60003800000 */
[----:B------:R1:W3:Y:S04]  /*4de0*/  LDSM.16.M88.4 R8, [R184] ;  /* 0x00000000b808783b */ /* 0x0002e80000000200 */
[----:B------:R1:W4:Y:S04]  /*4df0*/  LDSM.16.M88.4 R16, [R184+0x800] ;  /* 0x00080000b810783b */ /* 0x0003280000000200 */
[----:B------:R1:W1:Y:S04]  /*4e00*/  LDSM.16.M88.4 R24, [R184+0x1000] ;  /* 0x00100000b818783b */ /* 0x0002680000000200 */
[----:B------:R1:W1:Y:S04]  /*4e10*/  LDSM.16.M88.4 R136, [R184+0x1800] ;  /* 0x00180000b888783b */ /* 0x0002680000000200 */
[----:B------:R1:W1:Y:S04]  /*4e20*/  LDSM.16.M88.4 R140, [R198] ;  /* 0x00000000c68c783b */ /* 0x0002680000000200 */
[----:B------:R1:W1:Y:S04]  /*4e30*/  LDSM.16.M88.4 R144, [R103] ;  /* 0x000000006790783b */ /* 0x0002680000000200 */
[----:B------:R1:W1:Y:S04]  /*4e40*/  LDSM.16.M88.4 R148, [R103+0x800] ;  /* 0x000800006794783b */ /* 0x0002680000000200 */
[----:B------:R1:W1:Y:S04]  /*4e50*/  LDSM.16.M88.4 R152, [R103+0x1000] ;  /* 0x001000006798783b */ /* 0x0002680000000200 */
[----:B------:R1:W1:Y:S01]  /*4e60*/  LDSM.16.M88.4 R156, [R103+0x1800] ;  /* 0x00180000679c783b */ /* 0x0002620000000200 */
[----:B------:R-:W-:-:S05]  /*4e70*/  @!P0 BRA `(.L_x_603) ;  /* 0x0000042000008947 */ /* 0x000fca0003800000 */
[C---:B------:R-:W-:Y:S01]  /*4e80*/  IMAD.WIDE.U32 R2, R205.reuse, c[0x0][0x208], RZ ;  /* 0x00008200cd027a25 */ /* 0x040fe200078e00ff */
[----:B------:R-:W-:Y:S02]  /*4e90*/  SHF.R.S32.HI R0, RZ, 0x1f, R205 ;  /* 0x0000001fff007819 */ /* 0x000fe400000114cd */
[----:B------:R-:W-:Y:S01]  /*4ea0*/  SHF.R.S32.HI R4, RZ, 0x1f, R202 ;  /* 0x0000001fff047819 */ /* 0x000fe200000114ca */
[----:B------:R-:W-:Y:S01]  /*4eb0*/  IMAD.SHL.U32 R30, R208, 0x2, RZ ;  /* 0x00000002d01e7824 */ /* 0x000fe200078e00ff */
[----:B------:R-:W-:Y:S01]  /*4ec0*/  SHF.R.S32.HI R5, RZ, 0x1f, R208 ;  /* 0x0000001fff057819 */ /* 0x000fe200000114d0 */
[----:B------:R-:W-:Y:S01]  /*4ed0*/  IMAD R0, R0, c[0x0][0x208], RZ ;  /* 0x0000820000007a24 */ /* 0x000fe200078e02ff */
[----:B------:R-:W-:Y:S01]  /*4ee0*/  SHF.R.S32.HI R7, RZ, 0x1f, R207 ;  /* 0x0000001fff077819 */ /* 0x000fe200000114cf */
[----:B------:R-:W-:Y:S01]  /*4ef0*/  IMAD R4, R4, c[0x0][0x218], RZ ;  /* 0x0000860004047a24 */ /* 0x000fe200078e02ff */
[----:B------:R-:W-:Y:S01]  /*4f00*/  SHF.R.S32.HI R6, RZ, 0x1f, R206 ;  /* 0x0000001fff067819 */ /* 0x000fe200000114ce */
[----:B------:R-:W-:Y:S01]  /*4f10*/  IMAD R0, R205, c[0x0][0x20c], R0 ;  /* 0x00008300cd007a24 */ /* 0x000fe200078e0200 */
[----:B------:R-:W-:Y:S01]  /*4f20*/  SHF.L.U64.HI R23, R208, 0x1, R5 ;  /* 0x00000001d0177819 */ /* 0x000fe20000010205 */
[----:B------:R-:W-:Y:S01]  /*4f30*/  IMAD R4, R202, c[0x0][0x21c], R4 ;  /* 0x00008700ca047a24 */ /* 0x000fe200078e0204 */
[----:B------:R-:W-:Y:S01]  /*4f40*/  SHF.L.U64.HI R22, R207, 0x1, R7 ;  /* 0x00000001cf167819 */ /* 0x000fe20000010207 */
[----:B------:R-:W-:Y:S01]  /*4f50*/  IMAD.IADD R3, R3, 0x1, R0 ;  /* 0x0000000103037824 */ /* 0x000fe200078e0200 */
[----:B------:R-:W-:Y:S01]  /*4f60*/  SHF.L.U64.HI R21, R206, 0x1, R6 ;  /* 0x00000001ce157819 */ /* 0x000fe20000010206 */
[----:B------:R-:W-:Y:S02]  /*4f70*/  IMAD.SHL.U32 R29, R207, 0x2, RZ ;  /* 0x00000002cf1d7824 */ /* 0x000fe400078e00ff */
[----:B------:R-:W-:Y:S04]  /*4f80*/  IMAD.WIDE.U32 R2, R202, c[0x0][0x218], R2 ;  /* 0x00008600ca027a25 */ /* 0x000fe800078e0002 */
[----:B------:R-:W-:Y:S01]  /*4f90*/  IMAD.SHL.U32 R28, R206, 0x2, RZ ;  /* 0x00000002ce1c7824 */ /* 0x000fe200078e00ff */
[----:B------:R-:W-:Y:S04]  /*4fa0*/  IADD3 R0, P0, R224, R2, RZ ;  /* 0x00000002e0007210 */ /* 0x000fe80007f1e0ff */
[----:B------:R-:W-:Y:S02]  /*4fb0*/  IADD3.X R4, R227, R3, R4, P0, !PT ;  /* 0x00000003e3047210 */ /* 0x000fe400007fe404 */
[C---:B------:R-:W-:Y:S04]  /*4fc0*/  LEA R20, P0, R0.reuse, c[0x0][0x1f8], 0x1 ;  /* 0x00007e0000147a11 */ /* 0x040fe800078008ff */
[----:B------:R-:W-:Y:S01]  /*4fd0*/  LEA.HI.X R5, R0, c[0x0][0x1fc], R4, 0x1, P0 ;  /* 0x00007f0000057a11 */ /* 0x000fe200000f0c04 */
[----:B------:R-:W-:-:S06]  /*4fe0*/  BRA.DIV ~URZ, `(.L_x_604) ;  /* 0x000097727f007947 */ /* 0x000fcc000b800000 */
[----:B------:R4:W3:Y:S02]  /*4ff0*/  SHFL.IDX PT, R4, R5, RZ, 0x181f ;  /* 0x00181fff05047589 */ /* 0x0008e400000e0000 */
.L_x_663:
[----:B------:R-:W-:-:S05]  /*5000*/  BRA.DIV ~URZ, `(.L_x_605) ;  /* 0x000097c27f007947 */ /* 0x000fca000b800000 */
[----:B------:R-:W5:Y:S01]  /*5010*/  SHFL.IDX PT, R0, R20, RZ, 0x181f ;  /* 0x00181fff14007589 */ /* 0x000f6200000e0000 */
[----:B------:R-:W-:Y:S02]  /*5020*/  ISETP.GE.AND P5, PT, R206, c[0x0][0x1d4], PT ;  /* 0x00007500ce007a0c */ /* 0x000fe40003fa6270 */
[----:B------:R-:W-:Y:S02]  /*5030*/  ISETP.GE.AND P2, PT, R207, c[0x0][0x1d4], PT ;  /* 0x00007500cf007a0c */ /* 0x000fe40003f46270 */
[----:B------:R-:W-:Y:S02]  /*5040*/  SEL R15, RZ, 0x10, P5 ;  /* 0x00000010ff0f7807 */ /* 0x000fe40002800000 */
[----:B------:R-:W-:Y:S02]  /*5050*/  SEL R14, RZ, 0x10, P2 ;  /* 0x00000010ff0e7807 */ /* 0x000fe40001000000 */
[C---:B-----5:R-:W-:Y:S02]  /*5060*/  IADD3 R6, P0, R0.reuse, R28, RZ ;  /* 0x0000001c00067210 */ /* 0x060fe40007f1e0ff */
[----:B------:R-:W-:Y:S03]  /*5070*/  IADD3 R2, P6, R0, R29, RZ ;  /* 0x0000001d00027210 */ /* 0x000fe60007fde0ff */
[----:B---3--:R-:W-:Y:S01]  /*5080*/  IMAD.X R7, R4, 0x1, R21, P0 ;  /* 0x0000000104077824 */ /* 0x008fe200000e0615 */
        /* <DEDUP_REMOVED lines=8> */
[----:B------:R5:W4:Y:S04]  /*5110*/  SHFL.IDX PT, R4, R5, 0x1, 0x181f ;  /* 0x00381f0005047f89 */ /* 0x000b2800000e0000 */
[----:B------:R3:W2:Y:S04]  /*5120*/  SHFL.IDX PT, R0, R20, 0x1, 0x181f ;  /* 0x00381f0014007f89 */ /* 0x0006a800000e0000 */
[----:B------:R3:W-:Y:S01]  /*5130*/  LDGSTS.E.BYPASS.LTC128B.128 [R203+0x4100], [R12.64], !P0 ;  /* 0x041000000ccb7fae */ /* 0x0007e2000c101d46 */
[----:B----45:R-:W-:Y:S03]  /*5140*/  SEL R5, RZ, 0x10, P0 ;  /* 0x00000010ff057807 */ /* 0x030fe60000000000 */
.L_x_664:
[----:B---3--:R-:W-:Y:S02]  /*5150*/  IADD3 R2, -R14, 0x10, RZ ;  /* 0x000000100e027810 */ /* 0x008fe40007ffe1ff */
[----:B------:R-:W-:Y:S02]  /*5160*/  IADD3 R12, -R15, 0x10, RZ ;  /* 0x000000100f0c7810 */ /* 0x000fe40007ffe1ff */
[----:B------:R-:W-:Y:S02]  /*5170*/  LOP3.LUT R6, R2, 0xf, RZ, 0xc0, !PT ;  /* 0x0000000f02067812 */ /* 0x000fe400078ec0ff */
[----:B------:R-:W-:Y:S02]  /*5180*/  LOP3.LUT R12, R12, 0xf, RZ, 0xc0, !PT ;  /* 0x0000000f0c0c7812 */ /* 0x000fe400078ec0ff */
[----:B------:R-:W-:Y:S02]  /*5190*/  IADD3 R3, -R5, 0x10, RZ ;  /* 0x0000001005037810 */ /* 0x000fe40007ffe1ff */
[-C--:B--2---:R-:W-:Y:S02]  /*51a0*/  IADD3 R6, P6, P5, R6, R0.reuse, R29 ;  /* 0x0000000006067210 */ /* 0x084fe40007dde01d */
[----:B------:R-:W-:Y:S02]  /*51b0*/  IADD3 R12, P2, P0, R12, R0, R28 ;  /* 0x000000000c0c7210 */ /* 0x000fe4000785e01c */
[----:B------:R-:W-:Y:S02]  /*51c0*/  LOP3.LUT R2, R3, 0xf, RZ, 0xc0, !PT ;  /* 0x0000000f03027812 */ /* 0x000fe400078ec0ff */
[-C--:B------:R-:W-:Y:S02]  /*51d0*/  IADD3.X R7, RZ, R4.reuse, R22, P6, P5 ;  /* 0x00000004ff077210 */ /* 0x080fe400037ea416 */
[----:B------:R-:W-:Y:S02]  /*51e0*/  ISETP.NE.U32.AND P6, PT, R15, RZ, PT ;  /* 0x000000ff0f00720c */ /* 0x000fe40003fc5070 */
[----:B------:R-:W-:Y:S02]  /*51f0*/  IADD3.X R13, RZ, R4, R21, P2, P0 ;  /* 0x00000004ff0d7210 */ /* 0x000fe400017e0415 */
[----:B------:R-:W-:Y:S02]  /*5200*/  IADD3 R2, P2, P0, R2, R0, R30 ;  /* 0x0000000002027210 */ /* 0x000fe4000785e01e */
[----:B------:R-:W-:Y:S02]  /*5210*/  ISETP.NE.U32.AND P5, PT, R14, RZ, PT ;  /* 0x000000ff0e00720c */ /* 0x000fe40003fa5070 */
[----:B------:R-:W-:Y:S02]  /*5220*/  IADD3.X R3, RZ, R4, R23, P2, P0 ;  /* 0x00000004ff037210 */ /* 0x000fe400017e0417 */
[----:B------:R-:W-:Y:S03]  /*5230*/  ISETP.NE.U32.AND P0, PT, R5, RZ, PT ;  /* 0x000000ff0500720c */ /* 0x000fe60003f05070 */
[----:B------:R-:W-:Y:S01]  /*5240*/  @!PT LDS RZ, [RZ] ;  /* 0x00000000fffff984 */ /* 0x000fe20000000800 */
[----:B------:R-:W-:Y:S01]  /*5250*/  @!PT LDS RZ, [RZ] ;  /* 0x00000000fffff984 */ /* 0x000fe20000000800 */
[----:B------:R-:W-:Y:S01]  /*5260*/  @!PT LDS RZ, [RZ] ;  /* 0x00000000fffff984 */ /* 0x000fe20000000800 */
[----:B------:R2:W-:Y:S06]  /*5270*/  LDGSTS.E.BYPASS.LTC128B.128.ZFILL [R203+0x1100], [R12.64], P6 ;  /* 0x011000000ccb7fae */ /* 0x0005ec000b141d46 */
[----:B------:R2:W-:Y:S04]  /*5280*/  LDGSTS.E.BYPASS.LTC128B.128.ZFILL [R203+0x3100], [R6.64], P5 ;  /* 0x0310000006cb7fae */ /* 0x0005e8000a941d46 */
[----:B------:R2:W-:Y:S02]  /*5290*/  LDGSTS.E.BYPASS.LTC128B.128.ZFILL [R203+0x5100], [R2.64], P0 ;  /* 0x0510000002cb7fae */ /* 0x0005e40008141d46 */
.L_x_603:
[----:B------:R-:W-:Y:S05]  /*52a0*/  BSYNC B0 ;  /* 0x0000000000007941 */ /* 0x000fea0003800000 */
.L_x_602:
[----:B------:R-:W0:Y:S01]  /*52b0*/  LDGDEPBAR ;  /* 0x00000000000079af */ /* 0x000e220000000000 */
[----:B------:R-:W-:Y:S01]  /*52c0*/  WARPSYNC 0xffffffff ;  /* 0xffffffff00007948 */ /* 0x000fe20003800000 */
[C---:B--23--:R-:W-:Y:S01]  /*52d0*/  HMMA.16816.F32.BF16 R4, R32.reuse, R8, RZ ;  /* 0x000000082004723c */ /* 0x04cfe200000418ff */
[----:B------:R-:W-:Y:S02]  /*52e0*/  BSSY B0, `(.L_x_606) ;  /* 0x0000125000007945 */ /* 0x000fe40003800000 */
[----:B------:R-:W-:Y:S03]  /*52f0*/  ISETP.GE.AND P0, PT, R204, 0x1, PT ;  /* 0x00000001cc00780c */ /* 0x000fe60003f06270 */
[----:B------:R-:W-:Y:S02]  /*5300*/  LDSM.16.M88.4 R160, [R200] ;  /* 0x00000000c8a0783b */ /* 0x000fe40000000200 */
[C---:B------:R-:W-:Y:S06]  /*5310*/  HMMA.16816.F32.BF16 R8, R32.reuse, R10, RZ ;  /* 0x0000000a2008723c */ /* 0x040fec00000418ff */
[----:B------:R-:W2:Y:S02]  /*5320*/  LDSM.16.M88.4 R164, [R186] ;  /* 0x00000000baa4783b */ /* 0x000ea40000000200 */
[C---:B----4-:R-:W-:Y:S06]  /*5330*/  HMMA.16816.F32.BF16 R12, R32.reuse, R16, RZ ;  /* 0x00000010200c723c */ /* 0x050fec00000418ff */
[----:B------:R-:W-:Y:S02]  /*5340*/  LDSM.16.M88.4 R168, [R186+0x1000] ;  /* 0x00100000baa8783b */ /* 0x000fe40000000200 */
[C---:B------:R-:W-:Y:S06]  /*5350*/  HMMA.16816.F32.BF16 R16, R32.reuse, R18, RZ ;  /* 0x000000122010723c */ /* 0x040fec00000418ff */
[----:B------:R-:W-:Y:S02]  /*5360*/  LDSM.16.M88.4 R172, [R186+0x1800] ;  /* 0x00180000baac783b */ /* 0x000fe40000000200 */
[C---:B-1----:R-:W-:Y:S06]  /*5370*/  HMMA.16816.F32.BF16 R20, R32.reuse, R24, RZ ;  /* 0x000000182014723c */ /* 0x042fec00000418ff */
[----:B------:R-:W-:Y:S02]  /*5380*/  LDSM.16.M88.4 R176, [R199] ;  /* 0x00000000c7b0783b */ /* 0x000fe40000000200 */
[C---:B------:R-:W-:Y:S06]  /*5390*/  HMMA.16816.F32.BF16 R24, R32.reuse, R26, RZ ;  /* 0x0000001a2018723c */ /* 0x040fec00000418ff */
[----:B------:R-:W-:Y:S02]  /*53a0*/  LDSM.16.M88.4 R180, [R185+-0x4000] ;  /* 0xffc00000b9b4783b */ /* 0x000fe40000000200 */
[C---:B------:R-:W-:Y:S08]  /*53b0*/  HMMA.16816.F32.BF16 R28, R32.reuse, R136, RZ ;  /* 0x00000088201c723c */ /* 0x040ff000000418ff */
[----:B------:R-:W-:Y:S01]  /*53c0*/  HMMA.16816.F32.BF16 R32, R32, R138, RZ ;  /* 0x0000008a2020723c */ /* 0x000fe200000418ff */
[----:B------:R-:W1:Y:S07]  /*53d0*/  LDSM.16.M88.4 R136, [R186+0x800] ;  /* 0x00080000ba88783b */ /* 0x000e6e0000000200 */
[C---:B------:R-:W-:Y:S08]  /*53e0*/  HMMA.16816.F32.BF16 R4, R140.reuse, R144, R4 ;  /* 0x000000908c04723c */ /* 0x040ff00000041804 */
[C---:B------:R-:W-:Y:S01]  /*53f0*/  HMMA.16816.F32.BF16 R8, R140.reuse, R146, R8 ;  /* 0x000000928c08723c */ /* 0x040fe20000041808 */
[----:B------:R-:W-:Y:S07]  /*5400*/  LDSM.16.M88.4 R144, [R185+-0x3000] ;  /* 0xffd00000b990783b */ /* 0x000fee0000000200 */
[C---:B------:R-:W-:Y:S08]  /*5410*/  HMMA.16816.F32.BF16 R12, R140.reuse, R148, R12 ;  /* 0x000000948c0c723c */ /* 0x040ff0000004180c */
[C---:B------:R-:W-:Y:S01]  /*5420*/  HMMA.16816.F32.BF16 R16, R140.reuse, R150, R16 ;  /* 0x000000968c10723c */ /* 0x040fe20000041810 */
[----:B------:R-:W-:Y:S07]  /*5430*/  LDSM.16.M88.4 R148, [R185+-0x2800] ;  /* 0xffd80000b994783b */ /* 0x000fee0000000200 */
[C---:B------:R-:W-:Y:S08]  /*5440*/  HMMA.16816.F32.BF16 R20, R140.reuse, R152, R20 ;  /* 0x000000988c14723c */ /* 0x040ff00000041814 */
[C---:B------:R-:W-:Y:S01]  /*5450*/  HMMA.16816.F32.BF16 R24, R140.reuse, R154, R24 ;  /* 0x0000009a8c18723c */ /* 0x040fe20000041818 */
[----:B------:R-:W-:Y:S07]  /*5460*/  LDSM.16.M88.4 R152, [R197+0x4000] ;  /* 0x00400000c598783b */ /* 0x000fee0000000200 */
[C---:B------:R-:W-:Y:S08]  /*5470*/  HMMA.16816.F32.BF16 R28, R140.reuse, R156, R28 ;  /* 0x0000009c8c1c723c */ /* 0x040ff0000004181c */
[----:B------:R-:W-:Y:S01]  /*5480*/  HMMA.16816.F32.BF16 R32, R140, R158, R32 ;  /* 0x0000009e8c20723c */ /* 0x000fe20000041820 */
[----:B------:R-:W3:Y:S07]  /*5490*/  LDSM.16.M88.4 R140, [R185+-0x3800] ;  /* 0xffc80000b98c783b */ /* 0x000eee0000000200 */
        /* <DEDUP_REMOVED lines=40> */
[----:B------:R-:W5:Y:S07]  /*5720*/  LDSM.16.M88.4 R164, [R185+-0x2000] ;  /* 0xffe00000b9a4783b */ /* 0x000f6e0000000200 */
[C---:B------:R-:W-:Y:S01]  /*5730*/  HMMA.16816.F32.BF16 R8, R168.reuse, R174, R8 ;  /* 0x000000aea808723c */ /* 0x040fe20000041808 */
[----:B------:R-:W-:Y:S07]  /*5740*/  LDSM.16.M88.4 R172, [R184+0x4000] ;  /* 0x00400000b8ac783b */ /* 0x000fee0000000200 */
[C---:B---3--:R-:W-:Y:S08]  /*5750*/  HMMA.16816.F32.BF16 R12, R168.reuse, R140, R12 ;  /* 0x0000008ca80c723c */ /* 0x048ff0000004180c */
[C---:B------:R-:W-:Y:S01]  /*5760*/  HMMA.16816.F32.BF16 R16, R168.reuse, R142, R16 ;  /* 0x0000008ea810723c */ /* 0x040fe20000041810 */
[----:B------:R-:W3:Y:S07]  /*5770*/  LDSM.16.M88.4 R140, [R185+-0x1800] ;  /* 0xffe80000b98c783b */ /* 0x000eee0000000200 */
[C---:B------:R-:W-:Y:S08]  /*5780*/  HMMA.16816.F32.BF16 R20, R168.reuse, R144, R20 ;  /* 0x00000090a814723c */ /* 0x040ff00000041814 */
[C---:B------:R-:W-:Y:S01]  /*5790*/  HMMA.16816.F32.BF16 R24, R168.reuse, R146, R24 ;  /* 0x00000092a818723c */ /* 0x040fe20000041818 */
[----:B------:R-:W3:Y:S07]  /*57a0*/  LDSM.16.M88.4 R144, [R185+-0x1000] ;  /* 0xfff00000b990783b */ /* 0x000eee0000000200 */
        /* <DEDUP_REMOVED lines=118> */
[----:B------:R1:W1:Y:S01]  /*5f10*/  MUFU.TANH R146, R15 ;  /* 0x0000000f00927308 */ /* 0x0002620000002400 */
        /* <DEDUP_REMOVED lines=18> */
[----:B--234-:R-:W-:Y:S01]  /*6040*/  IMAD R2, R204, 0x40, R220 ;  /* 0x00000040cc027824 */ /* 0x01cfe200078e02dc */
[----:B------:R-:W-:Y:S01]  /*6050*/  SHF.R.S32.HI R191, RZ, 0x1f, R208 ;  /* 0x0000001fffbf7819 */ /* 0x000fe200000114d0 */
[----:B------:R-:W-:Y:S01]  /*6060*/  IMAD.MOV.U32 R202, RZ, RZ, RZ ;  /* 0x000000ffffca7224 */ /* 0x000fe200078e00ff */
[----:B------:R-:W-:Y:S01]  /*6070*/  SHF.R.S32.HI R192, RZ, 0x1f, R207 ;  /* 0x0000001fffc07819 */ /* 0x000fe200000114cf */
[----:B------:R-:W-:Y:S01]  /*6080*/  IMAD.SHL.U32 R28, R208, 0x2, RZ ;  /* 0x00000002d01c7824 */ /* 0x000fe200078e00ff */
[----:B------:R-:W-:Y:S01]  /*6090*/  IADD3 R2, R2, -0x40, R216 ;  /* 0xffffffc002027810 */ /* 0x000fe20007ffe0d8 */
[C---:B------:R-:W-:Y:S01]  /*60a0*/  IMAD.SHL.U32 R25, R207.reuse, 0x2, RZ ;  /* 0x00000002cf197824 */ /* 0x040fe200078e00ff */
[----:B-1----:R-:W-:Y:S01]  /*60b0*/  SHF.L.U64.HI R15, R208, 0x1, R191 ;  /* 0x00000001d00f7819 */ /* 0x002fe200000102bf */
[----:B------:R-:W-:Y:S01]  /*60c0*/  IMAD.SHL.U32 R24, R206, 0x2, RZ ;  /* 0x00000002ce187824 */ /* 0x000fe200078e00ff */
[----:B------:R-:W-:Y:S01]  /*60d0*/  SHF.R.S32.HI R191, RZ, 0x1f, R206 ;  /* 0x0000001fffbf7819 */ /* 0x000fe200000114ce */
[----:B------:R-:W-:Y:S01]  /*60e0*/  @P3 IMAD.HI.U32 R3, R2, c[0x0][0x2bc], RZ ;  /* 0x0000af0002033a27 */ /* 0x000fe200078e00ff */
[----:B------:R-:W-:Y:S02]  /*60f0*/  SHF.L.U64.HI R14, R207, 0x1, R192 ;  /* 0x00000001cf0e7819 */ /* 0x000fe400000102c0 */
[----:B------:R-:W-:Y:S01]  /*6100*/  SHF.L.U64.HI R13, R206, 0x1, R191 ;  /* 0x00000001ce0d7819 */ /* 0x000fe200000102bf */
[----:B------:R-:W-:Y:S01]  /*6110*/  IMAD.MOV.U32 R0, RZ, RZ, R2 ;  /* 0x000000ffff007224 */ /* 0x000fe200078e0002 */
        /* <DEDUP_REMOVED lines=22> */
[----:B------:R1:W2:Y:S02]  /*6280*/  SHFL.IDX PT, R4, R5, RZ, 0x181f ;  /* 0x00181fff05047589 */ /* 0x0002a400000e0000 */
.L_x_665:
[----:B------:R-:W-:-:S05]  /*6290*/  BRA.DIV ~URZ, `(.L_x_609) ;  /* 0x000087e27f007947 */ /* 0x000fca000b800000 */
[----:B------:R-:W3:Y:S01]  /*62a0*/  SHFL.IDX PT, R0, R12, RZ, 0x181f ;  /* 0x00181fff0c007589 */ /* 0x000ee200000e0000 */
[----:B------:R-:W-:Y:S02]  /*62b0*/  ISETP.GE.AND P5, PT, R206, c[0x0][0x1d4], PT ;  /* 0x00007500ce007a0c */ /* 0x000fe40003fa6270 */
[----:B------:R-:W-:Y:S02]  /*62c0*/  ISETP.GE.AND P2, PT, R207, c[0x0][0x1d4], PT ;  /* 0x00007500cf007a0c */ /* 0x000fe40003f46270 */
[----:B------:R-:W-:Y:S02]  /*62d0*/  SEL R11, RZ, 0x10, P5 ;  /* 0x00000010ff0b7807 */ /* 0x000fe40002800000 */
[----:B------:R-:W-:Y:S02]  /*62e0*/  SEL R10, RZ, 0x10, P2 ;  /* 0x00000010ff0a7807 */ /* 0x000fe40001000000 */
[C---:B---3--:R-:W-:Y:S02]  /*62f0*/  IADD3 R6, P0, R0.reuse, R24, RZ ;  /* 0x0000001800067210 */ /* 0x048fe40007f1e0ff */
[----:B------:R-:W-:Y:S03]  /*6300*/  IADD3 R2, P6, R0, R25, RZ ;  /* 0x0000001900027210 */ /* 0x000fe60007fde0ff */
        /* <DEDUP_REMOVED lines=10> */
[----:B------:R2:W1:Y:S04]  /*63b0*/  SHFL.IDX PT, R0, R12, 0x1, 0x181f ;  /* 0x00381f000c007f89 */ /* 0x00046800000e0000 */
[----:B------:R2:W-:Y:S01]  /*63c0*/  LDGSTS.E.BYPASS.LTC128B.128 [R203+0xa100], [R8.64], !P0 ;  /* 0x0a10000008cb7fae */ /* 0x0005e2000c101d46 */
[----:B-1-3--:R-:W-:Y:S03]  /*63d0*/  SEL R5, RZ, 0x10, P0 ;  /* 0x00000010ff057807 */ /* 0x00afe60000000000 */
.L_x_666:
[----:B--2---:R-:W-:Y:S02]  /*63e0*/  IADD3 R2, -R10, 0x10, RZ ;  /* 0x000000100a027810 */ /* 0x004fe40007ffe1ff */
[----:B------:R-:W-:Y:S02]  /*63f0*/  IADD3 R8, -R11, 0x10, RZ ;  /* 0x000000100b087810 */ /* 0x000fe40007ffe1ff */
[----:B------:R-:W-:Y:S02]  /*6400*/  LOP3.LUT R6, R2, 0xf, RZ, 0xc0, !PT ;  /* 0x0000000f02067812 */ /* 0x000fe400078ec0ff */
[----:B------:R-:W-:Y:S02]  /*6410*/  LOP3.LUT R8, R8, 0xf, RZ, 0xc0, !PT ;  /* 0x0000000f08087812 */ /* 0x000fe400078ec0ff */
[----:B------:R-:W-:Y:S02]  /*6420*/  IADD3 R3, -R5, 0x10, RZ ;  /* 0x0000001005037810 */ /* 0x000fe40007ffe1ff */
[-C--:B------:R-:W-:Y:S02]  /*6430*/  IADD3 R6, P6, P5, R6, R0.reuse, R25 ;  /* 0x0000000006067210 */ /* 0x080fe40007dde019 */
[----:B------:R-:W-:Y:S02]  /*6440*/  IADD3 R8, P2, P0, R8, R0, R24 ;  /* 0x0000000008087210 */ /* 0x000fe4000785e018 */
[----:B------:R-:W-:Y:S02]  /*6450*/  LOP3.LUT R2, R3, 0xf, RZ, 0xc0, !PT ;  /* 0x0000000f03027812 */ /* 0x000fe400078ec0ff */
[-C--:B----4-:R-:W-:Y:S02]  /*6460*/  IADD3.X R7, RZ, R4.reuse, R14, P6, P5 ;  /* 0x00000004ff077210 */ /* 0x090fe400037ea40e */
        /* <DEDUP_REMOVED lines=12> */
.L_x_607:
[----:B--234-:R-:W-:Y:S05]  /*6530*/  BSYNC B0 ;  /* 0x0000000000007941 */ /* 0x01cfea0003800000 */
.L_x_606:
[----:B------:R-:W-:Y:S01]  /*6540*/  MOV R0, 0x1 ;  /* 0x0000000100007802 */ /* 0x000fe20000000f00 */
[----:B------:R-:W0:Y:S01]  /*6550*/  LDGDEPBAR ;  /* 0x00000000000079af */ /* 0x000e220000000000 */
[----:B------:R-:W-:Y:S02]  /*6560*/  IADD3 R4, R232, R228, RZ ;  /* 0x000000e4e8047210 */ /* 0x000fe40007ffe0ff */
[----:B-1----:R-:W-:Y:S01]  /*6570*/  MOV R3, c[0x0][0x2ac] ;  /* 0x0000ab0000037a02 */ /* 0x002fe20000000f00 */
[----:B------:R-:W-:Y:S02]  /*6580*/  IMAD R0, R204, -0x40, R0 ;  /* 0xffffffc0cc007824 */ /* 0x000fe400078e0200 */
[----:B------:R-:W-:Y:S03]  /*6590*/  @P4 IMAD.HI.U32 R2, R4, c[0x0][0x2c8], RZ ;  /* 0x0000b20004024a27 */ /* 0x000fe600078e00ff */
[----:B------:R-:W-:Y:S02]  /*65a0*/  IADD3 R0, -R233, R0, RZ ;  /* 0x00000000e9007210 */ /* 0x000fe40007ffe1ff */
[----:B------:R-:W-:Y:S03]  /*65b0*/  @P4 SHF.R.U32.HI R4, RZ, c[0x0][0x2cc], R2 ;  /* 0x0000b300ff044a19 */ /* 0x000fe60000011602 */
[----:B------:R-:W-:Y:S05]  /*65c0*/  IMAD R0, R3, c[0x0][0x1d0], R0 ;  /* 0x0000740003007a24 */ /* 0x000fea00078e0200 */
[----:B------:R-:W-:Y:S01]  /*65d0*/  IADD3 R5, R0, -c[0x0][0x168], RZ ;  /* 0x80005a0000057a10 */ /* 0x000fe20007ffe0ff */
[----:B------:R-:W-:-:S05]  /*65e0*/  BRA.DIV ~URZ, `(.L_x_610) ;  /* 0x000086d27f007947 */ /* 0x000fca000b800000 */
[----:B------:R1:W2:Y:S02]  /*65f0*/  SHFL.IDX PT, R0, R4, RZ, 0x1c1f ;  /* 0x001c1fff04007589 */ /* 0x0002a400000e0000 */
.L_x_667:
[----:B--2---:R-:W-:Y:S05]  /*6600*/  IMAD.IADD R0, R5, 0x1, R0 ;  /* 0x0000000105007824 */ /* 0x004fea00078e0200 */
[C---:B------:R-:W-:Y:S02]  /*6610*/  ISETP.GT.AND P6, PT, R0.reuse, RZ, PT ;  /* 0x000000ff0000720c */ /* 0x040fe40003fc4270 */
[C---:B------:R-:W-:Y:S02]  /*6620*/  ISETP.GT.AND P5, PT, R0.reuse, 0x1, PT ;  /* 0x000000010000780c */ /* 0x040fe40003fa4270 */
[C---:B------:R-:W-:Y:S02]  /*6630*/  ISETP.GT.AND P2, PT, R0.reuse, 0x8, PT ;  /* 0x000000080000780c */ /* 0x040fe40003f44270 */
[----:B------:R-:W-:Y:S02]  /*6640*/  ISETP.GT.AND P0, PT, R0, 0x9, PT ;  /* 0x000000090000780c */ /* 0x000fe40003f04270 */
[----:B------:R-:W-:Y:S02]  /*6650*/  FSEL R6, R150, -INF , P6 ;  /* 0xff80000096067808 */ /* 0x000fe40003000000 */
[C---:B------:R-:W-:Y:S02]  /*6660*/  ISETP.GT.AND P6, PT, R0.reuse, 0x10, PT ;  /* 0x000000100000780c */ /* 0x040fe40003fc4270 */
[----:B------:R-:W-:Y:S02]  /*6670*/  FSEL R10, R147, -INF , P5 ;  /* 0xff800000930a7808 */ /* 0x000fe40002800000 */
        /* <DEDUP_REMOVED lines=22> */
[----:B------:R-:W-:Y:S02]  /*67e0*/  FSEL R163, R18, -INF , P5 ;  /* 0xff80000012a37808 */ /* 0x000fe40002800000 */
[----:B------:R-:W-:Y:S02]  /*67f0*/  FSEL R164, R17, -INF , P2 ;  /* 0xff80000011a47808 */ /* 0x000fe40001000000 */
[----:B------:R-:W-:Y:S01]  /*6800*/  FSEL R165, R16, -INF , P0 ;  /* 0xff80000010a57808 */ /* 0x000fe20000000000 */
[----:B------:R-:W-:-:S05]  /*6810*/  BRA.DIV ~URZ, `(.L_x_611) ;  /* 0x000085127f007947 */ /* 0x000fca000b800000 */
[----:B------:R-:W-:Y:S01]  /*6820*/  FMNMX.FTZ R2, R6, R101, !PT ;  /* 0x0000006506027209 */ /* 0x000fe20007810000 */
[----:B------:R-:W2:Y:S03]  /*6830*/  SHFL.IDX PT, R0, R4, 0x1, 0x1c1f ;  /* 0x003c1f0004007f89 */ /* 0x000ea600000e0000 */
[----:B------:R-:W-:Y:S04]  /*6840*/  FMNMX.FTZ R2, R10, R2, !PT ;  /* 0x000000020a027209 */ /* 0x000fe80007810000 */
[----:B------:R-:W-:Y:S04]  /*6850*/  FMNMX.FTZ R2, R9, R2, !PT ;  /* 0x0000000209027209 */ /* 0x000fe80007810000 */
[----:B------:R-:W-:Y:S04]  /*6860*/  FMNMX.FTZ R2, R12, R2, !PT ;  /* 0x000000020c027209 */ /* 0x000fe80007810000 */
[----:B------:R-:W-:Y:S04]  /*6870*/  FMNMX.FTZ R2, R140, R2, !PT ;  /* 0x000000028c027209 */ /* 0x000fe80007810000 */
[----:B------:R-:W-:Y:S04]  /*6880*/  FMNMX.FTZ R2, R141, R2, !PT ;  /* 0x000000028d027209 */ /* 0x000fe80007810000 */
[----:B------:R-:W-:Y:S01]  /*6890*/  FMNMX.FTZ R2, R142, R2, !PT ;  /* 0x000000028e027209 */ /* 0x000fe20007810000 */
[----:B--2---:R-:W-:Y:S03]  /*68a0*/  IMAD.IADD R0, R5, 0x1, R0 ;  /* 0x0000000105007824 */ /* 0x004fe600078e0200 */
[----:B------:R-:W-:Y:S02]  /*68b0*/  FMNMX.FTZ R2, R147, R2, !PT ;  /* 0x0000000293027209 */ /* 0x000fe40007810000 */
[C---:B------:R-:W-:Y:S02]  /*68c0*/  ISETP.GT.AND P2, PT, R0.reuse, RZ, PT ;  /* 0x000000ff0000720c */ /* 0x040fe40003f44270 */
[----:B------:R-:W-:Y:S02]  /*68d0*/  ISETP.GT.AND P0, PT, R0, 0x1, PT ;  /* 0x000000010000780c */ /* 0x000fe40003f04270 */
[----:B------:R-:W-:Y:S02]  /*68e0*/  FSEL R5, R152, -INF , P2 ;  /* 0xff80000098057808 */ /* 0x000fe40001000000 */
[C---:B------:R-:W-:Y:S02]  /*68f0*/  ISETP.GT.AND P2, PT, R0.reuse, 0x8, PT ;  /* 0x000000080000780c */ /* 0x040fe40003f44270 */
[----:B------:R-:W-:Y:S02]  /*6900*/  FSEL R8, R151, -INF , P0 ;  /* 0xff80000097087808 */ /* 0x000fe40000000000 */
[----:B------:R-:W-:Y:S02]  /*6910*/  FMNMX.FTZ R3, R5, R102, !PT ;  /* 0x0000006605037209 */ /* 0x000fe40007810000 */
[----:B------:R-:W-:Y:S02]  /*6920*/  ISETP.GT.AND P0, PT, R0, 0x9, PT ;  /* 0x000000090000780c */ /* 0x000fe40003f04270 */
[----:B------:R-:W-:Y:S02]  /*6930*/  FSEL R7, R145, -INF , P2 ;  /* 0xff80000091077808 */ /* 0x000fe40001000000 */
[----:B------:R-:W-:Y:S02]  /*6940*/  FMNMX.FTZ R3, R8, R3, !PT ;  /* 0x0000000308037209 */ /* 0x000fe40007810000 */
[C---:B------:R-:W-:Y:S02]  /*6950*/  ISETP.GT.AND P2, PT, R0.reuse, 0x10, PT ;  /* 0x000000100000780c */ /* 0x040fe40003f44270 */
[----:B------:R-:W-:Y:S02]  /*6960*/  FSEL R11, R149, -INF , P0 ;  /* 0xff800000950b7808 */ /* 0x000fe40000000000 */
[----:B-1----:R-:W-:Y:S02]  /*6970*/  FMNMX.FTZ R4, R7, R3, !PT ;  /* 0x0000000307047209 */ /* 0x002fe40007810000 */
[C---:B------:R-:W-:Y:S02]  /*6980*/  ISETP.GT.AND P0, PT, R0.reuse, 0x11, PT ;  /* 0x000000110000780c */ /* 0x040fe40003f04270 */
[----:B------:R-:W-:Y:S02]  /*6990*/  FSEL R143, R139, -INF , P2 ;  /* 0xff8000008b8f7808 */ /* 0x000fe40001000000 */
[----:B------:R-:W-:Y:S02]  /*69a0*/  FMNMX.FTZ R4, R11, R4, !PT ;  /* 0x000000040b047209 */ /* 0x000fe40007810000 */
[----:B------:R-:W-:Y:S02]  /*69b0*/  ISETP.GT.AND P2, PT, R0, 0x18, PT ;  /* 0x000000180000780c */ /* 0x000fe40003f44270 */
        /* <DEDUP_REMOVED lines=37> */
[----:B------:R-:W-:Y:S02]  /*6c10*/  FSEL R161, R35, -INF , P0 ;  /* 0xff80000023a17808 */ /* 0x000fe40000000000 */
[----:B------:R-:W-:Y:S01]  /*6c20*/  FMNMX.FTZ R4, R160, R4, !PT ;  /* 0x00000004a0047209 */ /* 0x000fe20007810000 */
[----:B------:R-:W1:Y:S03]  /*6c30*/  SHFL.BFLY PT, R100, R0, 0x2, 0x1f ;  /* 0x0c401f0000647f89 */ /* 0x000e6600000e0000 */
[----:B------:R-:W-:Y:S05]  /*6c40*/  FMNMX.FTZ R4, R161, R4, !PT ;  /* 0x00000004a1047209 */ /* 0x000fea0007810000 */
[----:B------:R-:W2:Y:S01]  /*6c50*/  SHFL.BFLY PT, R2, R4, 0x2, 0x1f ;  /* 0x0c401f0004027f89 */ /* 0x000ea200000e0000 */
[----:B-1----:R-:W-:Y:S07]  /*6c60*/  FMNMX.FTZ R100, R100, R0, !PT ;  /* 0x0000000064647209 */ /* 0x002fee0007810000 */
[----:B------:R-:W1:Y:S01]  /*6c70*/  SHFL.BFLY PT, R3, R100, 0x1, 0x1f ;  /* 0x0c201f0064037f89 */ /* 0x000e6200000e0000 */
[----:B--2---:R-:W-:Y:S07]  /*6c80*/  FMNMX.FTZ R4, R4, R2, !PT ;  /* 0x0000000204047209 */ /* 0x004fee0007810000 */
[----:B------:R2:W3:Y:S01]  /*6c90*/  SHFL.BFLY PT, R0, R4, 0x1, 0x1f ;  /* 0x0c201f0004007f89 */ /* 0x0004e200000e0000 */
[----:B-1----:R-:W-:Y:S07]  /*6ca0*/  FMNMX.FTZ R100, R100, R3, !PT ;  /* 0x0000000364647209 */ /* 0x002fee0007810000 */
.L_x_668:
[C---:B------:R-:W-:Y:S01]  /*6cb0*/  FSETP.NEU.FTZ.AND P0, PT, R100.reuse, -INF , PT ;  /* 0xff8000006400780b */ /* 0x040fe20003f1d000 */
[----:B------:R-:W-:Y:S01]  /*6cc0*/  FMUL.FTZ R144, R100, c[0x0][0x2d0] ;  /* 0x0000b40064907a20 */ /* 0x000fe20000410000 */
[----:B---3--:R-:W-:Y:S01]  /*6cd0*/  FMNMX.FTZ R3, R0, R4, !PT ;  /* 0x0000000400037209 */ /* 0x008fe20007810000 */
[----:B------:R-:W-:Y:S01]  /*6ce0*/  WARPSYNC 0xffffffff ;  /* 0xffffffff00007948 */ /* 0x000fe20003800000 */
[----:B------:R-:W-:Y:S01]  /*6cf0*/  FSEL R2, R100, RZ, P0 ;  /* 0x000000ff64027208 */ /* 0x000fe20000000000 */
[----:B------:R-:W-:Y:S01]  /*6d00*/  LDSM.16.MT88.4 R20, [R188] ;  /* 0x00000000bc14783b */ /* 0x000fe20000004200 */
[----:B------:R-:W-:Y:S01]  /*6d10*/  FSEL R144, R144, RZ, P0 ;  /* 0x000000ff90907208 */ /* 0x000fe20000000000 */
[C---:B--2---:R-:W-:Y:S01]  /*6d20*/  FMUL.FTZ R4, R3.reuse, c[0x0][0x2d0] ;  /* 0x0000b40003047a20 */ /* 0x044fe20000410000 */
[----:B------:R-:W-:Y:S01]  /*6d30*/  FSETP.NEU.FTZ.AND P0, PT, R3, -INF , PT ;  /* 0xff8000000300780b */ /* 0x000fe20003f1d000 */
[----:B------:R-:W-:Y:S02]  /*6d40*/  FADD.FTZ R0, -R2, R101 ;  /* 0x0000006502007221 */ /* 0x000fe40000010100 */
[--C-:B------:R-:W-:Y:S01]  /*6d50*/  FFMA.FTZ R12, R12, c[0x0][0x2d0], -R144.reuse ;  /* 0x0000b4000c0c7a23 */ /* 0x100fe20000010890 */
[----:B------:R-:W-:Y:S01]  /*6d60*/  FSEL R145, R4, RZ, P0 ;  /* 0x000000ff04917208 */ /* 0x000fe20000000000 */
[----:B------:R-:W-:Y:S01]  /*6d70*/  FMUL.FTZ R0, R0, c[0x0][0x2d0] ;  /* 0x0000b40000007a20 */ /* 0x000fe20000410000 */
[----:B------:R-:W-:Y:S01]  /*6d80*/  LDSM.16.MT88.4 R28, [R190] ;  /* 0x00000000be1c783b */ /* 0x000fe20000004200 */
[----:B------:R1:W-:Y:S01]  /*6d90*/  MUFU.EX2 R201, R12 ;  /* 0x0000000c00c97308 */ /* 0x0003e20000000800 */
[--C-:B------:R-:W-:Y:S02]  /*6da0*/  FFMA.FTZ R101, R140, c[0x0][0x2d0], -R144.reuse ;  /* 0x0000b4008c657a23 */ /* 0x100fe40000010890 */
[--C-:B------:R-:W-:Y:S02]  /*6db0*/  FFMA.FTZ R5, R5, c[0x0][0x2d0], -R145.reuse ;  /* 0x0000b40005057a23 */ /* 0x100fe40000010891 */
[--C-:B------:R-:W-:Y:S02]  /*6dc0*/  FFMA.FTZ R8, R8, c[0x0][0x2d0], -R145.reuse ;  /* 0x0000b40008087a23 */ /* 0x100fe40000010891 */
[--C-:B------:R-:W-:Y:S02]  /*6dd0*/  FFMA.FTZ R7, R7, c[0x0][0x2d0], -R145.reuse ;  /* 0x0000b40007077a23 */ /* 0x100fe40000010891 */
[--C-:B------:R-:W-:Y:S01]  /*6de0*/  FFMA.FTZ R11, R11, c[0x0][0x2d0], -R145.reuse ;  /* 0x0000b4000b0b7a23 */ /* 0x100fe20000010891 */
[----:B------:R2:W-:Y:S01]  /*6df0*/  MUFU.EX2 R2, R0 ;  /* 0x0000000000027308 */ /* 0x0005e20000000800 */
[--C-:B------:R-:W-:Y:S02]  /*6e00*/  FFMA.FTZ R6, R6, c[0x0][0x2d0], -R144.reuse ;  /* 0x0000b40006067a23 */ /* 0x100fe40000010890 */
[--C-:B------:R-:W-:Y:S02]  /*6e10*/  FFMA.FTZ R10, R10, c[0x0][0x2d0], -R144.reuse ;  /* 0x0000b4000a0a7a23 */ /* 0x100fe40000010890 */
[----:B------:R-:W-:Y:S05]  /*6e20*/  FFMA.FTZ R9, R9, c[0x0][0x2d0], -R144 ;  /* 0x0000b40009097a23 */ /* 0x000fea0000010890 */
[----:B------:R3:W-:Y:S01]  /*6e30*/  MUFU.EX2 R191, R101 ;  /* 0x0000006500bf7308 */ /* 0x0007e20000000800 */
[----:B-1----:R-:W1:Y:S09]  /*6e40*/  LDSM.16.MT88.4 R12, [R187] ;  /* 0x00000000bb0c783b */ /* 0x002e720000004200 */
[----:B------:R-:W-:Y:S01]  /*6e50*/  MUFU.EX2 R196, R6 ;  /* 0x0000000600c47308 */ /* 0x000fe20000000800 */
[----:B--2---:R-:W-:Y:S02]  /*6e60*/  FSEL R0, R3, RZ, P0 ;  /* 0x000000ff03007208 */ /* 0x004fe40000000000 */
[C---:B------:R-:W-:Y:S02]  /*6e70*/  ISETP.GT.AND P0, PT, R204.reuse, R211, PT ;  /* 0x000000d3cc00720c */ /* 0x040fe40003f04270 */
[----:B------:R-:W-:Y:S01]  /*6e80*/  IADD3 R204, R204, -0x1, RZ ;  /* 0xffffffffcccc7810 */ /* 0x000fe20007ffe0ff */
[----:B------:R-:W-:Y:S04]  /*6e90*/  FADD.FTZ R0, -R0, R102 ;  /* 0x0000006600007221 */ /* 0x000fe80000010100 */
[----:B------:R-:W2:Y:S01]  /*6ea0*/  MUFU.EX2 R210, R10 ;  /* 0x0000000a00d27308 */ /* 0x000ea20000000800 */
[----:B------:R-:W-:Y:S02]  /*6eb0*/  FMUL.FTZ R0, R0, c[0x0][0x2d0] ;  /* 0x0000b40000007a20 */ /* 0x000fe40000410000 */
[--C-:B---3--:R-:W-:Y:S07]  /*6ec0*/  FFMA.FTZ R101, R141, c[0x0][0x2d0], -R144.reuse ;  /* 0x0000b4008d657a23 */ /* 0x108fee0000010890 */
[----:B------:R-:W3:Y:S10]  /*6ed0*/  MUFU.EX2 R209, R9 ;  /* 0x0000000900d17308 */ /* 0x000ef40000000800 */
[----:B------:R-:W-:Y:S10]  /*6ee0*/  MUFU.EX2 R195, R5 ;  /* 0x0000000500c37308 */ /* 0x000ff40000000800 */
[----:B------:R-:W4:Y:S10]  /*6ef0*/  MUFU.EX2 R194, R8 ;  /* 0x0000000800c27308 */ /* 0x000f340000000800 */
[----:B------:R-:W-:Y:S10]  /*6f00*/  MUFU.EX2 R193, R7 ;  /* 0x0000000700c17308 */ /* 0x000ff40000000800 */
[----:B------:R-:W-:Y:S10]  /*6f10*/  MUFU.EX2 R192, R11 ;  /* 0x0000000b00c07308 */ /* 0x000ff40000000800 */
[----:B------:R-:W5:Y:S10]  /*6f20*/  MUFU.EX2 R0, R0 ;  /* 0x0000000000007308 */ /* 0x000f740000000800 */
[----:B------:R1:W1:Y:S02]  /*6f30*/  MUFU.EX2 R183, R101 ;  /* 0x0000006500b77308 */ /* 0x0002640000000800 */
[--C-:B-1----:R-:W-:Y:S01]  /*6f40*/  FFMA.FTZ R101, R142, c[0x0][0x2d0], -R144.reuse ;  /* 0x0000b4008e657a23 */ /* 0x102fe20000010890 */
[----:B--2---:R-:W-:Y:S01]  /*6f50*/  F2FP.BF16.PACK_AB R136, R210, R196 ;  /* 0x000000c4d288723e */ /* 0x004fe200000010ff */
[C---:B------:R-:W-:Y:S01]  /*6f60*/  FMUL.FTZ R4, R2.reuse, R104 ;  /* 0x0000006802047220 */ /* 0x040fe20000410000 */
[----:B---3--:R-:W-:Y:S01]  /*6f70*/  F2FP.BF16.PACK_AB R138, R201, R209 ;  /* 0x000000d1c98a723e */ /* 0x008fe200000010ff */
[----:B------:R-:W-:Y:S01]  /*6f80*/  FMUL.FTZ R5, R2, R105 ;  /* 0x0000006902057220 */ /* 0x000fe20000410000 */
[----:B----4-:R-:W-:Y:S01]  /*6f90*/  F2FP.BF16.PACK_AB R137, R194, R195 ;  /* 0x000000c3c289723e */ /* 0x010fe200000010ff */
[----:B-----5:R-:W-:Y:S01]  /*6fa0*/  FMUL.FTZ R6, R0, R106 ;  /* 0x0000006a00067220 */ /* 0x020fe20000410000 */
[----:B------:R-:W-:Y:S01]  /*6fb0*/  F2FP.BF16.PACK_AB R139, R192, R193 ;  /* 0x000000c1c08b723e */ /* 0x000fe200000010ff */
[----:B------:R-:W-:Y:S01]  /*6fc0*/  FMUL.FTZ R7, R0, R107 ;  /* 0x0000006b00077220 */ /* 0x000fe20000410000 */
[----:B------:R1:W-:Y:S01]  /*6fd0*/  MUFU.EX2 R182, R101 ;  /* 0x0000006500b67308 */ /* 0x0003e20000000800 */
[----:B------:R-:W2:Y:S01]  /*6fe0*/  LDSM.16.MT88.4 R104, [R189] ;  /* 0x00000000bd68783b */ /* 0x000ea20000004200 */
[C---:B------:R-:W-:Y:S02]  /*6ff0*/  FMUL.FTZ R8, R2.reuse, R108 ;  /* 0x0000006c02087220 */ /* 0x040fe40000410000 */
[----:B------:R-:W-:Y:S02]  /*7000*/  FMUL.FTZ R9, R2, R109 ;  /* 0x0000006d02097220 */ /* 0x000fe40000410000 */
[C---:B------:R-:W-:Y:S05]  /*7010*/  HMMA.16816.F32.BF16 R4, R136.reuse, R12, R4 ;  /* 0x0000000c8804723c */ /* 0x040fea0000041804 */
[C---:B------:R-:W-:Y:S02]  /*7020*/  FMUL.FTZ R10, R0.reuse, R110 ;  /* 0x0000006e000a7220 */ /* 0x040fe40000410000 */
[----:B------:R-:W-:Y:S02]  /*7030*/  FMUL.FTZ R11, R0, R111 ;  /* 0x0000006f000b7220 */ /* 0x000fe40000410000 */
[----:B------:R-:W3:Y:S03]  /*7040*/  LDSM.16.MT88.4 R108, [R187+0x2000] ;  /* 0x00200000bb6c783b */ /* 0x000ee60000004200 */
        /* <DEDUP_REMOVED lines=37> */
[C---:B--2---:R-:W-:Y:S01]  /*72a0*/  HMMA.16816.F32.BF16 R28, R136.reuse, R104, R28 ;  /* 0x00000068881c723c */ /* 0x044fe2000004181c */
        /* <DEDUP_REMOVED lines=8> */
[----:B------:R-:W2:Y:S01]  /*7330*/  LDSM.16.MT88.4 R104, [R190+0x2000] ;  /* 0x00200000be68783b */ /* 0x000ea20000004200 */
[--C-:B-1----:R-:W-:Y:S04]  /*7340*/  FFMA.FTZ R101, R146, c[0x0][0x2d0], -R145.reuse ;  /* 0x0000b40092657a23 */ /* 0x102fe80000010891 */
[C---:B---3--:R-:W-:Y:S01]  /*7350*/  HMMA.16816.F32.BF16 R36, R136.reuse, R108, R36 ;  /* 0x0000006c8824723c */ /* 0x048fe20000041824 */
[----:B------:R1:W3:Y:S02]  /*7360*/  MUFU.EX2 R179, R101 ;  /* 0x0000006500b37308 */ /* 0x0002e40000000800 */
        /* <DEDUP_REMOVED lines=25> */
[C---:B--2---:R-:W-:Y:S03]  /*7500*/  HMMA.16816.F32.BF16 R52, R136.reuse, R104, R52 ;  /* 0x000000688834723c */ /* 0x044fe60000041834 */
[C---:B------:R-:W-:Y:S02]  /*7510*/  FMUL.FTZ R58, R0.reuse, R58 ;  /* 0x0000003a003a7220 */ /* 0x040fe40000410000 */
[----:B------:R-:W-:Y:S02]  /*7520*/  FMUL.FTZ R59, R0, R59 ;  /* 0x0000003b003b7220 */ /* 0x000fe40000410000 */
[--C-:B-1----:R-:W-:Y:S02]  /*7530*/  FFMA.FTZ R101, R149, c[0x0][0x2d0], -R145.reuse ;  /* 0x0000b40095657a23 */ /* 0x102fe40000010891 */
[C---:B------:R-:W-:Y:S02]  /*7540*/  FMUL.FTZ R60, R2.reuse, R60 ;  /* 0x0000003c023c7220 */ /* 0x040fe40000410000 */
[----:B------:R1:W2:Y:S01]  /*7550*/  MUFU.EX2 R177, R101 ;  /* 0x0000006500b17308 */ /* 0x0002a20000000800 */
        /* <DEDUP_REMOVED lines=39> */
[----:B---3--:R-:W-:Y:S01]  /*77d0*/  F2FP.BF16.PACK_AB R105, R179, R180 ;  /* 0x000000b4b369723e */ /* 0x008fe200000010ff */
        /* <DEDUP_REMOVED lines=9> */
[----:B------:R-:W-:Y:S01]  /*7870*/  F2FP.BF16.PACK_AB R107, R177, R178 ;  /* 0x000000b2b16b723e */ /* 0x000fe200000010ff */
        /* <DEDUP_REMOVED lines=13> */
[--C-:B-1----:R-:W-:Y:S04]  /*7950*/  FFMA.FTZ R101, R157, c[0x0][0x2d0], -R144.reuse ;  /* 0x0000b4009d657a23 */ /* 0x102fe80000010890 */
        /* <DEDUP_REMOVED lines=17> */
[----:B------:R-:W-:Y:S01]  /*7a70*/  LDSM.16.MT88.4 R148, [R190+0x3800] ;  /* 0x00380000be94783b */ /* 0x000fe20000004200 */
[----:B------:R1:W5:Y:S06]  /*7a80*/  MUFU.EX2 R171, R101 ;  /* 0x0000006500ab7308 */ /* 0x00036c0000000800 */
        /* <DEDUP_REMOVED lines=56> */
[--C-:B-1----:R-:W-:Y:S02]  /*7e10*/  FFMA.FTZ R101, R159, c[0x0][0x2d0], -R145.reuse ;  /* 0x0000b4009f657a23 */ /* 0x102fe40000010891 */
[----:B------:R-:W-:Y:S02]  /*7e20*/  LDSM.16.MT88.4 R156, [R187+0x5800] ;  /* 0x00580000bb9c783b */ /* 0x000fe40000004200 */
        /* <DEDUP_REMOVED lines=17> */
[----:B-1----:R-:W-:Y:S04]  /*7f40*/  FFMA.FTZ R101, R161, c[0x0][0x2d0], -R145 ;  /* 0x0000b400a1657a23 */ /* 0x002fe80000010891 */
        /* <DEDUP_REMOVED lines=64> */
[----:B------:R-:W-:Y:S01]  /*8350*/  FADD.FTZ R0, R162, R0 ;  /* 0x00000000a2007221 */ /* 0x000fe20000010000 */
[-C--:B------:R-:W-:Y:S01]  /*8360*/  MOV R8, R3.reuse ;  /* 0x0000000300087202 */ /* 0x080fe20000000f00 */
[C---:B------:R-:W-:Y:S04]  /*8370*/  HMMA.16816.F32.BF16 R88, R136.reuse, R10, R88 ;  /* 0x0000000a8858723c */ /* 0x040fe80000041858 */
[----:B------:R-:W-:Y:S02]  /*8380*/  FADD.FTZ R2, R166, R2 ;  /* 0x00000002a6027221 */ /* 0x000fe40000010000 */
[----:B------:R-:W-:Y:S01]  /*8390*/  FADD.FTZ R0, R102, R0 ;  /* 0x0000000066007221 */ /* 0x000fe20000010000 */
[----:B------:R-:W-:Y:S01]  /*83a0*/  MOV R102, R3 ;  /* 0x0000000300667202 */ /* 0x000fe20000000f00 */
[C---:B---3--:R-:W-:Y:S04]  /*83b0*/  HMMA.16816.F32.BF16 R92, R136.reuse, R12, R92 ;  /* 0x0000000c885c723c */ /* 0x048fe8000004185c */
[----:B------:R-:W-:Y:S02]  /*83c0*/  FADD.FTZ R214, R164, R2 ;  /* 0x00000002a4d67221 */ /* 0x000fe40000010000 */
[----:B------:R-:W-:Y:S01]  /*83d0*/  FADD.FTZ R215, R101, R0 ;  /* 0x0000000065d77221 */ /* 0x000fe20000010000 */
[----:B------:R-:W-:Y:S01]  /*83e0*/  MOV R101, R100 ;  /* 0x0000006400657202 */ /* 0x000fe20000000f00 */
[----:B------:R-:W-:Y:S01]  /*83f0*/  HMMA.16816.F32.BF16 R96, R136, R14, R96 ;  /* 0x0000000e8860723c */ /* 0x000fe20000041860 */
[----:B------:R-:W-:-:S07]  /*8400*/  @P0 BRA `(.L_x_612) ;  /* 0xffffc97000000947 */ /* 0x000fce000383ffff */
.L_x_601:
[----:B------:R-:W-:-:S13]  /*8410*/  ISETP.GE.AND P0, PT, R204, RZ, PT ;  /* 0x000000ffcc00720c */ /* 0x000fda0003f06270 */
[----:B------:R-:W-:Y:S05]  /*8420*/  @!P0 BRA `(.L_x_613) ;  /* 0x000030d000008947 */ /* 0x000fea0003800000 */
[----:B------:R-:W-:Y:S02]  /*8430*/  MOV R102, R8 ;  /* 0x0000000800667202 */ /* 0x000fe40000000f00 */
[----:B------:R-:W-:Y:S02]  /*8440*/  MOV R101, R100 ;  /* 0x0000006400657202 */ /* 0x000fe40000000f00 */
.L_x_620:
[----:B------:R-:W-:Y:S04]  /*8450*/  DEPBAR.LE SB0, 0x0 ;  /* 0x000080000000791a */ /* 0x000fe80000000000 */
[----:B------:R-:W-:Y:S01]  /*8460*/  WARPSYNC 0xffffffff ;  /* 0xffffffff00007948 */ /* 0x000fe20003800000 */
[----:B------:R-:W-:Y:S01]  /*8470*/  BAR.SYNC.DEFER_BLOCKING 0x0 ;  /* 0x0000000000007b1d */ /* 0x000fe20000010000 */
[----:B------:R-:W-:Y:S01]  /*8480*/  SHF.R.S32.HI R0, RZ, 0x1f, R205 ;  /* 0x0000001fff007819 */ /* 0x000fe200000114cd */
[C---:B------:R-:W-:Y:S01]  /*8490*/  IMAD.WIDE.U32 R2, R205.reuse, c[0x0][0x208], RZ ;  /* 0x00008200cd027a25 */ /* 0x040fe200078e00ff */
[----:B------:R-:W-:Y:S02]  /*84a0*/  SHF.R.S32.HI R4, RZ, 0x1f, R202 ;  /* 0x0000001fff047819 */ /* 0x000fe400000114ca */
[----:B------:R-:W-:Y:S01]  /*84b0*/  SHF.R.S32.HI R5, RZ, 0x1f, R208 ;  /* 0x0000001fff057819 */ /* 0x000fe200000114d0 */
[----:B------:R-:W-:Y:S01]  /*84c0*/  IMAD R0, R0, c[0x0][0x208], RZ ;  /* 0x0000820000007a24 */ /* 0x000fe200078e02ff */
[----:B------:R-:W-:Y:S01]  /*84d0*/  SHF.R.S32.HI R7, RZ, 0x1f, R207 ;  /* 0x0000001fff077819 */ /* 0x000fe200000114cf */
[----:B------:R-:W-:Y:S01]  /*84e0*/  IMAD R4, R4, c[0x0][0x218], RZ ;  /* 0x0000860004047a24 */ /* 0x000fe200078e02ff */
[----:B------:R-:W-:Y:S01]  /*84f0*/  SHF.L.U64.HI R28, R208, 0x1, R5 ;  /* 0x00000001d01c7819 */ /* 0x000fe20000010205 */
[----:B------:R-:W-:Y:S01]  /*8500*/  IMAD R0, R205, c[0x0][0x20c], R0 ;  /* 0x00008300cd007a24 */ /* 0x000fe200078e0200 */
[----:B------:R-:W-:Y:S01]  /*8510*/  SHF.R.S32.HI R5, RZ, 0x1f, R206 ;  /* 0x0000001fff057819 */ /* 0x000fe200000114ce */
[----:B------:R-:W-:Y:S01]  /*8520*/  IMAD R4, R202, c[0x0][0x21c], R4 ;  /* 0x00008700ca047a24 */ /* 0x000fe200078e0204 */
[----:B------:R-:W-:Y:S01]  /*8530*/  IADD3 R196, R103, 0x5800, RZ ;  /* 0x0000580067c47810 */ /* 0x000fe20007ffe0ff */
[----:B------:R-:W-:Y:S01]  /*8540*/  IMAD.IADD R3, R3, 0x1, R0 ;  /* 0x0000000103037824 */ /* 0x000fe200078e0200 */
[C---:B------:R-:W-:Y:S01]  /*8550*/  IADD3 R195, R103.reuse, 0x5000, RZ ;  /* 0x0000500067c37810 */ /* 0x040fe20007ffe0ff */
[----:B------:R-:W-:Y:S01]  /*8560*/  IMAD.SHL.U32 R160, R208, 0x2, RZ ;  /* 0x00000002d0a07824 */ /* 0x000fe200078e00ff */
[C---:B------:R-:W-:Y:S01]  /*8570*/  IADD3 R194, R103.reuse, 0x4800, RZ ;  /* 0x0000480067c27810 */ /* 0x040fe20007ffe0ff */
[----:B------:R-:W-:Y:S01]  /*8580*/  IMAD.WIDE.U32 R2, R202, c[0x0][0x218], R2 ;  /* 0x00008600ca027a25 */ /* 0x000fe200078e0002 */
[C---:B------:R-:W-:Y:S02]  /*8590*/  IADD3 R193, R103.reuse, 0x4000, RZ ;  /* 0x0000400067c17810 */ /* 0x040fe40007ffe0ff */
[----:B------:R-:W-:Y:S01]  /*85a0*/  IADD3 R192, R103, 0x3800, RZ ;  /* 0x0000380067c07810 */ /* 0x000fe20007ffe0ff */
[----:B------:R-:W-:Y:S01]  /*85b0*/  IMAD.SHL.U32 R31, R207, 0x2, RZ ;  /* 0x00000002cf1f7824 */ /* 0x000fe200078e00ff */
[----:B------:R-:W-:Y:S01]  /*85c0*/  IADD3 R0, P0, R224, R2, RZ ;  /* 0x00000002e0007210 */ /* 0x000fe20007f1e0ff */
[----:B------:R1:W2:Y:S01]  /*85d0*/  LDSM.16.M88.4 R32, [R197] ;  /* 0x00000000c520783b */ /* 0x0002a20000000200 */
[----:B------:R-:W-:Y:S01]  /*85e0*/  IADD3 R191, R103, 0x3000, RZ ;  /* 0x0000300067bf7810 */ /* 0x000fe20007ffe0ff */
[----:B------:R-:W-:Y:S01]  /*85f0*/  IMAD.SHL.U32 R30, R206, 0x2, RZ ;  /* 0x00000002ce1e7824 */ /* 0x000fe200078e00ff */
[----:B------:R-:W-:Y:S01]  /*8600*/  IADD3.X R4, R227, R3, R4, P0, !PT ;  /* 0x00000003e3047210 */ /* 0x000fe200007fe404 */
[----:B------:R1:W3:Y:S01]  /*8610*/  LDSM.16.M88.4 R8, [R184] ;  /* 0x00000000b808783b */ /* 0x0002e20000000200 */
[C---:B------:R-:W-:Y:S02]  /*8620*/  LEA R6, P0, R0.reuse, c[0x0][0x1f8], 0x1 ;  /* 0x00007e0000067a11 */ /* 0x040fe400078008ff */
[C---:B------:R-:W-:Y:S01]  /*8630*/  IADD3 R100, R103.reuse, 0x2800, RZ ;  /* 0x0000280067647810 */ /* 0x040fe20007ffe0ff */
[----:B------:R1:W4:Y:S01]  /*8640*/  LDSM.16.M88.4 R16, [R184+0x800] ;  /* 0x00080000b810783b */ /* 0x0003220000000200 */
[----:B------:R-:W-:Y:S02]  /*8650*/  LEA.HI.X R4, R0, c[0x0][0x1fc], R4, 0x1, P0 ;  /* 0x00007f0000047a11 */ /* 0x000fe400000f0c04 */
[----:B------:R-:W-:Y:S01]  /*8660*/  IADD3 R0, R103, 0x2000, RZ ;  /* 0x0000200067007810 */ /* 0x000fe20007ffe0ff */
[----:B------:R1:W1:Y:S01]  /*8670*/  LDSM.16.M88.4 R24, [R184+0x1000] ;  /* 0x00100000b818783b */ /* 0x0002620000000200 */
[----:B------:R-:W-:Y:S02]  /*8680*/  SHF.L.U64.HI R21, R207, 0x1, R7 ;  /* 0x00000001cf157819 */ /* 0x000fe40000010207 */
[----:B------:R-:W-:Y:S01]  /*8690*/  SHF.L.U64.HI R20, R206, 0x1, R5 ;  /* 0x00000001ce147819 */ /* 0x000fe20000010205 */
[----:B------:R1:W1:Y:S04]  /*86a0*/  LDSM.16.M88.4 R136, [R184+0x1800] ;  /* 0x00180000b888783b */ /* 0x0002680000000200 */
[----:B------:R1:W1:Y:S04]  /*86b0*/  LDSM.16.M88.4 R140, [R198] ;  /* 0x00000000c68c783b */ /* 0x0002680000000200 */
[----:B------:R1:W1:Y:S04]  /*86c0*/  LDSM.16.M88.4 R144, [R103] ;  /* 0x000000006790783b */ /* 0x0002680000000200 */
[----:B------:R1:W1:Y:S04]  /*86d0*/  LDSM.16.M88.4 R148, [R103+0x800] ;  /* 0x000800006794783b */ /* 0x0002680000000200 */
[----:B------:R1:W1:Y:S04]  /*86e0*/  LDSM.16.M88.4 R152, [R103+0x1000] ;  /* 0x001000006798783b */ /* 0x0002680000000200 */
[----:B------:R1:W1:Y:S01]  /*86f0*/  LDSM.16.M88.4 R156, [R103+0x1800] ;  /* 0x00180000679c783b */ /* 0x0002620000000200 */
[----:B------:R-:W-:-:S05]  /*8700*/  BRA.DIV ~URZ, `(.L_x_614) ;  /* 0x00006b927f007947 */ /* 0x000fca000b800000 */
[----:B------:R4:W3:Y:S02]  /*8710*/  SHFL.IDX PT, R2, R4, RZ, 0x181f ;  /* 0x00181fff04027589 */ /* 0x0008e400000e0000 */
.L_x_669:
[----:B------:R-:W5:Y:S01]  /*8720*/  SHFL.IDX PT, R5, R6, RZ, 0x181f ;  /* 0x00181fff06057589 */ /* 0x000f6200000e0000 */
[----:B------:R-:W-:Y:S01]  /*8730*/  ISETP.GE.AND P0, PT, R206, c[0x0][0x1d4], PT ;  /* 0x00007500ce007a0c */ /* 0x000fe20003f06270 */
[----:B------:R-:W-:Y:S01]  /*8740*/  BSSY B0, `(.L_x_615) ;  /* 0x0000140000007945 */ /* 0x000fe20003800000 */
[----:B------:R-:W-:Y:S02]  /*8750*/  ISETP.GE.AND P6, PT, R207, c[0x0][0x1d4], PT ;  /* 0x00007500cf007a0c */ /* 0x000fe40003fc6270 */
[----:B------:R-:W-:Y:S02]  /*8760*/  ISETP.GE.AND P5, PT, R208, c[0x0][0x1d4], PT ;  /* 0x00007500d0007a0c */ /* 0x000fe40003fa6270 */
[----:B------:R-:W-:Y:S01]  /*8770*/  SEL R201, RZ, 0x10, P0 ;  /* 0x00000010ffc97807 */ /* 0x000fe20000000000 */
[----:B------:R4:W3:Y:S01]  /*8780*/  SHFL.IDX PT, R3, R6, 0x1, 0x181f ;  /* 0x00381f0006037f89 */ /* 0x0008e200000e0000 */
[----:B------:R-:W-:Y:S02]  /*8790*/  SEL R29, RZ, 0x10, P6 ;  /* 0x00000010ff1d7807 */ /* 0x000fe40003000000 */
[----:B------:R-:W-:Y:S02]  /*87a0*/  IADD3 R22, -R201, 0x10, RZ ;  /* 0x00000010c9167810 */ /* 0x000fe40007ffe1ff */
[----:B------:R-:W-:Y:S02]  /*87b0*/  IADD3 R23, -R29, 0x10, RZ ;  /* 0x000000101d177810 */ /* 0x000fe40007ffe1ff */
[----:B------:R-:W-:Y:S01]  /*87c0*/  LOP3.LUT R22, R22, 0xf, RZ, 0xc0, !PT ;  /* 0x0000000f16167812 */ /* 0x000fe200078ec0ff */
[----:B----4-:R-:W4:Y:S01]  /*87d0*/  SHFL.IDX PT, R4, R4, 0x1, 0x181f ;  /* 0x00381f0004047f89 */ /* 0x010f2200000e0000 */
[C---:B-----5:R-:W-:Y:S02]  /*87e0*/  IADD3 R14, P2, R5.reuse, R30, RZ ;  /* 0x0000001e050e7210 */ /* 0x060fe40007f5e0ff */
[C---:B------:R-:W-:Y:S02]  /*87f0*/  IADD3 R12, P4, R5.reuse, R31, RZ ;  /* 0x0000001f050c7210 */ /* 0x040fe40007f9e0ff */
[C---:B---3--:R-:W-:Y:S02]  /*8800*/  IADD3.X R15, R2.reuse, R20, RZ, P2, !PT ;  /* 0x00000014020f7210 */ /* 0x048fe400017fe4ff */
[C---:B------:R-:W-:Y:S02]  /*8810*/  IADD3.X R13, R2.reuse, R21, RZ, P4, !PT ;  /* 0x00000015020d7210 */ /* 0x040fe400027fe4ff */
[----:B------:R-:W-:Y:S01]  /*8820*/  IADD3 R6, P2, R5, R160, RZ ;  /* 0x000000a005067210 */ /* 0x000fe20007f5e0ff */
[----:B------:R3:W-:Y:S01]  /*8830*/  LDGSTS.E.BYPASS.LTC128B.128 [R203+0x100], [R14.64], !P0 ;  /* 0x001000000ecb7fae */ /* 0x0007e2000c101d46 */
[----:B------:R-:W-:Y:S02]  /*8840*/  SEL R5, RZ, 0x10, P5 ;  /* 0x00000010ff057807 */ /* 0x000fe40002800000 */
[----:B------:R-:W-:Y:S02]  /*8850*/  IADD3.X R7, R2, R28, RZ, P2, !PT ;  /* 0x0000001c02077210 */ /* 0x000fe400017fe4ff */
[-C--:B------:R-:W-:Y:S02]  /*8860*/  IADD3 R22, P4, P2, R22, R3.reuse, R30 ;  /* 0x0000000316167210 */ /* 0x080fe40007a9e01e */
[----:B------:R-:W-:Y:S01]  /*8870*/  IADD3 R30, -R5, 0x10, RZ ;  /* 0x00000010051e7810 */ /* 0x000fe20007ffe1ff */
[----:B------:R3:W-:Y:S01]  /*8880*/  LDGSTS.E.BYPASS.LTC128B.128 [R203+0x2100], [R12.64], !P6 ;  /* 0x021000000ccb7fae */ /* 0x0007e2000f101d46 */
[----:B------:R-:W-:Y:S02]  /*8890*/  LOP3.LUT R2, R23, 0xf, RZ, 0xc0, !PT ;  /* 0x0000000f17027812 */ /* 0x000fe400078ec0ff */
[-C--:B----4-:R-:W-:Y:S02]  /*88a0*/  IADD3.X R23, RZ, R4.reuse, R20, P4, P2 ;  /* 0x00000004ff177210 */ /* 0x090fe400027e4414 */
[-C--:B------:R-:W-:Y:S02]  /*88b0*/  IADD3 R20, P4, P2, R2, R3.reuse, R31 ;  /* 0x0000000302147210 */ /* 0x080fe40007a9e01f */
[----:B------:R-:W-:Y:S01]  /*88c0*/  LOP3.LUT R2, R30, 0xf, RZ, 0xc0, !PT ;  /* 0x0000000f1e027812 */ /* 0x000fe200078ec0ff */
[----:B------:R4:W-:Y:S01]  /*88d0*/  LDGSTS.E.BYPASS.LTC128B.128 [R203+0x4100], [R6.64], !P5 ;  /* 0x0410000006cb7fae */ /* 0x0009e2000e901d46 */
[-C--:B------:R-:W-:Y:S02]  /*88e0*/  IADD3.X R21, RZ, R4.reuse, R21, P4, P2 ;  /* 0x00000004ff157210 */ /* 0x080fe400027e4415 */
[----:B------:R-:W-:Y:S02]  /*88f0*/  IADD3 R2, P4, P2, R2, R3, R160 ;  /* 0x0000000302027210 */ /* 0x000fe40007a9e0a0 */
[----:B------:R-:W-:Y:S02]  /*8900*/  ISETP.NE.U32.AND P0, PT, R5, RZ, PT ;  /* 0x000000ff0500720c */ /* 0x000fe40003f05070 */
[----:B------:R-:W-:Y:S02]  /*8910*/  IADD3.X R3, RZ, R4, R28, P4, P2 ;  /* 0x00000004ff037210 */ /* 0x000fe400027e441c */
[----:B------:R-:W-:Y:S02]  /*8920*/  ISETP.NE.U32.AND P4, PT, R201, RZ, PT ;  /* 0x000000ffc900720c */ /* 0x000fe40003f85070 */
[----:B------:R-:W-:Y:S11]  /*8930*/  ISETP.NE.U32.AND P2, PT, R29, RZ, PT ;  /* 0x000000ff1d00720c */ /* 0x000ff60003f45070 */
[----:B------:R5:W-:Y:S01]  /*8940*/  LDGSTS.E.BYPASS.LTC128B.128.ZFILL [R203+0x1100], [R22.64], P4 ;  /* 0x0110000016cb7fae */ /* 0x000be2000a141d46 */
[C---:B--2-4-:R-:W-:Y:S07]  /*8950*/  HMMA.16816.F32.BF16 R4, R32.reuse, R8, RZ ;  /* 0x000000082004723c */ /* 0x054fee00000418ff */
[----:B------:R5:W-:Y:S01]  /*8960*/  LDGSTS.E.BYPASS.LTC128B.128.ZFILL [R203+0x3100], [R20.64], P2 ;  /* 0x0310000014cb7fae */ /* 0x000be20009141d46 */
[C---:B------:R-:W-:Y:S07]  /*8970*/  HMMA.16816.F32.BF16 R8, R32.reuse, R10, RZ ;  /* 0x0000000a2008723c */ /* 0x040fee00000418ff */
[----:B------:R2:W-:Y:S01]  /*8980*/  LDGSTS.E.BYPASS.LTC128B.128.ZFILL [R203+0x5100], [R2.64], P0 ;  /* 0x0510000002cb7fae */ /* 0x0005e20008141d46 */
[----:B------:R-:W-:Y:S01]  /*8990*/  ISETP.GE.AND P0, PT, R204, 0x1, PT ;  /* 0x00000001cc00780c */ /* 0x000fe20003f06270 */
[C---:B---3--:R-:W-:Y:S06]  /*89a0*/  HMMA.16816.F32.BF16 R12, R32.reuse, R16, RZ ;  /* 0x00000010200c723c */ /* 0x048fec00000418ff */
[----:B------:R-:W-:Y:S02]  /*89b0*/  LDSM.16.M88.4 R160, [R200] ;  /* 0x00000000c8a0783b */ /* 0x000fe40000000200 */
[C---:B------:R-:W-:Y:S06]  /*89c0*/  HMMA.16816.F32.BF16 R16, R32.reuse, R18, RZ ;  /* 0x000000122010723c */ /* 0x040fec00000418ff */
[----:B------:R-:W0:Y:S02]  /*89d0*/  LDGDEPBAR ;  /* 0x00000000000079af */ /* 0x000e240000000000 */
[C---:B-1---5:R-:W-:Y:S06]  /*89e0*/  HMMA.16816.F32.BF16 R20, R32.reuse, R24, RZ ;  /* 0x000000182014723c */ /* 0x062fec00000418ff */
[----:B------:R-:W1:Y:S02]  /*89f0*/  LDSM.16.M88.4 R164, [R186] ;  /* 0x00000000baa4783b */ /* 0x000e640000000200 */
[C---:B------:R-:W-:Y:S06]  /*8a00*/  HMMA.16816.F32.BF16 R24, R32.reuse, R26, RZ ;  /* 0x0000001a2018723c */ /* 0x040fec00000418ff */
[----:B------:R-:W-:Y:S02]  /*8a10*/  LDSM.16.M88.4 R168, [R186+0x1000] ;  /* 0x00100000baa8783b */ /* 0x000fe40000000200 */
[C---:B------:R-:W-:Y:S06]  /*8a20*/  HMMA.16816.F32.BF16 R28, R32.reuse, R136, RZ ;  /* 0x00000088201c723c */ /* 0x040fec00000418ff */
[----:B------:R-:W-:Y:S02]  /*8a30*/  LDSM.16.M88.4 R172, [R186+0x1800] ;  /* 0x00180000baac783b */ /* 0x000fe40000000200 */
[----:B------:R-:W-:Y:S06]  /*8a40*/  HMMA.16816.F32.BF16 R32, R32, R138, RZ ;  /* 0x0000008a2020723c */ /* 0x000fec00000418ff */
[----:B------:R-:W3:Y:S02]  /*8a50*/  LDSM.16.M88.4 R136, [R186+0x800] ;  /* 0x00080000ba88783b */ /* 0x000ee40000000200 */
[C---:B------:R-:W-:Y:S06]  /*8a60*/  HMMA.16816.F32.BF16 R4, R140.reuse, R144, R4 ;  /* 0x000000908c04723c */ /* 0x040fec0000041804 */
[----:B------:R-:W-:Y:S02]  /*8a70*/  LDSM.16.M88.4 R176, [R199] ;  /* 0x00000000c7b0783b */ /* 0x000fe40000000200 */
[C---:B------:R-:W-:Y:S06]  /*8a80*/  HMMA.16816.F32.BF16 R8, R140.reuse, R146, R8 ;  /* 0x000000928c08723c */ /* 0x040fec0000041808 */
[----:B------:R-:W4:Y:S02]  /*8a90*/  LDSM.16.M88.4 R180, [R185+-0x4000] ;  /* 0xffc00000b9b4783b */ /* 0x000f240000000200 */
[C---:B------:R-:W-:Y:S06]  /*8aa0*/  HMMA.16816.F32.BF16 R12, R140.reuse, R148, R12 ;  /* 0x000000948c0c723c */ /* 0x040fec000004180c */
[----:B------:R-:W-:Y:S02]  /*8ab0*/  LDSM.16.M88.4 R144, [R185+-0x3000] ;  /* 0xffd00000b990783b */ /* 0x000fe40000000200 */
[C---:B------:R-:W-:Y:S06]  /*8ac0*/  HMMA.16816.F32.BF16 R16, R140.reuse, R150, R16 ;  /* 0x000000968c10723c */ /* 0x040fec0000041810 */
[----:B------:R-:W-:Y:S02]  /*8ad0*/  LDSM.16.M88.4 R148, [R185+-0x2800] ;  /* 0xffd80000b994783b */ /* 0x000fe40000000200 */
[C---:B------:R-:W-:Y:S08]  /*8ae0*/  HMMA.16816.F32.BF16 R20, R140.reuse, R152, R20 ;  /* 0x000000988c14723c */ /* 0x040ff00000041814 */
[C---:B------:R-:W-:Y:S01]  /*8af0*/  HMMA.16816.F32.BF16 R24, R140.reuse, R154, R24 ;  /* 0x0000009a8c18723c */ /* 0x040fe20000041818 */
[----:B------:R-:W-:Y:S07]  /*8b00*/  LDSM.16.M88.4 R152, [R197+0x4000] ;  /* 0x00400000c598783b */ /* 0x000fee0000000200 */
[C---:B------:R-:W-:Y:S08]  /*8b10*/  HMMA.16816.F32.BF16 R28, R140.reuse, R156, R28 ;  /* 0x0000009c8c1c723c */ /* 0x040ff0000004181c */
[----:B------:R-:W-:Y:S01]  /*8b20*/  HMMA.16816.F32.BF16 R32, R140, R158, R32 ;  /* 0x0000009e8c20723c */ /* 0x000fe20000041820 */
[----:B------:R-:W5:Y:S07]  /*8b30*/  LDSM.16.M88.4 R140, [R185+-0x3800] ;  /* 0xffc80000b98c783b */ /* 0x000f6e0000000200 */
        /* <DEDUP_REMOVED lines=10> */
[C---:B------:R-:W-:Y:S08]  /*8be0*/  HMMA.16816.F32.BF16 R28, R160.reuse, R172, R28 ;  /* 0x000000aca01c723c */ /* 0x040ff0000004181c */
[----:B------:R-:W-:Y:S01]  /*8bf0*/  HMMA.16816.F32.BF16 R32, R160, R174, R32 ;  /* 0x000000aea020723c */ /* 0x000fe20000041820 */
[----:B------:R-:W1:Y:S07]  /*8c00*/  LDSM.16.M88.4 R160, [R184+0x3000] ;  /* 0x00300000b8a0783b */ /* 0x000e6e0000000200 */
        /* <DEDUP_REMOVED lines=12> */
[----:B------:R-:W2:Y:S07]  /*8cd0*/  LDSM.16.M88.4 R148, [R192] ;  /* 0x00000000c094783b */ /* 0x000eae0000000200 */
        /* <DEDUP_REMOVED lines=14> */
[----:B------:R-:W4:Y:S07]  /*8dc0*/  LDSM.16.M88.4 R164, [R185+-0x2000] ;  /* 0xffe00000b9a4783b */ /* 0x000f2e0000000200 */
[C---:B------:R-:W-:Y:S01]  /*8dd0*/  HMMA.16816.F32.BF16 R8, R168.reuse, R174, R8 ;  /* 0x000000aea808723c */ /* 0x040fe20000041808 */
[----:B------:R-:W-:Y:S07]  /*8de0*/  LDSM.16.M88.4 R172, [R184+0x4000] ;  /* 0x00400000b8ac783b */ /* 0x000fee0000000200 */
[C---:B-----5:R-:W-:Y:S08]  /*8df0*/  HMMA.16816.F32.BF16 R12, R168.reuse, R140, R12 ;  /* 0x0000008ca80c723c */ /* 0x060ff0000004180c */
[C---:B------:R-:W-:Y:S01]  /*8e00*/  HMMA.16816.F32.BF16 R16, R168.reuse, R142, R16 ;  /* 0x0000008ea810723c */ /* 0x040fe20000041810 */
[----:B------:R-:W5:Y:S07]  /*8e10*/  LDSM.16.M88.4 R140, [R185+-0x1800] ;  /* 0xffe80000b98c783b */ /* 0x000f6e0000000200 */
[C---:B--2---:R-:W-:Y:S08]  /*8e20*/  HMMA.16816.F32.BF16 R20, R168.reuse, R144, R20 ;  /* 0x00000090a814723c */ /* 0x044ff00000041814 */
[C---:B------:R-:W-:Y:S01]  /*8e30*/  HMMA.16816.F32.BF16 R24, R168.reuse, R146, R24 ;  /* 0x00000092a818723c */ /* 0x040fe20000041818 */
[----:B------:R-:W2:Y:S07]  /*8e40*/  LDSM.16.M88.4 R144, [R185+-0x1000] ;  /* 0xfff00000b990783b */ /* 0x000eae0000000200 */
[C---:B------:R-:W-:Y:S08]  /*8e50*/  HMMA.16816.F32.BF16 R28, R168.reuse, R148, R28 ;  /* 0x00000094a81c723c */ /* 0x040ff0000004181c */
[----:B------:R-:W-:Y:S01]  /*8e60*/  HMMA.16816.F32.BF16 R32, R168, R150, R32 ;  /* 0x00000096a820723c */ /* 0x000fe20000041820 */
[----:B------:R-:W2:Y:S07]  /*8e70*/  LDSM.16.M88.4 R148, [R185+-0x800] ;  /* 0xfff80000b994783b */ /* 0x000eae0000000200 */
[C---:B-1----:R-:W-:Y:S01]  /*8e80*/  HMMA.16816.F32.BF16 R4, R176.reuse, R180, R4 ;  /* 0x000000b4b004723c */ /* 0x042fe20000041804 */
        /* <DEDUP_REMOVED lines=19> */
[C---:B--2---:R-:W-:Y:S08]  /*8fc0*/  HMMA.16816.F32.BF16 R20, R160.reuse, R144, R20 ;  /* 0x00000090a014723c */ /* 0x044ff00000041814 */
        /* <DEDUP_REMOVED lines=20> */
[C---:B------:R-:W-:Y:S08]  /*9110*/  HMMA.16816.F32.BF16 R8, R176.reuse, R182, R8 ;  /* 0x000000b6b008723c */ /* 0x040ff00000041808 */
[C---:B-----5:R-:W-:Y:S08]  /*9120*/  HMMA.16816.F32.BF16 R12, R176.reuse, R140, R12 ;  /* 0x0000008cb00c723c */ /* 0x060ff0000004180c */
[C---:B------:R-:W-:Y:S08]  /*9130*/  HMMA.16816.F32.BF16 R16, R176.reuse, R142, R16 ;  /* 0x0000008eb010723c */ /* 0x040ff00000041810 */
[C---:B--2---:R-:W-:Y:S08]  /*9140*/  HMMA.16816.F32.BF16 R20, R176.reuse, R144, R20 ;  /* 0x00000090b014723c */ /* 0x044ff00000041814 */
        /* <DEDUP_REMOVED lines=8> */
[C---:B------:R-:W-:Y:S08]  /*91d0*/  HMMA.16816.F32.BF16 R20, R160.reuse, R152, R20 ;  /* 0x00000098a014723c */ /* 0x040ff00000041814 */
[C---:B------:R-:W-:Y:S08]  /*91e0*/  HMMA.16816.F32.BF16 R24, R160.reuse, R154, R24 ;  /* 0x0000009aa018723c */ /* 0x040ff00000041818 */
[C---:B------:R-:W-:Y:S08]  /*91f0*/  HMMA.16816.F32.BF16 R28, R160.reuse, R156, R28 ;  /* 0x0000009ca01c723c */ /* 0x040ff0000004181c */
[----:B------:R-:W-:Y:S08]  /*9200*/  HMMA.16816.F32.BF16 R32, R160, R158, R32 ;  /* 0x0000009ea020723c */ /* 0x000ff00000041820 */
[C---:B----4-:R-:W-:Y:S08]  /*9210*/  HMMA.16816.F32.BF16 R4, R168.reuse, R172, R4 ;  /* 0x000000aca804723c */ /* 0x050ff00000041804 */
        /* <DEDUP_REMOVED lines=76> */
[----:B--23--:R-:W-:Y:S01]  /*96e0*/  IMAD R2, R204, 0x40, R220 ;  /* 0x00000040cc027824 */ /* 0x00cfe200078e02dc */
[----:B------:R-:W-:Y:S01]  /*96f0*/  SHF.R.S32.HI R209, RZ, 0x1f, R208 ;  /* 0x0000001fffd17819 */ /* 0x000fe200000114d0 */
[----:B------:R-:W-:Y:S01]  /*9700*/  IMAD.MOV.U32 R202, RZ, RZ, RZ ;  /* 0x000000ffffca7224 */ /* 0x000fe200078e00ff */
[----:B------:R-:W-:Y:S01]  /*9710*/  SHF.R.S32.HI R210, RZ, 0x1f, R207 ;  /* 0x0000001fffd27819 */ /* 0x000fe200000114cf */
[----:B----4-:R-:W-:Y:S01]  /*9720*/  IMAD.SHL.U32 R15, R208, 0x2, RZ ;  /* 0x00000002d00f7824 */ /* 0x010fe200078e00ff */
        /* <DEDUP_REMOVED lines=32> */
.L_x_670:
[----:B------:R-:W-:-:S05]  /*9930*/  BRA.DIV ~URZ, `(.L_x_618) ;  /* 0x00005a427f007947 */ /* 0x000fca000b800000 */
[----:B------:R-:W3:Y:S01]  /*9940*/  SHFL.IDX PT, R0, R10, RZ, 0x181f ;  /* 0x00181fff0a007589 */ /* 0x000ee200000e0000 */
[C---:B------:R-:W-:Y:S02]  /*9950*/  IADD3 R2, -R201.reuse, 0x10, RZ ;  /* 0x00000010c9027810 */ /* 0x040fe40007ffe1ff */
[----:B------:R-:W-:Y:S02]  /*9960*/  ISETP.NE.U32.AND P0, PT, R201, RZ, PT ;  /* 0x000000ffc900720c */ /* 0x000fe40003f05070 */
[----:B------:R-:W-:Y:S04]  /*9970*/  LOP3.LUT R2, R2, 0xf, RZ, 0xc0, !PT ;  /* 0x0000000f02027812 */ /* 0x000fe800078ec0ff */
[----:B---3--:R-:W-:Y:S04]  /*9980*/  IADD3 R2, P4, P2, R2, R0, R16 ;  /* 0x0000000002027210 */ /* 0x008fe80007a9e010 */
[----:B--2---:R-:W-:Y:S02]  /*9990*/  IADD3.X R3, RZ, R4, R13, P4, P2 ;  /* 0x00000004ff037210 */ /* 0x004fe400027e440d */
[C---:B------:R-:W-:Y:S02]  /*99a0*/  IADD3 R8, P4, R0.reuse, R14, RZ ;  /* 0x0000000e00087210 */ /* 0x040fe40007f9e0ff */
[----:B------:R-:W-:Y:S01]  /*99b0*/  IADD3 R6, P2, R0, R15, RZ ;  /* 0x0000000f00067210 */ /* 0x000fe20007f5e0ff */
[----:B------:R-:W-:Y:S01]  /*99c0*/  @!PT LDS RZ, [RZ] ;  /* 0x00000000fffff984 */ /* 0x000fe20000000800 */
[----:B------:R-:W-:Y:S01]  /*99d0*/  @!PT LDS RZ, [RZ] ;  /* 0x00000000fffff984 */ /* 0x000fe20000000800 */
[----:B------:R2:W-:Y:S02]  /*99e0*/  LDGSTS.E.BYPASS.LTC128B.128.ZFILL [R203+0x6100], [R2.64], P0 ;  /* 0x0610000002cb7fae */ /* 0x0005e40008141d46 */
[C---:B------:R-:W-:Y:S02]  /*99f0*/  IMAD.X R9, R4.reuse, 0x1, R11, P4 ;  /* 0x0000000104097824 */ /* 0x040fe400020e060b */
[----:B------:R2:W3:Y:S01]  /*9a00*/  SHFL.IDX PT, R0, R10, 0x1, 0x181f ;  /* 0x00381f000a007f89 */ /* 0x0004e200000e0000 */
[----:B------:R-:W-:Y:S03]  /*9a10*/  IMAD.X R7, R4, 0x1, R12, P2 ;  /* 0x0000000104077824 */ /* 0x000fe600010e060c */
[----:B------:R2:W-:Y:S04]  /*9a20*/  LDGSTS.E.BYPASS.LTC128B.128 [R203+0x8100], [R8.64], !P6 ;  /* 0x0810000008cb7fae */ /* 0x0005e8000f101d46 */
[----:B------:R2:W4:Y:S04]  /*9a30*/  SHFL.IDX PT, R4, R5, 0x1, 0x181f ;  /* 0x00381f0005047f89 */ /* 0x00052800000e0000 */
[----:B------:R2:W-:Y:S02]  /*9a40*/  LDGSTS.E.BYPASS.LTC128B.128 [R203+0xa100], [R6.64], !P5 ;  /* 0x0a10000006cb7fae */ /* 0x0005e4000e901d46 */
.L_x_671:
[C---:B--2---:R-:W-:Y:S02]  /*9a50*/  IADD3 R2, -R201.reuse, 0x10, RZ ;  /* 0x00000010c9027810 */ /* 0x044fe40007ffe1ff */
[C---:B---3--:R-:W-:Y:S02]  /*9a60*/  IADD3 R8, P4, R0.reuse, R14, RZ ;  /* 0x0000000e00087210 */ /* 0x048fe40007f9e0ff */
[----:B------:R-:W-:Y:S02]  /*9a70*/  IADD3 R6, P2, R0, R15, RZ ;  /* 0x0000000f00067210 */ /* 0x000fe40007f5e0ff */
[----:B------:R-:W-:Y:S01]  /*9a80*/  ISETP.NE.U32.AND P0, PT, R201, RZ, PT ;  /* 0x000000ffc900720c */ /* 0x000fe20003f05070 */
[----:B----4-:R-:W-:Y:S01]  /*9a90*/  IMAD.X R9, R4, 0x1, R11, P4 ;  /* 0x0000000104097824 */ /* 0x010fe200020e060b */
[----:B------:R-:W-:Y:S01]  /*9aa0*/  LOP3.LUT R2, R2, 0xf, RZ, 0xc0, !PT ;  /* 0x0000000f02027812 */ /* 0x000fe200078ec0ff */
[----:B------:R-:W-:Y:S03]  /*9ab0*/  IMAD.X R7, R4, 0x1, R12, P2 ;  /* 0x0000000104077824 */ /* 0x000fe600010e060c */
[----:B------:R-:W-:Y:S04]  /*9ac0*/  IADD3 R2, P4, P2, R2, R0, R16 ;  /* 0x0000000002027210 */ /* 0x000fe80007a9e010 */
[----:B------:R-:W-:Y:S05]  /*9ad0*/  IADD3.X R3, RZ, R4, R13, P4, P2 ;  /* 0x00000004ff037210 */ /* 0x000fea00027e440d */
[----:B------:R-:W-:Y:S01]  /*9ae0*/  @!PT LDS RZ, [RZ] ;  /* 0x00000000fffff984 */ /* 0x000fe20000000800 */
[----:B------:R-:W-:Y:S01]  /*9af0*/  @!PT LDS RZ, [RZ] ;  /* 0x00000000fffff984 */ /* 0x000fe20000000800 */
[----:B------:R-:W-:Y:S01]  /*9b00*/  @!PT LDS RZ, [RZ] ;  /* 0x00000000fffff984 */ /* 0x000fe20000000800 */
[----:B------:R2:W-:Y:S04]  /*9b10*/  LDGSTS.E.BYPASS.LTC128B.128.ZFILL [R203+0x7100], [R2.64], P0 ;  /* 0x0710000002cb7fae */ /* 0x0005e80008141d46 */
[----:B------:R2:W-:Y:S04]  /*9b20*/  LDGSTS.E.BYPASS.LTC128B.128 [R203+0x9100], [R8.64], !P6 ;  /* 0x0910000008cb7fae */ /* 0x0005e8000f101d46 */
[----:B------:R2:W-:Y:S02]  /*9b30*/  LDGSTS.E.BYPASS.LTC128B.128 [R203+0xb100], [R6.64], !P5 ;  /* 0x0b10000006cb7fae */ /* 0x0005e4000e901d46 */
.L_x_616:
[----:B--23--:R-:W-:Y:S05]  /*9b40*/  BSYNC B0 ;  /* 0x0000000000007941 */ /* 0x00cfea0003800000 */
.L_x_615:
        /* <DEDUP_REMOVED lines=34> */
[----:B------:R-:W1:Y:S04]  /*9d70*/  SHFL.BFLY PT, R100, R4, 0x2, 0x1f ;  /* 0x0c401f0004647f89 */ /* 0x000e6800000e0000 */
[----:B------:R-:W2:Y:S01]  /*9d80*/  SHFL.BFLY PT, R0, R5, 0x2, 0x1f ;  /* 0x0c401f0005007f89 */ /* 0x000ea200000e0000 */
[----:B-1----:R-:W-:Y:S02]  /*9d90*/  FMNMX.FTZ R100, R4, R100, !PT ;  /* 0x0000006404647209 */ /* 0x002fe40007810000 */
[----:B--2---:R-:W-:Y:S03]  /*9da0*/  FMNMX.FTZ R4, R5, R0, !PT ;  /* 0x0000000005047209 */ /* 0x004fe60007810000 */
[----:B------:R-:W1:Y:S04]  /*9db0*/  SHFL.BFLY PT, R2, R100, 0x1, 0x1f ;  /* 0x0c201f0064027f89 */ /* 0x000e6800000e0000 */
[----:B------:R2:W3:Y:S01]  /*9dc0*/  SHFL.BFLY PT, R0, R4, 0x1, 0x1f ;  /* 0x0c201f0004007f89 */ /* 0x0004e200000e0000 */
[----:B-1----:R-:W-:Y:S05]  /*9dd0*/  FMNMX.FTZ R100, R100, R2, !PT ;  /* 0x0000000264647209 */ /* 0x002fea0007810000 */
.L_x_672:
[C---:B------:R-:W-:Y:S01]  /*9de0*/  FMUL.FTZ R158, R100.reuse, c[0x0][0x2d0] ;  /* 0x0000b400649e7a20 */ /* 0x040fe20000410000 */
[----:B------:R-:W-:Y:S01]  /*9df0*/  WARPSYNC 0xffffffff ;  /* 0xffffffff00007948 */ /* 0x000fe20003800000 */
[----:B------:R-:W-:Y:S01]  /*9e00*/  FADD.FTZ R2, -R100, R101 ;  /* 0x0000006564027221 */ /* 0x000fe20000010100 */
[----:B----4-:R-:W1:Y:S01]  /*9e10*/  LDSM.16.MT88.4 R12, [R187] ;  /* 0x00000000bb0c783b */ /* 0x010e620000004200 */
[--C-:B------:R-:W-:Y:S01]  /*9e20*/  FFMA.FTZ R3, R140, c[0x0][0x2d0], -R158.reuse ;  /* 0x0000b4008c037a23 */ /* 0x100fe2000001089e */
[----:B------:R-:W-:Y:S01]  /*9e30*/  ISETP.GT.AND P0, PT, R204, RZ, PT ;  /* 0x000000ffcc00720c */ /* 0x000fe20003f04270 */
[--C-:B------:R-:W-:Y:S02]  /*9e40*/  FFMA.FTZ R101, R146, c[0x0][0x2d0], -R158.reuse ;  /* 0x0000b40092657a23 */ /* 0x100fe4000001089e */
[----:B------:R4:W-:Y:S01]  /*9e50*/  MUFU.EX2 R210, R3 ;  /* 0x0000000300d27308 */ /* 0x0009e20000000800 */
[----:B------:R-:W-:Y:S02]  /*9e60*/  FMUL.FTZ R2, R2, c[0x0][0x2d0] ;  /* 0x0000b40002027a20 */ /* 0x000fe40000410000 */
[----:B------:R-:W5:Y:S07]  /*9e70*/  LDSM.16.MT88.4 R20, [R188] ;  /* 0x00000000bc14783b */ /* 0x000f6e0000004200 */
[----:B------:R2:W-:Y:S01]  /*9e80*/  MUFU.EX2 R194, R101 ;  /* 0x0000006500c27308 */ /* 0x0005e20000000800 */
[----:B------:R-:W3:Y:S09]  /*9e90*/  LDSM.16.MT88.4 R28, [R190] ;  /* 0x00000000be1c783b */ /* 0x000ef20000004200 */
[----:B------:R-:W-:Y:S01]  /*9ea0*/  MUFU.EX2 R2, R2 ;  /* 0x0000000200027308 */ /* 0x000fe20000000800 */
[--C-:B----4-:R-:W-:Y:S09]  /*9eb0*/  FFMA.FTZ R3, R143, c[0x0][0x2d0], -R158.reuse ;  /* 0x0000b4008f037a23 */ /* 0x110ff2000001089e */
[----:B------:R4:W1:Y:S01]  /*9ec0*/  MUFU.EX2 R213, R3 ;  /* 0x0000000300d57308 */ /* 0x0008620000000800 */
[--C-:B--2---:R-:W-:Y:S09]  /*9ed0*/  FFMA.FTZ R101, R147, c[0x0][0x2d0], -R158.reuse ;  /* 0x0000b40093657a23 */ /* 0x104ff2000001089e */
[----:B------:R2:W-:Y:S01]  /*9ee0*/  MUFU.EX2 R193, R101 ;  /* 0x0000006500c17308 */ /* 0x0005e20000000800 */
[--C-:B----4-:R-:W-:Y:S09]  /*9ef0*/  FFMA.FTZ R3, R141, c[0x0][0x2d0], -R158.reuse ;  /* 0x0000b4008d037a23 */ /* 0x110ff2000001089e */
[----:B------:R4:W-:Y:S01]  /*9f00*/  MUFU.EX2 R212, R3 ;  /* 0x0000000300d47308 */ /* 0x0009e20000000800 */
[--C-:B--2---:R-:W-:Y:S09]  /*9f10*/  FFMA.FTZ R101, R148, c[0x0][0x2d0], -R158.reuse ;  /* 0x0000b40094657a23 */ /* 0x104ff2000001089e */
[----:B------:R2:W-:Y:S01]  /*9f20*/  MUFU.EX2 R192, R101 ;  /* 0x0000006500c07308 */ /* 0x0005e20000000800 */
[----:B---34-:R-:W-:Y:S01]  /*9f30*/  FMNMX.FTZ R3, R0, R4, !PT ;  /* 0x0000000400037209 */ /* 0x018fe20007810000 */
[--C-:B------:R-:W-:Y:S08]  /*9f40*/  FFMA.FTZ R0, R136, c[0x0][0x2d0], -R158.reuse ;  /* 0x0000b40088007a23 */ /* 0x100ff0000001089e */
[----:B------:R3:W4:Y:S01]  /*9f50*/  MUFU.EX2 R211, R0 ;  /* 0x0000000000d37308 */ /* 0x0007220000000800 */
[----:B--2---:R-:W-:Y:S09]  /*9f60*/  FFMA.FTZ R101, R149, c[0x0][0x2d0], -R158 ;  /* 0x0000b40095657a23 */ /* 0x004ff2000001089e */
[----:B------:R2:W-:Y:S01]  /*9f70*/  MUFU.EX2 R191, R101 ;  /* 0x0000006500bf7308 */ /* 0x0005e20000000800 */
[C---:B---3--:R-:W-:Y:S02]  /*9f80*/  FADD.FTZ R0, -R3.reuse, R102 ;  /* 0x0000006603007221 */ /* 0x048fe40000010100 */
[----:B------:R-:W-:Y:S02]  /*9f90*/  FMUL.FTZ R102, R3, c[0x0][0x2d0] ;  /* 0x0000b40003667a20 */ /* 0x000fe40000410000 */
[----:B------:R-:W-:Y:S02]  /*9fa0*/  FMUL.FTZ R0, R0, c[0x0][0x2d0] ;  /* 0x0000b40000007a20 */ /* 0x000fe40000410000 */
[--C-:B------:R-:W-:Y:S02]  /*9fb0*/  FFMA.FTZ R4, R142, c[0x0][0x2d0], -R102.reuse ;  /* 0x0000b4008e047a23 */ /* 0x100fe40000010866 */
[----:B------:R-:W-:Y:S02]  /*9fc0*/  LDSM.16.MT88.4 R140, [R190+0x2800] ;  /* 0x00280000be8c783b */ /* 0x000fe40000004200 */
[----:B------:R3:W-:Y:S01]  /*9fd0*/  MUFU.EX2 R209, R4 ;  /* 0x0000000400d17308 */ /* 0x0007e20000000800 */
[--C-:B--2---:R-:W-:Y:S09]  /*9fe0*/  FFMA.FTZ R101, R150, c[0x0][0x2d0], -R102.reuse ;  /* 0x0000b40096657a23 */ /* 0x104ff20000010866 */
[----:B------:R-:W-:Y:S10]  /*9ff0*/  MUFU.EX2 R0, R0 ;  /* 0x0000000000007308 */ /* 0x000ff40000000800 */
[----:B------:R2:W-:Y:S01]  /*a000*/  MUFU.EX2 R183, R101 ;  /* 0x0000006500b77308 */ /* 0x0005e20000000800 */
[--C-:B---3--:R-:W-:Y:S09]  /*a010*/  FFMA.FTZ R4, R145, c[0x0][0x2d0], -R102.reuse ;  /* 0x0000b40091047a23 */ /* 0x108ff20000010866 */
[----:B------:R3:W1:Y:S01]  /*a020*/  MUFU.EX2 R201, R4 ;  /* 0x0000000400c97308 */ /* 0x0006620000000800 */
[--C-:B--2---:R-:W-:Y:S09]  /*a030*/  FFMA.FTZ R101, R152, c[0x0][0x2d0], -R102.reuse ;  /* 0x0000b40098657a23 */ /* 0x104ff20000010866 */
[----:B------:R2:W-:Y:S01]  /*a040*/  MUFU.EX2 R182, R101 ;  /* 0x0000006500b67308 */ /* 0x0005e20000000800 */
[--C-:B---3--:R-:W-:Y:S09]  /*a050*/  FFMA.FTZ R4, R137, c[0x0][0x2d0], -R102.reuse ;  /* 0x0000b40089047a23 */ /* 0x108ff20000010866 */
[----:B------:R3:W-:Y:S01]  /*a060*/  MUFU.EX2 R196, R4 ;  /* 0x0000000400c47308 */ /* 0x0007e20000000800 */
[--C-:B--2---:R-:W-:Y:S02]  /*a070*/  FFMA.FTZ R101, R151, c[0x0][0x2d0], -R102.reuse ;  /* 0x0000b40097657a23 */ /* 0x104fe40000010866 */
[----:B------:R-:W-:Y:S07]  /*a080*/  LDSM.16.MT88.4 R148, [R190+0x3800] ;  /* 0x00380000be94783b */ /* 0x000fee0000004200 */
[----:B------:R2:W-:Y:S01]  /*a090*/  MUFU.EX2 R181, R101 ;  /* 0x0000006500b57308 */ /* 0x0005e20000000800 */
[--C-:B---3--:R-:W-:Y:S02]  /*a0a0*/  FFMA.FTZ R4, R144, c[0x0][0x2d0], -R102.reuse ;  /* 0x0000b40090047a23 */ /* 0x108fe40000010866 */
[----:B------:R-:W-:Y:S07]  /*a0b0*/  LDSM.16.MT88.4 R144, [R188+0x3800] ;  /* 0x00380000bc90783b */ /* 0x000fee0000004200 */
[----:B------:R-:W3:Y:S01]  /*a0c0*/  MUFU.EX2 R195, R4 ;  /* 0x0000000400c37308 */ /* 0x000ee20000000800 */
[----:B--2---:R-:W-:Y:S09]  /*a0d0*/  FFMA.FTZ R101, R153, c[0x0][0x2d0], -R102 ;  /* 0x0000b40099657a23 */ /* 0x004ff20000010866 */
[----:B------:R2:W1:Y:S02]  /*a0e0*/  MUFU.EX2 R180, R101 ;  /* 0x0000006500b47308 */ /* 0x0004640000000800 */
[--C-:B--2---:R-:W-:Y:S01]  /*a0f0*/  FFMA.FTZ R101, R155, c[0x0][0x2d0], -R158.reuse ;  /* 0x0000b4009b657a23 */ /* 0x104fe2000001089e */
[----:B-1----:R-:W-:Y:S01]  /*a100*/  F2FP.BF16.PACK_AB R136, R213, R210 ;  /* 0x000000d2d588723e */ /* 0x002fe200000010ff */
[C---:B------:R-:W-:Y:S01]  /*a110*/  FMUL.FTZ R4, R2.reuse, R104 ;  /* 0x0000006802047220 */ /* 0x040fe20000410000 */
[----:B----4-:R-:W-:Y:S01]  /*a120*/  F2FP.BF16.PACK_AB R138, R211, R212 ;  /* 0x000000d4d38a723e */ /* 0x010fe200000010ff */
[----:B------:R-:W-:Y:S01]  /*a130*/  FMUL.FTZ R5, R2, R105 ;  /* 0x0000006902057220 */ /* 0x000fe20000410000 */
[----:B------:R-:W-:Y:S01]  /*a140*/  F2FP.BF16.PACK_AB R137, R201, R209 ;  /* 0x000000d1c989723e */ /* 0x000fe200000010ff */
[C---:B------:R-:W-:Y:S01]  /*a150*/  FMUL.FTZ R6, R0.reuse, R106 ;  /* 0x0000006a00067220 */ /* 0x040fe20000410000 */
[----:B---3--:R-:W-:Y:S01]  /*a160*/  F2FP.BF16.PACK_AB R139, R195, R196 ;  /* 0x000000c4c38b723e */ /* 0x008fe200000010ff */
        /* <DEDUP_REMOVED lines=18> */
[C---:B-----5:R-:W-:Y:S03]  /*a290*/  HMMA.16816.F32.BF16 R12, R136.reuse, R20, R12 ;  /* 0x00000014880c723c */ /* 0x060fe6000004180c */
[----:B------:R-:W-:Y:S02]  /*a2a0*/  FMUL.FTZ R19, R0, R119 ;  /* 0x0000007700137220 */ /* 0x000fe40000410000 */
[----:B------:R-:W-:Y:S01]  /*a2b0*/  LDSM.16.MT88.4 R116, [R187+0x800] ;  /* 0x00080000bb74783b */ /* 0x000fe20000004200 */
[C---:B------:R-:W-:Y:S02]  /*a2c0*/  FMUL.FTZ R24, R2.reuse, R124 ;  /* 0x0000007c02187220 */ /* 0x040fe40000410000 */
[C---:B------:R-:W-:Y:S02]  /*a2d0*/  FMUL.FTZ R20, R2.reuse, R120 ;  /* 0x0000007802147220 */ /* 0x040fe40000410000 */
[C---:B------:R-:W-:Y:S03]  /*a2e0*/  HMMA.16816.F32.BF16 R16, R136.reuse, R22, R16 ;  /* 0x000000168810723c */ /* 0x040fe60000041810 */
[C---:B------:R-:W-:Y:S02]  /*a2f0*/  FMUL.FTZ R21, R2.reuse, R121 ;  /* 0x0000007902157220 */ /* 0x040fe40000410000 */
[----:B------:R-:W-:Y:S02]  /*a300*/  FMUL.FTZ R25, R2, R125 ;  /* 0x0000007d02197220 */ /* 0x000fe40000410000 */
[C---:B------:R-:W-:Y:S02]  /*a310*/  FMUL.FTZ R22, R0.reuse, R122 ;  /* 0x0000007a00167220 */ /* 0x040fe40000410000 */
[C---:B------:R-:W-:Y:S02]  /*a320*/  FMUL.FTZ R23, R0.reuse, R123 ;  /* 0x0000007b00177220 */ /* 0x040fe40000410000 */
[----:B------:R-:W-:Y:S01]  /*a330*/  LDSM.16.MT88.4 R120, [R188+0x800] ;  /* 0x00080000bc78783b */ /* 0x000fe20000004200 */
[C---:B------:R-:W-:Y:S02]  /*a340*/  FMUL.FTZ R26, R0.reuse, R126 ;  /* 0x0000007e001a7220 */ /* 0x040fe40000410000 */
[----:B------:R-:W-:Y:S02]  /*a350*/  FMUL.FTZ R27, R0, R127 ;  /* 0x0000007f001b7220 */ /* 0x000fe40000410000 */
[C---:B------:R-:W-:Y:S03]  /*a360*/  HMMA.16816.F32.BF16 R20, R136.reuse, R28, R20 ;  /* 0x0000001c8814723c */ /* 0x040fe60000041814 */
        /* <DEDUP_REMOVED lines=9> */
[C---:B------:R-:W-:Y:S02]  /*a400*/  FMUL.FTZ R34, R0.reuse, R134 ;  /* 0x0000008600227220 */ /* 0x040fe40000410000 */
[----:B------:R-:W-:Y:S02]  /*a410*/  FMUL.FTZ R35, R0, R135 ;  /* 0x0000008700237220 */ /* 0x000fe40000410000 */
[C---:B--2---:R-:W-:Y:S03]  /*a420*/  HMMA.16816.F32.BF16 R28, R136.reuse, R104, R28 ;  /* 0x00000068881c723c */ /* 0x044fe6000004181c */
[----:B------:R-:W-:Y:S01]  /*a430*/  LDSM.16.MT88.4 R132, [R188+0x2800] ;  /* 0x00280000bc84783b */ /* 0x000fe20000004200 */
[--C-:B-1----:R-:W-:Y:S02]  /*a440*/  FFMA.FTZ R101, R157, c[0x0][0x2d0], -R158.reuse ;  /* 0x0000b4009d657a23 */ /* 0x102fe4000001089e */
[C---:B------:R-:W-:Y:S02]  /*a450*/  FMUL.FTZ R36, R2.reuse, R36 ;  /* 0x0000002402247220 */ /* 0x040fe40000410000 */
[C---:B------:R-:W-:Y:S01]  /*a460*/  HMMA.16816.F32.BF16 R32, R136.reuse, R106, R32 ;  /* 0x0000006a8820723c */ /* 0x040fe20000041820 */
[----:B------:R1:W2:Y:S02]  /*a470*/  MUFU.EX2 R178, R101 ;  /* 0x0000006500b27308 */ /* 0x0002a40000000800 */
[----:B------:R-:W5:Y:S01]  /*a480*/  LDSM.16.MT88.4 R104, [R190+0x2000] ;  /* 0x00200000be68783b */ /* 0x000f620000004200 */
[----:B------:R-:W-:Y:S02]  /*a490*/  FMUL.FTZ R37, R2, R37 ;  /* 0x0000002502257220 */ /* 0x000fe40000410000 */
[C---:B------:R-:W-:Y:S02]  /*a4a0*/  FMUL.FTZ R38, R0.reuse, R38 ;  /* 0x0000002600267220 */ /* 0x040fe40000410000 */
[----:B------:R-:W-:Y:S04]  /*a4b0*/  FMUL.FTZ R39, R0, R39 ;  /* 0x0000002700277220 */ /* 0x000fe80000410000 */
[C---:B------:R-:W-:Y:S02]  /*a4c0*/  FMUL.FTZ R40, R2.reuse, R40 ;  /* 0x0000002802287220 */ /* 0x040fe40000410000 */
[----:B------:R-:W-:Y:S01]  /*a4d0*/  FMUL.FTZ R41, R2, R41 ;  /* 0x0000002902297220 */ /* 0x000fe20000410000 */
[C---:B---3--:R-:W-:Y:S03]  /*a4e0*/  HMMA.16816.F32.BF16 R36, R136.reuse, R108, R36 ;  /* 0x0000006c8824723c */ /* 0x048fe60000041824 */
[C---:B------:R-:W-:Y:S02]  /*a4f0*/  FMUL.FTZ R42, R0.reuse, R42 ;  /* 0x0000002a002a7220 */ /* 0x040fe40000410000 */
[----:B------:R-:W-:Y:S02]  /*a500*/  FMUL.FTZ R43, R0, R43 ;  /* 0x0000002b002b7220 */ /* 0x000fe40000410000 */
[C---:B------:R-:W-:Y:S02]  /*a510*/  FMUL.FTZ R44, R2.reuse, R44 ;  /* 0x0000002c022c7220 */ /* 0x040fe40000410000 */
[----:B------:R-:W-:Y:S03]  /*a520*/  FMUL.FTZ R45, R2, R45 ;  /* 0x0000002d022d7220 */ /* 0x000fe60000410000 */
[C---:B------:R-:W-:Y:S01]  /*a530*/  HMMA.16816.F32.BF16 R40, R136.reuse, R110, R40 ;  /* 0x0000006e8828723c */ /* 0x040fe20000041828 */
[----:B------:R-:W3:Y:S02]  /*a540*/  LDSM.16.MT88.4 R108, [R189+0x2000] ;  /* 0x00200000bd6c783b */ /* 0x000ee40000004200 */
[C---:B------:R-:W-:Y:S02]  /*a550*/  FMUL.FTZ R46, R0.reuse, R46 ;  /* 0x0000002e002e7220 */ /* 0x040fe40000410000 */
[----:B------:R-:W-:Y:S02]  /*a560*/  FMUL.FTZ R47, R0, R47 ;  /* 0x0000002f002f7220 */ /* 0x000fe40000410000 */
[--C-:B-1----:R-:W-:Y:S02]  /*a570*/  FFMA.FTZ R101, R154, c[0x0][0x2d0], -R158.reuse ;  /* 0x0000b4009a657a23 */ /* 0x102fe4000001089e */
[----:B------:R-:W-:Y:S02]  /*a580*/  LDSM.16.MT88.4 R152, [R189+0x3800] ;  /* 0x00380000bd98783b */ /* 0x000fe40000004200 */
[----:B------:R1:W-:Y:S01]  /*a590*/  MUFU.EX2 R177, R101 ;  /* 0x0000006500b17308 */ /* 0x0003e20000000800 */
[C---:B----4-:R-:W-:Y:S03]  /*a5a0*/  HMMA.16816.F32.BF16 R44, R136.reuse, R112, R44 ;  /* 0x00000070882c723c */ /* 0x050fe6000004182c */
[C---:B------:R-:W-:Y:S02]  /*a5b0*/  FMUL.FTZ R48, R2.reuse, R48 ;  /* 0x0000003002307220 */ /* 0x040fe40000410000 */
[----:B------:R-:W-:Y:S02]  /*a5c0*/  FMUL.FTZ R49, R2, R49 ;  /* 0x0000003102317220 */ /* 0x000fe40000410000 */
[C---:B------:R-:W-:Y:S02]  /*a5d0*/  FMUL.FTZ R50, R0.reuse, R50 ;  /* 0x0000003200327220 */ /* 0x040fe40000410000 */
[----:B------:R-:W-:Y:S03]  /*a5e0*/  FMUL.FTZ R51, R0, R51 ;  /* 0x0000003300337220 */ /* 0x000fe60000410000 */
[C---:B------:R-:W-:Y:S02]  /*a5f0*/  FMUL.FTZ R52, R2.reuse, R52 ;  /* 0x0000003402347220 */ /* 0x040fe40000410000 */
[----:B------:R-:W-:Y:S02]  /*a600*/  FMUL.FTZ R53, R2, R53 ;  /* 0x0000003502357220 */ /* 0x000fe40000410000 */
[C---:B------:R-:W-:Y:S01]  /*a610*/  HMMA.16816.F32.BF16 R48, R136.reuse, R114, R48 ;  /* 0x000000728830723c */ /* 0x040fe20000041830 */
[----:B------:R-:W4:Y:S02]  /*a620*/  LDSM.16.MT88.4 R112, [R187+0x4000] ;  /* 0x00400000bb70783b */ /* 0x000f240000004200 */
[C---:B------:R-:W-:Y:S02]  /*a630*/  FMUL.FTZ R54, R0.reuse, R54 ;  /* 0x0000003600367220 */ /* 0x040fe40000410000 */
[----:B------:R-:W-:Y:S02]  /*a640*/  FMUL.FTZ R55, R0, R55 ;  /* 0x0000003700377220 */ /* 0x000fe40000410000 */
[----:B-1----:R-:W-:Y:S02]  /*a650*/  FFMA.FTZ R101, R156, c[0x0][0x2d0], -R158 ;  /* 0x0000b4009c657a23 */ /* 0x002fe4000001089e */
[C---:B------:R-:W-:Y:S02]  /*a660*/  FMUL.FTZ R56, R2.reuse, R56 ;  /* 0x0000003802387220 */ /* 0x040fe40000410000 */
[----:B------:R1:W1:Y:S01]  /*a670*/  MUFU.EX2 R176, R101 ;  /* 0x0000006500b07308 */ /* 0x0002620000000800 */
[C---:B-----5:R-:W-:Y:S03]  /*a680*/  HMMA.16816.F32.BF16 R52, R136.reuse, R104, R52 ;  /* 0x000000688834723c */ /* 0x060fe60000041834 */
[----:B------:R-:W-:Y:S02]  /*a690*/  FMUL.FTZ R57, R2, R57 ;  /* 0x0000003902397220 */ /* 0x000fe40000410000 */
[C---:B------:R-:W-:Y:S02]  /*a6a0*/  FMUL.FTZ R58, R0.reuse, R58 ;  /* 0x0000003a003a7220 */ /* 0x040fe40000410000 */
[----:B------:R-:W-:Y:S02]  /*a6b0*/  FMUL.FTZ R59, R0, R59 ;  /* 0x0000003b003b7220 */ /* 0x000fe40000410000 */
[C---:B------:R-:W-:Y:S03]  /*a6c0*/  FMUL.FTZ R60, R2.reuse, R60 ;  /* 0x0000003c023c7220 */ /* 0x040fe60000410000 */
[----:B------:R-:W-:Y:S02]  /*a6d0*/  FMUL.FTZ R61, R2, R61 ;  /* 0x0000003d023d7220 */ /* 0x000fe40000410000 */
[C---:B------:R-:W-:Y:S01]  /*a6e0*/  HMMA.16816.F32.BF16 R56, R136.reuse, R106, R56 ;  /* 0x0000006a8838723c */ /* 0x040fe20000041838 */
[----:B------:R-:W5:Y:S02]  /*a6f0*/  LDSM.16.MT88.4 R104, [R188+0x4000] ;  /* 0x00400000bc68783b */ /* 0x000f640000004200 */
[C---:B------:R-:W-:Y:S02]  /*a700*/  FMUL.FTZ R62, R0.reuse, R62 ;  /* 0x0000003e003e7220 */ /* 0x040fe40000410000 */
[----:B------:R-:W-:Y:S02]  /*a710*/  FMUL.FTZ R63, R0, R63 ;  /* 0x0000003f003f7220 */ /* 0x000fe40000410000 */
[C---:B------:R-:W-:Y:S02]  /*a720*/  FMUL.FTZ R64, R2.reuse, R64 ;  /* 0x0000004002407220 */ /* 0x040fe40000410000 */
[----:B------:R-:W-:Y:S03]  /*a730*/  FMUL.FTZ R65, R2, R65 ;  /* 0x0000004102417220 */ /* 0x000fe60000410000 */
        /* <DEDUP_REMOVED lines=20> */
[C---:B------:R-:W-:Y:S02]  /*a880*/  FMUL.FTZ R80, R2.reuse, R80 ;  /* 0x0000005002507220 */ /* 0x040fe40000410000 */
[----:B------:R-:W-:Y:S03]  /*a890*/  FMUL.FTZ R81, R2, R81 ;  /* 0x0000005102517220 */ /* 0x000fe60000410000 */
[C---:B-----5:R-:W-:Y:S03]  /*a8a0*/  HMMA.16816.F32.BF16 R76, R136.reuse, R104, R76 ;  /* 0x00000068884c723c */ /* 0x060fe6000004184c */
[C---:B------:R-:W-:Y:S02]  /*a8b0*/  FMUL.FTZ R82, R0.reuse, R82 ;  /* 0x0000005200527220 */ /* 0x040fe40000410000 */
[----:B------:R-:W-:Y:S02]  /*a8c0*/  FMUL.FTZ R83, R0, R83 ;  /* 0x0000005300537220 */ /* 0x000fe40000410000 */
[C---:B------:R-:W-:Y:S01]  /*a8d0*/  FMUL.FTZ R84, R2.reuse, R84 ;  /* 0x0000005402547220 */ /* 0x040fe20000410000 */
[----:B------:R-:W-:Y:S01]  /*a8e0*/  F2FP.BF16.PACK_AB R104, R193, R194 ;  /* 0x000000c2c168723e */ /* 0x000fe200000010ff */
[----:B------:R-:W-:Y:S03]  /*a8f0*/  FMUL.FTZ R85, R2, R85 ;  /* 0x0000005502557220 */ /* 0x000fe60000410000 */
[C---:B------:R-:W-:Y:S03]  /*a900*/  HMMA.16816.F32.BF16 R80, R136.reuse, R106, R80 ;  /* 0x0000006a8850723c */ /* 0x040fe60000041850 */
[----:B------:R-:W-:Y:S01]  /*a910*/  FMUL.FTZ R86, R0, R86 ;  /* 0x0000005600567220 */ /* 0x000fe20000410000 */
[----:B------:R-:W-:Y:S01]  /*a920*/  F2FP.BF16.PACK_AB R105, R182, R183 ;  /* 0x000000b7b669723e */ /* 0x000fe200000010ff */
[----:B------:R-:W-:Y:S02]  /*a930*/  FMUL.FTZ R87, R0, R87 ;  /* 0x0000005700577220 */ /* 0x000fe40000410000 */
[C---:B------:R-:W-:Y:S01]  /*a940*/  FMUL.FTZ R88, R2.reuse, R88 ;  /* 0x0000005802587220 */ /* 0x040fe20000410000 */
[----:B------:R-:W-:Y:S01]  /*a950*/  F2FP.BF16.PACK_AB R106, R191, R192 ;  /* 0x000000c0bf6a723e */ /* 0x000fe200000010ff */
[----:B------:R-:W-:Y:S03]  /*a960*/  FMUL.FTZ R89, R2, R89 ;  /* 0x0000005902597220 */ /* 0x000fe60000410000 */
[C---:B---3--:R-:W-:Y:S03]  /*a970*/  HMMA.16816.F32.BF16 R84, R136.reuse, R108, R84 ;  /* 0x0000006c8854723c */ /* 0x048fe60000041854 */
[----:B------:R-:W-:Y:S01]  /*a980*/  FMUL.FTZ R90, R0, R90 ;  /* 0x0000005a005a7220 */ /* 0x000fe20000410000 */
[----:B------:R-:W-:Y:S01]  /*a990*/  F2FP.BF16.PACK_AB R107, R180, R181 ;  /* 0x000000b5b46b723e */ /* 0x000fe200000010ff */
        /* <DEDUP_REMOVED lines=12> */
[----:B-1----:R-:W-:Y:S02]  /*aa60*/  FFMA.FTZ R101, R160, c[0x0][0x2d0], -R102 ;  /* 0x0000b400a0657a23 */ /* 0x002fe40000010866 */
[----:B------:R-:W-:Y:S02]  /*aa70*/  FFMA.FTZ R2, R2, R214, R210 ;  /* 0x000000d602027223 */ /* 0x000fe400000100d2 */
[----:B------:R1:W-:Y:S01]  /*aa80*/  MUFU.EX2 R175, R101 ;  /* 0x0000006500af7308 */ /* 0x0003e20000000800 */
[----:B------:R-:W-:Y:S01]  /*aa90*/  HMMA.16816.F32.BF16 R96, R136, R114, R96 ;  /* 0x000000728860723c */ /* 0x000fe20000041860 */
[----:B------:R-:W4:Y:S02]  /*aaa0*/  LDSM.16.MT88.4 R112, [R189+0x2800] ;  /* 0x00280000bd70783b */ /* 0x000f240000004200 */
[----:B------:R-:W-:Y:S05]  /*aab0*/  FFMA.FTZ R0, R0, R215, R209 ;  /* 0x000000d700007223 */ /* 0x000fea00000100d1 */
[C---:B------:R-:W-:Y:S01]  /*aac0*/  HMMA.16816.F32.BF16 R4, R104.reuse, R116, R4 ;  /* 0x000000746804723c */ /* 0x040fe20000041804 */
[----:B------:R-:W-:Y:S07]  /*aad0*/  LDSM.16.MT88.4 R136, [R190+0x3000] ;  /* 0x00300000be88783b */ /* 0x000fee0000004200 */
[C---:B------:R-:W-:Y:S01]  /*aae0*/  HMMA.16816.F32.BF16 R8, R104.reuse, R118, R8 ;  /* 0x000000766808723c */ /* 0x040fe20000041808 */
[----:B------:R-:W-:Y:S03]  /*aaf0*/  LDSM.16.MT88.4 R116, [R188+0x4800] ;  /* 0x00480000bc74783b */ /* 0x000fe60000004200 */
[--C-:B-1----:R-:W-:Y:S04]  /*ab00*/  FFMA.FTZ R101, R161, c[0x0][0x2d0], -R102.reuse ;  /* 0x0000b400a1657a23 */ /* 0x102fe80000010866 */
[C---:B------:R-:W-:Y:S01]  /*ab10*/  HMMA.16816.F32.BF16 R12, R104.reuse, R120, R12 ;  /* 0x00000078680c723c */ /* 0x040fe2000004180c */
[----:B------:R1:W5:Y:S07]  /*ab20*/  MUFU.EX2 R174, R101 ;  /* 0x0000006500ae7308 */ /* 0x00036e0000000800 */
[C---:B------:R-:W-:Y:S01]  /*ab30*/  HMMA.16816.F32.BF16 R16, R104.reuse, R122, R16 ;  /* 0x0000007a6810723c */ /* 0x040fe20000041810 */
[----:B------:R-:W-:Y:S07]  /*ab40*/  LDSM.16.MT88.4 R120, [R190+0x4800] ;  /* 0x00480000be78783b */ /* 0x000fee0000004200 */
[C---:B---3--:R-:W-:Y:S08]  /*ab50*/  HMMA.16816.F32.BF16 R20, R104.reuse, R108, R20 ;  /* 0x0000006c6814723c */ /* 0x048ff00000041814 */
[C---:B------:R-:W-:Y:S01]  /*ab60*/  HMMA.16816.F32.BF16 R24, R104.reuse, R110, R24 ;  /* 0x0000006e6818723c */ /* 0x040fe20000041818 */
[----:B------:R-:W3:Y:S03]  /*ab70*/  LDSM.16.MT88.4 R108, [R187+0x4800] ;  /* 0x00480000bb6c783b */ /* 0x000ee60000004200 */
        /* <DEDUP_REMOVED lines=8> */
[----:B-1----:R-:W-:Y:S04]  /*ac00*/  FFMA.FTZ R101, R162, c[0x0][0x2d0], -R102 ;  /* 0x0000b400a2657a23 */ /* 0x002fe80000010866 */
[C---:B------:R-:W-:Y:S01]  /*ac10*/  HMMA.16816.F32.BF16 R44, R104.reuse, R132, R44 ;  /* 0x00000084682c723c */ /* 0x040fe2000004182c */
[----:B------:R1:W1:Y:S07]  /*ac20*/  MUFU.EX2 R172, R101 ;  /* 0x0000006500ac7308 */ /* 0x00026e0000000800 */
[C---:B------:R-:W-:Y:S01]  /*ac30*/  HMMA.16816.F32.BF16 R48, R104.reuse, R134, R48 ;  /* 0x000000866830723c */ /* 0x040fe20000041830 */
[----:B------:R-:W-:Y:S07]  /*ac40*/  LDSM.16.MT88.4 R132, [R188+0x3000] ;  /* 0x00300000bc84783b */ /* 0x000fee0000004200 */
[C---:B------:R-:W-:Y:S08]  /*ac50*/  HMMA.16816.F32.BF16 R52, R104.reuse, R140, R52 ;  /* 0x0000008c6834723c */ /* 0x040ff00000041834 */
[C---:B------:R-:W-:Y:S01]  /*ac60*/  HMMA.16816.F32.BF16 R56, R104.reuse, R142, R56 ;  /* 0x0000008e6838723c */ /* 0x040fe20000041838 */
[----:B------:R-:W-:Y:S03]  /*ac70*/  LDSM.16.MT88.4 R140, [R187+0x3800] ;  /* 0x00380000bb8c783b */ /* 0x000fe60000004200 */
[--C-:B-1----:R-:W-:Y:S04]  /*ac80*/  FFMA.FTZ R101, R166, c[0x0][0x2d0], -R158.reuse ;  /* 0x0000b400a6657a23 */ /* 0x102fe8000001089e */
[C---:B----4-:R-:W-:Y:S01]  /*ac90*/  HMMA.16816.F32.BF16 R60, R104.reuse, R112, R60 ;  /* 0x00000070683c723c */ /* 0x050fe2000004183c */
[----:B------:R1:W-:Y:S07]  /*aca0*/  MUFU.EX2 R171, R101 ;  /* 0x0000006500ab7308 */ /* 0x0003ee0000000800 */
[C---:B------:R-:W-:Y:S01]  /*acb0*/  HMMA.16816.F32.BF16 R64, R104.reuse, R114, R64 ;  /* 0x000000726840723c */ /* 0x040fe20000041840 */
[----:B------:R-:W4:Y:S07]  /*acc0*/  LDSM.16.MT88.4 R112, [R189+0x4800] ;  /* 0x00480000bd70783b */ /* 0x000f2e0000004200 */
[C---:B---3--:R-:W-:Y:S08]  /*acd0*/  HMMA.16816.F32.BF16 R68, R104.reuse, R108, R68 ;  /* 0x0000006c6844723c */ /* 0x048ff00000041844 */
[C---:B------:R-:W-:Y:S01]  /*ace0*/  HMMA.16816.F32.BF16 R72, R104.reuse, R110, R72 ;  /* 0x0000006e6848723c */ /* 0x040fe20000041848 */
[----:B------:R-:W3:Y:S03]  /*acf0*/  LDSM.16.MT88.4 R108, [R187+0x1000] ;  /* 0x00100000bb6c783b */ /* 0x000ee60000004200 */
[--C-:B-1----:R-:W-:Y:S04]  /*ad00*/  FFMA.FTZ R101, R164, c[0x0][0x2d0], -R158.reuse ;  /* 0x0000b400a4657a23 */ /* 0x102fe8000001089e */
[C---:B------:R-:W-:Y:S01]  /*ad10*/  HMMA.16816.F32.BF16 R76, R104.reuse, R116, R76 ;  /* 0x00000074684c723c */ /* 0x040fe2000004184c */
[----:B------:R1:W1:Y:S07]  /*ad20*/  MUFU.EX2 R166, R101 ;  /* 0x0000006500a67308 */ /* 0x00026e0000000800 */
[C---:B------:R-:W-:Y:S01]  /*ad30*/  HMMA.16816.F32.BF16 R80, R104.reuse, R118, R80 ;  /* 0x000000766850723c */ /* 0x040fe20000041850 */
[----:B------:R-:W3:Y:S07]  /*ad40*/  LDSM.16.MT88.4 R116, [R190+0x1000] ;  /* 0x00100000be74783b */ /* 0x000eee0000004200 */
[C---:B------:R-:W-:Y:S08]  /*ad50*/  HMMA.16816.F32.BF16 R84, R104.reuse, R120, R84 ;  /* 0x000000786854723c */ /* 0x040ff00000041854 */
[C---:B------:R-:W-:Y:S01]  /*ad60*/  HMMA.16816.F32.BF16 R88, R104.reuse, R122, R88 ;  /* 0x0000007a6858723c */ /* 0x040fe20000041858 */
[----:B------:R-:W3:Y:S03]  /*ad70*/  LDSM.16.MT88.4 R120, [R187+0x3000] ;  /* 0x00300000bb78783b */ /* 0x000ee60000004200 */
[--C-:B-1----:R-:W-:Y:S04]  /*ad80*/  FFMA.FTZ R101, R163, c[0x0][0x2d0], -R158.reuse ;  /* 0x0000b400a3657a23 */ /* 0x102fe8000001089e */
[C---:B----4-:R-:W-:Y:S01]  /*ad90*/  HMMA.16816.F32.BF16 R92, R104.reuse, R112, R92 ;  /* 0x00000070685c723c */ /* 0x050fe2000004185c */
[----:B------:R1:W-:Y:S07]  /*ada0*/  MUFU.EX2 R164, R101 ;  /* 0x0000006500a47308 */ /* 0x0003ee0000000800 */
[----:B------:R-:W-:Y:S01]  /*adb0*/  HMMA.16816.F32.BF16 R96, R104, R114, R96 ;  /* 0x000000726860723c */ /* 0x000fe20000041860 */
[----:B------:R-:W-:Y:S06]  /*adc0*/  LDSM.16.MT88.4 R112, [R187+0x5000] ;  /* 0x00500000bb70783b */ /* 0x000fec0000004200 */
[----:B--2---:R-:W-:Y:S02]  /*add0*/  F2FP.BF16.PACK_AB R104, R178, R179 ;  /* 0x000000b3b268723e */ /* 0x004fe400000010ff */
[----:B------:R-:W-:Y:S03]  /*ade0*/  F2FP.BF16.PACK_AB R106, R176, R177 ;  /* 0x000000b1b06a723e */ /* 0x000fe600000010ff */
[----:B-----5:R-:W-:Y:S02]  /*adf0*/  F2FP.BF16.PACK_AB R105, R174, R175 ;  /* 0x000000afae69723e */ /* 0x020fe400000010ff */
[----:B------:R-:W-:Y:S01]  /*ae00*/  F2FP.BF16.PACK_AB R107, R172, R173 ;  /* 0x000000adac6b723e */ /* 0x000fe200000010ff */
[----:B-1----:R-:W-:Y:S02]  /*ae10*/  FFMA.FTZ R101, R165, c[0x0][0x2d0], -R158 ;  /* 0x0000b400a5657a23 */ /* 0x002fe4000001089e */
[----:B------:R-:W-:Y:S04]  /*ae20*/  LDSM.16.MT88.4 R156, [R187+0x5800] ;  /* 0x00580000bb9c783b */ /* 0x000fe80000004200 */
[C---:B---3--:R-:W-:Y:S01]  /*ae30*/  HMMA.16816.F32.BF16 R4, R104.reuse, R108, R4 ;  /* 0x0000006c6804723c */ /* 0x048fe20000041804 */
[----:B------:R1:W-:Y:S07]  /*ae40*/  MUFU.EX2 R163, R101 ;  /* 0x0000006500a37308 */ /* 0x0003ee0000000800 */
[C---:B------:R-:W-:Y:S01]  /*ae50*/  HMMA.16816.F32.BF16 R8, R104.reuse, R110, R8 ;  /* 0x0000006e6808723c */ /* 0x040fe20000041808 */
[----:B------:R-:W2:Y:S07]  /*ae60*/  LDSM.16.MT88.4 R108, [R189+0x3000] ;  /* 0x00300000bd6c783b */ /* 0x000eae0000004200 */
[C---:B------:R-:W-:Y:S08]  /*ae70*/  HMMA.16816.F32.BF16 R12, R104.reuse, R124, R12 ;  /* 0x0000007c680c723c */ /* 0x040ff0000004180c */
[C---:B------:R-:W-:Y:S01]  /*ae80*/  HMMA.16816.F32.BF16 R16, R104.reuse, R126, R16 ;  /* 0x0000007e6810723c */ /* 0x040fe20000041810 */
[----:B------:R-:W-:Y:S03]  /*ae90*/  LDSM.16.MT88.4 R124, [R190+0x1800] ;  /* 0x00180000be7c783b */ /* 0x000fe60000004200 */
[--C-:B-1----:R-:W-:Y:S04]  /*aea0*/  FFMA.FTZ R101, R167, c[0x0][0x2d0], -R102.reuse ;  /* 0x0000b400a7657a23 */ /* 0x102fe80000010866 */
[C---:B------:R-:W-:Y:S01]  /*aeb0*/  HMMA.16816.F32.BF16 R20, R104.reuse, R116, R20 ;  /* 0x000000746814723c */ /* 0x040fe20000041814 */
[----:B------:R1:W-:Y:S07]  /*aec0*/  MUFU.EX2 R162, R101 ;  /* 0x0000006500a27308 */ /* 0x0003ee0000000800 */
[C---:B------:R-:W-:Y:S01]  /*aed0*/  HMMA.16816.F32.BF16 R24, R104.reuse, R118, R24 ;  /* 0x000000766818723c */ /* 0x040fe20000041818 */
[----:B------:R-:W3:Y:S07]  /*aee0*/  LDSM.16.MT88.4 R116, [R188+0x5000] ;  /* 0x00500000bc74783b */ /* 0x000eee0000004200 */
[C---:B------:R-:W-:Y:S08]  /*aef0*/  HMMA.16816.F32.BF16 R28, R104.reuse, R128, R28 ;  /* 0x00000080681c723c */ /* 0x040ff0000004181c */
[C---:B------:R-:W-:Y:S04]  /*af00*/  HMMA.16816.F32.BF16 R32, R104.reuse, R130, R32 ;  /* 0x000000826820723c */ /* 0x040fe80000041820 */
[--C-:B-1----:R-:W-:Y:S04]  /*af10*/  FFMA.FTZ R101, R169, c[0x0][0x2d0], -R102.reuse ;  /* 0x0000b400a9657a23 */ /* 0x102fe80000010866 */
[C---:B------:R-:W-:Y:S01]  /*af20*/  HMMA.16816.F32.BF16 R36, R104.reuse, R120, R36 ;  /* 0x000000786824723c */ /* 0x040fe20000041824 */
[----:B------:R1:W4:Y:S07]  /*af30*/  MUFU.EX2 R161, R101 ;  /* 0x0000006500a17308 */ /* 0x00032e0000000800 */
[C---:B------:R-:W-:Y:S01]  /*af40*/  HMMA.16816.F32.BF16 R40, R104.reuse, R122, R40 ;  /* 0x0000007a6828723c */ /* 0x040fe20000041828 */
[----:B------:R-:W5:Y:S07]  /*af50*/  LDSM.16.MT88.4 R120, [R190+0x5000] ;  /* 0x00500000be78783b */ /* 0x000f6e0000004200 */
[C---:B------:R-:W-:Y:S08]  /*af60*/  HMMA.16816.F32.BF16 R44, R104.reuse, R132, R44 ;  /* 0x00000084682c723c */ /* 0x040ff0000004182c */
[C---:B------:R-:W-:Y:S01]  /*af70*/  HMMA.16816.F32.BF16 R48, R104.reuse, R134, R48 ;  /* 0x000000866830723c */ /* 0x040fe20000041830 */
[----:B------:R-:W-:Y:S03]  /*af80*/  LDSM.16.MT88.4 R132, [R189+0x1800] ;  /* 0x00180000bd84783b */ /* 0x000fe60000004200 */
[--C-:B-1----:R-:W-:Y:S04]  /*af90*/  FFMA.FTZ R101, R168, c[0x0][0x2d0], -R102.reuse ;  /* 0x0000b400a8657a23 */ /* 0x102fe80000010866 */
[C---:B------:R-:W-:Y:S01]  /*afa0*/  HMMA.16816.F32.BF16 R52, R104.reuse, R136, R52 ;  /* 0x000000886834723c */ /* 0x040fe20000041834 */
[----:B------:R1:W-:Y:S06]  /*afb0*/  MUFU.EX2 R160, R101 ;  /* 0x0000006500a07308 */ /* 0x0003ec0000000800 */
[----:B------:R-:W-:Y:S01]  /*afc0*/  F2FP.BF16.PACK_AB R136, R166, R171 ;  /* 0x000000aba688723e */ /* 0x000fe200000010ff */
[C---:B------:R-:W-:Y:S04]  /*afd0*/  HMMA.16816.F32.BF16 R56, R104.reuse, R138, R56 ;  /* 0x0000008a6838723c */ /* 0x040fe80000041838 */
[----:B----4-:R-:W-:Y:S03]  /*afe0*/  F2FP.BF16.PACK_AB R137, R161, R162 ;  /* 0x000000a2a189723e */ /* 0x010fe600000010ff */
[----:B------:R-:W-:Y:S01]  /*aff0*/  F2FP.BF16.PACK_AB R138, R163, R164 ;  /* 0x000000a4a38a723e */ /* 0x000fe200000010ff */
[C---:B--2---:R-:W-:Y:S08]  /*b000*/  HMMA.16816.F32.BF16 R60, R104.reuse, R108, R60 ;  /* 0x0000006c683c723c */ /* 0x044ff0000004183c */
[C---:B------:R-:W-:Y:S01]  /*b010*/  HMMA.16816.F32.BF16 R64, R104.reuse, R110, R64 ;  /* 0x0000006e6840723c */ /* 0x040fe20000041840 */
[----:B------:R-:W2:Y:S03]  /*b020*/  LDSM.16.MT88.4 R108, [R189+0x5000] ;  /* 0x00500000bd6c783b */ /* 0x000ea60000004200 */
[----:B-1----:R-:W-:Y:S01]  /*b030*/  FFMA.FTZ R101, R170, c[0x0][0x2d0], -R102 ;  /* 0x0000b400aa657a23 */ /* 0x002fe20000010866 */
[-C--:B------:R-:W-:Y:S03]  /*b040*/  MOV R102, R3.reuse ;  /* 0x0000000300667202 */ /* 0x080fe60000000f00 */
[C---:B------:R-:W-:Y:S02]  /*b050*/  HMMA.16816.F32.BF16 R68, R104.reuse, R112, R68 ;  /* 0x000000706844723c */ /* 0x040fe40000041844 */
[----:B------:R-:W1:Y:S06]  /*b060*/  MUFU.EX2 R101, R101 ;  /* 0x0000006500657308 */ /* 0x000e6c0000000800 */
[C---:B------:R-:W-:Y:S01]  /*b070*/  HMMA.16816.F32.BF16 R72, R104.reuse, R114, R72 ;  /* 0x000000726848723c */ /* 0x040fe20000041848 */
[----:B------:R-:W4:Y:S07]  /*b080*/  LDSM.16.MT88.4 R112, [R187+0x1800] ;  /* 0x00180000bb70783b */ /* 0x000f2e0000004200 */
[C---:B---3--:R-:W-:Y:S08]  /*b090*/  HMMA.16816.F32.BF16 R76, R104.reuse, R116, R76 ;  /* 0x00000074684c723c */ /* 0x048ff0000004184c */
[C---:B------:R-:W-:Y:S01]  /*b0a0*/  HMMA.16816.F32.BF16 R80, R104.reuse, R118, R80 ;  /* 0x000000766850723c */ /* 0x040fe20000041850 */
[----:B------:R-:W3:Y:S03]  /*b0b0*/  LDSM.16.MT88.4 R116, [R188+0x1800] ;  /* 0x00180000bc74783b */ /* 0x000ee60000004200 */
[----:B-1----:R-:W-:Y:S04]  /*b0c0*/  F2FP.BF16.PACK_AB R139, R101, R160 ;  /* 0x000000a0658b723e */ /* 0x002fe800000010ff */
[C---:B-----5:R-:W-:Y:S08]  /*b0d0*/  HMMA.16816.F32.BF16 R84, R104.reuse, R120, R84 ;  /* 0x000000786854723c */ /* 0x060ff00000041854 */
[C---:B------:R-:W-:Y:S08]  /*b0e0*/  HMMA.16816.F32.BF16 R88, R104.reuse, R122, R88 ;  /* 0x0000007a6858723c */ /* 0x040ff00000041858 */
[C---:B--2---:R-:W-:Y:S08]  /*b0f0*/  HMMA.16816.F32.BF16 R92, R104.reuse, R108, R92 ;  /* 0x0000006c685c723c */ /* 0x044ff0000004185c */
[----:B------:R-:W-:Y:S08]  /*b100*/  HMMA.16816.F32.BF16 R96, R104, R110, R96 ;  /* 0x0000006e6860723c */ /* 0x000ff00000041860 */
[C---:B----4-:R-:W-:Y:S01]  /*b110*/  HMMA.16816.F32.BF16 R104, R136.reuse, R112, R4 ;  /* 0x000000708868723c */ /* 0x050fe20000041804 */
[----:B------:R-:W1:Y:S07]  /*b120*/  LDSM.16.MT88.4 R4, [R188+0x5800] ;  /* 0x00580000bc04783b */ /* 0x000e6e0000004200 */
[C---:B------:R-:W-:Y:S01]  /*b130*/  HMMA.16816.F32.BF16 R108, R136.reuse, R114, R8 ;  /* 0x00000072886c723c */ /* 0x040fe20000041808 */
[----:B------:R-:W2:Y:S07]  /*b140*/  LDSM.16.MT88.4 R8, [R190+0x5800] ;  /* 0x00580000be08783b */ /* 0x000eae0000004200 */
[C---:B---3--:R-:W-:Y:S01]  /*b150*/  HMMA.16816.F32.BF16 R112, R136.reuse, R116, R12 ;  /* 0x000000748870723c */ /* 0x048fe2000004180c */
[----:B------:R-:W3:Y:S07]  /*b160*/  LDSM.16.MT88.4 R12, [R189+0x5800] ;  /* 0x00580000bd0c783b */ /* 0x000eee0000004200 */
        /* <DEDUP_REMOVED lines=44> */
[----:B------:R-:W-:Y:S01]  /*b430*/  MOV R8, R3 ;  /* 0x0000000300087202 */ /* 0x000fe20000000f00 */
        /* <DEDUP_REMOVED lines=10> */
[----:B------:R-:W-:Y:S07]  /*b4e0*/  @!UPT UIADD3 URZ, URZ, URZ, URZ ;  /* 0x0000003f3f3ff290 */ /* 0x000fee000fffe03f */
[----:B------:R-:W-:-:S11]  /*b4f0*/  @P0 BRA `(.L_x_620) ;  /* 0xffffcf5000000947 */ /* 0x000fd6000383ffff */
.L_x_613:
[----:B------:R-:W-:Y:S05]  /*b500*/  BRA.DIV ~URZ, `(.L_x_621) ;  /* 0x000041927f007947 */ /* 0x000fea000b800000 */
[----:B------:R1:W2:Y:S02]  /*b510*/  SHFL.BFLY PT, R5, R214, 0x2, 0x1f ;  /* 0x0c401f00d6057f89 */ /* 0x0002a400000e0000 */
.L_x_673:
[----:B--2---:R-:W-:Y:S01]  /*b520*/  FADD.FTZ R5, R5, R214 ;  /* 0x000000d605057221 */ /* 0x004fe20000010000 */
[----:B------:R-:W-:Y:S05]  /*b530*/  BRA.DIV ~URZ, `(.L_x_622) ;  /* 0x000041c27f007947 */ /* 0x000fea000b800000 */
[----:B------:R-:W2:Y:S04]  /*b540*/  SHFL.BFLY PT, R4, R215, 0x2, 0x1f ;  /* 0x0c401f00d7047f89 */ /* 0x000ea800000e0000 */
[----:B------:R-:W3:Y:S01]  /*b550*/  SHFL.BFLY PT, R0, R5, 0x1, 0x1f ;  /* 0x0c201f0005007f89 */ /* 0x000ee200000e0000 */
[----:B--2---:R-:W-:-:S02]  /*b560*/  FADD.FTZ R4, R4, R215 ;  /* 0x000000d704047221 */ /* 0x004fc40000010000 */
[----:B---3--:R-:W-:-:S03]  /*b570*/  FADD.FTZ R5, R5, R0 ;  /* 0x0000000005057221 */ /* 0x008fc60000010000 */
[----:B------:R2:W3:Y:S04]  /*b580*/  SHFL.BFLY PT, R3, R4, 0x1, 0x1f ;  /* 0x0c201f0004037f89 */ /* 0x0004e800000e0000 */
.L_x_674:
[----:B------:R-:W-:Y:S01]  /*b590*/  FSETP.NE.FTZ.AND P1, PT, R5, RZ, PT ;  /* 0x000000ff0500720b */ /* 0x000fe20003f35000 */
[----:B---3--:R-:W-:Y:S01]  /*b5a0*/  FADD.FTZ R3, R3, R4 ;  /* 0x0000000403037221 */ /* 0x008fe20000010000 */
[----:B------:R-:W-:Y:S02]  /*b5b0*/  MOV R2, RZ ;  /* 0x000000ff00027202 */ /* 0x000fe40000000f00 */
[----:B------:R-:W-:Y:S02]  /*b5c0*/  MOV R0, RZ ;  /* 0x000000ff00007202 */ /* 0x000fe40000000f00 */
[----:B------:R-:W-:Y:S02]  /*b5d0*/  FSETP.NE.FTZ.AND P0, PT, R3, RZ, PT ;  /* 0x000000ff0300720b */ /* 0x000fe40003f15000 */
[----:B------:R-:W-:-:S05]  /*b5e0*/  MOV R136, 0xff800000 ;  /* 0xff80000000887802 */ /* 0x000fca0000000f00 */
[----:B------:R-:W3:Y:S01]  /*b5f0*/  @P1 MUFU.RCP R2, R5 ;  /* 0x0000000500021308 */ /* 0x000ee20000001000 */
[----:B--2---:R-:W-:-:S05]  /*b600*/  @P1 MOV R4, 0x3f317218 ;  /* 0x3f31721800041802 */ /* 0x004fca0000000f00 */
[----:B------:R-:W-:Y:S02]  /*b610*/  @P1 FMUL.FTZ R4, R4, c[0x0][0x2d0] ;  /* 0x0000b40004041a20 */ /* 0x000fe40000410000 */
[----:B------:R-:W2:Y:S01]  /*b620*/  @P1 MUFU.LG2 R5, R5 ;  /* 0x0000000500051308 */ /* 0x000ea20000000c00 */
[----:B---3--:R-:W-:-:S07]  /*b630*/  FMUL.FTZ R34, R2, R133 ;  /* 0x0000008502227220 */ /* 0x008fce0000410000 */
[----:B------:R-:W3:Y:S01]  /*b640*/  @P0 MUFU.RCP R0, R3 ;  /* 0x0000000300000308 */ /* 0x000ee20000001000 */
        /* <DEDUP_REMOVED lines=15> */
[C---:B------:R-:W-:Y:S01]  /*b740*/  FMUL.FTZ R101, R2.reuse, R36 ;  /* 0x0000002402657220 */ /* 0x040fe20000410000 */
[----:B------:R-:W-:Y:S01]  /*b750*/  MOV R36, 0x1 ;  /* 0x0000000100247802 */ /* 0x000fe20000000f00 */
[C---:B------:R-:W-:Y:S02]  /*b760*/  FMUL.FTZ R32, R2.reuse, R37 ;  /* 0x0000002502207220 */ /* 0x040fe40000410000 */
[----:B------:R-:W-:-:S02]  /*b770*/  FMUL.FTZ R102, R2, R40 ;  /* 0x0000002802667220 */ /* 0x000fc40000410000 */
[C---:B------:R-:W-:Y:S02]  /*b780*/  FMUL.FTZ R30, R2.reuse, R41 ;  /* 0x00000029021e7220 */ /* 0x040fe40000410000 */
[C---:B------:R-:W-:Y:S02]  /*b790*/  FMUL.FTZ R103, R2.reuse, R44 ;  /* 0x0000002c02677220 */ /* 0x040fe40000410000 */
[C---:B------:R-:W-:Y:S02]  /*b7a0*/  FMUL.FTZ R28, R2.reuse, R45 ;  /* 0x0000002d021c7220 */ /* 0x040fe40000410000 */
[C---:B------:R-:W-:Y:S02]  /*b7b0*/  FMUL.FTZ R133, R2.reuse, R48 ;  /* 0x0000003002857220 */ /* 0x040fe40000410000 */
[C---:B------:R-:W-:Y:S01]  /*b7c0*/  FMUL.FTZ R26, R2.reuse, R49 ;  /* 0x00000031021a7220 */ /* 0x040fe20000410000 */
[----:B------:R-:W-:Y:S01]  /*b7d0*/  MOV R49, 0xff800000 ;  /* 0xff80000000317802 */ /* 0x000fe20000000f00 */
        /* <DEDUP_REMOVED lines=23> */
[----:B------:R-:W-:Y:S02]  /*b950*/  FMUL.FTZ R97, R2, R97 ;  /* 0x0000006102617220 */ /* 0x000fe40000410000 */
[----:B------:R4:W5:Y:S01]  /*b960*/  @P0 MUFU.LG2 R2, R3 ;  /* 0x0000000300020308 */ /* 0x0009620000000c00 */
[----:B--2---:R-:W-:-:S02]  /*b970*/  @P1 FMUL.FTZ R5, R5, 0.69314718246459960938 ;  /* 0x3f31721805051820 */ /* 0x004fc40000410000 */
[----:B---3--:R-:W-:Y:S02]  /*b980*/  FMUL.FTZ R106, R0, R106 ;  /* 0x0000006a006a7220 */ /* 0x008fe40000410000 */
[----:B------:R-:W-:Y:S02]  /*b990*/  @P1 FFMA.FTZ R136, R4, R100, R5 ;  /* 0x0000006404881223 */ /* 0x000fe40000010005 */
[C---:B------:R-:W-:Y:S02]  /*b9a0*/  FMUL.FTZ R107, R0.reuse, R107 ;  /* 0x0000006b006b7220 */ /* 0x040fe40000410000 */
[C---:B------:R-:W-:Y:S02]  /*b9b0*/  FMUL.FTZ R110, R0.reuse, R110 ;  /* 0x0000006e006e7220 */ /* 0x040fe40000410000 */
[C---:B------:R-:W-:Y:S02]  /*b9c0*/  FMUL.FTZ R45, R0.reuse, R111 ;  /* 0x0000006f002d7220 */ /* 0x040fe40000410000 */
[----:B------:R-:W-:-:S02]  /*b9d0*/  FMUL.FTZ R114, R0, R114 ;  /* 0x0000007200727220 */ /* 0x000fc40000410000 */
[----:B------:R-:W-:Y:S01]  /*b9e0*/  FMUL.FTZ R115, R0, R115 ;  /* 0x0000007300737220 */ /* 0x000fe20000410000 */
[----:B----4-:R-:W-:Y:S01]  /*b9f0*/  @P0 MOV R3, 0x3f317218 ;  /* 0x3f31721800030802 */ /* 0x010fe20000000f00 */
[----:B-----5:R-:W-:Y:S02]  /*ba00*/  @P0 FMUL.FTZ R2, R2, 0.69314718246459960938 ;  /* 0x3f31721802020820 */ /* 0x020fe40000410000 */
[C---:B------:R-:W-:Y:S02]  /*ba10*/  FMUL.FTZ R118, R0.reuse, R118 ;  /* 0x0000007600767220 */ /* 0x040fe40000410000 */
[----:B------:R-:W-:Y:S02]  /*ba20*/  @P0 FMUL.FTZ R3, R3, c[0x0][0x2d0] ;  /* 0x0000b40003030a20 */ /* 0x000fe40000410000 */
        /* <DEDUP_REMOVED lines=40> */
[----:B------:R-:W-:Y:S01]  /*bcb0*/  FMUL.FTZ R99, R0, R99 ;  /* 0x0000006300637220 */ /* 0x000fe20000410000 */
[----:B------:R-:W-:Y:S01]  /*bcc0*/  PRMT R0, R36, 0x7610, R0 ;  /* 0x0000761024007816 */ /* 0x000fe20000000000 */
[----:B------:R-:W-:Y:S02]  /*bcd0*/  @P0 FFMA.FTZ R49, R3, R8, R2 ;  /* 0x0000000803310223 */ /* 0x000fe40000010002 */
.L_x_582:
[----:B------:R2:W5:Y:S01]  /*bce0*/  LDL R36, [R1] ;  /* 0x0000000001247983 */ /* 0x0005620000100800 */
[----:B------:R-:W-:Y:S03]  /*bcf0*/  BSSY B0, `(.L_x_623) ;  /* 0x0000012000007945 */ /* 0x000fe60003800000 */
[----:B------:R-:W3:Y:S02]  /*bd00*/  S2R R53, SR_TID.X ;  /* 0x0000000000357919 */ /* 0x000ee40000002100 */
[----:B---3--:R-:W-:-:S13]  /*bd10*/  LOP3.LUT P6, RZ, R53, 0xff, RZ, 0xc0, !PT ;  /* 0x000000ff35ff7812 */ /* 0x008fda00078cc0ff */
[----:B------:R-:W-:Y:S05]  /*bd20*/  @P6 BRA `(.L_x_624) ;  /* 0x000000e000006947 */ /* 0x000fea0003800000 */
[----:B--2---:R-:W2:Y:S01]  /*bd30*/  S2R R8, SR_LANEID ;  /* 0x0000000000087919 */ /* 0x004ea20000000000 */
[----:B------:R-:W-:Y:S01]  /*bd40*/  VOTEU.ANY UR4, UPT, PT ;  /* 0x0000000000047886 */ /* 0x000fe200038e0100 */
[----:B------:R-:W-:Y:S01]  /*bd50*/  IMAD.MOV.U32 R38, RZ, RZ, c[0x0][0x580] ;  /* 0x00016000ff267624 */ /* 0x000fe200078e00ff */
[----:B------:R-:W2:Y:S01]  /*bd60*/  FLO.U32 R3, UR4 ;  /* 0x0000000400037d00 */ /* 0x000ea200080e0000 */
[----:B------:R-:W-:-:S07]  /*bd70*/  IMAD.MOV.U32 R39, RZ, RZ, c[0x0][0x584] ;  /* 0x00016100ff277624 */ /* 0x000fce00078e00ff */
[----:B------:R-:W3:Y:S01]  /*bd80*/  POPC R2, UR4 ;  /* 0x0000000400027d09 */ /* 0x000ee20008000000 */
[----:B--2---:R-:W-:-:S13]  /*bd90*/  ISETP.EQ.U32.AND P0, PT, R3, R8, PT ;  /* 0x000000080300720c */ /* 0x004fda0003f02070 */
[----:B---3--:R-:W2:Y:S04]  /*bda0*/  @P0 ATOMG.E.ADD.STRONG.GPU PT, R2, [R38.64], R2 ;  /* 0x00000002260209a8 */ /* 0x008ea800081ee1c6 */
[----:B------:R-:W3:Y:S04]  /*bdb0*/  S2R R8, SR_LTMASK ;  /* 0x0000000000087919 */ /* 0x000ee80000003900 */
[----:B--2---:R3:W2:Y:S02]  /*bdc0*/  SHFL.IDX PT, R3, R2, R3, 0x1f ;  /* 0x00001f0302037589 */ /* 0x0046a400000e0000 */
[----:B---3--:R-:W-:-:S06]  /*bdd0*/  LOP3.LUT R2, R8, UR4, RZ, 0xc0, !PT ;  /* 0x0000000408027c12 */ /* 0x008fcc000f8ec0ff */
[----:B------:R-:W2:Y:S02]  /*bde0*/  POPC R2, R2 ;  /* 0x0000000200027309 */ /* 0x000ea40000000000 */
[----:B--2--5:R-:W-:-:S05]  /*bdf0*/  IADD3 R36, R3, c[0x0][0xc], R2 ;  /* 0x0000030003247a10 */ /* 0x024fca0007ffe002 */
[----:B------:R2:W-:Y:S02]  /*be00*/  STL [R1], R36 ;  /* 0x0000002401007387 */ /* 0x0005e40000100800 */
.L_x_624:
[----:B--2---:R-:W-:Y:S05]  /*be10*/  BSYNC B0 ;  /* 0x0000000000007941 */ /* 0x004fea0003800000 */
.L_x_623:
[----:B------:R-:W-:Y:S01]  /*be20*/  PRMT R0, R0, 0x9910, RZ ;  /* 0x0000991000007816 */ /* 0x000fe200000000ff */
[----:B------:R-:W-:Y:S01]  /*be30*/  BSSY B1, `(.L_x_625) ;  /* 0x00001bc000017945 */ /* 0x000fe20003800000 */
[----:B-----5:R-:W-:Y:S02]  /*be40*/  IMAD.MOV.U32 R65, RZ, RZ, R36 ;  /* 0x000000ffff417224 */ /* 0x020fe400078e0024 */
[----:B------:R-:W-:-:S13]  /*be50*/  ISETP.NE.AND P0, PT, R0, RZ, PT ;  /* 0x000000ff0000720c */ /* 0x000fda0003f05270 */
[----:B------:R-:W-:Y:S05]  /*be60*/  @!P0 BRA `(.L_x_626) ;  /* 0x0000119000008947 */ /* 0x000fea0003800000 */
[----:B------:R-:W2:Y:S04]  /*be70*/  LDL R69, [R1+0x4] ;  /* 0x0000040001457983 */ /* 0x000ea80000100800 */
[----:B------:R-:W3:Y:S04]  /*be80*/  LDL R67, [R1+0x8] ;  /* 0x0000080001437983 */ /* 0x000ee80000100800 */
[----:B------:R-:W4:Y:S04]  /*be90*/  LDL R63, [R1+0x10] ;  /* 0x00001000013f7983 */ /* 0x000f280000100800 */
[----:B------:R-:W5:Y:S04]  /*bea0*/  LDL R61, [R1+0xc] ;  /* 0x00000c00013d7983 */ /* 0x000f680000100800 */
[----:B------:R-:W4:Y:S04]  /*beb0*/  LDL R59, [R1+0x20] ;  /* 0x00002000013b7983 */ /* 0x000f280000100800 */
[----:B------:R-:W5:Y:S04]  /*bec0*/  LDL R57, [R1+0x18] ;  /* 0x0000180001397983 */ /* 0x000f680000100800 */
[----:B------:R-:W5:Y:S04]  /*bed0*/  LDL R55, [R1+0x1c] ;  /* 0x00001c0001377983 */ /* 0x000f680000100800 */
[----:B------:R-:W5:Y:S01]  /*bee0*/  LDL R51, [R1+0x14] ;  /* 0x0000140001337983 */ /* 0x000f620000100800 */
[----:B------:R-:W-:Y:S01]  /*bef0*/  WARPSYNC 0xffffffff ;  /* 0xffffffff00007948 */ /* 0x000fe20003800000 */
[----:B------:R-:W-:-:S02]  /*bf00*/  F2FP.BF16.PACK_AB R48, R105, R104 ;  /* 0x000000686930723e */ /* 0x000fc400000010ff */
[----:B------:R-:W-:Y:S01]  /*bf10*/  BAR.SYNC.DEFER_BLOCKING 0x1, 0x100 ;  /* 0x0044000000007b1d */ /* 0x000fe20000010000 */
        /* <DEDUP_REMOVED lines=46> */
[----:B------:R-:W-:Y:S01]  /*c200*/  F2FP.BF16.PACK_AB R0, R99, R98 ;  /* 0x000000626300723e */ /* 0x000fe200000010ff */
[----:B--2---:R2:W-:Y:S04]  /*c210*/  STS [R69], R48 ;  /* 0x0000003045007388 */ /* 0x0045e80000000800 */
[----:B------:R2:W-:Y:S04]  /*c220*/  STS [R69+0x400], R47 ;  /* 0x0004002f45007388 */ /* 0x0005e80000000800 */
[----:B---3--:R2:W-:Y:S04]  /*c230*/  STS [R67], R46 ;  /* 0x0000002e43007388 */ /* 0x0085e80000000800 */
[----:B------:R2:W-:Y:S04]  /*c240*/  STS [R67+0x400], R45 ;  /* 0x0004002d43007388 */ /* 0x0005e80000000800 */
[----:B----4-:R2:W-:Y:S04]  /*c250*/  STS [R63], R44 ;  /* 0x0000002c3f007388 */ /* 0x0105e80000000800 */
[----:B------:R2:W-:Y:S04]  /*c260*/  STS [R63+0x400], R43 ;  /* 0x0004002b3f007388 */ /* 0x0005e80000000800 */
[----:B-----5:R2:W-:Y:S04]  /*c270*/  STS [R61], R42 ;  /* 0x0000002a3d007388 */ /* 0x0205e80000000800 */
[----:B------:R2:W-:Y:S04]  /*c280*/  STS [R61+0x400], R41 ;  /* 0x000400293d007388 */ /* 0x0005e80000000800 */
[----:B------:R2:W-:Y:S04]  /*c290*/  STS [R59], R40 ;  /* 0x000000283b007388 */ /* 0x0005e80000000800 */
[----:B------:R2:W-:Y:S04]  /*c2a0*/  STS [R59+0x400], R39 ;  /* 0x000400273b007388 */ /* 0x0005e80000000800 */
[----:B------:R2:W-:Y:S04]  /*c2b0*/  STS [R57], R38 ;  /* 0x0000002639007388 */ /* 0x0005e80000000800 */
[----:B------:R2:W-:Y:S04]  /*c2c0*/  STS [R57+0x400], R37 ;  /* 0x0004002539007388 */ /* 0x0005e80000000800 */
[----:B------:R2:W-:Y:S04]  /*c2d0*/  STS [R55], R36 ;  /* 0x0000002437007388 */ /* 0x0005e80000000800 */
[----:B------:R2:W-:Y:S04]  /*c2e0*/  STS [R55+0x400], R35 ;  /* 0x0004002337007388 */ /* 0x0005e80000000800 */
[----:B------:R2:W-:Y:S04]  /*c2f0*/  STS [R51], R34 ;  /* 0x0000002233007388 */ /* 0x0005e80000000800 */
        /* <DEDUP_REMOVED lines=33> */
[----:B------:R-:W-:Y:S06]  /*c510*/  BAR.SYNC.DEFER_BLOCKING 0x1, 0x100 ;  /* 0x0044000000007b1d */ /* 0x000fec0000010000 */
[----:B------:R-:W-:Y:S05]  /*c520*/  BRA.CONV ~URZ, `(.L_x_627) ;  /* 0x000000837f007947 */ /* 0x000fea000b800000 */
[----:B--2---:R-:W-:Y:S01]  /*c530*/  SHF.R.S32.HI R51, RZ, 0x1f, R53 ;  /* 0x0000001fff337819 */ /* 0x004fe20000011435 */
[----:B------:R-:W-:Y:S01]  /*c540*/  IMAD.MOV.U32 R171, RZ, RZ, RZ ;  /* 0x000000ffffab7224 */ /* 0x000fe200078e00ff */
[----:B------:R-:W-:Y:S01]  /*c550*/  MOV R2, 0xc5b0 ;  /* 0x0000c5b000027802 */ /* 0x000fe20000000f00 */
[----:B------:R-:W-:Y:S01]  /*c560*/  IMAD.MOV.U32 R3, RZ, RZ, 0x1f ;  /* 0x0000001fff037424 */ /* 0x000fe200078e00ff */
[----:B------:R-:W-:-:S04]  /*c570*/  LEA.HI R51, R51, R53, RZ, 0x7 ;  /* 0x0000003533337211 */ /* 0x000fc800078f38ff */
[----:B------:R-:W-:-:S05]  /*c580*/  SHF.R.S32.HI R51, RZ, 0x7, R51 ;  /* 0x00000007ff337819 */ /* 0x000fca0000011433 */
[----:B------:R-:W-:Y:S02]  /*c590*/  IMAD.MOV.U32 R7, RZ, RZ, R51 ;  /* 0x000000ffff077224 */ /* 0x000fe400078e0033 */
[----:B-1----:R-:W-:Y:S05]  /*c5a0*/  CALL.REL.NOINC `($__internal_3_$__cuda_sm70_shflsync_idx_p) ;  /* 0x0000367000007944 */ /* 0x002fea0003c00000 */
.L_x_627:
[----:B--2---:R-:W2:Y:S01]  /*c5b0*/  LDL R13, [R1+0x28] ;  /* 0x00002800010d7983 */ /* 0x004ea20000100800 */
[----:B------:R-:W-:Y:S01]  /*c5c0*/  IMAD.MOV.U32 R0, RZ, RZ, 0x1 ;  /* 0x00000001ff007424 */ /* 0x000fe200078e00ff */
[----:B------:R-:W-:Y:S01]  /*c5d0*/  SHF.R.S32.HI R8, RZ, 0x1f, R231 ;  /* 0x0000001fff087819 */ /* 0x000fe200000114e7 */
[C---:B------:R-:W-:Y:S01]  /*c5e0*/  IMAD.WIDE.U32 R2, R231.reuse, c[0x0][0x490], RZ ;  /* 0x00012400e7027a25 */ /* 0x040fe200078e00ff */
[-C--:B------:R-:W-:Y:S01]  /*c5f0*/  IADD3 R4, R232, R228.reuse, RZ ;  /* 0x000000e4e8047210 */ /* 0x080fe20007ffe0ff */
[----:B------:R-:W3:Y:S01]  /*c600*/  S2R R15, SR_TID.X ;  /* 0x00000000000f7919 */ /* 0x000ee20000002100 */
[----:B------:R-:W-:Y:S01]  /*c610*/  ISETP.NE.AND P1, PT, R0, c[0x0][0x4e8], PT ;  /* 0x00013a0000007a0c */ /* 0x000fe20003f25270 */
[----:B------:R-:W-:Y:S01]  /*c620*/  IMAD R5, R8, c[0x0][0x490], RZ ;  /* 0x0001240008057a24 */ /* 0x000fe200078e02ff */
[----:B------:R-:W-:Y:S01]  /*c630*/  SHF.R.S32.HI R11, RZ, 0x1f, R230 ;  /* 0x0000001fff0b7819 */ /* 0x000fe200000114e6 */
[----:B------:R-:W-:Y:S01]  /*c640*/  IMAD.MOV.U32 R0, RZ, RZ, R4 ;  /* 0x000000ffff007224 */ /* 0x000fe200078e0004 */
[----:B------:R-:W-:Y:S01]  /*c650*/  IADD3 R10, R216, R228, RZ ;  /* 0x000000e4d80a7210 */ /* 0x000fe20007ffe0ff */
[----:B------:R-:W-:Y:S01]  /*c660*/  IMAD R5, R231, c[0x0][0x494], R5 ;  /* 0x00012500e7057a24 */ /* 0x000fe200078e0205 */
[----:B------:R-:W-:Y:S01]  /*c670*/  ULDC UR5, c[0x0][0x4e8] ;  /* 0x00013a0000057ab9 */ /* 0x000fe20000000800 */
[----:B------:R-:W-:Y:S01]  /*c680*/  IMAD R9, R11, c[0x0][0x498], RZ ;  /* 0x000126000b097a24 */ /* 0x000fe200078e02ff */
[----:B------:R-:W-:Y:S01]  /*c690*/  ULDC UR4, c[0x0][0x388] ;  /* 0x0000e20000047ab9 */ /* 0x000fe20000000800 */
[----:B------:R-:W-:Y:S01]  /*c6a0*/  IMAD R8, R8, c[0x0][0x3e8], RZ ;  /* 0x0000fa0008087a24 */ /* 0x000fe200078e02ff */
[----:B------:R-:W-:Y:S01]  /*c6b0*/  IADD3 R3, R3, R5, RZ ;  /* 0x0000000503037210 */ /* 0x000fe20007ffe0ff */
[----:B------:R-:W-:Y:S01]  /*c6c0*/  UIMAD UR4, UR5, UR4, URZ ;  /* 0x00000004050472a4 */ /* 0x000fe2000f8e023f */
[----:B------:R-:W-:Y:S01]  /*c6d0*/  BSSY B0, `(.L_x_628) ;  /* 0x0000059000007945 */ /* 0x000fe20003800000 */
[----:B------:R-:W-:-:S04]  /*c6e0*/  @P1 IMAD.HI.U32 R6, R4, c[0x0][0x4ec], RZ ;  /* 0x00013b0004061a27 */ /* 0x000fc800078e00ff */
[----:B------:R-:W-:Y:S01]  /*c6f0*/  IMAD R8, R231, c[0x0][0x3ec], R8 ;  /* 0x0000fb00e7087a24 */ /* 0x000fe200078e0208 */
[----:B------:R-:W-:Y:S01]  /*c700*/  @P1 SHF.R.U32.HI R0, RZ, c[0x0][0x4f0], R6 ;  /* 0x00013c00ff001a19 */ /* 0x000fe20000011606 */
[----:B------:R-:W-:-:S04]  /*c710*/  IMAD.WIDE.U32 R6, R230, c[0x0][0x498], R2 ;  /* 0x00012600e6067a25 */ /* 0x000fc800078e0002 */
[----:B------:R-:W-:Y:S01]  /*c720*/  IMAD.MOV R5, RZ, RZ, -R0 ;  /* 0x000000ffff057224 */ /* 0x000fe200078e0a00 */
[----:B---3--:R-:W-:Y:S01]  /*c730*/  SHF.R.S32.HI R14, RZ, 0x1f, R15 ;  /* 0x0000001fff0e7819 */ /* 0x008fe2000001140f */
[----:B------:R-:W-:Y:S02]  /*c740*/  IMAD R3, R230, c[0x0][0x49c], R9 ;  /* 0x00012700e6037a24 */ /* 0x000fe400078e0209 */
[----:B------:R-:W-:Y:S01]  /*c750*/  IMAD R2, R5, c[0x0][0x4e8], R4 ;  /* 0x00013a0005027a24 */ /* 0x000fe200078e0204 */
[----:B------:R-:W-:Y:S02]  /*c760*/  SHF.R.S32.HI R5, RZ, 0x1f, R0 ;  /* 0x0000001fff057819 */ /* 0x000fe40000011400 */
[----:B------:R-:W-:Y:S02]  /*c770*/  IADD3 R4, P0, R0, R6, RZ ;  /* 0x0000000600047210 */ /* 0x000fe40007f1e0ff */
[----:B------:R-:W-:Y:S02]  /*c780*/  SHF.R.S32.HI R0, RZ, 0x1f, R2 ;  /* 0x0000001fff007819 */ /* 0x000fe40000011402 */
[----:B------:R-:W-:Y:S01]  /*c790*/  IADD3.X R5, R5, R7, R3, P0, !PT ;  /* 0x0000000705057210 */ /* 0x000fe200007fe403 */
[----:B------:R-:W-:Y:S01]  /*c7a0*/  IMAD.WIDE.U32 R6, R231, c[0x0][0x3e8], RZ ;  /* 0x0000fa00e7067a25 */ /* 0x000fe200078e00ff */
[----:B------:R-:W-:-:S03]  /*c7b0*/  LEA.HI R14, R14, R15, RZ, 0x5 ;  /* 0x0000000f0e0e7211 */ /* 0x000fc600078f28ff */
[----:B------:R-:W-:Y:S01]  /*c7c0*/  IMAD R0, R0, c[0x0][0x488], RZ ;  /* 0x0001220000007a24 */ /* 0x000fe200078e02ff */
[----:B------:R-:W-:Y:S01]  /*c7d0*/  IADD3 R3, R7, R8, RZ ;  /* 0x0000000807037210 */ /* 0x000fe20007ffe0ff */
[----:B------:R-:W-:Y:S01]  /*c7e0*/  IMAD.WIDE.U32 R4, R2, c[0x0][0x488], R4 ;  /* 0x0001220002047a25 */ /* 0x000fe200078e0004 */
[----:B------:R-:W-:-:S03]  /*c7f0*/  LOP3.LUT R14, R14, 0xffffffe0, RZ, 0xc0, !PT ;  /* 0xffffffe00e0e7812 */ /* 0x000fc600078ec0ff */
[----:B------:R-:W-:Y:S01]  /*c800*/  IMAD R9, R2, c[0x0][0x48c], R0 ;  /* 0x0001230002097a24 */ /* 0x000fe200078e0200 */
[----:B------:R-:W-:Y:S01]  /*c810*/  LEA R8, P0, R4, c[0x0][0x450], 0x2 ;  /* 0x0001140004087a11 */ /* 0x000fe200078010ff */
[----:B------:R-:W-:Y:S01]  /*c820*/  @P1 IMAD.HI.U32 R2, R10, c[0x0][0x4ec], RZ ;  /* 0x00013b000a021a27 */ /* 0x000fe200078e00ff */
[----:B------:R-:W-:Y:S02]  /*c830*/  IADD3 R14, -R14, R15, RZ ;  /* 0x0000000f0e0e7210 */ /* 0x000fe40007ffe1ff */
[----:B------:R-:W-:Y:S01]  /*c840*/  SHF.R.S32.HI R15, RZ, 0x1f, R206 ;  /* 0x0000001fff0f7819 */ /* 0x000fe200000114ce */
[----:B------:R-:W-:Y:S02]  /*c850*/  IMAD.IADD R5, R5, 0x1, R9 ;  /* 0x0000000105057824 */ /* 0x000fe400078e0209 */
[----:B------:R-:W-:Y:S01]  /*c860*/  IMAD.MOV.U32 R0, RZ, RZ, R10 ;  /* 0x000000ffff007224 */ /* 0x000fe200078e000a */
[----:B------:R-:W-:Y:S02]  /*c870*/  @P1 SHF.R.U32.HI R0, RZ, c[0x0][0x4f0], R2 ;  /* 0x00013c00ff001a19 */ /* 0x000fe40000011602 */
[----:B------:R-:W-:Y:S01]  /*c880*/  MOV R2, R6 ;  /* 0x0000000600027202 */ /* 0x000fe20000000f00 */
[----:B------:R-:W-:Y:S01]  /*c890*/  IMAD R6, R11, c[0x0][0x3f0], RZ ;  /* 0x0000fc000b067a24 */ /* 0x000fe200078e02ff */
[----:B------:R-:W-:Y:S01]  /*c8a0*/  LEA.HI.X R5, R4, c[0x0][0x454], R5, 0x2, P0 ;  /* 0x0001150004057a11 */ /* 0x000fe200000f1405 */
[----:B------:R-:W-:Y:S01]  /*c8b0*/  IMAD.MOV R11, RZ, RZ, -R0 ;  /* 0x000000ffff0b7224 */ /* 0x000fe200078e0a00 */
[----:B------:R-:W-:Y:S01]  /*c8c0*/  SHFL.IDX PT, R4, R8, 0x1, 0x1c1f ;  /* 0x003c1f0008047f89 */ /* 0x000fe200000e0000 */
[----:B------:R-:W-:Y:S01]  /*c8d0*/  IMAD R9, R230, c[0x0][0x3f4], R6 ;  /* 0x0000fd00e6097a24 */ /* 0x000fe200078e0206 */
[----:B------:R-:W-:Y:S01]  /*c8e0*/  LOP3.LUT P0, RZ, R14, 0x3, RZ, 0xc0, !PT ;  /* 0x000000030eff7812 */ /* 0x000fe2000780c0ff */
[----:B------:R-:W-:Y:S01]  /*c8f0*/  IMAD.WIDE.U32 R2, R230, c[0x0][0x3f0], R2 ;  /* 0x0000fc00e6027a25 */ /* 0x000fe200078e0002 */
[----:B------:R3:W-:Y:S01]  /*c900*/  SHFL.IDX PT, R6, R8, RZ, 0x1c1f ;  /* 0x001c1fff08067589 */ /* 0x0007e200000e0000 */
[----:B------:R-:W-:-:S02]  /*c910*/  SHF.R.S32.HI R12, RZ, 0x1f, R0 ;  /* 0x0000001fff0c7819 */ /* 0x000fc40000011400 */
[----:B------:R-:W-:Y:S01]  /*c920*/  IMAD.IADD R3, R3, 0x1, R9 ;  /* 0x0000000103037824 */ /* 0x000fe200078e0209 */
[----:B------:R-:W4:Y:S01]  /*c930*/  SHFL.IDX PT, R7, R5, RZ, 0x1c1f ;  /* 0x001c1fff05077589 */ /* 0x000f2200000e0000 */
[----:B------:R-:W-:Y:S02]  /*c940*/  SHF.R.S32.HI R14, RZ, 0x1f, R207 ;  /* 0x0000001fff0e7819 */ /* 0x000fe400000114cf */
[----:B------:R-:W-:Y:S01]  /*c950*/  IMAD.WIDE.U32 R2, R0, c[0x0][0x3e0], R2 ;  /* 0x0000f80000027a25 */ /* 0x000fe200078e0002 */
[----:B------:R-:W5:Y:S03]  /*c960*/  SHFL.IDX PT, R5, R5, 0x1, 0x1c1f ;  /* 0x003c1f0005057f89 */ /* 0x000f6600000e0000 */
[----:B---3--:R-:W-:Y:S02]  /*c970*/  IMAD R8, R11, c[0x0][0x4e8], R10 ;  /* 0x00013a000b087a24 */ /* 0x008fe400078e020a */
[----:B------:R-:W-:Y:S01]  /*c980*/  IMAD R10, R12, c[0x0][0x3e0], RZ ;  /* 0x0000f8000c0a7a24 */ /* 0x000fe200078e02ff */
[----:B--2---:R-:W-:-:S02]  /*c990*/  IADD3 R9, R13, R228, RZ ;  /* 0x000000e40d097210 */ /* 0x004fc40007ffe0ff */
[----:B------:R-:W-:Y:S02]  /*c9a0*/  SHF.R.S32.HI R13, RZ, 0x1f, R208 ;  /* 0x0000001fff0d7819 */ /* 0x000fe400000114d0 */
[C---:B------:R-:W-:Y:S02]  /*c9b0*/  IADD3 R11, R9.reuse, 0x8, RZ ;  /* 0x00000008090b7810 */ /* 0x040fe40007ffe0ff */
[----:B------:R-:W-:Y:S01]  /*c9c0*/  ISETP.GE.OR P1, PT, R9, UR4, P0 ;  /* 0x0000000409007c0c */ /* 0x000fe20008726670 */
[----:B------:R-:W-:Y:S01]  /*c9d0*/  IMAD R9, R0, c[0x0][0x3e4], R10 ;  /* 0x0000f90000097a24 */ /* 0x000fe200078e020a */
[----:B------:R-:W-:Y:S01]  /*c9e0*/  ISETP.GE.OR P0, PT, R11, UR4, P0 ;  /* 0x000000040b007c0c */ /* 0x000fe20008706670 */
[----:B------:R-:W-:Y:S01]  /*c9f0*/  IMAD.IADD R11, R229, 0x1, R228 ;  /* 0x00000001e50b7824 */ /* 0x000fe200078e02e4 */
[----:B------:R-:W-:Y:S01]  /*ca00*/  SHF.R.S32.HI R0, RZ, 0x1f, R8 ;  /* 0x0000001fff007819 */ /* 0x000fe20000011408 */
[----:B------:R-:W-:-:S04]  /*ca10*/  IMAD.IADD R3, R3, 0x1, R9 ;  /* 0x0000000103037824 */ /* 0x000fc800078e0209 */
[----:B------:R-:W-:Y:S02]  /*ca20*/  IMAD R0, R0, c[0x0][0x3d8], RZ ;  /* 0x0000f60000007a24 */ /* 0x000fe400078e02ff */
[C---:B------:R-:W-:Y:S02]  /*ca30*/  IMAD.WIDE.U32 R2, R8.reuse, c[0x0][0x3d8], R2 ;  /* 0x0000f60008027a25 */ /* 0x040fe400078e0002 */
[----:B----4-:R2:W-:Y:S02]  /*ca40*/  @!P1 ST.E [R6.64], R136 ;  /* 0x0000008806009985 */ /* 0x0105e4000c101906 */
[----:B------:R-:W-:Y:S02]  /*ca50*/  IMAD R0, R8, c[0x0][0x3dc], R0 ;  /* 0x0000f70008007a24 */ /* 0x000fe400078e0200 */
[----:B-----5:R2:W-:Y:S01]  /*ca60*/  @!P0 ST.E [R4.64], R49 ;  /* 0x0000003104008985 */ /* 0x0205e2000c101906 */
[C---:B------:R-:W-:Y:S02]  /*ca70*/  LEA R12, P0, R2.reuse, c[0x0][0x380], 0x1 ;  /* 0x0000e000020c7a11 */ /* 0x040fe400078008ff */
[----:B------:R-:W-:Y:S01]  /*ca80*/  IADD3 R0, R3, R0, RZ ;  /* 0x0000000003007210 */ /* 0x000fe20007ffe0ff */
[----:B------:R2:W3:Y:S03]  /*ca90*/  LDS.128 R36, [R203+0x1080] ;  /* 0x00108000cb247984 */ /* 0x0004e60000000c00 */
[----:B------:R-:W-:Y:S01]  /*caa0*/  LEA.HI.X R10, R2, c[0x0][0x384], R0, 0x1, P0 ;  /* 0x0000e100020a7a11 */ /* 0x000fe200000f0c00 */
[----:B------:R2:W4:Y:S01]  /*cab0*/  LDS.128 R48, [R203+0x2080] ;  /* 0x00208000cb307984 */ /* 0x0005220000000c00 */
[----:B------:R-:W-:-:S03]  /*cac0*/  ISETP.GE.AND P0, PT, R11, UR4, PT ;  /* 0x000000040b007c0c */ /* 0x000fc6000bf06270 */
[----:B------:R2:W1:Y:S04]  /*cad0*/  LDS.128 R56, [R203+0x3080] ;  /* 0x00308000cb387984 */ /* 0x0004680000000c00 */
        /* <DEDUP_REMOVED lines=9> */
[----:B---3--:R-:W3:Y:S01]  /*cb70*/  LDS.128 R24, [R203+0x80] ;  /* 0x00008000cb187984 */ /* 0x008ee20000000c00 */
[----:B------:R-:W-:-:S02]  /*cb80*/  ISETP.GE.AND P5, PT, R206, c[0x0][0x3c8], PT ;  /* 0x0000f200ce007a0c */ /* 0x000fc40003fa6270 */
[----:B------:R-:W-:Y:S01]  /*cb90*/  ISETP.GE.AND P4, PT, R207, c[0x0][0x3c8], PT ;  /* 0x0000f200cf007a0c */ /* 0x000fe20003f86270 */
[----:B------:R-:W5:Y:S01]  /*cba0*/  LDS.128 R20, [R203+0x4080] ;  /* 0x00408000cb147984 */ /* 0x000f620000000c00 */
[----:B------:R-:W-:-:S03]  /*cbb0*/  ISETP.GE.AND P3, PT, R208, c[0x0][0x3c8], PT ;  /* 0x0000f200d0007a0c */ /* 0x000fc60003f66270 */
[----:B------:R-:W2:Y:S06]  /*cbc0*/  LDS.128 R16, [R203+0x8080] ;  /* 0x00808000cb107984 */ /* 0x000eac0000000c00 */
[-C--:B-1----:R-:W-:Y:S02]  /*cbd0*/  @!P5 LEA R8, P2, R206, R0.reuse, 0x1 ;  /* 0x00000000ce08d211 */ /* 0x082fe400078408ff */
[-C--:B--2---:R-:W-:Y:S02]  /*cbe0*/  @!P4 LEA R6, P1, R207, R0.reuse, 0x1 ;  /* 0x00000000cf06c211 */ /* 0x084fe400078208ff */
[----:B------:R-:W-:-:S02]  /*cbf0*/  @!P3 LEA R4, P0, R208, R0, 0x1 ;  /* 0x00000000d004b211 */ /* 0x000fc400078008ff */
[-C--:B------:R-:W-:Y:S02]  /*cc00*/  @!P5 LEA.HI.X R9, R206, R2.reuse, R15, 0x1, P2 ;  /* 0x00000002ce09d211 */ /* 0x080fe400010f0c0f */
[-C--:B------:R-:W-:Y:S02]  /*cc10*/  @!P4 LEA.HI.X R7, R207, R2.reuse, R14, 0x1, P1 ;  /* 0x00000002cf07c211 */ /* 0x080fe400008f0c0e */
[----:B------:R-:W-:Y:S01]  /*cc20*/  @!P3 LEA.HI.X R5, R208, R2, R13, 0x1, P0 ;  /* 0x00000002d005b211 */ /* 0x000fe200000f0c0d */
[----:B---3--:R1:W-:Y:S04]  /*cc30*/  @!P5 ST.E.128 [R8.64], R24 ;  /* 0x000000180800d985 */ /* 0x0083e8000c101d06 */
[----:B-----5:R1:W-:Y:S04]  /*cc40*/  @!P4 ST.E.128 [R6.64], R20 ;  /* 0x000000140600c985 */ /* 0x0203e8000c101d06 */
[----:B------:R1:W-:Y:S02]  /*cc50*/  @!P3 ST.E.128 [R4.64], R16 ;  /* 0x000000100400b985 */ /* 0x0003e4000c101d06 */
.L_x_629:
[----:B---3--:R-:W-:Y:S05]  /*cc60*/  BSYNC B0 ;  /* 0x0000000000007941 */ /* 0x008fea0003800000 */
.L_x_628:
[----:B------:R-:W-:Y:S01]  /*cc70*/  IADD3 R3, R11, 0x20, RZ ;  /* 0x000000200b037810 */ /* 0x000fe20007ffe0ff */
[----:B-1----:R1:W3:Y:S01]  /*cc80*/  SHFL.IDX PT, R2, R10, 0x1, 0x181f ;  /* 0x00381f000a027f89 */ /* 0x0022e200000e0000 */
[----:B------:R-:W-:Y:S02]  /*cc90*/  BSSY B0, `(.L_x_630) ;  /* 0x0000010000007945 */ /* 0x000fe40003800000 */
[----:B------:R-:W-:Y:S01]  /*cca0*/  ISETP.GE.AND P0, PT, R3, UR4, PT ;  /* 0x0000000403007c0c */ /* 0x000fe2000bf06270 */
[----:B------:R1:W2:-:S12]  /*ccb0*/  SHFL.IDX PT, R0, R12, 0x1, 0x181f ;  /* 0x00381f000c007f89 */ /* 0x00029800000e0000 */
[----:B------:R-:W-:Y:S05]  /*ccc0*/  @P0 BRA `(.L_x_631) ;  /* 0x000000c000000947 */ /* 0x000fea0003800000 */
[----:B------:R-:W-:Y:S02]  /*ccd0*/  ISETP.GE.AND P2, PT, R206, c[0x0][0x3c8], PT ;  /* 0x0000f200ce007a0c */ /* 0x000fe40003f46270 */
[----:B------:R-:W-:Y:S02]  /*cce0*/  ISETP.GE.AND P1, PT, R207, c[0x0][0x3c8], PT ;  /* 0x0000f200cf007a0c */ /* 0x000fe40003f26270 */
[----:B------:R-:W-:-:S09]  /*ccf0*/  ISETP.GE.AND P0, PT, R208, c[0x0][0x3c8], PT ;  /* 0x0000f200d0007a0c */ /* 0x000fd20003f06270 */
[-C--:B--2---:R-:W-:Y:S02]  /*cd00*/  @!P2 LEA R8, P5, R206, R0.reuse, 0x1 ;  /* 0x00000000ce08a211 */ /* 0x084fe400078a08ff */
[CC--:B------:R-:W-:Y:S02]  /*cd10*/  @!P1 LEA R6, P4, R207.reuse, R0.reuse, 0x1 ;  /* 0x00000000cf069211 */ /* 0x0c0fe400078808ff */
[----:B------:R-:W-:Y:S02]  /*cd20*/  @!P0 LEA R4, P3, R208, R0, 0x1 ;  /* 0x00000000d0048211 */ /* 0x000fe400078608ff */
[-C--:B---3--:R-:W-:Y:S02]  /*cd30*/  @!P2 LEA.HI.X R9, R206, R2.reuse, R15, 0x1, P5 ;  /* 0x00000002ce09a211 */ /* 0x088fe400028f0c0f */
[-C--:B------:R-:W-:Y:S02]  /*cd40*/  @!P1 LEA.HI.X R7, R207, R2.reuse, R14, 0x1, P4 ;  /* 0x00000002cf079211 */ /* 0x080fe400020f0c0e */
[----:B------:R-:W-:Y:S01]  /*cd50*/  @!P0 LEA.HI.X R5, R208, R2, R13, 0x1, P3 ;  /* 0x00000002d0058211 */ /* 0x000fe200018f0c0d */
[----:B------:R2:W-:Y:S04]  /*cd60*/  @!P2 ST.E.128 [R8.64], R36 ;  /* 0x000000240800a985 */ /* 0x0005e8000c101d06 */
[----:B------:R2:W-:Y:S04]  /*cd70*/  @!P1 ST.E.128 [R6.64], R32 ;  /* 0x0000002006009985 */ /* 0x0005e8000c101d06 */
[----:B------:R2:W-:Y:S02]  /*cd80*/  @!P0 ST.E.128 [R4.64], R28 ;  /* 0x0000001c04008985 */ /* 0x0005e4000c101d06 */
.L_x_631:
[----:B------:R-:W-:Y:S05]  /*cd90*/  BSYNC B0 ;  /* 0x0000000000007941 */ /* 0x000fea0003800000 */
.L_x_630:
[----:B------:R-:W-:Y:S01]  /*cda0*/  IADD3 R3, R11, 0x40, RZ ;  /* 0x000000400b037810 */ /* 0x000fe20007ffe0ff */
[----:B---3--:R3:W1:Y:S01]  /*cdb0*/  SHFL.IDX PT, R2, R10, 0x2, 0x181f ;  /* 0x00581f000a027f89 */ /* 0x00866200000e0000 */
[----:B------:R-:W-:Y:S02]  /*cdc0*/  BSSY B0, `(.L_x_632) ;  /* 0x0000010000007945 */ /* 0x000fe40003800000 */
[----:B------:R-:W-:Y:S01]  /*cdd0*/  ISETP.GE.AND P0, PT, R3, UR4, PT ;  /* 0x0000000403007c0c */ /* 0x000fe2000bf06270 */
[----:B--2---:R3:W2:-:S12]  /*cde0*/  SHFL.IDX PT, R0, R12, 0x2, 0x181f ;  /* 0x00581f000c007f89 */ /* 0x00469800000e0000 */
[----:B------:R-:W-:Y:S05]  /*cdf0*/  @P0 BRA `(.L_x_633) ;  /* 0x000000c000000947 */ /* 0x000fea0003800000 */
[----:B------:R-:W-:Y:S02]  /*ce00*/  ISETP.GE.AND P2, PT, R206, c[0x0][0x3c8], PT ;  /* 0x0000f200ce007a0c */ /* 0x000fe40003f46270 */
[----:B------:R-:W-:Y:S02]  /*ce10*/  ISETP.GE.AND P1, PT, R207, c[0x0][0x3c8], PT ;  /* 0x0000f200cf007a0c */ /* 0x000fe40003f26270 */
[----:B------:R-:W-:-:S09]  /*ce20*/  ISETP.GE.AND P0, PT, R208, c[0x0][0x3c8], PT ;  /* 0x0000f200d0007a0c */ /* 0x000fd20003f06270 */
[-C--:B--2---:R-:W-:Y:S02]  /*ce30*/  @!P2 LEA R8, P5, R206, R0.reuse, 0x1 ;  /* 0x00000000ce08a211 */ /* 0x084fe400078a08ff */
[CC--:B------:R-:W-:Y:S02]  /*ce40*/  @!P1 LEA R6, P4, R207.reuse, R0.reuse, 0x1 ;  /* 0x00000000cf069211 */ /* 0x0c0fe400078808ff */
[----:B------:R-:W-:Y:S02]  /*ce50*/  @!P0 LEA R4, P3, R208, R0, 0x1 ;  /* 0x00000000d0048211 */ /* 0x000fe400078608ff */
[-C--:B-1----:R-:W-:Y:S02]  /*ce60*/  @!P2 LEA.HI.X R9, R206, R2.reuse, R15, 0x1, P5 ;  /* 0x00000002ce09a211 */ /* 0x082fe400028f0c0f */
[-C--:B------:R-:W-:Y:S02]  /*ce70*/  @!P1 LEA.HI.X R7, R207, R2.reuse, R14, 0x1, P4 ;  /* 0x00000002cf079211 */ /* 0x080fe400020f0c0e */
[----:B------:R-:W-:Y:S01]  /*ce80*/  @!P0 LEA.HI.X R5, R208, R2, R13, 0x1, P3 ;  /* 0x00000002d0058211 */ /* 0x000fe200018f0c0d */
[----:B----4-:R1:W-:Y:S04]  /*ce90*/  @!P2 ST.E.128 [R8.64], R48 ;  /* 0x000000300800a985 */ /* 0x0103e8000c101d06 */
[----:B------:R1:W-:Y:S04]  /*cea0*/  @!P1 ST.E.128 [R6.64], R44 ;  /* 0x0000002c06009985 */ /* 0x0003e8000c101d06 */
[----:B------:R1:W-:Y:S02]  /*ceb0*/  @!P0 ST.E.128 [R4.64], R40 ;  /* 0x0000002804008985 */ /* 0x0003e4000c101d06 */
.L_x_633:
[----:B------:R-:W-:Y:S05]  /*cec0*/  BSYNC B0 ;  /* 0x0000000000007941 */ /* 0x000fea0003800000 */
.L_x_632:
[----:B------:R-:W-:Y:S01]  /*ced0*/  IADD3 R3, R11, 0x60, RZ ;  /* 0x000000600b037810 */ /* 0x000fe20007ffe0ff */
[----:B-1----:R1:W3:Y:S03]  /*cee0*/  SHFL.IDX PT, R2, R10, 0x3, 0x181f ;  /* 0x00781f000a027f89 */ /* 0x0022e600000e0000 */
[----:B------:R-:W-:Y:S01]  /*cef0*/  ISETP.GE.AND P0, PT, R3, UR4, PT ;  /* 0x0000000403007c0c */ /* 0x000fe2000bf06270 */
[----:B--2---:R1:W2:-:S12]  /*cf00*/  SHFL.IDX PT, R0, R12, 0x3, 0x181f ;  /* 0x00781f000c007f89 */ /* 0x00429800000e0000 */
[----:B------:R-:W-:Y:S05]  /*cf10*/  @P0 BRA `(.L_x_634) ;  /* 0x00000ad000000947 */ /* 0x000fea0003800000 */
[----:B------:R-:W-:Y:S02]  /*cf20*/  ISETP.GE.AND P1, PT, R206, c[0x0][0x3c8], PT ;  /* 0x0000f200ce007a0c */ /* 0x000fe40003f26270 */
[----:B------:R-:W-:-:S11]  /*cf30*/  ISETP.GE.AND P0, PT, R207, c[0x0][0x3c8], PT ;  /* 0x0000f200cf007a0c */ /* 0x000fd60003f06270 */
[CC--:B--2---:R-:W-:Y:S02]  /*cf40*/  @!P1 LEA R6, P3, R206.reuse, R0.reuse, 0x1 ;  /* 0x00000000ce069211 */ /* 0x0c4fe400078608ff */
[C---:B------:R-:W-:Y:S02]  /*cf50*/  @!P0 LEA R4, P2, R207.reuse, R0, 0x1 ;  /* 0x00000000cf048211 */ /* 0x040fe400078408ff */
[-C--:B---3--:R-:W-:Y:S02]  /*cf60*/  @!P1 LEA.HI.X R7, R206, R2.reuse, R15, 0x1, P3 ;  /* 0x00000002ce079211 */ /* 0x088fe400018f0c0f */
[----:B------:R-:W-:-:S03]  /*cf70*/  @!P0 LEA.HI.X R5, R207, R2, R14, 0x1, P2 ;  /* 0x00000002cf058211 */ /* 0x000fc600010f0c0e */
[----:B------:R2:W-:Y:S04]  /*cf80*/  @!P1 ST.E.128 [R6.64], R56 ;  /* 0x0000003806009985 */ /* 0x0005e8000c101d06 */
[----:B------:R2:W-:Y:S01]  /*cf90*/  @!P0 ST.E.128 [R4.64], R52 ;  /* 0x0000003404008985 */ /* 0x0005e2000c101d06 */
[----:B------:R-:W-:-:S13]  /*cfa0*/  ISETP.GE.AND P0, PT, R208, c[0x0][0x3c8], PT ;  /* 0x0000f200d0007a0c */ /* 0x000fda0003f06270 */
[----:B------:R-:W-:Y:S05]  /*cfb0*/  @P0 BRA `(.L_x_634) ;  /* 0x00000a3000000947 */ /* 0x000fea0003800000 */
[----:B--2---:R-:W-:-:S04]  /*cfc0*/  LEA R4, P0, R208, R0, 0x1 ;  /* 0x00000000d0047211 */ /* 0x004fc800078008ff */
[----:B------:R-:W-:-:S05]  /*cfd0*/  LEA.HI.X R5, R208, R2, R13, 0x1, P0 ;  /* 0x00000002d0057211 */ /* 0x000fca00000f0c0d */
[----:B------:R2:W-:Y:S01]  /*cfe0*/  ST.E.128 [R4.64], R60 ;  /* 0x0000003c04007985 */ /* 0x0005e2000c101d06 */
[----:B------:R-:W-:Y:S05]  /*cff0*/  BRA `(.L_x_634) ;  /* 0x000009f000007947 */ /* 0x000fea0003800000 */
.L_x_626:
[----:B------:R-:W2:Y:S01]  /*d000*/  S2R R3, SR_TID.X ;  /* 0x0000000000037919 */ /* 0x000ea20000002100 */
[----:B------:R-:W-:Y:S01]  /*d010*/  BSSY B0, `(.L_x_635) ;  /* 0x0000023000007945 */ /* 0x000fe20003800000 */
[----:B------:R-:W-:Y:S02]  /*d020*/  SHF.R.S32.HI R9, RZ, 0x1f, R231 ;  /* 0x0000001fff097819 */ /* 0x000fe400000114e7 */
[----:B------:R-:W-:Y:S02]  /*d030*/  SHF.R.S32.HI R10, RZ, 0x1f, R230 ;  /* 0x0000001fff0a7819 */ /* 0x000fe400000114e6 */
[----:B--2---:R-:W-:-:S13]  /*d040*/  ISETP.GE.AND P0, PT, R3, 0x80, PT ;  /* 0x000000800300780c */ /* 0x004fda0003f06270 */
[----:B------:R-:W-:Y:S05]  /*d050*/  @P0 BRA `(.L_x_636) ;  /* 0x000001e000000947 */ /* 0x000fea0003800000 */
[----:B------:R-:W-:Y:S02]  /*d060*/  MOV R2, c[0x0][0x4e8] ;  /* 0x00013a0000027a02 */ /* 0x000fe40000000f00 */
[----:B------:R-:W-:-:S03]  /*d070*/  IADD3 R6, R228, R3, RZ ;  /* 0x00000003e4067210 */ /* 0x000fc60007ffe0ff */
[----:B------:R-:W-:-:S05]  /*d080*/  IMAD R0, R2, c[0x0][0x388], RZ ;  /* 0x0000e20002007a24 */ /* 0x000fca00078e02ff */
[----:B------:R-:W-:-:S13]  /*d090*/  ISETP.GE.AND P0, PT, R6, R0, PT ;  /* 0x000000000600720c */ /* 0x000fda0003f06270 */
[----:B------:R-:W-:Y:S05]  /*d0a0*/  @P0 BRA `(.L_x_636) ;  /* 0x0000019000000947 */ /* 0x000fea0003800000 */
[----:B------:R-:W-:Y:S01]  /*d0b0*/  ISETP.NE.AND P0, PT, R2, 0x1, PT ;  /* 0x000000010200780c */ /* 0x000fe20003f05270 */
[----:B------:R-:W-:Y:S01]  /*d0c0*/  IMAD R4, R9, c[0x0][0x490], RZ ;  /* 0x0001240009047a24 */ /* 0x000fe200078e02ff */
[----:B------:R-:W-:Y:S01]  /*d0d0*/  MOV R0, R6 ;  /* 0x0000000600007202 */ /* 0x000fe20000000f00 */
[----:B------:R-:W-:-:S04]  /*d0e0*/  IMAD.WIDE.U32 R2, R231, c[0x0][0x490], RZ ;  /* 0x00012400e7027a25 */ /* 0x000fc800078e00ff */
[----:B------:R-:W-:Y:S02]  /*d0f0*/  IMAD R4, R231, c[0x0][0x494], R4 ;  /* 0x00012500e7047a24 */ /* 0x000fe400078e0204 */
[----:B------:R-:W-:-:S03]  /*d100*/  IMAD R8, R10, c[0x0][0x498], RZ ;  /* 0x000126000a087a24 */ /* 0x000fc600078e02ff */
[----:B------:R-:W-:Y:S01]  /*d110*/  IADD3 R3, R3, R4, RZ ;  /* 0x0000000403037210 */ /* 0x000fe20007ffe0ff */
[----:B------:R-:W-:-:S05]  /*d120*/  @P0 IMAD.HI.U32 R5, R6, c[0x0][0x4ec], RZ ;  /* 0x00013b0006050a27 */ /* 0x000fca00078e00ff */
[----:B------:R-:W-:Y:S01]  /*d130*/  @P0 SHF.R.U32.HI R0, RZ, c[0x0][0x4f0], R5 ;  /* 0x00013c00ff000a19 */ /* 0x000fe20000011605 */
[----:B------:R-:W-:-:S03]  /*d140*/  IMAD.WIDE.U32 R4, R230, c[0x0][0x498], R2 ;  /* 0x00012600e6047a25 */ /* 0x000fc600078e0002 */
[----:B------:R-:W-:Y:S01]  /*d150*/  IADD3 R7, -R0, RZ, RZ ;  /* 0x000000ff00077210 */ /* 0x000fe20007ffe1ff */
[----:B------:R-:W-:Y:S01]  /*d160*/  IMAD R3, R230, c[0x0][0x49c], R8 ;  /* 0x00012700e6037a24 */ /* 0x000fe200078e0208 */
[----:B------:R-:W-:-:S03]  /*d170*/  IADD3 R4, P0, R0, R4, RZ ;  /* 0x0000000400047210 */ /* 0x000fc60007f1e0ff */
[----:B------:R-:W-:Y:S01]  /*d180*/  IMAD R2, R7, c[0x0][0x4e8], R6 ;  /* 0x00013a0007027a24 */ /* 0x000fe200078e0206 */
[----:B------:R-:W-:-:S04]  /*d190*/  SHF.R.S32.HI R6, RZ, 0x1f, R0 ;  /* 0x0000001fff067819 */ /* 0x000fc80000011400 */
[----:B------:R-:W-:Y:S02]  /*d1a0*/  SHF.R.S32.HI R0, RZ, 0x1f, R2 ;  /* 0x0000001fff007819 */ /* 0x000fe40000011402 */
[----:B------:R-:W-:-:S03]  /*d1b0*/  IADD3.X R5, R6, R5, R3, P0, !PT ;  /* 0x0000000506057210 */ /* 0x000fc600007fe403 */
[----:B------:R-:W-:-:S04]  /*d1c0*/  IMAD R0, R0, c[0x0][0x488], RZ ;  /* 0x0001220000007a24 */ /* 0x000fc800078e02ff */
[C---:B------:R-:W-:Y:S02]  /*d1d0*/  IMAD R0, R2.reuse, c[0x0][0x48c], R0 ;  /* 0x0001230002007a24 */ /* 0x040fe400078e0200 */
[----:B------:R-:W-:-:S05]  /*d1e0*/  IMAD.WIDE.U32 R2, R2, c[0x0][0x488], R4 ;  /* 0x0001220002027a25 */ /* 0x000fca00078e0004 */
[----:B------:R-:W-:Y:S02]  /*d1f0*/  IADD3 R0, R3, R0, RZ ;  /* 0x0000000003007210 */ /* 0x000fe40007ffe0ff */
[----:B------:R-:W-:-:S04]  /*d200*/  LEA R4, P0, R2, c[0x0][0x450], 0x2 ;  /* 0x0001140002047a11 */ /* 0x000fc800078010ff */
[----:B------:R-:W-:Y:S02]  /*d210*/  LEA.HI.X R5, R2, c[0x0][0x454], R0, 0x2, P0 ;  /* 0x0001150002057a11 */ /* 0x000fe400000f1400 */
[----:B------:R-:W-:-:S05]  /*d220*/  MOV R0, 0xff800000 ;  /* 0xff80000000007802 */ /* 0x000fca0000000f00 */
[----:B------:R2:W-:Y:S02]  /*d230*/  STG.E [R4.64], R0 ;  /* 0x0000000004007986 */ /* 0x0005e4000c101906 */
.L_x_636:
[----:B------:R-:W-:Y:S05]  /*d240*/  BSYNC B0 ;  /* 0x0000000000007941 */ /* 0x000fea0003800000 */
.L_x_635:
[----:B--2---:R-:W-:Y:S01]  /*d250*/  MOV R0, c[0x0][0x4e8] ;  /* 0x00013a0000007a02 */ /* 0x004fe20000000f00 */
[----:B------:R-:W-:Y:S01]  /*d260*/  IMAD.WIDE.U32 R2, R231, c[0x0][0x3e8], RZ ;  /* 0x0000fa00e7027a25 */ /* 0x000fe200078e00ff */
[----:B------:R-:W-:Y:S02]  /*d270*/  IADD3 R4, R216, R228, RZ ;  /* 0x000000e4d8047210 */ /* 0x000fe40007ffe0ff */
[----:B------:R-:W-:Y:S01]  /*d280*/  ISETP.NE.AND P0, PT, R0, 0x1, PT ;  /* 0x000000010000780c */ /* 0x000fe20003f05270 */
[----:B------:R-:W-:Y:S02]  /*d290*/  IMAD R0, R9, c[0x0][0x3e8], RZ ;  /* 0x0000fa0009007a24 */ /* 0x000fe400078e02ff */
[----:B------:R-:W-:Y:S02]  /*d2a0*/  IMAD R6, R10, c[0x0][0x3f0], RZ ;  /* 0x0000fc000a067a24 */ /* 0x000fe400078e02ff */
[----:B------:R-:W-:Y:S01]  /*d2b0*/  IMAD R5, R231, c[0x0][0x3ec], R0 ;  /* 0x0000fb00e7057a24 */ /* 0x000fe200078e0200 */
[----:B------:R-:W-:Y:S01]  /*d2c0*/  MOV R0, R4 ;  /* 0x0000000400007202 */ /* 0x000fe20000000f00 */
[----:B------:R-:W-:-:S03]  /*d2d0*/  IMAD R8, R230, c[0x0][0x3f4], R6 ;  /* 0x0000fd00e6087a24 */ /* 0x000fc600078e0206 */
[----:B------:R-:W-:-:S03]  /*d2e0*/  IADD3 R3, R3, R5, RZ ;  /* 0x0000000503037210 */ /* 0x000fc60007ffe0ff */
[----:B------:R-:W-:-:S04]  /*d2f0*/  @P0 IMAD.HI.U32 R7, R4, c[0x0][0x4ec], RZ ;  /* 0x00013b0004070a27 */ /* 0x000fc800078e00ff */
[----:B------:R-:W-:Y:S01]  /*d300*/  IMAD.WIDE.U32 R2, R230, c[0x0][0x3f0], R2 ;  /* 0x0000fc00e6027a25 */ /* 0x000fe200078e0002 */
[----:B------:R-:W-:-:S04]  /*d310*/  @P0 SHF.R.U32.HI R0, RZ, c[0x0][0x4f0], R7 ;  /* 0x00013c00ff000a19 */ /* 0x000fc80000011607 */
[----:B------:R-:W-:Y:S02]  /*d320*/  SHF.R.S32.HI R6, RZ, 0x1f, R0 ;  /* 0x0000001fff067819 */ /* 0x000fe40000011400 */
[----:B------:R-:W-:Y:S02]  /*d330*/  IADD3 R5, -R0, RZ, RZ ;  /* 0x000000ff00057210 */ /* 0x000fe40007ffe1ff */
[----:B------:R-:W-:Y:S01]  /*d340*/  IADD3 R3, R3, R8, RZ ;  /* 0x0000000803037210 */ /* 0x000fe20007ffe0ff */
[----:B------:R-:W-:Y:S02]  /*d350*/  IMAD R6, R6, c[0x0][0x3e0], RZ ;  /* 0x0000f80006067a24 */ /* 0x000fe400078e02ff */
[----:B------:R-:W-:Y:S02]  /*d360*/  IMAD R4, R5, c[0x0][0x4e8], R4 ;  /* 0x00013a0005047a24 */ /* 0x000fe400078e0204 */
[C---:B------:R-:W-:Y:S02]  /*d370*/  IMAD R5, R0.reuse, c[0x0][0x3e4], R6 ;  /* 0x0000f90000057a24 */ /* 0x040fe400078e0206 */
[----:B------:R-:W-:Y:S01]  /*d380*/  IMAD.WIDE.U32 R2, R0, c[0x0][0x3e0], R2 ;  /* 0x0000f80000027a25 */ /* 0x000fe200078e0002 */
[----:B------:R-:W-:-:S04]  /*d390*/  SHF.R.S32.HI R0, RZ, 0x1f, R4 ;  /* 0x0000001fff007819 */ /* 0x000fc80000011404 */
[----:B------:R-:W-:Y:S01]  /*d3a0*/  IADD3 R3, R3, R5, RZ ;  /* 0x0000000503037210 */ /* 0x000fe20007ffe0ff */
[----:B------:R-:W-:-:S04]  /*d3b0*/  IMAD R0, R0, c[0x0][0x3d8], RZ ;  /* 0x0000f60000007a24 */ /* 0x000fc800078e02ff */
[----:B------:R-:W-:-:S04]  /*d3c0*/  IMAD.WIDE.U32 R2, R4, c[0x0][0x3d8], R2 ;  /* 0x0000f60004027a25 */ /* 0x000fc800078e0002 */
[----:B------:R-:W-:Y:S01]  /*d3d0*/  IMAD R4, R4, c[0x0][0x3dc], R0 ;  /* 0x0000f70004047a24 */ /* 0x000fe200078e0200 */
[----:B------:R-:W-:-:S04]  /*d3e0*/  LEA R11, P0, R2, c[0x0][0x380], 0x1 ;  /* 0x0000e000020b7a11 */ /* 0x000fc800078008ff */
[----:B------:R-:W-:-:S04]  /*d3f0*/  IADD3 R4, R3, R4, RZ ;  /* 0x0000000403047210 */ /* 0x000fc80007ffe0ff */
[----:B------:R-:W-:Y:S01]  /*d400*/  LEA.HI.X R9, R2, c[0x0][0x384], R4, 0x1, P0 ;  /* 0x0000e10002097a11 */ /* 0x000fe200000f0c04 */
[----:B------:R-:W-:Y:S05]  /*d410*/  BRA.DIV ~URZ, `(.L_x_637) ;  /* 0x000023d27f007947 */ /* 0x000fea000b800000 */
[----:B------:R2:W3:Y:S02]  /*d420*/  SHFL.IDX PT, R8, R9, RZ, 0x181f ;  /* 0x00181fff09087589 */ /* 0x0004e400000e0000 */
.L_x_675:
[----:B------:R-:W-:Y:S05]  /*d430*/  BRA.DIV ~URZ, `(.L_x_638) ;  /* 0x000024227f007947 */ /* 0x000fea000b800000 */
[----:B------:R4:W1:Y:S02]  /*d440*/  SHFL.IDX PT, R0, R11, RZ, 0x181f ;  /* 0x00181fff0b007589 */ /* 0x00086400000e0000 */
.L_x_676:
[----:B------:R-:W-:Y:S01]  /*d450*/  MOV R12, c[0x0][0x4e8] ;  /* 0x00013a00000c7a02 */ /* 0x000fe20000000f00 */
[----:B------:R-:W-:Y:S01]  /*d460*/  BSSY B0, `(.L_x_639) ;  /* 0x0000014000007945 */ /* 0x000fe20003800000 */
[----:B------:R-:W-:-:S03]  /*d470*/  IADD3 R10, R229, R228, RZ ;  /* 0x000000e4e50a7210 */ /* 0x000fc60007ffe0ff */
[----:B------:R-:W-:-:S05]  /*d480*/  IMAD R12, R12, c[0x0][0x388], RZ ;  /* 0x0000e2000c0c7a24 */ /* 0x000fca00078e02ff */
[----:B------:R-:W-:-:S13]  /*d490*/  ISETP.GE.AND P0, PT, R10, R12, PT ;  /* 0x0000000c0a00720c */ /* 0x000fda0003f06270 */
[----:B------:R-:W-:Y:S05]  /*d4a0*/  @P0 BRA `(.L_x_640) ;  /* 0x000000f000000947 */ /* 0x000fea0003800000 */
[----:B------:R-:W-:Y:S02]  /*d4b0*/  ISETP.GE.AND P2, PT, R206, c[0x0][0x3c8], PT ;  /* 0x0000f200ce007a0c */ /* 0x000fe40003f46270 */
[----:B------:R-:W-:Y:S02]  /*d4c0*/  ISETP.GE.AND P1, PT, R207, c[0x0][0x3c8], PT ;  /* 0x0000f200cf007a0c */ /* 0x000fe40003f26270 */
[----:B------:R-:W-:Y:S02]  /*d4d0*/  ISETP.GE.AND P0, PT, R208, c[0x0][0x3c8], PT ;  /* 0x0000f200d0007a0c */ /* 0x000fe40003f06270 */
[----:B------:R-:W-:Y:S02]  /*d4e0*/  SHF.R.S32.HI R15, RZ, 0x1f, R206 ;  /* 0x0000001fff0f7819 */ /* 0x000fe400000114ce */
[----:B------:R-:W-:Y:S02]  /*d4f0*/  SHF.R.S32.HI R14, RZ, 0x1f, R207 ;  /* 0x0000001fff0e7819 */ /* 0x000fe400000114cf */
[----:B------:R-:W-:-:S03]  /*d500*/  SHF.R.S32.HI R13, RZ, 0x1f, R208 ;  /* 0x0000001fff0d7819 */ /* 0x000fc600000114d0 */
[-C--:B-1----:R-:W-:Y:S02]  /*d510*/  @!P2 LEA R6, P5, R206, R0.reuse, 0x1 ;  /* 0x00000000ce06a211 */ /* 0x082fe400078a08ff */
[CC--:B------:R-:W-:Y:S02]  /*d520*/  @!P1 LEA R4, P4, R207.reuse, R0.reuse, 0x1 ;  /* 0x00000000cf049211 */ /* 0x0c0fe400078808ff */
[----:B------:R-:W-:Y:S02]  /*d530*/  @!P0 LEA R2, P3, R208, R0, 0x1 ;  /* 0x00000000d0028211 */ /* 0x000fe400078608ff */
[-C--:B---3--:R-:W-:Y:S02]  /*d540*/  @!P2 LEA.HI.X R7, R206, R8.reuse, R15, 0x1, P5 ;  /* 0x00000008ce07a211 */ /* 0x088fe400028f0c0f */
[-C--:B------:R-:W-:Y:S02]  /*d550*/  @!P1 LEA.HI.X R5, R207, R8.reuse, R14, 0x1, P4 ;  /* 0x00000008cf059211 */ /* 0x080fe400020f0c0e */
[----:B------:R-:W-:Y:S01]  /*d560*/  @!P0 LEA.HI.X R3, R208, R8, R13, 0x1, P3 ;  /* 0x00000008d0038211 */ /* 0x000fe200018f0c0d */
[----:B------:R1:W-:Y:S04]  /*d570*/  @!P2 ST.E.128 [R6.64], RZ ;  /* 0x000000ff0600a985 */ /* 0x0003e8000c101d06 */
[----:B------:R1:W-:Y:S04]  /*d580*/  @!P1 ST.E.128 [R4.64], RZ ;  /* 0x000000ff04009985 */ /* 0x0003e8000c101d06 */
[----:B------:R1:W-:Y:S02]  /*d590*/  @!P0 ST.E.128 [R2.64], RZ ;  /* 0x000000ff02008985 */ /* 0x0003e4000c101d06 */
.L_x_640:
[----:B------:R-:W-:Y:S05]  /*d5a0*/  BSYNC B0 ;  /* 0x0000000000007941 */ /* 0x000fea0003800000 */
.L_x_639:
[----:B------:R-:W-:Y:S05]  /*d5b0*/  BRA.DIV ~URZ, `(.L_x_641) ;  /* 0x000023127f007947 */ /* 0x000fea000b800000 */
[----:B---3--:R3:W2:Y:S04]  /*d5c0*/  SHFL.IDX PT, R8, R9, 0x1, 0x181f ;  /* 0x00381f0009087f89 */ /* 0x0086a800000e0000 */
[----:B-1----:R3:W1:Y:S02]  /*d5d0*/  SHFL.IDX PT, R0, R11, 0x1, 0x181f ;  /* 0x00381f000b007f89 */ /* 0x00266400000e0000 */
.L_x_677:
[----:B------:R-:W-:Y:S01]  /*d5e0*/  IADD3 R2, R10, 0x20, RZ ;  /* 0x000000200a027810 */ /* 0x000fe20007ffe0ff */
[----:B------:R-:W-:Y:S03]  /*d5f0*/  BSSY B0, `(.L_x_642) ;  /* 0x0000012000007945 */ /* 0x000fe60003800000 */
        /* <DEDUP_REMOVED lines=11> */
[-C--:B--2---:R-:W-:Y:S02]  /*d6b0*/  @!P2 LEA.HI.X R7, R206, R8.reuse, R15, 0x1, P5 ;  /* 0x00000008ce07a211 */ /* 0x084fe400028f0c0f */
[-C--:B------:R-:W-:Y:S02]  /*d6c0*/  @!P1 LEA.HI.X R5, R207, R8.reuse, R14, 0x1, P4 ;  /* 0x00000008cf059211 */ /* 0x080fe400020f0c0e */
[----:B------:R-:W-:Y:S01]  /*d6d0*/  @!P0 LEA.HI.X R3, R208, R8, R13, 0x1, P3 ;  /* 0x00000008d0038211 */ /* 0x000fe200018f0c0d */
[----:B------:R1:W-:Y:S04]  /*d6e0*/  @!P2 ST.E.128 [R6.64], RZ ;  /* 0x000000ff0600a985 */ /* 0x0003e8000c101d06 */
[----:B------:R1:W-:Y:S04]  /*d6f0*/  @!P1 ST.E.128 [R4.64], RZ ;  /* 0x000000ff04009985 */ /* 0x0003e8000c101d06 */
[----:B------:R1:W-:Y:S02]  /*d700*/  @!P0 ST.E.128 [R2.64], RZ ;  /* 0x000000ff02008985 */ /* 0x0003e4000c101d06 */
.L_x_643:
[----:B------:R-:W-:Y:S05]  /*d710*/  BSYNC B0 ;  /* 0x0000000000007941 */ /* 0x000fea0003800000 */
.L_x_642:
[----:B------:R-:W-:Y:S05]  /*d720*/  BRA.DIV ~URZ, `(.L_x_644) ;  /* 0x000022727f007947 */ /* 0x000fea000b800000 */
[----:B--2---:R2:W3:Y:S02]  /*d730*/  SHFL.IDX PT, R8, R9, 0x2, 0x181f ;  /* 0x00581f0009087f89 */ /* 0x0044e400000e0000 */
.L_x_678:
[----:B------:R-:W-:Y:S05]  /*d740*/  BRA.DIV ~URZ, `(.L_x_645) ;  /* 0x000022c27f007947 */ /* 0x000fea000b800000 */
[----:B-1----:R1:W2:Y:S02]  /*d750*/  SHFL.IDX PT, R0, R11, 0x2, 0x181f ;  /* 0x00581f000b007f89 */ /* 0x0022a400000e0000 */
.L_x_679:
        /* <DEDUP_REMOVED lines=10> */
[-C--:B--2---:R-:W-:Y:S02]  /*d800*/  @!P2 LEA R6, P5, R206, R0.reuse, 0x1 ;  /* 0x00000000ce06a211 */ /* 0x084fe400078a08ff */
        /* <DEDUP_REMOVED lines=8> */
.L_x_647:
[----:B------:R-:W-:Y:S05]  /*d890*/  BSYNC B0 ;  /* 0x0000000000007941 */ /* 0x000fea0003800000 */
.L_x_646:
[----:B------:R-:W-:Y:S05]  /*d8a0*/  BRA.DIV ~URZ, `(.L_x_648) ;  /* 0x000021d27f007947 */ /* 0x000fea000b800000 */
[----:B---3--:R3:W1:Y:S04]  /*d8b0*/  SHFL.IDX PT, R8, R9, 0x3, 0x181f ;  /* 0x00781f0009087f89 */ /* 0x00866800000e0000 */
[----:B--2---:R3:W2:Y:S02]  /*d8c0*/  SHFL.IDX PT, R0, R11, 0x3, 0x181f ;  /* 0x00781f000b007f89 */ /* 0x0046a400000e0000 */
.L_x_680:
[----:B------:R-:W-:-:S04]  /*d8d0*/  IADD3 R2, R10, 0x60, RZ ;  /* 0x000000600a027810 */ /* 0x000fc80007ffe0ff */
[----:B------:R-:W-:-:S13]  /*d8e0*/  ISETP.GE.AND P0, PT, R2, R12, PT ;  /* 0x0000000c0200720c */ /* 0x000fda0003f06270 */
[----:B------:R-:W-:Y:S05]  /*d8f0*/  @P0 BRA `(.L_x_634) ;  /* 0x000000f000000947 */ /* 0x000fea0003800000 */
[----:B------:R-:W-:Y:S02]  /*d900*/  ISETP.GE.AND P2, PT, R206, c[0x0][0x3c8], PT ;  /* 0x0000f200ce007a0c */ /* 0x000fe40003f46270 */
[----:B------:R-:W-:Y:S02]  /*d910*/  ISETP.GE.AND P1, PT, R207, c[0x0][0x3c8], PT ;  /* 0x0000f200cf007a0c */ /* 0x000fe40003f26270 */
[----:B------:R-:W-:Y:S02]  /*d920*/  ISETP.GE.AND P0, PT, R208, c[0x0][0x3c8], PT ;  /* 0x0000f200d0007a0c */ /* 0x000fe40003f06270 */
[----:B------:R-:W-:Y:S02]  /*d930*/  SHF.R.S32.HI R13, RZ, 0x1f, R206 ;  /* 0x0000001fff0d7819 */ /* 0x000fe400000114ce */
[----:B-1-34-:R-:W-:Y:S02]  /*d940*/  SHF.R.S32.HI R11, RZ, 0x1f, R207 ;  /* 0x0000001fff0b7819 */ /* 0x01afe400000114cf */
[----:B------:R-:W-:-:S03]  /*d950*/  SHF.R.S32.HI R9, RZ, 0x1f, R208 ;  /* 0x0000001fff097819 */ /* 0x000fc600000114d0 */
[-C--:B--2---:R-:W-:Y:S02]  /*d960*/  @!P2 LEA R6, P5, R206, R0.reuse, 0x1 ;  /* 0x00000000ce06a211 */ /* 0x084fe400078a08ff */
[CC--:B------:R-:W-:Y:S02]  /*d970*/  @!P1 LEA R4, P4, R207.reuse, R0.reuse, 0x1 ;  /* 0x00000000cf049211 */ /* 0x0c0fe400078808ff */
[----:B------:R-:W-:Y:S02]  /*d980*/  @!P0 LEA R2, P3, R208, R0, 0x1 ;  /* 0x00000000d0028211 */ /* 0x000fe400078608ff */
[-C--:B------:R-:W-:Y:S02]  /*d990*/  @!P2 LEA.HI.X R7, R206, R8.reuse, R13, 0x1, P5 ;  /* 0x00000008ce07a211 */ /* 0x080fe400028f0c0d */
[-C--:B------:R-:W-:Y:S02]  /*d9a0*/  @!P1 LEA.HI.X R5, R207, R8.reuse, R11, 0x1, P4 ;  /* 0x00000008cf059211 */ /* 0x080fe400020f0c0b */
[----:B------:R-:W-:Y:S01]  /*d9b0*/  @!P0 LEA.HI.X R3, R208, R8, R9, 0x1, P3 ;  /* 0x00000008d0038211 */ /* 0x000fe200018f0c09 */
[----:B------:R1:W-:Y:S04]  /*d9c0*/  @!P2 ST.E.128 [R6.64], RZ ;  /* 0x000000ff0600a985 */ /* 0x0003e8000c101d06 */
[----:B------:R1:W-:Y:S04]  /*d9d0*/  @!P1 ST.E.128 [R4.64], RZ ;  /* 0x000000ff04009985 */ /* 0x0003e8000c101d06 */
[----:B------:R1:W-:Y:S02]  /*d9e0*/  @!P0 ST.E.128 [R2.64], RZ ;  /* 0x000000ff02008985 */ /* 0x0003e4000c101d06 */
.L_x_634:
[----:B------:R-:W-:Y:S05]  /*d9f0*/  BSYNC B1 ;  /* 0x0000000000017941 */ /* 0x000fea0003800000 */
.L_x_625:
[----:B--2---:R-:W2:Y:S02]  /*da00*/  LDL R0, [R1+0x24] ;  /* 0x0000240001007983 */ /* 0x004ea40000100800 */
[----:B--2---:R-:W-:-:S13]  /*da10*/  ISETP.NE.AND P0, PT, R0, RZ, PT ;  /* 0x000000ff0000720c */ /* 0x004fda0003f05270 */
[----:B------:R-:W-:Y:S01]  /*da20*/  @P0 WARPSYNC 0xffffffff ;  /* 0xffffffff00000948 */ /* 0x000fe20003800000 */
[----:B------:R-:W-:Y:S06]  /*da30*/  @P0 BAR.SYNC.DEFER_BLOCKING 0x5, 0x100 ;  /* 0x0144000000000b1d */ /* 0x000fec0000010000 */
[----:B------:R-:W2:Y:S04]  /*da40*/  @P0 LDS R0, [0x18100] ;  /* 0x01810000ff000984 */ /* 0x000ea80000000800 */
[----:B--2---:R2:W-:Y:S04]  /*da50*/  @P0 STL [R1], R0 ;  /* 0x0000000001000387 */ /* 0x0045e80000100800 */
[----:B------:R-:W-:Y:S06]  /*da60*/  @P0 BAR.ARV 0x4, 0x100 ;  /* 0x0104000000000b1d */ /* 0x000fec0000002000 */
[----:B------:R-:W-:Y:S05]  /*da70*/  @P0 BRA `(.L_x_649) ;  /* 0x0000007000000947 */ /* 0x000fea0003800000 */
[----:B------:R-:W-:Y:S05]  /*da80*/  BRA.DIV ~URZ, `(.L_x_650) ;  /* 0x000020c27f007947 */ /* 0x000fea000b800000 */
[----:B--2---:R2:W4:Y:S02]  /*da90*/  SHFL.IDX PT, R0, R65, RZ, 0x1f ;  /* 0x00001fff41007589 */ /* 0x00452400000e0000 */
.L_x_681:
[----:B------:R-:W-:Y:S01]  /*daa0*/  WARPSYNC 0xffffffff ;  /* 0xffffffff00007948 */ /* 0x000fe20003800000 */
[----:B------:R-:W-:Y:S06]  /*dab0*/  BAR.SYNC.DEFER_BLOCKING 0x4, 0x100 ;  /* 0x0104000000007b1d */ /* 0x000fec0000010000 */
[----:B----4-:R4:W-:Y:S04]  /*dac0*/  STL [R1], R0 ;  /* 0x0000000001007387 */ /* 0x0109e80000100800 */
[----:B------:R4:W-:Y:S04]  /*dad0*/  @!P6 STS [0x18100], R65 ;  /* 0x01810041ff00e388 */ /* 0x0009e80000000800 */
[----:B------:R-:W-:Y:S06]  /*dae0*/  BAR.ARV 0x5, 0x100 ;  /* 0x0144000000007b1d */ /* 0x000fec0000002000 */
.L_x_649:
[----:B--2-4-:R-:W2:Y:S02]  /*daf0*/  LDL R0, [R1] ;  /* 0x0000000001007983 */ /* 0x014ea40000100800 */
[----:B--2---:R-:W-:-:S13]  /*db00*/  ISETP.GE.AND P0, PT, R0, c[0x0][0x538], PT ;  /* 0x00014e0000007a0c */ /* 0x004fda0003f06270 */
[----:B-1-3--:R-:W-:Y:S01]  /*db10*/  @P0 CALL.REL.NOINC `(.L_x_651) ;  /* 0x0000001000000944 */ /* 0x00afe20003c00000 */
[----:B------:R-:W-:Y:S05]  /*db20*/  BRA `(.L_x_652) ;  /* 0xffff2d3000007947 */ /* 0x000fea000383ffff */
.L_x_651:
[----:B------:R-:W-:Y:S05]  /*db30*/  EXIT ;  /* 0x000000000000794d */ /* 0x000fea0003800000 */
.L_x_583:
[----:B------:R-:W-:Y:S01]  /*db40*/  IMAD.MOV.U32 R7, RZ, RZ, R9 ;  /* 0x000000ffff077224 */ /* 0x000fe200078e0009 */
[----:B------:R-:W-:Y:S01]  /*db50*/  MOV R171, RZ ;  /* 0x000000ff00ab7202 */ /* 0x000fe20000000f00 */
[----:B------:R-:W-:Y:S01]  /*db60*/  IMAD.MOV.U32 R3, RZ, RZ, 0x181f ;  /* 0x0000181fff037424 */ /* 0x000fe200078e00ff */
[----:B------:R-:W-:Y:S02]  /*db70*/  MOV R2, 0xdb90 ;  /* 0x0000db9000027802 */ /* 0x000fe40000000f00 */
[----:B-----5:R-:W-:Y:S05]  /*db80*/  CALL.REL.NOINC `($__internal_3_$__cuda_sm70_shflsync_idx_p) ;  /* 0x0000209000007944 */ /* 0x020fea0003c00000 */
[----:B------:R-:W-:Y:S01]  /*db90*/  MOV R8, R171 ;  /* 0x000000ab00087202 */ /* 0x000fe20000000f00 */
[----:B------:R-:W-:Y:S05]  /*dba0*/  BRA `(.L_x_653) ;  /* 0xffff374000007947 */ /* 0x000fea000383ffff */
.L_x_584:
[----:B------:R-:W-:Y:S01]  /*dbb0*/  IMAD.MOV.U32 R7, RZ, RZ, R11 ;  /* 0x000000ffff077224 */ /* 0x000fe200078e000b */
[----:B------:R-:W-:Y:S01]  /*dbc0*/  MOV R171, RZ ;  /* 0x000000ff00ab7202 */ /* 0x000fe20000000f00 */
[----:B------:R-:W-:Y:S01]  /*dbd0*/  IMAD.MOV.U32 R3, RZ, RZ, 0x181f ;  /* 0x0000181fff037424 */ /* 0x000fe200078e00ff */
[----:B------:R-:W-:Y:S02]  /*dbe0*/  MOV R2, 0xdc00 ;  /* 0x0000dc0000027802 */ /* 0x000fe40000000f00 */
[----:B-12--5:R-:W-:Y:S05]  /*dbf0*/  CALL.REL.NOINC `($__internal_3_$__cuda_sm70_shflsync_idx_p) ;  /* 0x0000202000007944 */ /* 0x026fea0003c00000 */
[----:B------:R-:W-:Y:S01]  /*dc00*/  MOV R0, R171 ;  /* 0x000000ab00007202 */ /* 0x000fe20000000f00 */
[----:B------:R-:W-:Y:S05]  /*dc10*/  BRA `(.L_x_654) ;  /* 0xffff36f000007947 */ /* 0x000fea000383ffff */
.L_x_587:
[----:B--2---:R-:W-:Y:S01]  /*dc20*/  IMAD.MOV.U32 R7, RZ, RZ, R9 ;  /* 0x000000ffff077224 */ /* 0x004fe200078e0009 */
[----:B------:R-:W-:Y:S01]  /*dc30*/  MOV R171, 0x1 ;  /* 0x0000000100ab7802 */ /* 0x000fe20000000f00 */
[----:B------:R-:W-:Y:S01]  /*dc40*/  IMAD.MOV.U32 R3, RZ, RZ, 0x181f ;  /* 0x0000181fff037424 */ /* 0x000fe200078e00ff */
[----:B------:R-:W-:-:S02]  /*dc50*/  MOV R2, 0xdc70 ;  /* 0x0000dc7000027802 */ /* 0x000fc40000000f00 */
[----:B-1-345:R-:W-:Y:S05]  /*dc60*/  CALL.REL.NOINC `($__internal_3_$__cuda_sm70_shflsync_idx_p) ;  /* 0x00001fb000007944 */ /* 0x03afea0003c00000 */
[----:B------:R-:W-:Y:S01]  /*dc70*/  IMAD.MOV.U32 R8, RZ, RZ, R171 ;  /* 0x000000ffff087224 */ /* 0x000fe200078e00ab */
[----:B------:R-:W-:Y:S01]  /*dc80*/  MOV R171, 0x1 ;  /* 0x0000000100ab7802 */ /* 0x000fe20000000f00 */
[----:B------:R-:W-:Y:S01]  /*dc90*/  IMAD.MOV.U32 R7, RZ, RZ, R11 ;  /* 0x000000ffff077224 */ /* 0x000fe200078e000b */
[----:B------:R-:W-:-:S02]  /*dca0*/  MOV R3, 0x181f ;  /* 0x0000181f00037802 */ /* 0x000fc40000000f00 */
[----:B------:R-:W-:Y:S02]  /*dcb0*/  MOV R2, 0xdcd0 ;  /* 0x0000dcd000027802 */ /* 0x000fe40000000f00 */
[----:B------:R-:W-:Y:S05]  /*dcc0*/  CALL.REL.NOINC `($__internal_3_$__cuda_sm70_shflsync_idx_p) ;  /* 0x00001f5000007944 */ /* 0x000fea0003c00000 */
[----:B------:R-:W-:Y:S01]  /*dcd0*/  MOV R0, R171 ;  /* 0x000000ab00007202 */ /* 0x000fe20000000f00 */
[----:B------:R-:W-:Y:S05]  /*dce0*/  BRA `(.L_x_655) ;  /* 0xffff37b000007947 */ /* 0x000fea000383ffff */
.L_x_590:
[----:B-1----:R-:W-:Y:S01]  /*dcf0*/  IMAD.MOV.U32 R7, RZ, RZ, R9 ;  /* 0x000000ffff077224 */ /* 0x002fe200078e0009 */
[----:B------:R-:W-:Y:S01]  /*dd00*/  MOV R171, 0x2 ;  /* 0x0000000200ab7802 */ /* 0x000fe20000000f00 */
[----:B------:R-:W-:Y:S01]  /*dd10*/  IMAD.MOV.U32 R3, RZ, RZ, 0x181f ;  /* 0x0000181fff037424 */ /* 0x000fe200078e00ff */
[----:B------:R-:W-:Y:S02]  /*dd20*/  MOV R2, 0xdd40 ;  /* 0x0000dd4000027802 */ /* 0x000fe40000000f00 */
[----:B--2345:R-:W-:Y:S05]  /*dd30*/  CALL.REL.NOINC `($__internal_3_$__cuda_sm70_shflsync_idx_p) ;  /* 0x00001ee000007944 */ /* 0x03cfea0003c00000 */
[----:B------:R-:W-:Y:S01]  /*dd40*/  MOV R8, R171 ;  /* 0x000000ab00087202 */ /* 0x000fe20000000f00 */
[----:B------:R-:W-:Y:S05]  /*dd50*/  BRA `(.L_x_656) ;  /* 0xffff38a000007947 */ /* 0x000fea000383ffff */
.L_x_591:
[----:B------:R-:W-:Y:S01]  /*dd60*/  IMAD.MOV.U32 R7, RZ, RZ, R11 ;  /* 0x000000ffff077224 */ /* 0x000fe200078e000b */
[----:B------:R-:W-:Y:S01]  /*dd70*/  MOV R171, 0x2 ;  /* 0x0000000200ab7802 */ /* 0x000fe20000000f00 */
[----:B------:R-:W-:Y:S01]  /*dd80*/  IMAD.MOV.U32 R3, RZ, RZ, 0x181f ;  /* 0x0000181fff037424 */ /* 0x000fe200078e00ff */
[----:B------:R-:W-:Y:S02]  /*dd90*/  MOV R2, 0xddb0 ;  /* 0x0000ddb000027802 */ /* 0x000fe40000000f00 */
[----:B-12345:R-:W-:Y:S05]  /*dda0*/  CALL.REL.NOINC `($__internal_3_$__cuda_sm70_shflsync_idx_p) ;  /* 0x00001e7000007944 */ /* 0x03efea0003c00000 */
[----:B------:R-:W-:Y:S01]  /*ddb0*/  MOV R0, R171 ;  /* 0x000000ab00007202 */ /* 0x000fe20000000f00 */
[----:B------:R-:W-:Y:S05]  /*ddc0*/  BRA `(.L_x_657) ;  /* 0xffff385000007947 */ /* 0x000fea000383ffff */
.L_x_594:
[----:B-1----:R-:W-:Y:S01]  /*ddd0*/  IMAD.MOV.U32 R7, RZ, RZ, R9 ;  /* 0x000000ffff077224 */ /* 0x002fe200078e0009 */
[----:B------:R-:W-:Y:S01]  /*dde0*/  MOV R171, 0x3 ;  /* 0x0000000300ab7802 */ /* 0x000fe20000000f00 */
[----:B------:R-:W-:Y:S01]  /*ddf0*/  IMAD.MOV.U32 R3, RZ, RZ, 0x181f ;  /* 0x0000181fff037424 */ /* 0x000fe200078e00ff */
[----:B------:R-:W-:-:S02]  /*de00*/  MOV R2, 0xde20 ;  /* 0x0000de2000027802 */ /* 0x000fc40000000f00 */
[----:B--2345:R-:W-:Y:S05]  /*de10*/  CALL.REL.NOINC `($__internal_3_$__cuda_sm70_shflsync_idx_p) ;  /* 0x00001e0000007944 */ /* 0x03cfea0003c00000 */
        /* <DEDUP_REMOVED lines=8> */
.L_x_597:
[----:B------:R-:W-:Y:S01]  /*dea0*/  IMAD.MOV.U32 R7, RZ, RZ, R5 ;  /* 0x000000ffff077224 */ /* 0x000fe200078e0005 */
[----:B------:R-:W-:Y:S01]  /*deb0*/  MOV R171, RZ ;  /* 0x000000ff00ab7202 */ /* 0x000fe20000000f00 */
[----:B------:R-:W-:Y:S01]  /*dec0*/  IMAD.MOV.U32 R3, RZ, RZ, 0x181f ;  /* 0x0000181fff037424 */ /* 0x000fe200078e00ff */
[----:B------:R-:W-:Y:S02]  /*ded0*/  MOV R2, 0xdef0 ;  /* 0x0000def000027802 */ /* 0x000fe40000000f00 */
[----:B------:R-:W-:Y:S05]  /*dee0*/  CALL.REL.NOINC `($__internal_3_$__cuda_sm70_shflsync_idx_p) ;  /* 0x00001d3000007944 */ /* 0x000fea0003c00000 */
[----:B------:R-:W-:Y:S01]  /*def0*/  MOV R4, R171 ;  /* 0x000000ab00047202 */ /* 0x000fe20000000f00 */
[----:B------:R-:W-:Y:S05]  /*df00*/  BRA `(.L_x_659) ;  /* 0xffff52a000007947 */ /* 0x000fea000383ffff */
.L_x_598:
[----:B------:R-:W-:Y:S01]  /*df10*/  IMAD.MOV.U32 R7, RZ, RZ, R12 ;  /* 0x000000ffff077224 */ /* 0x000fe200078e000c */
[----:B------:R-:W-:Y:S01]  /*df20*/  MOV R171, RZ ;  /* 0x000000ff00ab7202 */ /* 0x000fe20000000f00 */
[----:B------:R-:W-:Y:S01]  /*df30*/  IMAD.MOV.U32 R3, RZ, RZ, 0x181f ;  /* 0x0000181fff037424 */ /* 0x000fe200078e00ff */
[----:B------:R-:W-:Y:S02]  /*df40*/  MOV R2, 0xdf60 ;  /* 0x0000df6000027802 */ /* 0x000fe40000000f00 */
[----:B-12---:R-:W-:Y:S05]  /*df50*/  CALL.REL.NOINC `($__internal_3_$__cuda_sm70_shflsync_idx_p) ;  /* 0x00001cc000007944 */ /* 0x006fea0003c00000 */
[C---:B------:R-:W-:Y:S02]  /*df60*/  IADD3 R8, P0, R171.reuse, R105, RZ ;  /* 0x00000069ab087210 */ /* 0x040fe40007f1e0ff */
[----:B------:R-:W-:-:S02]  /*df70*/  IADD3 R6, P6, R171, R106, RZ ;  /* 0x0000006aab067210 */ /* 0x000fc40007fde0ff */
[----:B------:R-:W-:Y:S01]  /*df80*/  ISETP.GE.AND P5, PT, R206, c[0x0][0x1d4], PT ;  /* 0x00007500ce007a0c */ /* 0x000fe20003fa6270 */
[C---:B------:R-:W-:Y:S01]  /*df90*/  IMAD.X R9, R4.reuse, 0x1, R100, P0 ;  /* 0x0000000104097824 */ /* 0x040fe200000e0664 */
[----:B------:R-:W-:Y:S01]  /*dfa0*/  ISETP.GE.AND P2, PT, R207, c[0x0][0x1d4], PT ;  /* 0x00007500cf007a0c */ /* 0x000fe20003f46270 */
[----:B------:R-:W-:Y:S01]  /*dfb0*/  IMAD.X R7, R4, 0x1, R101, P6 ;  /* 0x0000000104077824 */ /* 0x000fe200030e0665 */
[----:B------:R-:W-:Y:S02]  /*dfc0*/  ISETP.GE.AND P0, PT, R208, c[0x0][0x1d4], PT ;  /* 0x00007500d0007a0c */ /* 0x000fe40003f06270 */
[----:B------:R-:W-:Y:S01]  /*dfd0*/  IADD3 R2, P6, R171, R107, RZ ;  /* 0x0000006bab027210 */ /* 0x000fe20007fde0ff */
[----:B------:R-:W-:Y:S01]  /*dfe0*/  IMAD.MOV.U32 R171, RZ, RZ, 0x1 ;  /* 0x00000001ffab7424 */ /* 0x000fe200078e00ff */
[----:B------:R-:W-:Y:S02]  /*dff0*/  SEL R11, RZ, 0x10, P5 ;  /* 0x00000010ff0b7807 */ /* 0x000fe40002800000 */
[----:B------:R-:W-:Y:S01]  /*e000*/  SEL R10, RZ, 0x10, P2 ;  /* 0x00000010ff0a7807 */ /* 0x000fe20001000000 */
[----:B------:R-:W-:-:S02]  /*e010*/  IMAD.X R3, R4, 0x1, R102, P6 ;  /* 0x0000000104037824 */ /* 0x000fc400030e0666 */
[----:B------:R-:W-:Y:S01]  /*e020*/  @!PT LDS RZ, [RZ] ;  /* 0x00000000fffff984 */ /* 0x000fe20000000800 */
[----:B------:R-:W-:Y:S01]  /*e030*/  @!PT LDS RZ, [RZ] ;  /* 0x00000000fffff984 */ /* 0x000fe20000000800 */
[----:B------:R-:W-:Y:S01]  /*e040*/  @!PT LDS RZ, [RZ] ;  /* 0x00000000fffff984 */ /* 0x000fe20000000800 */
[----:B------:R1:W-:Y:S04]  /*e050*/  LDGSTS.E.BYPASS.LTC128B.128 [R203+0x6100], [R8.64], !P5 ;  /* 0x0610000008cb7fae */ /* 0x0003e8000e901d46 */
[----:B------:R2:W-:Y:S04]  /*e060*/  LDGSTS.E.BYPASS.LTC128B.128 [R203+0x8100], [R6.64], !P2 ;  /* 0x0810000006cb7fae */ /* 0x0005e8000d101d46 */
[----:B------:R3:W-:Y:S01]  /*e070*/  LDGSTS.E.BYPASS.LTC128B.128 [R203+0xa100], [R2.64], !P0 ;  /* 0x0a10000002cb7fae */ /* 0x0007e2000c101d46 */
[----:B--2---:R-:W-:Y:S01]  /*e080*/  IMAD.MOV.U32 R7, RZ, RZ, R5 ;  /* 0x000000ffff077224 */ /* 0x004fe200078e0005 */
[----:B------:R-:W-:Y:S01]  /*e090*/  SEL R5, RZ, 0x10, P0 ;  /* 0x00000010ff057807 */ /* 0x000fe20000000000 */
[----:B---3--:R-:W-:Y:S01]  /*e0a0*/  IMAD.MOV.U32 R3, RZ, RZ, 0x181f ;  /* 0x0000181fff037424 */ /* 0x008fe200078e00ff */
[----:B------:R-:W-:-:S02]  /*e0b0*/  MOV R2, 0xe0d0 ;  /* 0x0000e0d000027802 */ /* 0x000fc40000000f00 */
[----:B-1----:R-:W-:Y:S05]  /*e0c0*/  CALL.REL.NOINC `($__internal_3_$__cuda_sm70_shflsync_idx_p) ;  /* 0x00001b5000007944 */ /* 0x002fea0003c00000 */
        /* <DEDUP_REMOVED lines=8> */
.L_x_599:
[----:B------:R-:W-:Y:S01]  /*e150*/  IMAD.MOV.U32 R7, RZ, RZ, R4 ;  /* 0x000000ffff077224 */ /* 0x000fe200078e0004 */
[----:B------:R-:W-:Y:S01]  /*e160*/  MOV R171, RZ ;  /* 0x000000ff00ab7202 */ /* 0x000fe20000000f00 */
[----:B------:R-:W-:Y:S01]  /*e170*/  IMAD.MOV.U32 R3, RZ, RZ, 0x1c1f ;  /* 0x00001c1fff037424 */ /* 0x000fe200078e00ff */
[----:B------:R-:W-:Y:S02]  /*e180*/  MOV R2, 0xe1a0 ;  /* 0x0000e1a000027802 */ /* 0x000fe40000000f00 */
[----:B------:R-:W-:Y:S05]  /*e190*/  CALL.REL.NOINC `($__internal_3_$__cuda_sm70_shflsync_idx_p) ;  /* 0x00001a8000007944 */ /* 0x000fea0003c00000 */
[----:B------:R-:W-:Y:S01]  /*e1a0*/  MOV R0, R171 ;  /* 0x000000ab00007202 */ /* 0x000fe20000000f00 */
[----:B------:R-:W-:Y:S05]  /*e1b0*/  BRA `(.L_x_661) ;  /* 0xffff536000007947 */ /* 0x000fea000383ffff */
.L_x_600:
[----:B------:R-:W-:Y:S01]  /*e1c0*/  IMAD.MOV.U32 R7, RZ, RZ, R4 ;  /* 0x000000ffff077224 */ /* 0x000fe200078e0004 */
[----:B------:R-:W-:Y:S01]  /*e1d0*/  MOV R171, 0x1 ;  /* 0x0000000100ab7802 */ /* 0x000fe20000000f00 */
[----:B------:R-:W-:Y:S01]  /*e1e0*/  IMAD.MOV.U32 R3, RZ, RZ, 0x1c1f ;  /* 0x00001c1fff037424 */ /* 0x000fe200078e00ff */
[----:B------:R-:W-:Y:S02]  /*e1f0*/  MOV R2, 0xe210 ;  /* 0x0000e21000027802 */ /* 0x000fe40000000f00 */
[----:B-1----:R-:W-:Y:S05]  /*e200*/  CALL.REL.NOINC `($__internal_3_$__cuda_sm70_shflsync_idx_p) ;  /* 0x00001a1000007944 */ /* 0x002fea0003c00000 */
[----:B------:R-:W-:Y:S01]  /*e210*/  IMAD.IADD R0, R5, 0x1, R171 ;  /* 0x0000000105007824 */ /* 0x000fe200078e02ab */
[----:B------:R-:W-:-:S04]  /*e220*/  FMNMX.FTZ R2, R9, R10, !PT ;  /* 0x0000000a09027209 */ /* 0x000fc80007810000 */
[----:B------:R-:W-:Y:S02]  /*e230*/  IMNMX R0, R6, R0, PT ;  /* 0x0000000006007217 */ /* 0x000fe40003800200 */
[----:B------:R-:W-:Y:S02]  /*e240*/  FMNMX.FTZ R2, R11, R2, !PT ;  /* 0x000000020b027209 */ /* 0x000fe40007810000 */
[C---:B------:R-:W-:Y:S02]  /*e250*/  ISETP.GT.AND P5, PT, R0.reuse, RZ, PT ;  /* 0x000000ff0000720c */ /* 0x040fe40003fa4270 */
[C---:B------:R-:W-:Y:S02]  /*e260*/  ISETP.GT.AND P2, PT, R0.reuse, 0x1, PT ;  /* 0x000000010000780c */ /* 0x040fe40003f44270 */
[----:B------:R-:W-:Y:S02]  /*e270*/  ISETP.GT.AND P0, PT, R0, 0x8, PT ;  /* 0x000000080000780c */ /* 0x000fe40003f04270 */
[----:B------:R-:W-:-:S02]  /*e280*/  FSEL R6, R76, -INF , P5 ;  /* 0xff8000004c067808 */ /* 0x000fc40002800000 */
[----:B------:R-:W-:Y:S02]  /*e290*/  FSEL R7, R72, -INF , P2 ;  /* 0xff80000048077808 */ /* 0x000fe40001000000 */
[----:B------:R-:W-:Y:S02]  /*e2a0*/  ISETP.GT.AND P2, PT, R0, 0x9, PT ;  /* 0x000000090000780c */ /* 0x000fe40003f44270 */
[----:B------:R-:W-:Y:S02]  /*e2b0*/  FSEL R12, R70, -INF , P0 ;  /* 0xff800000460c7808 */ /* 0x000fe40000000000 */
[----:B------:R-:W-:Y:S02]  /*e2c0*/  FMNMX.FTZ R3, R6, R7, !PT ;  /* 0x0000000706037209 */ /* 0x000fe40007810000 */
[----:B------:R-:W-:Y:S02]  /*e2d0*/  FMNMX.FTZ R5, R13, R2, !PT ;  /* 0x000000020d057209 */ /* 0x000fe40007810000 */
[----:B------:R-:W-:-:S02]  /*e2e0*/  ISETP.GT.AND P0, PT, R0, 0x10, PT ;  /* 0x000000100000780c */ /* 0x000fc40003f04270 */
[----:B------:R-:W-:Y:S02]  /*e2f0*/  FSEL R14, R56, -INF , P2 ;  /* 0xff800000380e7808 */ /* 0x000fe40001000000 */
[----:B------:R-:W-:Y:S02]  /*e300*/  FMNMX.FTZ R2, R12, R3, !PT ;  /* 0x000000030c027209 */ /* 0x000fe40007810000 */
[----:B------:R-:W-:Y:S02]  /*e310*/  FMNMX.FTZ R100, R46, R5, !PT ;  /* 0x000000052e647209 */ /* 0x000fe40007810000 */
[----:B------:R-:W-:Y:S02]  /*e320*/  ISETP.GT.AND P2, PT, R0, 0x11, PT ;  /* 0x000000110000780c */ /* 0x000fe40003f44270 */
[----:B------:R-:W-:Y:S02]  /*e330*/  FSEL R45, R53, -INF , P0 ;  /* 0xff800000352d7808 */ /* 0x000fe40000000000 */
[----:B------:R-:W-:-:S02]  /*e340*/  FMNMX.FTZ R2, R14, R2, !PT ;  /* 0x000000020e027209 */ /* 0x000fc40007810000 */
[----:B------:R-:W-:Y:S02]  /*e350*/  FMNMX.FTZ R100, R47, R100, !PT ;  /* 0x000000642f647209 */ /* 0x000fe40007810000 */
        /* <DEDUP_REMOVED lines=36> */
[----:B------:R-:W-:Y:S01]  /*e5a0*/  ISETP.GT.AND P2, PT, R0, 0x39, PT ;  /* 0x000000390000780c */ /* 0x000fe20003f44270 */
[----:B------:R-:W-:Y:S01]  /*e5b0*/  IMAD.MOV.U32 R0, RZ, RZ, 0x2 ;  /* 0x00000002ff007424 */ /* 0x000fe200078e00ff */
[----:B------:R-:W-:Y:S02]  /*e5c0*/  FSEL R196, R19, -INF , P0 ;  /* 0xff80000013c47808 */ /* 0x000fe40000000000 */
[----:B------:R-:W-:Y:S02]  /*e5d0*/  FMNMX.FTZ R8, R201, R8, !PT ;  /* 0x00000008c9087209 */ /* 0x000fe40007810000 */
[----:B------:R-:W-:Y:S02]  /*e5e0*/  FMNMX.FTZ R100, R212, R100, !PT ;  /* 0x00000064d4647209 */ /* 0x000fe40007810000 */
[----:B------:R-:W-:-:S02]  /*e5f0*/  FSEL R204, R18, -INF , P2 ;  /* 0xff80000012cc7808 */ /* 0x000fc40001000000 */
[----:B------:R-:W-:Y:S01]  /*e600*/  FMNMX.FTZ R8, R196, R8, !PT ;  /* 0x00000008c4087209 */ /* 0x000fe20007810000 */
[----:B------:R-:W-:Y:S01]  /*e610*/  IMAD.MOV.U32 R4, RZ, RZ, R100 ;  /* 0x000000ffff047224 */ /* 0x000fe200078e0064 */
[----:B------:R-:W-:Y:S02]  /*e620*/  MOV R2, 0xe650 ;  /* 0x0000e65000027802 */ /* 0x000fe40000000f00 */
[----:B------:R-:W-:Y:S02]  /*e630*/  FMNMX.FTZ R8, R204, R8, !PT ;  /* 0x00000008cc087209 */ /* 0x000fe40007810000 */
[----:B------:R-:W-:Y:S05]  /*e640*/  CALL.REL.NOINC `($__internal_2_$__cuda_sm70_shflsync_bfly_p) ;  /* 0x0000157000007944 */ /* 0x000fea0003c00000 */
[----:B------:R-:W-:Y:S01]  /*e650*/  FMNMX.FTZ R100, R100, R0, !PT ;  /* 0x0000000064647209 */ /* 0x000fe20007810000 */
[----:B------:R-:W-:Y:S01]  /*e660*/  IMAD.MOV.U32 R0, RZ, RZ, 0x1 ;  /* 0x00000001ff007424 */ /* 0x000fe200078e00ff */
[----:B------:R-:W-:-:S03]  /*e670*/  MOV R2, 0xe6a0 ;  /* 0x0000e6a000027802 */ /* 0x000fc60000000f00 */
[----:B------:R-:W-:Y:S02]  /*e680*/  IMAD.MOV.U32 R4, RZ, RZ, R100 ;  /* 0x000000ffff047224 */ /* 0x000fe400078e0064 */
[----:B------:R-:W-:Y:S05]  /*e690*/  CALL.REL.NOINC `($__internal_2_$__cuda_sm70_shflsync_bfly_p) ;  /* 0x0000152000007944 */ /* 0x000fea0003c00000 */
[----:B------:R-:W-:Y:S01]  /*e6a0*/  FMNMX.FTZ R100, R100, R0, !PT ;  /* 0x0000000064647209 */ /* 0x000fe20007810000 */
[----:B------:R-:W-:Y:S01]  /*e6b0*/  IMAD.MOV.U32 R4, RZ, RZ, R8 ;  /* 0x000000ffff047224 */ /* 0x000fe200078e0008 */
[----:B------:R-:W-:Y:S01]  /*e6c0*/  MOV R2, 0xe6f0 ;  /* 0x0000e6f000027802 */ /* 0x000fe20000000f00 */
[----:B------:R-:W-:Y:S02]  /*e6d0*/  IMAD.MOV.U32 R0, RZ, RZ, 0x2 ;  /* 0x00000002ff007424 */ /* 0x000fe400078e00ff */
[----:B------:R-:W-:Y:S05]  /*e6e0*/  CALL.REL.NOINC `($__internal_2_$__cuda_sm70_shflsync_bfly_p) ;  /* 0x000014d000007944 */ /* 0x000fea0003c00000 */
[----:B------:R-:W-:Y:S01]  /*e6f0*/  FMNMX.FTZ R8, R8, R0, !PT ;  /* 0x0000000008087209 */ /* 0x000fe20007810000 */
[----:B------:R-:W-:Y:S01]  /*e700*/  IMAD.MOV.U32 R0, RZ, RZ, 0x1 ;  /* 0x00000001ff007424 */ /* 0x000fe200078e00ff */
[----:B------:R-:W-:-:S03]  /*e710*/  MOV R2, 0xe740 ;  /* 0x0000e74000027802 */ /* 0x000fc60000000f00 */
[----:B------:R-:W-:Y:S02]  /*e720*/  IMAD.MOV.U32 R4, RZ, RZ, R8 ;  /* 0x000000ffff047224 */ /* 0x000fe400078e0008 */
[----:B------:R-:W-:Y:S05]  /*e730*/  CALL.REL.NOINC `($__internal_2_$__cuda_sm70_shflsync_bfly_p) ;  /* 0x0000148000007944 */ /* 0x000fea0003c00000 */
[----:B------:R-:W-:Y:S01]  /*e740*/  MOV R3, R0 ;  /* 0x0000000000037202 */ /* 0x000fe20000000f00 */
[----:B------:R-:W-:Y:S05]  /*e750*/  BRA `(.L_x_662) ;  /* 0xffff547000007947 */ /* 0x000fea000383ffff */
.L_x_604:
[----:B------:R-:W-:Y:S01]  /*e760*/  MOV R171, RZ ;  /* 0x000000ff00ab7202 */ /* 0x000fe20000000f00 */
[----:B------:R-:W-:Y:S01]  /*e770*/  IMAD.MOV.U32 R7, RZ, RZ, R5 ;  /* 0x000000ffff077224 */ /* 0x000fe200078e0005 */
[----:B------:R-:W-:Y:S01]  /*e780*/  MOV R2, 0xe7b0 ;  /* 0x0000e7b000027802 */ /* 0x000fe20000000f00 */
[----:B------:R-:W-:Y:S02]  /*e790*/  IMAD.MOV.U32 R3, RZ, RZ, 0x181f ;  /* 0x0000181fff037424 */ /* 0x000fe400078e00ff */
[----:B-1234-:R-:W-:Y:S05]  /*e7a0*/  CALL.REL.NOINC `($__internal_3_$__cuda_sm70_shflsync_idx_p) ;  /* 0x0000147000007944 */ /* 0x01efea0003c00000 */
[----:B------:R-:W-:Y:S01]  /*e7b0*/  MOV R4, R171 ;  /* 0x000000ab00047202 */ /* 0x000fe20000000f00 */
[----:B------:R-:W-:-:S05]  /*e7c0*/  BRA `(.L_x_663) ;  /* 0xffff683000007947 */ /* 0x000fca000383ffff */
.L_x_605:
[----:B------:R-:W-:Y:S01]  /*e7d0*/  MOV R171, RZ ;  /* 0x000000ff00ab7202 */ /* 0x000fe20000000f00 */
[----:B------:R-:W-:Y:S01]  /*e7e0*/  IMAD.MOV.U32 R7, RZ, RZ, R20 ;  /* 0x000000ffff077224 */ /* 0x000fe200078e0014 */
[----:B------:R-:W-:Y:S01]  /*e7f0*/  MOV R2, 0xe820 ;  /* 0x0000e82000027802 */ /* 0x000fe20000000f00 */
[----:B------:R-:W-:Y:S02]  /*e800*/  IMAD.MOV.U32 R3, RZ, RZ, 0x181f ;  /* 0x0000181fff037424 */ /* 0x000fe400078e00ff */
[----:B-1234-:R-:W-:Y:S05]  /*e810*/  CALL.REL.NOINC `($__internal_3_$__cuda_sm70_shflsync_idx_p) ;  /* 0x0000140000007944 */ /* 0x01efea0003c00000 */
[----:B------:R-:W-:Y:S02]  /*e820*/  ISETP.GE.AND P6, PT, R206, c[0x0][0x1d4], PT ;  /* 0x00007500ce007a0c */ /* 0x000fe40003fc6270 */
[----:B------:R-:W-:Y:S02]  /*e830*/  IADD3 R12, P0, R171, R28, RZ ;  /* 0x0000001cab0c7210 */ /* 0x000fe40007f1e0ff */
[----:B------:R-:W-:Y:S02]  /*e840*/  ISETP.GE.AND P5, PT, R207, c[0x0][0x1d4], PT ;  /* 0x00007500cf007a0c */ /* 0x000fe40003fa6270 */
[C---:B------:R-:W-:Y:S01]  /*e850*/  IADD3 R6, P2, R171.reuse, R29, RZ ;  /* 0x0000001dab067210 */ /* 0x040fe20007f5e0ff */
[----:B------:R-:W-:Y:S01]  /*e860*/  IMAD.X R13, R4, 0x1, R21, P0 ;  /* 0x00000001040d7824 */ /* 0x000fe200000e0615 */
[----:B------:R-:W-:Y:S02]  /*e870*/  ISETP.GE.AND P0, PT, R208, c[0x0][0x1d4], PT ;  /* 0x00007500d0007a0c */ /* 0x000fe40003f06270 */
[----:B------:R-:W-:Y:S01]  /*e880*/  SEL R15, RZ, 0x10, P6 ;  /* 0x00000010ff0f7807 */ /* 0x000fe20003000000 */
[C---:B------:R-:W-:Y:S01]  /*e890*/  IMAD.X R7, R4.reuse, 0x1, R22, P2 ;  /* 0x0000000104077824 */ /* 0x040fe200010e0616 */
[----:B------:R-:W-:Y:S01]  /*e8a0*/  IADD3 R2, P2, R171, R30, RZ ;  /* 0x0000001eab027210 */ /* 0x000fe20007f5e0ff */
[----:B------:R-:W-:Y:S01]  /*e8b0*/  @!PT LDS RZ, [RZ] ;  /* 0x00000000fffff984 */ /* 0x000fe20000000800 */
[----:B------:R-:W-:Y:S01]  /*e8c0*/  @!PT LDS RZ, [RZ] ;  /* 0x00000000fffff984 */ /* 0x000fe20000000800 */
[----:B------:R-:W-:Y:S01]  /*e8d0*/  @!PT LDS RZ, [RZ] ;  /* 0x00000000fffff984 */ /* 0x000fe20000000800 */
[----:B------:R1:W-:Y:S01]  /*e8e0*/  LDGSTS.E.BYPASS.LTC128B.128 [R203+0x100], [R12.64], !P6 ;  /* 0x001000000ccb7fae */ /* 0x0003e2000f101d46 */
[----:B------:R-:W-:Y:S01]  /*e8f0*/  IMAD.MOV.U32 R171, RZ, RZ, 0x1 ;  /* 0x00000001ffab7424 */ /* 0x000fe200078e00ff */
[----:B------:R-:W-:Y:S02]  /*e900*/  SEL R14, RZ, 0x10, P5 ;  /* 0x00000010ff0e7807 */ /* 0x000fe40002800000 */
[----:B------:R2:W-:Y:S01]  /*e910*/  LDGSTS.E.BYPASS.LTC128B.128 [R203+0x2100], [R6.64], !P5 ;  /* 0x0210000006cb7fae */ /* 0x0005e2000e901d46 */
[----:B------:R-:W-:Y:S05]  /*e920*/  IMAD.X R3, R4, 0x1, R23, P2 ;  /* 0x0000000104037824 */ /* 0x000fea00010e0617 */
[----:B------:R3:W-:Y:S01]  /*e930*/  LDGSTS.E.BYPASS.LTC128B.128 [R203+0x4100], [R2.64], !P0 ;  /* 0x0410000002cb7fae */ /* 0x0007e2000c101d46 */
[----:B--2---:R-:W-:Y:S01]  /*e940*/  IMAD.MOV.U32 R7, RZ, RZ, R5 ;  /* 0x000000ffff077224 */ /* 0x004fe200078e0005 */
[----:B------:R-:W-:Y:S02]  /*e950*/  SEL R5, RZ, 0x10, P0 ;  /* 0x00000010ff057807 */ /* 0x000fe40000000000 */
[----:B---3--:R-:W-:Y:S01]  /*e960*/  MOV R2, 0xe990 ;  /* 0x0000e99000027802 */ /* 0x008fe20000000f00 */
[----:B------:R-:W-:Y:S02]  /*e970*/  IMAD.MOV.U32 R3, RZ, RZ, 0x181f ;  /* 0x0000181fff037424 */ /* 0x000fe400078e00ff */
[----:B-1----:R-:W-:Y:S05]  /*e980*/  CALL.REL.NOINC `($__internal_3_$__cuda_sm70_shflsync_idx_p) ;  /* 0x0000129000007944 */ /* 0x002fea0003c00000 */
[----:B------:R-:W-:Y:S01]  /*e990*/  MOV R3, 0x181f ;  /* 0x0000181f00037802 */ /* 0x000fe20000000f00 */
[----:B------:R-:W-:Y:S01]  /*e9a0*/  IMAD.MOV.U32 R4, RZ, RZ, R171 ;  /* 0x000000ffff047224 */ /* 0x000fe200078e00ab */
[----:B------:R-:W-:Y:S01]  /*e9b0*/  MOV R171, 0x1 ;  /* 0x0000000100ab7802 */ /* 0x000fe20000000f00 */
[----:B------:R-:W-:Y:S01]  /*e9c0*/  IMAD.MOV.U32 R7, RZ, RZ, R20 ;  /* 0x000000ffff077224 */ /* 0x000fe200078e0014 */
[----:B------:R-:W-:Y:S02]  /*e9d0*/  MOV R2, 0xe9f0 ;  /* 0x0000e9f000027802 */ /* 0x000fe40000000f00 */
[----:B------:R-:W-:Y:S05]  /*e9e0*/  CALL.REL.NOINC `($__internal_3_$__cuda_sm70_shflsync_idx_p) ;  /* 0x0000123000007944 */ /* 0x000fea0003c00000 */
[----:B------:R-:W-:Y:S01]  /*e9f0*/  MOV R0, R171 ;  /* 0x000000ab00007202 */ /* 0x000fe20000000f00 */
[----:B------:R-:W-:-:S05]  /*ea00*/  BRA `(.L_x_664) ;  /* 0xffff674000007947 */ /* 0x000fca000383ffff */
.L_x_608:
[----:B------:R-:W-:Y:S01]  /*ea10*/  MOV R171, RZ ;  /* 0x000000ff00ab7202 */ /* 0x000fe20000000f00 */
[----:B------:R-:W-:Y:S01]  /*ea20*/  IMAD.MOV.U32 R7, RZ, RZ, R5 ;  /* 0x000000ffff077224 */ /* 0x000fe200078e0005 */
[----:B------:R-:W-:Y:S01]  /*ea30*/  MOV R2, 0xea60 ;  /* 0x0000ea6000027802 */ /* 0x000fe20000000f00 */
[----:B------:R-:W-:Y:S02]  /*ea40*/  IMAD.MOV.U32 R3, RZ, RZ, 0x181f ;  /* 0x0000181fff037424 */ /* 0x000fe400078e00ff */
[----:B------:R-:W-:Y:S05]  /*ea50*/  CALL.REL.NOINC `($__internal_3_$__cuda_sm70_shflsync_idx_p) ;  /* 0x000011c000007944 */ /* 0x000fea0003c00000 */
[----:B------:R-:W-:Y:S01]  /*ea60*/  MOV R4, R171 ;  /* 0x000000ab00047202 */ /* 0x000fe20000000f00 */
[----:B------:R-:W-:-:S05]  /*ea70*/  BRA `(.L_x_665) ;  /* 0xffff781000007947 */ /* 0x000fca000383ffff */
.L_x_609:
[----:B------:R-:W-:Y:S01]  /*ea80*/  MOV R171, RZ ;  /* 0x000000ff00ab7202 */ /* 0x000fe20000000f00 */
[----:B------:R-:W-:Y:S01]  /*ea90*/  IMAD.MOV.U32 R7, RZ, RZ, R12 ;  /* 0x000000ffff077224 */ /* 0x000fe200078e000c */
[----:B------:R-:W-:Y:S01]  /*eaa0*/  MOV R2, 0xead0 ;  /* 0x0000ead000027802 */ /* 0x000fe20000000f00 */
[----:B------:R-:W-:Y:S02]  /*eab0*/  IMAD.MOV.U32 R3, RZ, RZ, 0x181f ;  /* 0x0000181fff037424 */ /* 0x000fe400078e00ff */
[----:B-12---:R-:W-:Y:S05]  /*eac0*/  CALL.REL.NOINC `($__internal_3_$__cuda_sm70_shflsync_idx_p) ;  /* 0x0000115000007944 */ /* 0x006fea0003c00000 */
        /* <DEDUP_REMOVED lines=31> */
.L_x_610:
[----:B------:R-:W-:Y:S01]  /*ecc0*/  MOV R171, RZ ;  /* 0x000000ff00ab7202 */ /* 0x000fe20000000f00 */
[----:B------:R-:W-:Y:S01]  /*ecd0*/  IMAD.MOV.U32 R7, RZ, RZ, R4 ;  /* 0x000000ffff077224 */ /* 0x000fe200078e0004 */
[----:B------:R-:W-:Y:S01]  /*ece0*/  MOV R2, 0xed10 ;  /* 0x0000ed1000027802 */ /* 0x000fe20000000f00 */
[----:B------:R-:W-:Y:S02]  /*ecf0*/  IMAD.MOV.U32 R3, RZ, RZ, 0x1c1f ;  /* 0x00001c1fff037424 */ /* 0x000fe400078e00ff */
[----:B------:R-:W-:Y:S05]  /*ed00*/  CALL.REL.NOINC `($__internal_3_$__cuda_sm70_shflsync_idx_p) ;  /* 0x00000f1000007944 */ /* 0x000fea0003c00000 */
[----:B------:R-:W-:Y:S01]  /*ed10*/  MOV R0, R171 ;  /* 0x000000ab00007202 */ /* 0x000fe20000000f00 */
[----:B------:R-:W-:-:S05]  /*ed20*/  BRA `(.L_x_667) ;  /* 0xffff78d000007947 */ /* 0x000fca000383ffff */
.L_x_611:
[----:B------:R-:W-:Y:S01]  /*ed30*/  MOV R171, 0x1 ;  /* 0x0000000100ab7802 */ /* 0x000fe20000000f00 */
[----:B------:R-:W-:Y:S01]  /*ed40*/  IMAD.MOV.U32 R7, RZ, RZ, R4 ;  /* 0x000000ffff077224 */ /* 0x000fe200078e0004 */
[----:B------:R-:W-:Y:S01]  /*ed50*/  MOV R2, 0xed80 ;  /* 0x0000ed8000027802 */ /* 0x000fe20000000f00 */
[----:B------:R-:W-:Y:S02]  /*ed60*/  IMAD.MOV.U32 R3, RZ, RZ, 0x1c1f ;  /* 0x00001c1fff037424 */ /* 0x000fe400078e00ff */
[----:B-1----:R-:W-:Y:S05]  /*ed70*/  CALL.REL.NOINC `($__internal_3_$__cuda_sm70_shflsync_idx_p) ;  /* 0x00000ea000007944 */ /* 0x002fea0003c00000 */
[----:B------:R-:W-:Y:S01]  /*ed80*/  FMNMX.FTZ R0, R6, R101, !PT ;  /* 0x0000006506007209 */ /* 0x000fe20007810000 */
[----:B------:R-:W-:Y:S03]  /*ed90*/  IMAD.IADD R171, R5, 0x1, R171 ;  /* 0x0000000105ab7824 */ /* 0x000fe600078e02ab */
[----:B------:R-:W-:Y:S02]  /*eda0*/  FMNMX.FTZ R0, R10, R0, !PT ;  /* 0x000000000a007209 */ /* 0x000fe40007810000 */
[C---:B------:R-:W-:Y:S02]  /*edb0*/  ISETP.GT.AND P2, PT, R171.reuse, RZ, PT ;  /* 0x000000ffab00720c */ /* 0x040fe40003f44270 */
[C---:B------:R-:W-:Y:S02]  /*edc0*/  ISETP.GT.AND P0, PT, R171.reuse, 0x1, PT ;  /* 0x00000001ab00780c */ /* 0x040fe40003f04270 */
[----:B------:R-:W-:Y:S02]  /*edd0*/  FSEL R5, R152, -INF , P2 ;  /* 0xff80000098057808 */ /* 0x000fe40001000000 */
[----:B------:R-:W-:Y:S02]  /*ede0*/  ISETP.GT.AND P2, PT, R171, 0x8, PT ;  /* 0x00000008ab00780c */ /* 0x000fe40003f44270 */
[----:B------:R-:W-:Y:S02]  /*edf0*/  FSEL R8, R151, -INF , P0 ;  /* 0xff80000097087808 */ /* 0x000fe40000000000 */
[----:B------:R-:W-:Y:S02]  /*ee00*/  FMNMX.FTZ R2, R5, R102, !PT ;  /* 0x0000006605027209 */ /* 0x000fe40007810000 */
[----:B------:R-:W-:Y:S02]  /*ee10*/  ISETP.GT.AND P0, PT, R171, 0x9, PT ;  /* 0x00000009ab00780c */ /* 0x000fe40003f04270 */
[----:B------:R-:W-:Y:S02]  /*ee20*/  FMNMX.FTZ R4, R9, R0, !PT ;  /* 0x0000000009047209 */ /* 0x000fe40007810000 */
        /* <DEDUP_REMOVED lines=8> */
[----:B------:R-:W-:Y:S01]  /*eeb0*/  FMNMX.FTZ R13, R11, R0, !PT ;  /* 0x000000000b0d7209 */ /* 0x000fe20007810000 */
[----:B------:R-:W-:Y:S01]  /*eec0*/  IMAD.MOV.U32 R0, RZ, RZ, 0x2 ;  /* 0x00000002ff007424 */ /* 0x000fe200078e00ff */
[----:B------:R-:W-:Y:S02]  /*eed0*/  FMNMX.FTZ R4, R140, R4, !PT ;  /* 0x000000048c047209 */ /* 0x000fe40007810000 */
[----:B------:R-:W-:Y:S02]  /*eee0*/  ISETP.GT.AND P2, PT, R171, 0x18, PT ;  /* 0x00000018ab00780c */ /* 0x000fe40003f44270 */
[----:B------:R-:W-:Y:S02]  /*eef0*/  FSEL R146, R146, -INF , P0 ;  /* 0xff80000092927808 */ /* 0x000fe40000000000 */
[----:B------:R-:W-:Y:S02]  /*ef00*/  FMNMX.FTZ R13, R143, R13, !PT ;  /* 0x0000000d8f0d7209 */ /* 0x000fe40007810000 */
[----:B------:R-:W-:Y:S02]  /*ef10*/  FMNMX.FTZ R4, R141, R4, !PT ;  /* 0x000000048d047209 */ /* 0x000fe40007810000 */
[C---:B------:R-:W-:Y:S02]  /*ef20*/  ISETP.GT.AND P0, PT, R171.reuse, 0x19, PT ;  /* 0x00000019ab00780c */ /* 0x040fe40003f04270 */
        /* <DEDUP_REMOVED lines=36> */
[----:B------:R-:W-:Y:S02]  /*f170*/  FMNMX.FTZ R13, R160, R13, !PT ;  /* 0x0000000da00d7209 */ /* 0x000fe40007810000 */
[----:B------:R-:W-:Y:S02]  /*f180*/  FMNMX.FTZ R4, R165, R4, !PT ;  /* 0x00000004a5047209 */ /* 0x000fe40007810000 */
[----:B------:R-:W-:Y:S02]  /*f190*/  FMNMX.FTZ R13, R161, R13, !PT ;  /* 0x0000000da10d7209 */ /* 0x000fe40007810000 */
[----:B------:R-:W-:Y:S02]  /*f1a0*/  MOV R2, 0xf1c0 ;  /* 0x0000f1c000027802 */ /* 0x000fe40000000f00 */
[----:B------:R-:W-:Y:S05]  /*f1b0*/  CALL.REL.NOINC `($__internal_2_$__cuda_sm70_shflsync_bfly_p) ;  /* 0x00000a0000007944 */ /* 0x000fea0003c00000 */
[----:B------:R-:W-:Y:S01]  /*f1c0*/  FMNMX.FTZ R4, R4, R0, !PT ;  /* 0x0000000004047209 */ /* 0x000fe20007810000 */
[----:B------:R-:W-:Y:S01]  /*f1d0*/  IMAD.MOV.U32 R0, RZ, RZ, 0x1 ;  /* 0x00000001ff007424 */ /* 0x000fe200078e00ff */
[----:B------:R-:W-:Y:S02]  /*f1e0*/  MOV R2, 0xf200 ;  /* 0x0000f20000027802 */ /* 0x000fe40000000f00 */
        /* <DEDUP_REMOVED lines=8> */
[----:B------:R-:W-:Y:S02]  /*f270*/  MOV R2, 0xf290 ;  /* 0x0000f29000027802 */ /* 0x000fe40000000f00 */
[----:B------:R-:W-:Y:S05]  /*f280*/  CALL.REL.NOINC `($__internal_2_$__cuda_sm70_shflsync_bfly_p) ;  /* 0x0000093000007944 */ /* 0x000fea0003c00000 */
[----:B------:R-:W-:-:S05]  /*f290*/  BRA `(.L_x_668) ;  /* 0xffff7a1000007947 */ /* 0x000fca000383ffff */
.L_x_614:
[----:B------:R-:W-:Y:S01]  /*f2a0*/  MOV R171, RZ ;  /* 0x000000ff00ab7202 */ /* 0x000fe20000000f00 */
[----:B------:R-:W-:Y:S01]  /*f2b0*/  IMAD.MOV.U32 R7, RZ, RZ, R4 ;  /* 0x000000ffff077224 */ /* 0x000fe200078e0004 */
[----:B------:R-:W-:Y:S01]  /*f2c0*/  MOV R2, 0xf2f0 ;  /* 0x0000f2f000027802 */ /* 0x000fe20000000f00 */
[----:B------:R-:W-:Y:S02]  /*f2d0*/  IMAD.MOV.U32 R3, RZ, RZ, 0x181f ;  /* 0x0000181fff037424 */ /* 0x000fe400078e00ff */
[----:B-1234-:R-:W-:Y:S05]  /*f2e0*/  CALL.REL.NOINC `($__internal_3_$__cuda_sm70_shflsync_idx_p) ;  /* 0x0000093000007944 */ /* 0x01efea0003c00000 */
[----:B------:R-:W-:Y:S01]  /*f2f0*/  MOV R2, R171 ;  /* 0x000000ab00027202 */ /* 0x000fe20000000f00 */
[----:B------:R-:W-:-:S05]  /*f300*/  BRA `(.L_x_669) ;  /* 0xffff941000007947 */ /* 0x000fca000383ffff */
.L_x_617:
[----:B------:R-:W-:Y:S01]  /*f310*/  MOV R171, RZ ;  /* 0x000000ff00ab7202 */ /* 0x000fe20000000f00 */
[----:B------:R-:W-:Y:S01]  /*f320*/  IMAD.MOV.U32 R7, RZ, RZ, R5 ;  /* 0x000000ffff077224 */ /* 0x000fe200078e0005 */
[----:B------:R-:W-:Y:S01]  /*f330*/  MOV R2, 0xf360 ;  /* 0x0000f36000027802 */ /* 0x000fe20000000f00 */
[----:B------:R-:W-:Y:S02]  /*f340*/  IMAD.MOV.U32 R3, RZ, RZ, 0x181f ;  /* 0x0000181fff037424 */ /* 0x000fe400078e00ff */
[----:B------:R-:W-:Y:S05]  /*f350*/  CALL.REL.NOINC `($__internal_3_$__cuda_sm70_shflsync_idx_p) ;  /* 0x000008c000007944 */ /* 0x000fea0003c00000 */
[----:B------:R-:W-:Y:S01]  /*f360*/  MOV R4, R171 ;  /* 0x000000ab00047202 */ /* 0x000fe20000000f00 */
[----:B------:R-:W-:-:S05]  /*f370*/  BRA `(.L_x_670) ;  /* 0xffffa5b000007947 */ /* 0x000fca000383ffff */
.L_x_618:
[----:B------:R-:W-:Y:S01]  /*f380*/  MOV R171, RZ ;  /* 0x000000ff00ab7202 */ /* 0x000fe20000000f00 */
[----:B------:R-:W-:Y:S01]  /*f390*/  IMAD.MOV.U32 R7, RZ, RZ, R10 ;  /* 0x000000ffff077224 */ /* 0x000fe200078e000a */
[----:B------:R-:W-:Y:S01]  /*f3a0*/  MOV R2, 0xf3d0 ;  /* 0x0000f3d000027802 */ /* 0x000fe20000000f00 */
[----:B------:R-:W-:Y:S02]  /*f3b0*/  IMAD.MOV.U32 R3, RZ, RZ, 0x181f ;  /* 0x0000181fff037424 */ /* 0x000fe400078e00ff */
[----:B-12---:R-:W-:Y:S05]  /*f3c0*/  CALL.REL.NOINC `($__internal_3_$__cuda_sm70_shflsync_idx_p) ;  /* 0x0000085000007944 */ /* 0x006fea0003c00000 */
[----:B------:R-:W-:Y:S02]  /*f3d0*/  IADD3 R2, -R201, 0x10, RZ ;  /* 0x00000010c9027810 */ /* 0x000fe40007ffe1ff */
[C---:B------:R-:W-:Y:S02]  /*f3e0*/  IADD3 R8, P2, R171.reuse, R14, RZ ;  /* 0x0000000eab087210 */ /* 0x040fe40007f5e0ff */
[----:B------:R-:W-:Y:S02]  /*f3f0*/  IADD3 R6, P0, R171, R15, RZ ;  /* 0x0000000fab067210 */ /* 0x000fe40007f1e0ff */
[----:B------:R-:W-:Y:S01]  /*f400*/  ISETP.NE.U32.AND P4, PT, R201, RZ, PT ;  /* 0x000000ffc900720c */ /* 0x000fe20003f85070 */
[----:B------:R-:W-:Y:S01]  /*f410*/  IMAD.X R9, R4, 0x1, R11, P2 ;  /* 0x0000000104097824 */ /* 0x000fe200010e060b */
[----:B------:R-:W-:Y:S01]  /*f420*/  LOP3.LUT R2, R2, 0xf, RZ, 0xc0, !PT ;  /* 0x0000000f02027812 */ /* 0x000fe200078ec0ff */
[----:B------:R-:W-:Y:S03]  /*f430*/  IMAD.X R7, R4, 0x1, R12, P0 ;  /* 0x0000000104077824 */ /* 0x000fe600000e060c */
[----:B------:R-:W-:Y:S01]  /*f440*/  IADD3 R2, P2, P0, R2, R171, R16 ;  /* 0x000000ab02027210 */ /* 0x000fe2000785e010 */
[----:B------:R-:W-:Y:S03]  /*f450*/  IMAD.MOV.U32 R171, RZ, RZ, 0x1 ;  /* 0x00000001ffab7424 */ /* 0x000fe600078e00ff */
[----:B------:R-:W-:Y:S05]  /*f460*/  IADD3.X R3, RZ, R4, R13, P2, P0 ;  /* 0x00000004ff037210 */ /* 0x000fea00017e040d */
[----:B------:R-:W-:Y:S01]  /*f470*/  @!PT LDS RZ, [RZ] ;  /* 0x00000000fffff984 */ /* 0x000fe20000000800 */
[----:B------:R-:W-:Y:S01]  /*f480*/  @!PT LDS RZ, [RZ] ;  /* 0x00000000fffff984 */ /* 0x000fe20000000800 */
[----:B------:R-:W-:Y:S01]  /*f490*/  @!PT LDS RZ, [RZ] ;  /* 0x00000000fffff984 */ /* 0x000fe20000000800 */
[----:B------:R1:W-:Y:S04]  /*f4a0*/  LDGSTS.E.BYPASS.LTC128B.128.ZFILL [R203+0x6100], [R2.64], P4 ;  /* 0x0610000002cb7fae */ /* 0x0003e8000a141d46 */
[----:B------:R2:W-:Y:S04]  /*f4b0*/  LDGSTS.E.BYPASS.LTC128B.128 [R203+0x8100], [R8.64], !P6 ;  /* 0x0810000008cb7fae */ /* 0x0005e8000f101d46 */
[----:B------:R3:W-:Y:S01]  /*f4c0*/  LDGSTS.E.BYPASS.LTC128B.128 [R203+0xa100], [R6.64], !P5 ;  /* 0x0a10000006cb7fae */ /* 0x0007e2000e901d46 */
[----:B-1----:R-:W-:Y:S01]  /*f4d0*/  IMAD.MOV.U32 R3, RZ, RZ, 0x181f ;  /* 0x0000181fff037424 */ /* 0x002fe200078e00ff */
[----:B------:R-:W-:Y:S01]  /*f4e0*/  MOV R2, 0xf510 ;  /* 0x0000f51000027802 */ /* 0x000fe20000000f00 */
[----:B---3--:R-:W-:Y:S02]  /*f4f0*/  IMAD.MOV.U32 R7, RZ, RZ, R5 ;  /* 0x000000ffff077224 */ /* 0x008fe400078e0005 */
[----:B--2---:R-:W-:Y:S05]  /*f500*/  CALL.REL.NOINC `($__internal_3_$__cuda_sm70_shflsync_idx_p) ;  /* 0x0000071000007944 */ /* 0x004fea0003c00000 */
        /* <DEDUP_REMOVED lines=8> */
.L_x_619:
[----:B------:R-:W-:Y:S02]  /*f590*/  MOV R0, 0x2 ;  /* 0x0000000200007802 */ /* 0x000fe40000000f00 */
[----:B------:R-:W-:Y:S02]  /*f5a0*/  MOV R2, 0xf5c0 ;  /* 0x0000f5c000027802 */ /* 0x000fe40000000f00 */
[----:B----4-:R-:W-:Y:S05]  /*f5b0*/  CALL.REL.NOINC `($__internal_2_$__cuda_sm70_shflsync_bfly_p) ;  /* 0x0000060000007944 */ /* 0x010fea0003c00000 */
        /* <DEDUP_REMOVED lines=14> */
.L_x_621:
[----:B------:R-:W-:Y:S01]  /*f6a0*/  IMAD.MOV.U32 R4, RZ, RZ, R214 ;  /* 0x000000ffff047224 */ /* 0x000fe200078e00d6 */
[----:B------:R-:W-:-:S02]  /*f6b0*/  MOV R0, 0x2 ;  /* 0x0000000200007802 */ /* 0x000fc40000000f00 */
[----:B------:R-:W-:Y:S02]  /*f6c0*/  MOV R2, 0xf6e0 ;  /* 0x0000f6e000027802 */ /* 0x000fe40000000f00 */
[----:B------:R-:W-:Y:S05]  /*f6d0*/  CALL.REL.NOINC `($__internal_2_$__cuda_sm70_shflsync_bfly_p) ;  /* 0x000004e000007944 */ /* 0x000fea0003c00000 */
[----:B------:R-:W-:Y:S01]  /*f6e0*/  MOV R5, R0 ;  /* 0x0000000000057202 */ /* 0x000fe20000000f00 */
[----:B------:R-:W-:Y:S05]  /*f6f0*/  BRA `(.L_x_673) ;  /* 0xffffbe2000007947 */ /* 0x000fea000383ffff */
.L_x_622:
[----:B------:R-:W-:Y:S01]  /*f700*/  IMAD.MOV.U32 R4, RZ, RZ, R5 ;  /* 0x000000ffff047224 */ /* 0x000fe200078e0005 */
[----:B------:R-:W-:Y:S02]  /*f710*/  MOV R0, 0x1 ;  /* 0x0000000100007802 */ /* 0x000fe40000000f00 */
[----:B------:R-:W-:Y:S02]  /*f720*/  MOV R2, 0xf740 ;  /* 0x0000f74000027802 */ /* 0x000fe40000000f00 */
[----:B-1----:R-:W-:Y:S05]  /*f730*/  CALL.REL.NOINC `($__internal_2_$__cuda_sm70_shflsync_bfly_p) ;  /* 0x0000048000007944 */ /* 0x002fea0003c00000 */
[----:B------:R-:W-:Y:S01]  /*f740*/  FADD.FTZ R5, R5, R0 ;  /* 0x0000000005057221 */ /* 0x000fe20000010000 */
[----:B------:R-:W-:Y:S02]  /*f750*/  MOV R4, R215 ;  /* 0x000000d700047202 */ /* 0x000fe40000000f00 */
[----:B------:R-:W-:Y:S02]  /*f760*/  MOV R0, 0x2 ;  /* 0x0000000200007802 */ /* 0x000fe40000000f00 */
[----:B------:R-:W-:Y:S02]  /*f770*/  MOV R2, 0xf790 ;  /* 0x0000f79000027802 */ /* 0x000fe40000000f00 */
[----:B------:R-:W-:Y:S05]  /*f780*/  CALL.REL.NOINC `($__internal_2_$__cuda_sm70_shflsync_bfly_p) ;  /* 0x0000043000007944 */ /* 0x000fea0003c00000 */
[----:B------:R-:W-:Y:S01]  /*f790*/  FADD.FTZ R4, R215, R0 ;  /* 0x00000000d7047221 */ /* 0x000fe20000010000 */
[----:B------:R-:W-:-:S02]  /*f7a0*/  MOV R0, 0x1 ;  /* 0x0000000100007802 */ /* 0x000fc40000000f00 */
[----:B------:R-:W-:Y:S02]  /*f7b0*/  MOV R2, 0xf7d0 ;  /* 0x0000f7d000027802 */ /* 0x000fe40000000f00 */
[----:B------:R-:W-:Y:S05]  /*f7c0*/  CALL.REL.NOINC `($__internal_2_$__cuda_sm70_shflsync_bfly_p) ;  /* 0x000003f000007944 */ /* 0x000fea0003c00000 */
[----:B------:R-:W-:Y:S01]  /*f7d0*/  MOV R3, R0 ;  /* 0x0000000000037202 */ /* 0x000fe20000000f00 */
[----:B------:R-:W-:Y:S05]  /*f7e0*/  BRA `(.L_x_674) ;  /* 0xffffbda000007947 */ /* 0x000fea000383ffff */
.L_x_637:
[----:B------:R-:W-:Y:S01]  /*f7f0*/  IMAD.MOV.U32 R7, RZ, RZ, R9 ;  /* 0x000000ffff077224 */ /* 0x000fe200078e0009 */
[----:B------:R-:W-:Y:S01]  /*f800*/  MOV R171, RZ ;  /* 0x000000ff00ab7202 */ /* 0x000fe20000000f00 */
[----:B------:R-:W-:Y:S01]  /*f810*/  IMAD.MOV.U32 R3, RZ, RZ, 0x181f ;  /* 0x0000181fff037424 */ /* 0x000fe200078e00ff */
[----:B------:R-:W-:Y:S02]  /*f820*/  MOV R2, 0xf840 ;  /* 0x0000f84000027802 */ /* 0x000fe40000000f00 */
[----:B-1----:R-:W-:Y:S05]  /*f830*/  CALL.REL.NOINC `($__internal_3_$__cuda_sm70_shflsync_idx_p) ;  /* 0x000003e000007944 */ /* 0x002fea0003c00000 */
[----:B------:R-:W-:Y:S01]  /*f840*/  MOV R8, R171 ;  /* 0x000000ab00087202 */ /* 0x000fe20000000f00 */
[----:B------:R-:W-:Y:S05]  /*f850*/  BRA `(.L_x_675) ;  /* 0xffffdbd000007947 */ /* 0x000fea000383ffff */
.L_x_638:
[----:B------:R-:W-:Y:S01]  /*f860*/  IMAD.MOV.U32 R7, RZ, RZ, R11 ;  /* 0x000000ffff077224 */ /* 0x000fe200078e000b */
[----:B------:R-:W-:Y:S01]  /*f870*/  MOV R171, RZ ;  /* 0x000000ff00ab7202 */ /* 0x000fe20000000f00 */
[----:B------:R-:W-:Y:S01]  /*f880*/  IMAD.MOV.U32 R3, RZ, RZ, 0x181f ;  /* 0x0000181fff037424 */ /* 0x000fe200078e00ff */
[----:B------:R-:W-:Y:S02]  /*f890*/  MOV R2, 0xf8b0 ;  /* 0x0000f8b000027802 */ /* 0x000fe40000000f00 */
[----:B-123--:R-:W-:Y:S05]  /*f8a0*/  CALL.REL.NOINC `($__internal_3_$__cuda_sm70_shflsync_idx_p) ;  /* 0x0000037000007944 */ /* 0x00efea0003c00000 */
[----:B------:R-:W-:Y:S01]  /*f8b0*/  MOV R0, R171 ;  /* 0x000000ab00007202 */ /* 0x000fe20000000f00 */
[----:B------:R-:W-:Y:S05]  /*f8c0*/  BRA `(.L_x_676) ;  /* 0xffffdb8000007947 */ /* 0x000fea000383ffff */
.L_x_641:
[----:B-1----:R-:W-:Y:S01]  /*f8d0*/  IMAD.MOV.U32 R7, RZ, RZ, R9 ;  /* 0x000000ffff077224 */ /* 0x002fe200078e0009 */
[----:B------:R-:W-:Y:S01]  /*f8e0*/  MOV R171, 0x1 ;  /* 0x0000000100ab7802 */ /* 0x000fe20000000f00 */
[----:B------:R-:W-:Y:S01]  /*f8f0*/  IMAD.MOV.U32 R3, RZ, RZ, 0x181f ;  /* 0x0000181fff037424 */ /* 0x000fe200078e00ff */
[----:B------:R-:W-:-:S02]  /*f900*/  MOV R2, 0xf920 ;  /* 0x0000f92000027802 */ /* 0x000fc40000000f00 */
[----:B--234-:R-:W-:Y:S05]  /*f910*/  CALL.REL.NOINC `($__internal_3_$__cuda_sm70_shflsync_idx_p) ;  /* 0x0000030000007944 */ /* 0x01cfea0003c00000 */
        /* <DEDUP_REMOVED lines=8> */
.L_x_644:
[----:B-1----:R-:W-:Y:S01]  /*f9a0*/  IMAD.MOV.U32 R7, RZ, RZ, R9 ;  /* 0x000000ffff077224 */ /* 0x002fe200078e0009 */
[----:B------:R-:W-:Y:S01]  /*f9b0*/  MOV R171, 0x2 ;  /* 0x0000000200ab7802 */ /* 0x000fe20000000f00 */
[----:B------:R-:W-:Y:S01]  /*f9c0*/  IMAD.MOV.U32 R3, RZ, RZ, 0x181f ;  /* 0x0000181fff037424 */ /* 0x000fe200078e00ff */
[----:B------:R-:W-:Y:S02]  /*f9d0*/  MOV R2, 0xf9f0 ;  /* 0x0000f9f000027802 */ /* 0x000fe40000000f00 */
[----:B--234-:R-:W-:Y:S05]  /*f9e0*/  CALL.REL.NOINC `($__internal_3_$__cuda_sm70_shflsync_idx_p) ;  /* 0x0000023000007944 */ /* 0x01cfea0003c00000 */
[----:B------:R-:W-:Y:S01]  /*f9f0*/  MOV R8, R171 ;  /* 0x000000ab00087202 */ /* 0x000fe20000000f00 */
[----:B------:R-:W-:Y:S05]  /*fa00*/  BRA `(.L_x_678) ;  /* 0xffffdd3000007947 */ /* 0x000fea000383ffff */
.L_x_645:
[----:B-1----:R-:W-:Y:S01]  /*fa10*/  IMAD.MOV.U32 R7, RZ, RZ, R11 ;  /* 0x000000ffff077224 */ /* 0x002fe200078e000b */
[----:B------:R-:W-:Y:S01]  /*fa20*/  MOV R171, 0x2 ;  /* 0x0000000200ab7802 */ /* 0x000fe20000000f00 */
[----:B------:R-:W-:Y:S01]  /*fa30*/  IMAD.MOV.U32 R3, RZ, RZ, 0x181f ;  /* 0x0000181fff037424 */ /* 0x000fe200078e00ff */
[----:B------:R-:W-:Y:S02]  /*fa40*/  MOV R2, 0xfa60 ;  /* 0x0000fa6000027802 */ /* 0x000fe40000000f00 */
[----:B--234-:R-:W-:Y:S05]  /*fa50*/  CALL.REL.NOINC `($__internal_3_$__cuda_sm70_shflsync_idx_p) ;  /* 0x000001c000007944 */ /* 0x01cfea0003c00000 */
[----:B------:R-:W-:Y:S01]  /*fa60*/  MOV R0, R171 ;  /* 0x000000ab00007202 */ /* 0x000fe20000000f00 */
[----:B------:R-:W-:Y:S05]  /*fa70*/  BRA `(.L_x_679) ;  /* 0xffffdce000007947 */ /* 0x000fea000383ffff */
.L_x_648:
[----:B--2---:R-:W-:Y:S01]  /*fa80*/  IMAD.MOV.U32 R7, RZ, RZ, R9 ;  /* 0x000000ffff077224 */ /* 0x004fe200078e0009 */
[----:B------:R-:W-:Y:S01]  /*fa90*/  MOV R171, 0x3 ;  /* 0x0000000300ab7802 */ /* 0x000fe20000000f00 */
[----:B------:R-:W-:Y:S01]  /*faa0*/  IMAD.MOV.U32 R3, RZ, RZ, 0x181f ;  /* 0x0000181fff037424 */ /* 0x000fe200078e00ff */
[----:B------:R-:W-:-:S02]  /*fab0*/  MOV R2, 0xfad0 ;  /* 0x0000fad000027802 */ /* 0x000fc40000000f00 */
[----:B-1-34-:R-:W-:Y:S05]  /*fac0*/  CALL.REL.NOINC `($__internal_3_$__cuda_sm70_shflsync_idx_p) ;  /* 0x0000015000007944 */ /* 0x01afea0003c00000 */
        /* <DEDUP_REMOVED lines=8> */
.L_x_650:
[----:B-1----:R-:W-:Y:S01]  /*fb50*/  IMAD.MOV.U32 R7, RZ, RZ, R65 ;  /* 0x000000ffff077224 */ /* 0x002fe200078e0041 */
[----:B------:R-:W-:Y:S01]  /*fb60*/  MOV R171, RZ ;  /* 0x000000ff00ab7202 */ /* 0x000fe20000000f00 */
[----:B------:R-:W-:Y:S01]  /*fb70*/  IMAD.MOV.U32 R3, RZ, RZ, 0x1f ;  /* 0x0000001fff037424 */ /* 0x000fe200078e00ff */
[----:B---3--:R-:W-:Y:S02]  /*fb80*/  MOV R2, 0xfba0 ;  /* 0x0000fba000027802 */ /* 0x008fe40000000f00 */
[----:B--2-4-:R-:W-:Y:S05]  /*fb90*/  CALL.REL.NOINC `($__internal_3_$__cuda_sm70_shflsync_idx_p) ;  /* 0x0000008000007944 */ /* 0x014fea0003c00000 */
[----:B------:R-:W-:Y:S01]  /*fba0*/  MOV R0, R171 ;  /* 0x000000ab00007202 */ /* 0x000fe20000000f00 */
[----:B------:R-:W-:Y:S05]  /*fbb0*/  BRA `(.L_x_681) ;  /* 0xffffdee000007947 */ /* 0x000fea000383ffff */
        .weak           $__internal_2_$__cuda_sm70_shflsync_bfly_p
        .type           $__internal_2_$__cuda_sm70_shflsync_bfly_p,@function
        .size           $__internal_2_$__cuda_sm70_shflsync_bfly_p,($__internal_3_$__cuda_sm70_shflsync_idx_p - $__internal_2_$__cuda_sm70_shflsync_bfly_p)
$__internal_2_$__cuda_sm70_shflsync_bfly_p:
[----:B------:R-:W-:Y:S02]  /*fbc0*/  MOV R15, 0xffffffff ;  /* 0xffffffff000f7802 */ /* 0x000fe40000000f00 */
[----:B------:R-:W-:Y:S02]  /*fbd0*/  MOV R3, 0x1f ;  /* 0x0000001f00037802 */ /* 0x000fe40000000f00 */
[----:B------:R-:W-:Y:S04]  /*fbe0*/  WARPSYNC R15 ;  /* 0x0000000f00007348 */ /* 0x000fe80003800000 */
[----:B------:R1:W2:Y:S02]  /*fbf0*/  SHFL.BFLY PT, R0, R4, R0, R3 ;  /* 0x0c00000004007389 */ /* 0x0002a400000e0003 */
[----:B-1----:R-:W-:-:S04]  /*fc00*/  MOV R3, 0x0 ;  /* 0x0000000000037802 */ /* 0x002fc80000000f00 */
[----:B--2---:R-:W-:Y:S05]  /*fc10*/  RET.REL.NODEC R2 `(_ZN7cutlass13device_kernelIN5flash19enable_sm80_to_sm89INS1_16FlashAttnFwdSm80INS1_25CollectiveMainloopFwdSm80ILi8ELi1ELb0EN4cute5tupleIJNS5_1CILi128EEENS7_ILi64EEENS7_ILi192EEEEEELi192ENS_10bfloat16_tEfNS_4arch4Sm80ELb1ELb0ELb1ELb0ELb1ELb0ELb1ELb0EEENS1_21CollectiveEpilogueFwdINS6_IJS8_SA_S9_EEENS6_IJNS7_ILi1EEESI_SI_EEESC_SE_Li256ELb0ELb1ELb0ELb0EEENS1_30DynamicPersistentTileSchedulerILi256ELi256ELb0ELb1ELb0EEEEEEEEEvNT_6ParamsE) ;  /* 0xffff03e002007950 */ /* 0x004fea0003c3ffff */
        .weak           $__internal_3_$__cuda_sm70_shflsync_idx_p
        .type           $__internal_3_$__cuda_sm70_shflsync_idx_p,@function
        .size           $__internal_3_$__cuda_sm70_shflsync_idx_p,(.L_x_1706 - $__internal_3_$__cuda_sm70_shflsync_idx_p)
$__internal_3_$__cuda_sm70_shflsync_idx_p:
[----:B------:R-:W-:-:S04]  /*fc20*/  MOV R172, 0xffffffff ;  /* 0xffffffff00ac7802 */ /* 0x000fc80000000f00 */
[----:B------:R-:W-:Y:S04]  /*fc30*/  WARPSYNC R172 ;  /* 0x000000ac00007348 */ /* 0x000fe80003800000 */
[----:B------:R1:W2:Y:S02]  /*fc40*/  SHFL.IDX PT, R171, R7, R171, R3 ;  /* 0x000000ab07ab7389 */ /* 0x0002a400000e0003 */
[----:B-1----:R-:W-:-:S04]  /*fc50*/  MOV R3, 0x0 ;  /* 0x0000000000037802 */ /* 0x002fc80000000f00 */
[----:B--2---:R-:W-:Y:S05]  /*fc60*/  RET.REL.NODEC R2 `(_ZN7cutlass13device_kernelIN5flash19enable_sm80_to_sm89INS1_16FlashAttnFwdSm80INS1_25CollectiveMainloopFwdSm80ILi8ELi1ELb0EN4cute5tupleIJNS5_1CILi128EEENS7_ILi64EEENS7_ILi192EEEEEELi192ENS_10bfloat16_tEfNS_4arch4Sm80ELb1ELb0ELb1ELb0ELb1ELb0ELb1ELb0EEENS1_21CollectiveEpilogueFwdINS6_IJS8_SA_S9_EEENS6_IJNS7_ILi1EEESI_SI_EEESC_SE_Li256ELb0ELb1ELb0ELb0EEENS1_30DynamicPersistentTileSchedulerILi256ELi256ELb0ELb1ELb0EEEEEEEEEvNT_6ParamsE) ;  /* 0xffff039002007950 */ /* 0x004fea0003c3ffff */
.L_x_682:
        /* <DEDUP_REMOVED lines=9> */
.L_x_1706:


//--------------------- .text._ZN7cutlass13device_kernelIN5flash19enable_sm80_to_sm89INS1_16FlashAttnFwdSm80INS1_25CollectiveMainloopFwdSm80ILi8ELi1ELb0EN4cute5tupleIJNS5_1CILi128EEENS7_ILi64EEENS7_ILi192EEEEEELi192ENS_10bfloat16_tEfNS_4arch4Sm80ELb1ELb0ELb1ELb1ELb1ELb0ELb1ELb0EEENS1_21CollectiveEpilogueFwdINS6_IJS8_SA_S9_EEENS6_IJNS7_ILi1EEESI_SI_EEESC_SE_Li256ELb1ELb1ELb0ELb0EEENS1_19SingleTileSchedulerILb1ELb0ELb1ELi128EEEEEEEEEvNT_6ParamsE --------------------------
	.section	.text._ZN7cutlass13device_kernelIN5flash19enable_sm80_to_sm89INS1_16FlashAttnFwdSm80INS1_25CollectiveMainloopFwdSm80ILi8ELi1ELb0EN4cute5tupleIJNS5_1CILi128EEENS7_ILi64EEENS7_ILi192EEEEEELi192ENS_10bfloat16_tEfNS_4arch4Sm80ELb1ELb0ELb1ELb1ELb1ELb0ELb1ELb0EEENS1_21CollectiveEpilogueFwdINS6_IJS8_SA_S9_EEENS6_IJNS7_ILi1EEESI_SI_EEESC_SE_Li256ELb1ELb1ELb0ELb0EEENS1_19SingleTileSchedulerILb1ELb0ELb1ELi128EEEEEEEEEvNT_6ParamsE,"ax",@progbits
	.sectioninfo	@"SHI_REGISTERS=255"
	.align	128
.text._ZN7cutlass13device_kernelIN5flash19enable_sm80_to_sm89INS1_16FlashAttnFwdSm80INS1_25CollectiveMainloopFwdSm80ILi8ELi1ELb0EN4cute5tupleIJNS5_1CILi128EEENS7_ILi64EEENS7_ILi192EEEEEELi192ENS_10bfloat16_tEfNS_4arch4Sm80ELb1ELb0ELb1ELb1ELb1ELb0ELb1ELb0EEENS1_21CollectiveEpilogueFwdINS6_IJS8_SA_S9_EEENS6_IJNS7_ILi1EEESI_SI_EEESC_SE_Li256ELb1ELb1ELb0ELb0EEENS1_19SingleTileSchedulerILb1ELb0ELb1ELi128EEEEEEEEEvNT_6ParamsE:
        .type           _ZN7cutlass13device_kernelIN5flash19enable_sm80_to_sm89INS1_16FlashAttnFwdSm80INS1_25CollectiveMainloopFwdSm80ILi8ELi1ELb0EN4cute5tupleIJNS5_1CILi128EEENS7_ILi64EEENS7_ILi192EEEEEELi192ENS_10bfloat16_tEfNS_4arch4Sm80ELb1ELb0ELb1ELb1ELb1ELb0ELb1ELb0EEENS1_21CollectiveEpilogueFwdINS6_IJS8_SA_S9_EEENS6_IJNS7_ILi1EEESI_SI_EEESC_SE_Li256ELb1ELb1ELb0ELb0EEENS1_19SingleTileSchedulerILb1ELb0ELb1ELi128EEEEEEEEEvNT_6ParamsE,@function
        .size           _ZN7cutlass13device_kernelIN5flash19enable_sm80_to_sm89INS1_16FlashAttnFwdSm80INS1_25CollectiveMainloopFwdSm80ILi8ELi1ELb0EN4cute5tupleIJNS5_1CILi128EEENS7_ILi64EEENS7_ILi192EEEEEELi192ENS_10bfloat16_tEfNS_4arch4Sm80ELb1ELb0ELb1ELb1ELb1ELb0ELb1ELb0EEENS1_21CollectiveEpilogueFwdINS6_IJS8_SA_S9_EEENS6_IJNS7_ILi1EEESI_SI_EEESC_SE_Li256ELb1ELb1ELb0ELb0EEENS1_19SingleTileSchedulerILb1ELb0ELb1ELi128EEEEEEEEEvNT_6ParamsE,(.L_x_1709 - _ZN7cutlass13device_kernelIN5flash19enable_sm80_to_sm89INS1_16FlashAttnFwdSm80INS1_25CollectiveMainloopFwdSm80ILi8ELi1ELb0EN4cute5tupleIJNS5_1CILi128EEENS7_ILi64EEENS7_ILi192EEEEEELi192ENS_10bfloat16_tEfNS_4arch4Sm80ELb1ELb0ELb1ELb1ELb1ELb0ELb1ELb0EEENS1_21CollectiveEpilogueFwdINS6_IJS8_SA_S9_EEENS6_IJNS7_ILi1EEESI_SI_EEESC_SE_Li256ELb1ELb1ELb0ELb0EEENS1_19SingleTileSchedulerILb1ELb0ELb1ELi128EEEEEEEEEvNT_6ParamsE)
        .other          _ZN7cutlass13device_kernelIN5flash19enable_sm80_to_sm89INS1_16FlashAttnFwdSm80INS1_25CollectiveMainloopFwdSm80ILi8ELi1ELb0EN4cute5tupleIJNS5_1CILi128EEENS7_ILi64EEENS7_ILi192EEEEEELi192ENS_10bfloat16_tEfNS_4arch4Sm80ELb1ELb0ELb1ELb1ELb1ELb0ELb1ELb0EEENS1_21CollectiveEpilogueFwdINS6_IJS8_SA_S9_EEENS6_IJNS7_ILi1EEESI_SI_EEESC_SE_Li256ELb1ELb1ELb0ELb0EEENS1_19SingleTileSchedulerILb1ELb0ELb1ELi128EEEEEEEEEvNT_6ParamsE,@"STO_CUDA_ENTRY STV_DEFAULT"
_ZN7cutlass13device_kernelIN5flash19enable_sm80_to_sm89INS1_16FlashAttnFwdSm80INS1_25CollectiveMainloopFwdSm80ILi8ELi1ELb0EN4cute5tupleIJNS5_1CILi128EEENS7_ILi64EEENS7_ILi192EEEEEELi192ENS_10bfloat16_tEfNS_4arch4Sm80ELb1ELb0ELb1ELb1ELb1ELb0ELb1ELb0EEENS1_21CollectiveEpilogueFwdINS6_IJS8_SA_S9_EEENS6_IJNS7_ILi1EEESI_SI_EEESC_SE_Li256ELb1ELb1ELb0ELb0EEENS1_19SingleTileSchedulerILb1ELb0ELb1ELi128EEEEEEEEEvNT_6ParamsE:
        /* <DEDUP_REMOVED lines=20> */
.L_x_684:
        /* <DEDUP_REMOVED lines=13> */
.L_x_686:
[----:B------:R-:W-:Y:S02]  /*0210*/  ULDC UR5, c[0x0][0x54c] ;  /* 0x0001530000057ab9 */ /* 0x000fe40000000800 */
.L_x_685:
[----:B------:R-:W-:Y:S02]  /*0220*/  ULDC UR4, c[0x0][0x548] ;  /* 0x0001520000047ab9 */ /* 0x000fe40000000800 */
[----:B------:R-:W-:-:S02]  /*0230*/  USHF.L.U32 UR10, UR10, 0x7, URZ ;  /* 0x000000070a0a7899 */ /* 0x000fc4000800063f */
[----:B------:R-:W-:-:S04]  /*0240*/  UIMAD UR4, UR5, UR4, URZ ;  /* 0x00000004050472a4 */ /* 0x000fc8000f8e023f */
[----:B------:R-:W-:-:S04]  /*0250*/  UISETP.GE.AND UP0, UPT, UR10, UR4, UPT ;  /* 0x000000040a00728c */ /* 0x000fc8000bf06270 */
[----:B------:R-:W-:Y:S01]  /*0260*/  USEL UR13, UR13, 0xffffffff, !UP0 ;  /* 0xffffffff0d0d7887 */ /* 0x000fe2000c000000 */
[----:B------:R-:W-:Y:S05]  /*0270*/  BRA `(.L_x_687) ;  /* 0x000001b000007947 */ /* 0x000fea0003800000 */
.L_x_683:
        /* <DEDUP_REMOVED lines=8> */
.L_x_688:
        /* <DEDUP_REMOVED lines=13> */
.L_x_690:
[----:B------:R-:W-:Y:S02]  /*03d0*/  ULDC UR5, c[0x0][0x54c] ;  /* 0x0001530000057ab9 */ /* 0x000fe40000000800 */
.L_x_689:
[----:B------:R-:W-:Y:S02]  /*03e0*/  ULDC UR4, c[0x0][0x548] ;  /* 0x0001520000047ab9 */ /* 0x000fe40000000800 */
[----:B------:R-:W-:-:S02]  /*03f0*/  USHF.L.U32 UR10, UR10, 0x7, URZ ;  /* 0x000000070a0a7899 */ /* 0x000fc4000800063f */
[----:B------:R-:W-:-:S04]  /*0400*/  UIMAD UR4, UR5, UR4, URZ ;  /* 0x00000004050472a4 */ /* 0x000fc8000f8e023f */
[----:B------:R-:W-:-:S04]  /*0410*/  UISETP.GE.AND UP0, UPT, UR10, UR4, UPT ;  /* 0x000000040a00728c */ /* 0x000fc8000bf06270 */
[----:B------:R-:W-:-:S06]  /*0420*/  USEL UR13, UR13, 0xffffffff, !UP0 ;  /* 0xffffffff0d0d7887 */ /* 0x000fcc000c000000 */
.L_x_687:
        /* <DEDUP_REMOVED lines=47> */
.L_x_691:
        /* <DEDUP_REMOVED lines=10> */
.L_x_692:
        /* <DEDUP_REMOVED lines=12> */
.L_x_693:
[----:B------:R-:W-:Y:S01]  /*0880*/  ULDC UR4, c[0x0][0x2c4] ;  /* 0x0000b10000047ab9 */ /* 0x000fe20000000800 */
[----:B------:R-:W-:Y:S01]  /*0890*/  PLOP3.LUT P2, PT, PT, PT, PT, 0x80, 0x0 ;  /* 0x000000000000781c */ /* 0x000fe20003f4f070 */
[----:B------:R-:W-:Y:S01]  /*08a0*/  UISETP.NE.AND UP1, UPT, UR4, 0x1, UPT ;  /* 0x000000010400788c */ /* 0x000fe2000bf25270 */
[----:B------:R-:W-:Y:S01]  /*08b0*/  IMAD.MOV.U32 R3, RZ, RZ, RZ ;  /* 0x000000ffff037224 */ /* 0x000fe200078e00ff */
[----:B--2---:R-:W-:Y:S01]  /*08c0*/  UIADD3 UR7, -UR11, UR7, URZ ;  /* 0x000000070b077290 */ /* 0x004fe2000fffe13f */
[----:B------:R-:W-:Y:S01]  /*08d0*/  IMAD.MOV.U32 R98, RZ, RZ, RZ ;  /* 0x000000ffff627224 */ /* 0x000fe200078e00ff */
[----:B------:R-:W-:Y:S01]  /*08e0*/  ULDC.64 UR4, c[0x0][0x2c8] ;  /* 0x0000b20000047ab9 */ /* 0x000fe20000000a00 */
[----:B------:R-:W-:Y:S01]  /*08f0*/  CS2R R96, SRZ ;  /* 0x0000000000607805 */ /* 0x000fe2000001ff00 */
[----:B---3--:R-:W-:Y:S01]  /*0900*/  UIADD3 UR6, UR7, 0x40, -UR12 ;  /* 0x0000004007067890 */ /* 0x008fe2000fffe80c */
[----:B------:R-:W-:Y:S01]  /*0910*/  CS2R R94, SRZ ;  /* 0x00000000005e7805 */ /* 0x000fe2000001ff00 */
[----:B------:R-:W-:Y:S01]  /*0920*/  CS2R R92, SRZ ;  /* 0x00000000005c7805 */ /* 0x000fe2000001ff00 */
[----:B------:R-:W-:Y:S01]  /*0930*/  CS2R R90, SRZ ;  /* 0x00000000005a7805 */ /* 0x000fe2000001ff00 */
[----:B------:R-:W-:Y:S01]  /*0940*/  CS2R R88, SRZ ;  /* 0x0000000000587805 */ /* 0x000fe2000001ff00 */
[----:B------:R-:W-:Y:S01]  /*0950*/  @UP1 UIADD3 UR18, UR10, 0x7f, URZ ;  /* 0x0000007f0a121890 */ /* 0x000fe2000fffe03f */
[----:B------:R-:W-:Y:S01]  /*0960*/  CS2R R86, SRZ ;  /* 0x0000000000567805 */ /* 0x000fe2000001ff00 */
[----:B------:R-:W-:Y:S01]  /*0970*/  MOV R85, RZ ;  /* 0x000000ff00557202 */ /* 0x000fe20000000f00 */
[----:B------:R-:W-:Y:S01]  /*0980*/  CS2R R6, SRZ ;  /* 0x0000000000067805 */ /* 0x000fe2000001ff00 */
[----:B------:R-:W-:Y:S01]  /*0990*/  UIMAD.WIDE.U32 UR18, UR18, UR4, URZ ;  /* 0x00000004121272a5 */ /* 0x000fe2000f8e003f */
[----:B------:R-:W-:Y:S01]  /*09a0*/  CS2R R82, SRZ ;  /* 0x0000000000527805 */ /* 0x000fe2000001ff00 */
[----:B------:R-:W-:Y:S01]  /*09b0*/  UIADD3 UR4, UR10, 0x7f, URZ ;  /* 0x0000007f0a047890 */ /* 0x000fe2000fffe03f */
[----:B------:R-:W-:Y:S01]  /*09c0*/  CS2R R80, SRZ ;  /* 0x0000000000507805 */ /* 0x000fe2000001ff00 */
[----:B------:R-:W-:Y:S01]  /*09d0*/  @UP1 USHF.R.U32.HI UR4, URZ, UR5, UR19 ;  /* 0x000000053f041299 */ /* 0x000fe20008011613 */
[----:B------:R-:W-:Y:S01]  /*09e0*/  CS2R R78, SRZ ;  /* 0x00000000004e7805 */ /* 0x000fe2000001ff00 */
[----:B------:R-:W-:Y:S01]  /*09f0*/  UIADD3 UR5, UR7, 0x3f, URZ ;  /* 0x0000003f07057890 */ /* 0x000fe2000fffe03f */
[----:B------:R-:W-:Y:S01]  /*0a00*/  CS2R R76, SRZ ;  /* 0x00000000004c7805 */ /* 0x000fe2000001ff00 */
[----:B------:R-:W-:Y:S01]  /*0a10*/  UIADD3 UR6, UR6, UR4, URZ ;  /* 0x0000000406067290 */ /* 0x000fe2000fffe03f */
[----:B------:R-:W-:Y:S01]  /*0a20*/  CS2R R74, SRZ ;  /* 0x00000000004a7805 */ /* 0x000fe2000001ff00 */
[----:B------:R-:W-:Y:S01]  /*0a30*/  USHF.R.S32.HI UR18, URZ, 0x1f, UR5 ;  /* 0x0000001f3f127899 */ /* 0x000fe20008011405 */
[----:B------:R-:W-:Y:S01]  /*0a40*/  CS2R R72, SRZ ;  /* 0x0000000000487805 */ /* 0x000fe2000001ff00 */
[----:B------:R-:W-:Y:S01]  /*0a50*/  USHF.R.S32.HI UR4, URZ, 0x1f, UR6 ;  /* 0x0000001f3f047899 */ /* 0x000fe20008011406 */
[----:B------:R-:W-:Y:S01]  /*0a60*/  CS2R R70, SRZ ;  /* 0x0000000000467805 */ /* 0x000fe2000001ff00 */
[----:B------:R-:W-:Y:S01]  /*0a70*/  ULEA.HI UR18, UR18, UR5, URZ, 0x6 ;  /* 0x0000000512127291 */ /* 0x000fe2000f8f303f */
[----:B------:R-:W-:Y:S01]  /*0a80*/  CS2R R68, SRZ ;  /* 0x0000000000447805 */ /* 0x000fe2000001ff00 */
[----:B------:R-:W-:Y:S01]  /*0a90*/  ULEA.HI UR4, UR4, UR6, URZ, 0x6 ;  /* 0x0000000604047291 */ /* 0x000fe2000f8f303f */
[----:B------:R-:W-:Y:S01]  /*0aa0*/  CS2R R66, SRZ ;  /* 0x0000000000427805 */ /* 0x000fe2000001ff00 */
[----:B------:R-:W-:Y:S01]  /*0ab0*/  USHF.R.S32.HI UR18, URZ, 0x6, UR18 ;  /* 0x000000063f127899 */ /* 0x000fe20008011412 */
[----:B------:R-:W-:Y:S01]  /*0ac0*/  CS2R R64, SRZ ;  /* 0x0000000000407805 */ /* 0x000fe2000001ff00 */
[----:B------:R-:W-:Y:S01]  /*0ad0*/  USHF.R.S32.HI UR4, URZ, 0x6, UR4 ;  /* 0x000000063f047899 */ /* 0x000fe20008011404 */
[----:B------:R-:W-:Y:S01]  /*0ae0*/  CS2R R62, SRZ ;  /* 0x00000000003e7805 */ /* 0x000fe2000001ff00 */
[----:B------:R-:W-:Y:S01]  /*0af0*/  CS2R R60, SRZ ;  /* 0x00000000003c7805 */ /* 0x000fe2000001ff00 */
[----:B------:R-:W-:Y:S01]  /*0b00*/  CS2R R58, SRZ ;  /* 0x00000000003a7805 */ /* 0x000fe2000001ff00 */
[----:B------:R-:W-:Y:S01]  /*0b10*/  UISETP.LT.AND UP0, UPT, UR18, UR4, UPT ;  /* 0x000000041200728c */ /* 0x000fe2000bf01270 */
[----:B------:R-:W-:Y:S01]  /*0b20*/  CS2R R56, SRZ ;  /* 0x0000000000387805 */ /* 0x000fe2000001ff00 */
[----:B------:R-:W-:Y:S01]  /*0b30*/  CS2R R54, SRZ ;  /* 0x0000000000367805 */ /* 0x000fe2000001ff00 */
[----:B------:R-:W-:Y:S01]  /*0b40*/  CS2R R52, SRZ ;  /* 0x0000000000347805 */ /* 0x000fe2000001ff00 */
[----:B------:R-:W-:Y:S01]  /*0b50*/  USEL UR6, UR18, UR4, UP0 ;  /* 0x0000000412067287 */ /* 0x000fe20008000000 */
[----:B------:R-:W-:Y:S01]  /*0b60*/  CS2R R50, SRZ ;  /* 0x0000000000327805 */ /* 0x000fe2000001ff00 */
[----:B------:R-:W-:Y:S01]  /*0b70*/  CS2R R48, SRZ ;  /* 0x0000000000307805 */ /* 0x000fe2000001ff00 */
[----:B------:R-:W-:Y:S01]  /*0b80*/  CS2R R46, SRZ ;  /* 0x00000000002e7805 */ /* 0x000fe2000001ff00 */
[----:B------:R-:W-:Y:S01]  /*0b90*/  UISETP.GE.AND UP0, UPT, UR6, 0x1, UPT ;  /* 0x000000010600788c */ /* 0x000fe2000bf06270 */
        /* <DEDUP_REMOVED lines=43> */
[----:B------:R-:W-:Y:S01]  /*0e50*/  BSSY B0, `(.L_x_695) ;  /* 0x0000058000007945 */ /* 0x000fe20003800000 */
[----:B------:R-:W-:Y:S01]  /*0e60*/  PLOP3.LUT P0, PT, PT, PT, UP1, 0x80, 0x0 ;  /* 0x000000000000781c */ /* 0x000fe20003f0f018 */
[----:B------:R-:W-:Y:S01]  /*0e70*/  IMAD.IADD R0, R84, 0x1, -R3 ;  /* 0x0000000154007824 */ /* 0x000fe200078e0a03 */
[----:B------:R-:W-:Y:S01]  /*0e80*/  ULDC.64 UR4, c[0x0][0x1b8] ;  /* 0x00006e0000047ab9 */ /* 0x000fe20000000a00 */
[----:B------:R-:W-:Y:S01]  /*0e90*/  IMAD.SHL.U32 R207, R15, 0x40, RZ ;  /* 0x000000400fcf7824 */ /* 0x000fe200078e00ff */
[----:B------:R-:W-:Y:S01]  /*0ea0*/  UIADD3 UR19, UR19, UR17, URZ ;  /* 0x0000001113137290 */ /* 0x000fe2000fffe03f */
[C---:B------:R-:W-:Y:S01]  /*0eb0*/  IMAD R210, R0.reuse, 0x20, R15 ;  /* 0x0000002000d27824 */ /* 0x040fe200078e020f */
[----:B------:R-:W-:Y:S01]  /*0ec0*/  USHF.R.S32.HI UR17, URZ, 0x1f, UR13 ;  /* 0x0000001f3f117899 */ /* 0x000fe2000801140d */
[----:B------:R-:W-:Y:S01]  /*0ed0*/  IMAD.SHL.U32 R182, R0, 0x8, RZ ;  /* 0x0000000800b67824 */ /* 0x000fe200078e00ff */
[----:B------:R-:W-:Y:S01]  /*0ee0*/  UIMAD UR16, UR8, UR4, URZ ;  /* 0x00000004081072a4 */ /* 0x000fe2000f8e023f */
[----:B------:R-:W-:Y:S01]  /*0ef0*/  LOP3.LUT R207, R207, 0x1c0, RZ, 0xc0, !PT ;  /* 0x000001c0cfcf7812 */ /* 0x000fe200078ec0ff */
[----:B------:R-:W-:Y:S01]  /*0f00*/  USEL UR17, UR17, URZ, !UP2 ;  /* 0x0000003f11117287 */ /* 0x000fe2000d000000 */
[----:B------:R-:W-:Y:S01]  /*0f10*/  IADD3 R2, R210, UR10, RZ ;  /* 0x0000000ad2027c10 */ /* 0x000fe2000fffe0ff */
[----:B------:R-:W-:Y:S01]  /*0f20*/  UIMAD UR16, UR9, UR5, UR16 ;  /* 0x00000005091072a4 */ /* 0x000fe2000f8e0210 */
[----:B------:R-:W-:Y:S01]  /*0f30*/  LEA.HI R12, R85, R84, RZ, 0x6 ;  /* 0x00000054550c7211 */ /* 0x000fe200078f30ff */
[----:B------:R-:W-:Y:S01]  /*0f40*/  UIMAD.WIDE.U32 UR20, UR9, UR4, UR18 ;  /* 0x00000004091472a5 */ /* 0x000fe2000f8e0012 */
[----:B------:R-:W-:Y:S01]  /*0f50*/  ISETP.GE.AND P4, PT, R182, c[0x0][0x198], PT ;  /* 0x00006600b6007a0c */ /* 0x000fe20003f86270 */
[----:B------:R-:W-:Y:S01]  /*0f60*/  @P1 IMAD.HI.U32 R3, R2, c[0x0][0x2c8], RZ ;  /* 0x0000b20002031a27 */ /* 0x000fe200078e00ff */
[----:B------:R-:W-:-:S02]  /*0f70*/  ULDC.64 UR4, c[0x0][0x1c0] ;  /* 0x0000700000047ab9 */ /* 0x000fc40000000a00 */
[----:B------:R-:W-:Y:S01]  /*0f80*/  USEL UR18, UR13, URZ, !UP2 ;  /* 0x0000003f0d127287 */ /* 0x000fe2000d000000 */
[----:B------:R-:W-:Y:S01]  /*0f90*/  IMAD.MOV.U32 R6, RZ, RZ, R2 ;  /* 0x000000ffff067224 */ /* 0x000fe200078e0002 */
[----:B------:R-:W-:Y:S01]  /*0fa0*/  UIMAD UR17, UR17, UR4, URZ ;  /* 0x00000004111172a4 */ /* 0x000fe2000f8e023f */
[----:B------:R-:W-:Y:S01]  /*0fb0*/  @P0 SHF.R.U32.HI R6, RZ, c[0x0][0x2cc], R3 ;  /* 0x0000b300ff060a19 */ /* 0x000fe20000011603 */
[----:B------:R-:W-:Y:S01]  /*0fc0*/  UIADD3 UR21, UR21, UR16, URZ ;  /* 0x0000001015157290 */ /* 0x000fe2000fffe03f */
[----:B------:R-:W-:Y:S01]  /*0fd0*/  IMAD.SHL.U32 R12, R12, 0x8, RZ ;  /* 0x000000080c0c7824 */ /* 0x000fe200078e00ff */
[----:B------:R-:W-:Y:S01]  /*0fe0*/  UIMAD UR5, UR18, UR5, UR17 ;  /* 0x00000005120572a4 */ /* 0x000fe2000f8e0211 */
[--C-:B-1----:R-:W-:Y:S01]  /*0ff0*/  SHF.R.S32.HI R5, RZ, 0x1f, R6.reuse ;  /* 0x0000001fff057819 */ /* 0x102fe20000011406 */
[----:B------:R-:W-:Y:S01]  /*1000*/  UIMAD.WIDE.U32 UR18, UR18, UR4, UR20 ;  /* 0x00000004121272a5 */ /* 0x000fe2000f8e0014 */
[----:B------:R-:W-:Y:S02]  /*1010*/  IMAD.MOV R3, RZ, RZ, -R6 ;  /* 0x000000ffff037224 */ /* 0x000fe400078e0a06 */
[----:B------:R-:W-:Y:S01]  /*1020*/  ULDC UR4, c[0x0][0x2c4] ;  /* 0x0000b10000047ab9 */ /* 0x000fe20000000800 */
[----:B------:R-:W-:Y:S01]  /*1030*/  IMAD R5, R5, c[0x0][0x1b0], RZ ;  /* 0x00006c0005057a24 */ /* 0x000fe200078e02ff */
[----:B------:R-:W-:Y:S01]  /*1040*/  UIADD3 UR5, UR19, UR5, URZ ;  /* 0x0000000513057290 */ /* 0x000fe2000fffe03f */
[----:B------:R-:W-:Y:S01]  /*1050*/  IMAD R3, R3, c[0x0][0x2c4], R2 ;  /* 0x0000b10003037a24 */ /* 0x000fe200078e0202 */
[----:B------:R-:W-:Y:S01]  /*1060*/  UIMAD UR4, UR12, UR4, URZ ;  /* 0x000000040c0472a4 */ /* 0x000fe2000f8e023f */
[----:B------:R-:W-:-:S02]  /*1070*/  IMAD.U32 R9, RZ, RZ, UR19 ;  /* 0x00000013ff097e24 */ /* 0x000fc4000f8e00ff */
[----:B------:R-:W-:Y:S01]  /*1080*/  IMAD.U32 R8, RZ, RZ, UR18 ;  /* 0x00000012ff087e24 */ /* 0x000fe2000f8e00ff */
[----:B------:R-:W-:Y:S01]  /*1090*/  SHF.R.S32.HI R2, RZ, 0x1f, R3 ;  /* 0x0000001fff027819 */ /* 0x000fe20000011403 */
[----:B------:R-:W-:Y:S02]  /*10a0*/  IMAD.U32 R9, RZ, RZ, UR5 ;  /* 0x00000005ff097e24 */ /* 0x000fe4000f8e00ff */
[C---:B------:R-:W-:Y:S02]  /*10b0*/  IMAD R5, R6.reuse, c[0x0][0x1b4], R5 ;  /* 0x00006d0006057a24 */ /* 0x040fe400078e0205 */
[----:B------:R-:W-:-:S04]  /*10c0*/  IMAD.WIDE.U32 R6, R6, c[0x0][0x1b0], R8 ;  /* 0x00006c0006067a25 */ /* 0x000fc800078e0008 */
[----:B------:R-:W-:Y:S02]  /*10d0*/  IMAD R2, R2, c[0x0][0x1a8], RZ ;  /* 0x00006a0002027a24 */ /* 0x000fe400078e02ff */
[----:B------:R-:W-:Y:S01]  /*10e0*/  IMAD.IADD R7, R7, 0x1, R5 ;  /* 0x0000000107077824 */ /* 0x000fe200078e0205 */
[----:B------:R-:W-:Y:S01]  /*10f0*/  LEA.HI R5, R85, R84, RZ, 0x4 ;  /* 0x0000005455057211 */ /* 0x000fe200078f20ff */
[C---:B------:R-:W-:Y:S02]  /*1100*/  IMAD R9, R3.reuse, c[0x0][0x1ac], R2 ;  /* 0x00006b0003097a24 */ /* 0x040fe400078e0202 */
[----:B------:R-:W-:Y:S01]  /*1110*/  IMAD.WIDE.U32 R2, R3, c[0x0][0x1a8], R6 ;  /* 0x00006a0003027a25 */ /* 0x000fe200078e0006 */
[----:B------:R-:W-:Y:S02]  /*1120*/  LOP3.LUT R7, R5, 0xfffffff0, RZ, 0xc0, !PT ;  /* 0xfffffff005077812 */ /* 0x000fe400078ec0ff */
[----:B------:R-:W-:Y:S01]  /*1130*/  IADD3 R6, R15, UR10, RZ ;  /* 0x0000000a0f067c10 */ /* 0x000fe2000fffe0ff */
[----:B------:R-:W-:Y:S01]  /*1140*/  IMAD.IADD R8, R3, 0x1, R9 ;  /* 0x0000000103087824 */ /* 0x000fe200078e0209 */
[----:B------:R-:W-:Y:S01]  /*1150*/  LEA R14, P0, R2, c[0x0][0x160], 0x1 ;  /* 0x00005800020e7a11 */ /* 0x000fe200078008ff */
[----:B------:R-:W-:Y:S01]  /*1160*/  IMAD.IADD R3, R84, 0x1, -R7 ;  /* 0x0000000154037824 */ /* 0x000fe200078e0a07 */
[----:B------:R-:W-:-:S02]  /*1170*/  ISETP.GE.AND P5, PT, R6, UR4, PT ;  /* 0x0000000406007c0c */ /* 0x000fc4000bfa6270 */
[----:B------:R-:W-:Y:S01]  /*1180*/  LEA.HI.X R8, R2, c[0x0][0x164], R8, 0x1, P0 ;  /* 0x0000590002087a11 */ /* 0x000fe200000f0c08 */
[----:B------:R1:W3:Y:S01]  /*1190*/  SHFL.IDX PT, R16, R14, RZ, 0x181f ;  /* 0x00181fff0e107589 */ /* 0x0002e200000e0000 */
[----:B------:R-:W-:Y:S02]  /*11a0*/  SHF.R.S32.HI R2, RZ, 0x1f, R3 ;  /* 0x0000001fff027819 */ /* 0x000fe40000011403 */
[----:B------:R-:W-:Y:S01]  /*11b0*/  IADD3 R9, R182, 0x80, RZ ;  /* 0x00000080b6097810 */ /* 0x000fe20007ffe0ff */
[----:B------:R1:W4:Y:S01]  /*11c0*/  SHFL.IDX PT, R17, R8, RZ, 0x181f ;  /* 0x00181fff08117589 */ /* 0x00032200000e0000 */
[----:B------:R-:W-:Y:S02]  /*11d0*/  LEA.HI R7, R2, R3, RZ, 0x3 ;  /* 0x0000000302077211 */ /* 0x000fe400078f18ff */
[----:B------:R-:W-:Y:S02]  /*11e0*/  SHF.R.U32.HI R2, RZ, 0x3, R207 ;  /* 0x00000003ff027819 */ /* 0x000fe400000116cf */
[----:B------:R-:W-:-:S02]  /*11f0*/  LOP3.LUT R10, R7, 0xfffffff8, RZ, 0xc0, !PT ;  /* 0xfffffff8070a7812 */ /* 0x000fc400078ec0ff */
[----:B------:R-:W-:Y:S02]  /*1200*/  LOP3.LUT R207, R207, 0x38, R182, 0xf8, !PT ;  /* 0x00000038cfcf7812 */ /* 0x000fe400078ef8b6 */
[----:B------:R-:W-:Y:S01]  /*1210*/  ISETP.GE.AND P0, PT, R9, c[0x0][0x198], PT ;  /* 0x0000660009007a0c */ /* 0x000fe20003f06270 */
[----:B------:R-:W-:Y:S01]  /*1220*/  IMAD.IADD R10, R3, 0x1, -R10 ;  /* 0x00000001030a7824 */ /* 0x000fe200078e0a0a */
[----:B------:R-:W-:Y:S01]  /*1230*/  LOP3.LUT R207, R207, R2, RZ, 0x3c, !PT ;  /* 0x00000002cfcf7212 */ /* 0x000fe200078e3cff */
[----:B------:R-:W-:Y:S02]  /*1240*/  IMAD.MOV.U32 R2, RZ, RZ, 0x10 ;  /* 0x00000010ff027424 */ /* 0x000fe400078e00ff */
[----:B------:R-:W-:Y:S01]  /*1250*/  IMAD.MOV.U32 R3, RZ, RZ, 0x20 ;  /* 0x00000020ff037424 */ /* 0x000fe200078e00ff */
[----:B------:R-:W-:Y:S01]  /*1260*/  LOP3.LUT R207, R207, 0xfffffe00, R12, 0xf8, !PT ;  /* 0xfffffe00cfcf7812 */ /* 0x000fe200078ef80c */
[----:B--2---:R2:W5:Y:S02]  /*1270*/  @P2 R2UR UR17, R4 ;  /* 0x00000000041123c2 */ /* 0x00456400000e0000 */
[----:B-----5:R-:W-:Y:S01]  /*1280*/  @!UP0 UMOV UR17, UR13 ;  /* 0x0000000d00118c82 */ /* 0x020fe20008000000 */
[----:B--2---:R-:W-:-:S04]  /*1290*/  IADD3 R4, R182, 0x40, RZ ;  /* 0x00000040b6047810 */ /* 0x004fc80007ffe0ff */
[----:B------:R-:W-:-:S04]  /*12a0*/  ISETP.GE.AND P3, PT, R4, c[0x0][0x198], PT ;  /* 0x0000660004007a0c */ /* 0x000fc80003f66270 */
[----:B------:R-:W-:-:S05]  /*12b0*/  R2P PR, R10, 0x6 ;  /* 0x000000060a007804 */ /* 0x000fca0000000000 */
[----:B------:R-:W-:Y:S02]  /*12c0*/  SEL R2, R2, 0xfffffff0, !P1 ;  /* 0xfffffff002027807 */ /* 0x000fe40004800000 */
        /* <DEDUP_REMOVED lines=8> */
[----:B------:R-:W-:-:S02]  /*1350*/  LOP3.LUT R12, R12, 0xfffffff8, RZ, 0xc0, !PT ;  /* 0xfffffff80c0c7812 */ /* 0x000fc400078ec0ff */
[----:B------:R-:W-:Y:S02]  /*1360*/  LOP3.LUT R11, R11, 0xfffffff8, RZ, 0xc0, !PT ;  /* 0xfffffff80b0b7812 */ /* 0x000fe400078ec0ff */
[----:B------:R-:W-:Y:S01]  /*1370*/  @!PT LDS RZ, [RZ] ;  /* 0x00000000fffff984 */ /* 0x000fe20000000800 */
[----:B------:R1:W-:Y:S01]  /*1380*/  LDGSTS.E.BYPASS.LTC128B.128 [R13+0xc100], [R18.64], !P4 ;  /* 0x0c100000120d7fae */ /* 0x0003e2000e101d4e */
[----:B------:R-:W-:-:S04]  /*1390*/  IMAD.WIDE R20, R12, 0x2, R16 ;  /* 0x000000020c147825 */ /* 0x000fc800078e0210 */
[----:B------:R-:W-:Y:S01]  /*13a0*/  IMAD.WIDE R16, R11, 0x2, R16 ;  /* 0x000000020b107825 */ /* 0x000fe200078e0210 */
[----:B------:R1:W-:Y:S04]  /*13b0*/  LDGSTS.E.BYPASS.LTC128B.128 [R13+0x10100], [R20.64], !P3 ;  /* 0x10100000140d7fae */ /* 0x0003e8000d901d4e */
[----:B------:R1:W-:Y:S02]  /*13c0*/  LDGSTS.E.BYPASS.LTC128B.128 [R13+0x14100], [R16.64], !P0 ;  /* 0x14100000100d7fae */ /* 0x0003e4000c101d4e */
.L_x_696:
[----:B-1-34-:R-:W-:Y:S05]  /*13d0*/  BSYNC B0 ;  /* 0x0000000000007941 */ /* 0x01afea0003800000 */
.L_x_695:
        /* <DEDUP_REMOVED lines=20> */
.L_x_698:
[----:B------:R-:W-:Y:S05]  /*1520*/  BSYNC B0 ;  /* 0x0000000000007941 */ /* 0x000fea0003800000 */
.L_x_697:
[----:B------:R-:W-:Y:S01]  /*1530*/  IADD3 R11, R6, 0x40, RZ ;  /* 0x00000040060b7810 */ /* 0x000fe20007ffe0ff */
[----:B--2---:R2:W4:Y:S01]  /*1540*/  SHFL.IDX PT, R17, R8, 0x2, 0x181f ;  /* 0x00581f0008117f89 */ /* 0x00452200000e0000 */
        /* <DEDUP_REMOVED lines=18> */
.L_x_700:
[----:B------:R-:W-:Y:S05]  /*1670*/  BSYNC B0 ;  /* 0x0000000000007941 */ /* 0x000fea0003800000 */
.L_x_699:
[----:B---3--:R-:W-:Y:S01]  /*1680*/  SHFL.IDX PT, R16, R14, 0x3, 0x181f ;  /* 0x00781f000e107f89 */ /* 0x008fe200000e0000 */
[----:B------:R-:W-:Y:S01]  /*1690*/  IMAD.MOV.U32 R12, RZ, RZ, c[0x0][0x2b8] ;  /* 0x0000ae00ff0c7624 */ /* 0x000fe200078e00ff */
[----:B------:R-:W-:Y:S01]  /*16a0*/  SHF.R.S32.HI R181, RZ, 0x1f, R4 ;  /* 0x0000001fffb57819 */ /* 0x000fe20000011404 */
[----:B------:R-:W-:Y:S01]  /*16b0*/  IMAD.U32 R11, RZ, RZ, UR6 ;  /* 0x00000006ff0b7e24 */ /* 0x000fe2000f8e00ff */
[----:B----4-:R-:W3:Y:S01]  /*16c0*/  SHFL.IDX PT, R17, R8, 0x3, 0x181f ;  /* 0x00781f0008117f89 */ /* 0x010ee200000e0000 */
[----:B------:R-:W-:Y:S01]  /*16d0*/  SHF.R.S32.HI R180, RZ, 0x1f, R9 ;  /* 0x0000001fffb47819 */ /* 0x000fe20000011409 */
[----:B------:R-:W-:Y:S01]  /*16e0*/  IMAD.SHL.U32 R207, R207, 0x2, RZ ;  /* 0x00000002cfcf7824 */ /* 0x000fe200078e00ff */
[----:B------:R-:W-:Y:S01]  /*16f0*/  ISETP.NE.AND P2, PT, R12, 0x1, PT ;  /* 0x000000010c00780c */ /* 0x000fe20003f45270 */
[----:B------:R-:W-:Y:S01]  /*1700*/  IMAD R11, R11, 0x40, R210 ;  /* 0x000000400b0b7824 */ /* 0x000fe200078e02d2 */
        /* <DEDUP_REMOVED lines=12> */
[----:B------:R-:W-:-:S02]  /*17d0*/  IADD3 R6, R11, -0x40, RZ ;  /* 0xffffffc00b067810 */ /* 0x000fc40007ffe0ff */
[----:B------:R-:W-:Y:S02]  /*17e0*/  ULDC.64 UR4, c[0x0][0x1e8] ;  /* 0x00007a0000047ab9 */ /* 0x000fe40000000a00 */
[C---:B------:R-:W-:Y:S01]  /*17f0*/  ISETP.GE.AND P6, PT, R6.reuse, UR7, PT ;  /* 0x0000000706007c0c */ /* 0x040fe2000bfc6270 */
[----:B------:R-:W-:Y:S01]  /*1800*/  UIADD3 UR16, UR19, UR16, URZ ;  /* 0x0000001013107290 */ /* 0x000fe2000fffe03f */
[----:B------:R-:W-:Y:S01]  /*1810*/  IADD3 R209, R6, UR11, RZ ;  /* 0x0000000b06d17c10 */ /* 0x000fe2000fffe0ff */
[----:B---3--:R-:W-:Y:S01]  /*1820*/  @!P5 IMAD.WIDE R20, R182, 0x2, R16 ;  /* 0x00000002b614d825 */ /* 0x008fe200078e0210 */
[----:B------:R-:W-:-:S03]  /*1830*/  ISETP.GT.OR P6, PT, R210, 0x3f, P6 ;  /* 0x0000003fd200780c */ /* 0x000fc600037c4670 */
        /* <DEDUP_REMOVED lines=11> */
[----:B-12---:R-:W-:Y:S02]  /*18f0*/  @!P6 LEA.HI.X.SX32 R8, R6, UR16, 0x1, P1 ;  /* 0x000000100608ec11 */ /* 0x006fe400088f0eff */
[----:B------:R-:W-:-:S04]  /*1900*/  @!P6 LEA R12, P1, R11, c[0x0][0x2a0], 0x2 ;  /* 0x0000a8000b0cea11 */ /* 0x000fc800078210ff */
[----:B------:R-:W-:Y:S01]  /*1910*/  @!P6 LEA.HI.X R13, R11, c[0x0][0x2a4], R8, 0x2, P1 ;  /* 0x0000a9000b0dea11 */ /* 0x000fe200008f1408 */
[----:B------:R-:W-:Y:S06]  /*1920*/  BAR.SYNC.DEFER_BLOCKING 0x0 ;  /* 0x0000000000007b1d */ /* 0x000fec0000010000 */
[----:B------:R1:W2:Y:S01]  /*1930*/  @!P6 LDG.E R208, [R12.64] ;  /* 0x0000000e0cd0e981 */ /* 0x0002a2000c1e1900 */
[----:B------:R-:W-:Y:S01]  /*1940*/  IMAD.MOV R6, RZ, RZ, -R6 ;  /* 0x000000ffff067224 */ /* 0x000fe200078e0a06 */
[----:B------:R-:W-:Y:S01]  /*1950*/  UIMAD UR17, UR8, UR4, URZ ;  /* 0x00000004081172a4 */ /* 0x000fe2000f8e023f */
[----:B-----5:R-:W-:Y:S01]  /*1960*/  IMAD.SHL.U32 R17, R0, 0x40, RZ ;  /* 0x0000004000117824 */ /* 0x020fe200078e00ff */
[----:B------:R-:W-:Y:S01]  /*1970*/  UIMAD.WIDE.U32 UR20, UR9, UR4, URZ ;  /* 0x00000004091472a5 */ /* 0x000fe2000f8e003f */
[----:B------:R-:W-:Y:S01]  /*1980*/  IMAD R209, R6, c[0x0][0x2b8], R209 ;  /* 0x0000ae0006d17a24 */ /* 0x000fe200078e02d1 */
[----:B------:R-:W-:Y:S01]  /*1990*/  UIMAD UR17, UR9, UR5, UR17 ;  /* 0x00000005091172a4 */ /* 0x000fe2000f8e0211 */
[----:B---3--:R-:W-:Y:S01]  /*19a0*/  SHF.R.S32.HI R20, RZ, 0x4, R5 ;  /* 0x00000004ff147819 */ /* 0x008fe20000011405 */
[----:B------:R-:W-:Y:S01]  /*19b0*/  IMAD.SHL.U32 R8, R15, 0x8, RZ ;  /* 0x000000080f087824 */ /* 0x000fe200078e00ff */
[----:B------:R-:W-:Y:S01]  /*19c0*/  LOP3.LUT R17, R17, 0x1c0, RZ, 0xc0, !PT ;  /* 0x000001c011117812 */ /* 0x000fe200078ec0ff */
[----:B------:R-:W-:Y:S01]  /*19d0*/  IMAD.WIDE.U32 R22, R209, c[0x0][0x1e0], RZ ;  /* 0x00007800d1167a25 */ /* 0x000fe200078e00ff */
[----:B------:R-:W-:Y:S01]  /*19e0*/  SHF.R.S32.HI R14, RZ, 0x1f, R209 ;  /* 0x0000001fff0e7819 */ /* 0x000fe200000114d1 */
[----:B------:R-:W-:Y:S01]  /*19f0*/  UIADD3 UR17, UR21, UR17, URZ ;  /* 0x0000001115117290 */ /* 0x000fe2000fffe03f */
[----:B------:R-:W-:Y:S01]  /*1a00*/  LEA.HI R5, R5, R20, RZ, 0x1 ;  /* 0x0000001405057211 */ /* 0x000fe200078f08ff */
[----:B------:R-:W-:Y:S01]  /*1a10*/  ULDC.64 UR4, c[0x0][0x210] ;  /* 0x0000840000047ab9 */ /* 0x000fe20000000a00 */
[----:B------:R-:W-:Y:S01]  /*1a20*/  LOP3.LUT R8, R17, 0x8, R8, 0xf8, !PT ;  /* 0x0000000811087812 */ /* 0x000fe200078ef808 */
[C---:B------:R-:W-:Y:S01]  /*1a30*/  IMAD R6, R14.reuse, c[0x0][0x1e0], RZ ;  /* 0x000078000e067a24 */ /* 0x040fe200078e02ff */
[----:B------:R-:W-:Y:S01]  /*1a40*/  LOP3.LUT R5, R5, 0xfffffffe, RZ, 0xc0, !PT ;  /* 0xfffffffe05057812 */ /* 0x000fe200078ec0ff */
[----:B------:R-:W-:Y:S01]  /*1a50*/  IMAD R14, R14, c[0x0][0x208], RZ ;  /* 0x000082000e0e7a24 */ /* 0x000fe200078e02ff */
[----:B------:R-:W-:Y:S01]  /*1a60*/  SHF.R.U32.HI R17, RZ, 0x3, R17 ;  /* 0x00000003ff117819 */ /* 0x000fe20000011611 */
[C---:B----4-:R-:W-:Y:S01]  /*1a70*/  IMAD R18, R209.reuse, c[0x0][0x1e4], R6 ;  /* 0x00007900d1127a24 */ /* 0x050fe200078e0206 */
[----:B------:R-:W-:Y:S01]  /*1a80*/  UIMAD UR8, UR8, UR4, URZ ;  /* 0x00000004080872a4 */ /* 0x000fe2000f8e023f */
[----:B------:R-:W-:Y:S01]  /*1a90*/  IMAD R11, R209, c[0x0][0x20c], R14 ;  /* 0x00008300d10b7a24 */ /* 0x000fe200078e020e */
[----:B------:R-:W-:Y:S01]  /*1aa0*/  LOP3.LUT R8, R8, R17, RZ, 0x3c, !PT ;  /* 0x0000001108087212 */ /* 0x000fe200078e3cff */
[----:B------:R-:W-:Y:S01]  /*1ab0*/  IMAD.IADD R19, R23, 0x1, R18 ;  /* 0x0000000117137824 */ /* 0x000fe200078e0212 */
[----:B------:R-:W-:Y:S01]  /*1ac0*/  ULEA UR22, UR6, 0xffffffc0, 0x6 ;  /* 0xffffffc006167891 */ /* 0x000fe2000f8e303f */
[----:B------:R-:W-:Y:S01]  /*1ad0*/  IMAD.MOV.U32 R18, RZ, RZ, R22 ;  /* 0x000000ffff127224 */ /* 0x000fe200078e0016 */
[----:B------:R-:W-:Y:S01]  /*1ae0*/  UIMAD.WIDE.U32 UR24, UR9, UR4, URZ ;  /* 0x00000004091872a5 */ /* 0x000fe2000f8e003f */
[----:B-1----:R-:W-:Y:S01]  /*1af0*/  IMAD.WIDE.U32 R12, R209, c[0x0][0x208], RZ ;  /* 0x00008200d10c7a25 */ /* 0x002fe200078e00ff */
[----:B------:R-:W-:Y:S01]  /*1b00*/  UIMAD UR8, UR9, UR5, UR8 ;  /* 0x00000005090872a4 */ /* 0x000fe2000f8e0208 */
[----:B------:R-:W-:Y:S01]  /*1b10*/  LOP3.LUT P3, RZ, R0, 0x2, RZ, 0xc0, !PT ;  /* 0x0000000200ff7812 */ /* 0x000fe2000786c0ff */
[----:B------:R-:W-:Y:S01]  /*1b20*/  UIADD3 UR22, UR7, -UR22, URZ ;  /* 0x8000001607167290 */ /* 0x000fe2000fffe03f */
[----:B------:R-:W-:Y:S01]  /*1b30*/  IMAD.IADD R13, R13, 0x1, R11 ;  /* 0x000000010d0d7824 */ /* 0x000fe200078e020b */
[----:B------:R-:W-:Y:S01]  /*1b40*/  UIADD3 UR8, UR25, UR8, URZ ;  /* 0x0000000819087290 */ /* 0x000fe2000fffe03f */
[----:B------:R-:W-:Y:S01]  /*1b50*/  IMAD.IADD R5, R20, 0x1, -R5 ;  /* 0x0000000114057824 */ /* 0x000fe200078e0a05 */
[----:B------:R-:W-:Y:S01]  /*1b60*/  ISETP.GE.AND P5, PT, R182, c[0x0][0x1d4], PT ;  /* 0x00007500b6007a0c */ /* 0x000fe20003fa6270 */
[----:B------:R-:W-:Y:S01]  /*1b70*/  IMAD.SHL.U32 R17, R10, 0x40, RZ ;  /* 0x000000400a117824 */ /* 0x000fe200078e00ff */
[----:B------:R-:W-:Y:S01]  /*1b80*/  ISETP.GE.AND P4, PT, R4, c[0x0][0x1d4], PT ;  /* 0x0000750004007a0c */ /* 0x000fe20003f86270 */
[----:B------:R-:W-:Y:S01]  /*1b90*/  IMAD R205, R5, 0x200, R8 ;  /* 0x0000020005cd7824 */ /* 0x000fe200078e0208 */
[----:B------:R-:W-:Y:S01]  /*1ba0*/  IADD3 R8, -R15, UR22, RZ ;  /* 0x000000160f087c10 */ /* 0x000fe2000fffe1ff */
[----:B------:R-:W-:Y:S01]  /*1bb0*/  IMAD.SHL.U32 R88, R5, 0x8, RZ ;  /* 0x0000000805587824 */ /* 0x000fe200078e00ff */
[----:B------:R-:W-:Y:S01]  /*1bc0*/  LOP3.LUT R17, R17, 0x1c0, RZ, 0xc0, !PT ;  /* 0x000001c011117812 */ /* 0x000fe200078ec0ff */
[----:B------:R-:W-:Y:S01]  /*1bd0*/  IMAD.SHL.U32 R205, R205, 0x2, RZ ;  /* 0x00000002cdcd7824 */ /* 0x000fe200078e00ff */
[----:B------:R-:W-:Y:S01]  /*1be0*/  ISETP.GE.AND P1, PT, R8, 0x1, PT ;  /* 0x000000010800780c */ /* 0x000fe20003f26270 */
[----:B------:R-:W-:Y:S01]  /*1bf0*/  IMAD.SHL.U32 R89, R7, 0x40, RZ ;  /* 0x0000004007597824 */ /* 0x000fe200078e00ff */
[----:B------:R-:W-:Y:S01]  /*1c00*/  LEA.HI R87, R85, R84, RZ, 0x5 ;  /* 0x0000005455577211 */ /* 0x000fe200078f28ff */
[----:B------:R-:W-:Y:S01]  /*1c10*/  UISETP.GE.AND UP0, UPT, UR6, 0x2, UPT ;  /* 0x000000020600788c */ /* 0x000fe2000bf06270 */
[----:B------:R-:W-:-:S02]  /*1c20*/  IADD3 R15, R205, 0x6100, RZ ;  /* 0x00006100cd0f7810 */ /* 0x000fc40007ffe0ff */
[----:B------:R-:W-:Y:S02]  /*1c30*/  IADD3 R204, R205, 0x6120, RZ ;  /* 0x00006120cdcc7810 */ /* 0x000fe40007ffe0ff */
[----:B------:R-:W-:Y:S02]  /*1c40*/  @P3 IADD3 R204, R15, -0x20, RZ ;  /* 0xffffffe00fcc3810 */ /* 0x000fe40007ffe0ff */
[----:B------:R-:W-:Y:S02]  /*1c50*/  ISETP.GE.AND P3, PT, R9, c[0x0][0x1d4], PT ;  /* 0x0000750009007a0c */ /* 0x000fe40003f66270 */
[----:B------:R-:W-:Y:S02]  /*1c60*/  LOP3.LUT R88, R17, 0x8, R88, 0xf8, !PT ;  /* 0x0000000811587812 */ /* 0x000fe400078ef858 */
[----:B------:R-:W-:Y:S02]  /*1c70*/  SHF.R.U32.HI R17, RZ, 0x3, R17 ;  /* 0x00000003ff117819 */ /* 0x000fe40000011611 */
[----:B------:R-:W-:-:S02]  /*1c80*/  LOP3.LUT R89, R89, 0xfffffe00, RZ, 0xc0, !PT ;  /* 0xfffffe0059597812 */ /* 0x000fc400078ec0ff */
[----:B------:R-:W-:Y:S02]  /*1c90*/  SHF.R.S32.HI R86, RZ, 0x5, R87 ;  /* 0x00000005ff567819 */ /* 0x000fe40000011457 */
[----:B------:R-:W-:Y:S02]  /*1ca0*/  LOP3.LUT R88, R88, R17, RZ, 0x3c, !PT ;  /* 0x0000001158587212 */ /* 0x000fe400078e3cff */
[----:B------:R-:W-:Y:S01]  /*1cb0*/  SHF.R.S32.HI R133, RZ, 0x1f, R182 ;  /* 0x0000001fff857819 */ /* 0x000fe200000114b6 */
[----:B------:R-:W-:Y:S01]  /*1cc0*/  IMAD R7, R86, 0x400, R89 ;  /* 0x0000040056077824 */ /* 0x000fe200078e0259 */
[----:B------:R-:W-:Y:S02]  /*1cd0*/  SEL R217, RZ, 0x10, P3 ;  /* 0x00000010ffd97807 */ /* 0x000fe40001800000 */
[----:B------:R-:W-:Y:S01]  /*1ce0*/  IADD3 R211, R207, 0x100, RZ ;  /* 0x00000100cfd37810 */ /* 0x000fe20007ffe0ff */
[----:B------:R-:W-:Y:S01]  /*1cf0*/  IMAD.IADD R206, R88, 0x1, R7 ;  /* 0x0000000158ce7824 */ /* 0x000fe200078e0207 */
[----:B------:R-:W-:-:S02]  /*1d00*/  SHF.R.S32.HI R214, RZ, 0x1f, R181 ;  /* 0x0000001fffd67819 */ /* 0x000fc400000114b5 */
[----:B------:R-:W-:Y:S01]  /*1d10*/  SHF.R.S32.HI R183, RZ, 0x1f, R180 ;  /* 0x0000001fffb77819 */ /* 0x000fe200000114b4 */
[----:B------:R-:W-:Y:S01]  /*1d20*/  IMAD.SHL.U32 R206, R206, 0x2, RZ ;  /* 0x00000002cece7824 */ /* 0x000fe200078e00ff */
[C---:B------:R-:W-:Y:S02]  /*1d30*/  IADD3 R195, R204.reuse, 0x800, RZ ;  /* 0x00000800ccc37810 */ /* 0x040fe40007ffe0ff */
[----:B------:R-:W-:Y:S01]  /*1d40*/  IADD3 R194, R204, 0x1000, RZ ;  /* 0x00001000ccc27810 */ /* 0x000fe20007ffe0ff */
[--C-:B------:R-:W-:Y:S01]  /*1d50*/  IMAD R202, R2, 0x2, R206.reuse ;  /* 0x0000000202ca7824 */ /* 0x100fe200078e02ce */
[C---:B------:R-:W-:Y:S01]  /*1d60*/  IADD3 R193, R204.reuse, 0x1800, RZ ;  /* 0x00001800ccc17810 */ /* 0x040fe20007ffe0ff */
[C---:B------:R-:W-:Y:S01]  /*1d70*/  IMAD R201, R3.reuse, 0x2, R206 ;  /* 0x0000000203c97824 */ /* 0x040fe200078e02ce */
[C---:B------:R-:W-:Y:S01]  /*1d80*/  IADD3 R191, R204.reuse, 0x2000, RZ ;  /* 0x00002000ccbf7810 */ /* 0x040fe20007ffe0ff */
[----:B------:R-:W-:Y:S01]  /*1d90*/  IMAD R199, R3, 0x2, R202 ;  /* 0x0000000203c77824 */ /* 0x000fe200078e02ca */
[----:B------:R-:W-:-:S02]  /*1da0*/  IADD3 R190, R204, 0x2800, RZ ;  /* 0x00002800ccbe7810 */ /* 0x000fc40007ffe0ff */
[C---:B------:R-:W-:Y:S02]  /*1db0*/  IADD3 R189, R204.reuse, 0x3000, RZ ;  /* 0x00003000ccbd7810 */ /* 0x040fe40007ffe0ff */
[C---:B------:R-:W-:Y:S02]  /*1dc0*/  IADD3 R188, R204.reuse, 0x3800, RZ ;  /* 0x00003800ccbc7810 */ /* 0x040fe40007ffe0ff */
[C---:B------:R-:W-:Y:S02]  /*1dd0*/  IADD3 R187, R204.reuse, 0x4000, RZ ;  /* 0x00004000ccbb7810 */ /* 0x040fe40007ffe0ff */
[C---:B------:R-:W-:Y:S02]  /*1de0*/  IADD3 R186, R204.reuse, 0x4800, RZ ;  /* 0x00004800ccba7810 */ /* 0x040fe40007ffe0ff */
[C---:B------:R-:W-:Y:S02]  /*1df0*/  IADD3 R185, R204.reuse, 0x5000, RZ ;  /* 0x00005000ccb97810 */ /* 0x040fe40007ffe0ff */
[----:B------:R-:W-:-:S02]  /*1e00*/  IADD3 R184, R204, 0x5800, RZ ;  /* 0x00005800ccb87810 */ /* 0x000fc40007ffe0ff */
[----:B--2---:R-:W-:Y:S01]  /*1e10*/  SHF.R.S32.HI R6, RZ, 0x1f, R208 ;  /* 0x0000001fff067819 */ /* 0x004fe200000114d0 */
[----:B------:R-:W-:-:S04]  /*1e20*/  IMAD.WIDE.U32 R18, R208, c[0x0][0x1f0], R18 ;  /* 0x00007c00d0127a25 */ /* 0x000fc800078e0012 */
[----:B------:R-:W-:Y:S01]  /*1e30*/  IMAD R21, R6, c[0x0][0x1f0], RZ ;  /* 0x00007c0006157a24 */ /* 0x000fe200078e02ff */
[----:B------:R-:W-:Y:S01]  /*1e40*/  IADD3 R16, P0, R18, UR20, RZ ;  /* 0x0000001412107c10 */ /* 0x000fe2000ff1e0ff */
[----:B------:R-:W-:Y:S02]  /*1e50*/  IMAD R11, R6, c[0x0][0x218], RZ ;  /* 0x00008600060b7a24 */ /* 0x000fe400078e02ff */
[C---:B------:R-:W-:Y:S02]  /*1e60*/  IMAD R14, R208.reuse, c[0x0][0x1f4], R21 ;  /* 0x00007d00d00e7a24 */ /* 0x040fe400078e0215 */
[----:B------:R-:W-:-:S03]  /*1e70*/  IMAD.WIDE.U32 R20, R208, c[0x0][0x218], R12 ;  /* 0x00008600d0147a25 */ /* 0x000fc600078e000c */
[----:B------:R-:W-:Y:S01]  /*1e80*/  IADD3.X R19, R19, UR17, R14, P0, !PT ;  /* 0x0000001113137c10 */ /* 0x000fe200087fe40e */
[----:B------:R-:W-:Y:S01]  /*1e90*/  IMAD R5, R208, c[0x0][0x21c], R11 ;  /* 0x00008700d0057a24 */ /* 0x000fe200078e020b */
[----:B------:R-:W-:-:S04]  /*1ea0*/  LEA R18, P0, R16, c[0x0][0x1c8], 0x1 ;  /* 0x0000720010127a11 */ /* 0x000fc800078008ff */
[----:B------:R-:W-:Y:S01]  /*1eb0*/  LEA.HI.X R16, R16, c[0x0][0x1cc], R19, 0x1, P0 ;  /* 0x0000730010107a11 */ /* 0x000fe200000f0c13 */
[----:B------:R-:W-:Y:S01]  /*1ec0*/  SHFL.IDX PT, R12, R18, RZ, 0x181f ;  /* 0x00181fff120c7589 */ /* 0x000fe200000e0000 */
[----:B------:R-:W-:-:S03]  /*1ed0*/  IADD3 R6, P0, R20, UR24, RZ ;  /* 0x0000001814067c10 */ /* 0x000fc6000ff1e0ff */
[----:B------:R-:W1:Y:S01]  /*1ee0*/  SHFL.IDX PT, R13, R16, RZ, 0x181f ;  /* 0x00181fff100d7589 */ /* 0x000e6200000e0000 */
[----:B------:R-:W-:Y:S02]  /*1ef0*/  IADD3.X R5, R21, UR8, R5, P0, !PT ;  /* 0x0000000815057c10 */ /* 0x000fe400087fe405 */
[C---:B------:R-:W-:Y:S01]  /*1f00*/  LEA R14, P0, R6.reuse, c[0x0][0x1f8], 0x1 ;  /* 0x00007e00060e7a11 */ /* 0x040fe200078008ff */
[----:B------:R2:W-:Y:S03]  /*1f10*/  SHFL.IDX PT, R10, R18, 0x1, 0x181f ;  /* 0x00381f00120a7f89 */ /* 0x0005e600000e0000 */
[----:B------:R-:W-:Y:S01]  /*1f20*/  LEA.HI.X R15, R6, c[0x0][0x1fc], R5, 0x1, P0 ;  /* 0x00007f00060f7a11 */ /* 0x000fe200000f0c05 */
[----:B------:R-:W3:Y:S01]  /*1f30*/  SHFL.IDX PT, R11, R16, 0x1, 0x181f ;  /* 0x00381f00100b7f89 */ /* 0x000ee200000e0000 */
[----:B------:R-:W-:-:S03]  /*1f40*/  ISETP.GT.AND P0, PT, R8, 0x20, PT ;  /* 0x000000200800780c */ /* 0x000fc60003f04270 */
[----:B------:R-:W4:Y:S04]  /*1f50*/  SHFL.IDX PT, R16, R14, RZ, 0x181f ;  /* 0x00181fff0e107589 */ /* 0x000f2800000e0000 */
[----:B------:R-:W5:Y:S04]  /*1f60*/  SHFL.IDX PT, R40, R14, 0x1, 0x181f ;  /* 0x00381f000e287f89 */ /* 0x000f6800000e0000 */
[----:B------:R-:W4:Y:S01]  /*1f70*/  SHFL.IDX PT, R6, R15, RZ, 0x181f ;  /* 0x00181fff0f067589 */ /* 0x000f2200000e0000 */
[----:B-1----:R-:W-:-:S03]  /*1f80*/  @P1 IMAD.WIDE R20, R182, 0x2, R12 ;  /* 0x00000002b6141825 */ /* 0x002fc600078e020c */
[----:B------:R1:W1:Y:S01]  /*1f90*/  SHFL.IDX PT, R5, R15, 0x1, 0x181f ;  /* 0x00381f000f057f89 */ /* 0x00026200000e0000 */
[----:B--2---:R-:W-:-:S03]  /*1fa0*/  @P1 IMAD.WIDE R18, R181, 0x2, R12 ;  /* 0x00000002b5121825 */ /* 0x004fc600078e020c */
[----:B------:R2:W-:Y:S01]  /*1fb0*/  @P1 LDGSTS.E.BYPASS.LTC128B.128 [R207+0x6100], [R20.64], !P5 ;  /* 0x0610000014cf1fae */ /* 0x0005e2000e901d4e */
[----:B------:R-:W-:-:S03]  /*1fc0*/  @P1 IMAD.WIDE R22, R180, 0x2, R12 ;  /* 0x00000002b4161825 */ /* 0x000fc600078e020c */
[----:B------:R2:W-:Y:S01]  /*1fd0*/  @P1 LDGSTS.E.BYPASS.LTC128B.128 [R207+0x8100], [R18.64], !P4 ;  /* 0x0810000012cf1fae */ /* 0x0005e2000e101d4e */
[----:B---3--:R-:W-:-:S03]  /*1fe0*/  @P0 IMAD.WIDE R12, R182, 0x2, R10 ;  /* 0x00000002b60c0825 */ /* 0x008fc600078e020a */
[----:B------:R3:W-:Y:S01]  /*1ff0*/  @P1 LDGSTS.E.BYPASS.LTC128B.128 [R207+0xa100], [R22.64], !P3 ;  /* 0x0a10000016cf1fae */ /* 0x0007e2000d901d4e */
[----:B------:R-:W-:-:S03]  /*2000*/  @P0 IMAD.WIDE R24, R181, 0x2, R10 ;  /* 0x00000002b5180825 */ /* 0x000fc600078e020a */
[----:B------:R3:W-:Y:S01]  /*2010*/  @P0 LDGSTS.E.BYPASS.LTC128B.128 [R207+0x7100], [R12.64], !P5 ;  /* 0x071000000ccf0fae */ /* 0x0007e2000e901d4e */
[----:B------:R-:W-:-:S03]  /*2020*/  @P0 IMAD.WIDE R26, R180, 0x2, R10 ;  /* 0x00000002b41a0825 */ /* 0x000fc600078e020a */
[----:B------:R3:W-:Y:S01]  /*2030*/  @P0 LDGSTS.E.BYPASS.LTC128B.128 [R207+0x9100], [R24.64], !P4 ;  /* 0x0910000018cf0fae */ /* 0x0007e2000e101d4e */
[----:B------:R-:W-:-:S03]  /*2040*/  IMAD.WIDE R10, R182, 0x2, RZ ;  /* 0x00000002b60a7825 */ /* 0x000fc600078e02ff */
[----:B------:R3:W-:Y:S01]  /*2050*/  @P0 LDGSTS.E.BYPASS.LTC128B.128 [R207+0xb100], [R26.64], !P3 ;  /* 0x0b1000001acf0fae */ /* 0x0007e2000d901d4e */
[----:B-1----:R-:W-:-:S03]  /*2060*/  IMAD.WIDE R14, R181, 0x2, RZ ;  /* 0x00000002b50e7825 */ /* 0x002fc600078e02ff */
[----:B------:R-:W0:Y:S01]  /*2070*/  LDGDEPBAR ;  /* 0x00000000000079af */ /* 0x000e220000000000 */
[----:B----4-:R-:W-:Y:S02]  /*2080*/  IADD3 R48, P0, R16, R10, RZ ;  /* 0x0000000a10307210 */ /* 0x010fe40007f1e0ff */
[----:B-----5:R-:W-:-:S03]  /*2090*/  IADD3 R10, P1, R10, R40, RZ ;  /* 0x000000280a0a7210 */ /* 0x020fc60007f3e0ff */
[----:B------:R-:W-:Y:S01]  /*20a0*/  IMAD.X R49, R6, 0x1, R11, P0 ;  /* 0x0000000106317824 */ /* 0x000fe200000e060b */
[----:B------:R-:W-:Y:S01]  /*20b0*/  IADD3 R42, P0, R14, R40, RZ ;  /* 0x000000280e2a7210 */ /* 0x000fe20007f1e0ff */
[----:B------:R-:W-:Y:S01]  /*20c0*/  IMAD.X R11, R11, 0x1, R5, P1 ;  /* 0x000000010b0b7824 */ /* 0x000fe200008e0605 */
[----:B--2---:R-:W-:-:S03]  /*20d0*/  IADD3 R18, P6, R16, R14, RZ ;  /* 0x0000000e10127210 */ /* 0x004fc60007fde0ff */
[----:B------:R-:W-:Y:S02]  /*20e0*/  IMAD.X R43, R15, 0x1, R5, P0 ;  /* 0x000000010f2b7824 */ /* 0x000fe400000e0605 */
[----:B------:R-:W-:Y:S01]  /*20f0*/  IMAD.X R19, R6, 0x1, R15, P6 ;  /* 0x0000000106137824 */ /* 0x000fe200030e060f */
[----:B------:R-:W-:Y:S01]  /*2100*/  ISETP.GE.AND P6, PT, R4, c[0x0][0x1d4], PT ;  /* 0x0000750004007a0c */ /* 0x000fe20003fc6270 */
[----:B---3--:R-:W-:-:S05]  /*2110*/  IMAD.WIDE R12, R180, 0x2, RZ ;  /* 0x00000002b40c7825 */ /* 0x008fca00078e02ff */
[----:B------:R-:W-:Y:S02]  /*2120*/  IADD3 R16, P1, R16, R12, RZ ;  /* 0x0000000c10107210 */ /* 0x000fe40007f3e0ff */
[----:B------:R-:W-:Y:S01]  /*2130*/  IADD3 R40, P0, R12, R40, RZ ;  /* 0x000000280c287210 */ /* 0x000fe20007f1e0ff */
[----:B------:R-:W-:-:S04]  /*2140*/  DEPBAR.LE SB0, 0x1 ;  /* 0x000080400000791a */ /* 0x000fc80000000000 */
[----:B------:R-:W-:-:S04]  /*2150*/  DEPBAR.LE SB0, 0x0 ;  /* 0x000080000000791a */ /* 0x000fc80000000000 */
[----:B------:R-:W-:Y:S01]  /*2160*/  BAR.SYNC.DEFER_BLOCKING 0x0 ;  /* 0x0000000000007b1d */ /* 0x000fe20000010000 */
[----:B------:R-:W-:Y:S01]  /*2170*/  IMAD.X R17, R6, 0x1, R13, P1 ;  /* 0x0000000106117824 */ /* 0x000fe200008e060d */
[----:B------:R-:W-:Y:S01]  /*2180*/  ISETP.GE.AND P1, PT, R182, c[0x0][0x1d4], PT ;  /* 0x00007500b6007a0c */ /* 0x000fe20003f26270 */
[----:B------:R-:W-:-:S03]  /*2190*/  IMAD.X R41, R13, 0x1, R5, P0 ;  /* 0x000000010d297824 */ /* 0x000fc600000e0605 */
[C---:B------:R-:W-:Y:S02]  /*21a0*/  ISETP.LT.OR P0, PT, R8.reuse, 0x1, P1 ;  /* 0x000000010800780c */ /* 0x040fe40000f01670 */
[----:B------:R-:W-:Y:S01]  /*21b0*/  ISETP.GE.AND P1, PT, R9, c[0x0][0x1d4], PT ;  /* 0x0000750009007a0c */ /* 0x000fe20003f26270 */
[----:B------:R-:W-:Y:S04]  /*21c0*/  LDSM.16.M88.4 R28, [R206+0xc100] ;  /* 0x00c10000ce1c783b */ /* 0x000fe80000000200 */
[----:B------:R-:W-:Y:S04]  /*21d0*/  LDSM.16.M88.4 R12, [R202+0xc100] ;  /* 0x00c10000ca0c783b */ /* 0x000fe80000000200 */
[----:B------:R-:W1:Y:S04]  /*21e0*/  LDSM.16.M88.4 R20, [R205+0x6100] ;  /* 0x00610000cd14783b */ /* 0x000e680000000200 */
[----:B------:R-:W-:Y:S04]  /*21f0*/  LDSM.16.M88.4 R64, [R205+0x6900] ;  /* 0x00690000cd40783b */ /* 0x000fe80000000200 */
[----:B------:R-:W2:Y:S04]  /*2200*/  LDSM.16.M88.4 R56, [R205+0x7100] ;  /* 0x00710000cd38783b */ /* 0x000ea80000000200 */
[----:B------:R-:W3:Y:S04]  /*2210*/  LDSM.16.M88.4 R32, [R205+0x7900] ;  /* 0x00790000cd20783b */ /* 0x000ee80000000200 */
[----:B------:R-:W4:Y:S04]  /*2220*/  LDSM.16.M88.4 R4, [R204] ;  /* 0x00000000cc04783b */ /* 0x000f280000000200 */
[----:B------:R-:W5:Y:S04]  /*2230*/  LDSM.16.M88.4 R80, [R204+0x800] ;  /* 0x00080000cc50783b */ /* 0x000f680000000200 */
[----:B------:R-:W3:Y:S04]  /*2240*/  LDSM.16.M88.4 R44, [R204+0x1000] ;  /* 0x00100000cc2c783b */ /* 0x000ee80000000200 */
[----:B------:R-:W3:Y:S04]  /*2250*/  LDSM.16.M88.4 R36, [R204+0x1800] ;  /* 0x00180000cc24783b */ /* 0x000ee80000000200 */
[----:B------:R-:W-:Y:S01]  /*2260*/  @!PT LDS RZ, [RZ] ;  /* 0x00000000fffff984 */ /* 0x000fe20000000800 */
[----:B------:R-:W-:Y:S01]  /*2270*/  @!PT LDS RZ, [RZ] ;  /* 0x00000000fffff984 */ /* 0x000fe20000000800 */
[----:B------:R-:W-:Y:S01]  /*2280*/  @!PT LDS RZ, [RZ] ;  /* 0x00000000fffff984 */ /* 0x000fe20000000800 */
[----:B------:R3:W-:Y:S01]  /*2290*/  LDGSTS.E.BYPASS.LTC128B.128 [R207+0x100], [R48.64], !P0 ;  /* 0x0010000030cf7fae */ /* 0x0007e2000c101d4e */
[----:B------:R-:W-:-:S02]  /*22a0*/  ISETP.LT.OR P0, PT, R8, 0x1, P6 ;  /* 0x000000010800780c */ /* 0x000fc40003701670 */
[C---:B------:R-:W-:Y:S01]  /*22b0*/  ISETP.LT.OR P6, PT, R8.reuse, 0x21, P6 ;  /* 0x000000210800780c */ /* 0x040fe200037c1670 */
[C---:B-1----:R-:W-:Y:S10]  /*22c0*/  HMMA.16816.F32.BF16 R24, R28.reuse, R20, RZ ;  /* 0x000000141c18723c */ /* 0x042ff400000418ff */
[----:B------:R1:W-:Y:S01]  /*22d0*/  LDGSTS.E.BYPASS.LTC128B.128 [R207+0x2100], [R18.64], !P0 ;  /* 0x0210000012cf7fae */ /* 0x0003e2000c101d4e */
[C---:B------:R-:W-:Y:S01]  /*22e0*/  ISETP.LT.OR P0, PT, R8.reuse, 0x1, P1 ;  /* 0x000000010800780c */ /* 0x040fe20000f01670 */
[----:B------:R-:W-:Y:S01]  /*22f0*/  HMMA.16816.F32.BF16 R20, R28, R22, RZ ;  /* 0x000000161c14723c */ /* 0x000fe200000418ff */
[----:B------:R-:W-:-:S07]  /*2300*/  ISETP.LT.OR P1, PT, R8, 0x21, P1 ;  /* 0x000000210800780c */ /* 0x000fce0000f21670 */
[----:B--2---:R-:W-:Y:S04]  /*2310*/  HMMA.16816.F32.BF16 R60, R28, R56, RZ ;  /* 0x000000381c3c723c */ /* 0x004fe800000418ff */
[----:B------:R1:W-:Y:S01]  /*2320*/  LDGSTS.E.BYPASS.LTC128B.128 [R207+0x4100], [R16.64], !P0 ;  /* 0x0410000010cf7fae */ /* 0x0003e2000c101d4e */
[----:B------:R-:W-:-:S03]  /*2330*/  ISETP.GE.AND P0, PT, R182, c[0x0][0x1d4], PT ;  /* 0x00007500b6007a0c */ /* 0x000fc60003f06270 */
[----:B------:R-:W-:Y:S01]  /*2340*/  HMMA.16816.F32.BF16 R56, R28, R58, RZ ;  /* 0x0000003a1c38723c */ /* 0x000fe200000418ff */
[----:B------:R-:W-:-:S07]  /*2350*/  ISETP.LT.OR P0, PT, R8, 0x21, P0 ;  /* 0x000000210800780c */ /* 0x000fce0000701670 */
[----:B---3--:R-:W-:Y:S06]  /*2360*/  HMMA.16816.F32.BF16 R52, R28, R32, RZ ;  /* 0x000000201c34723c */ /* 0x008fec00000418ff */
[----:B------:R2:W-:Y:S01]  /*2370*/  LDGSTS.E.BYPASS.LTC128B.128 [R207+0x1100], [R10.64], !P0 ;  /* 0x011000000acf7fae */ /* 0x0005e2000c101d4e */
[----:B------:R-:W-:Y:S01]  /*2380*/  LOP3.LUT P0, RZ, R0, 0x4, RZ, 0xc0, !PT ;  /* 0x0000000400ff7812 */ /* 0x000fe2000780c0ff */
[----:B------:R-:W-:Y:S01]  /*2390*/  IMAD.MOV.U32 R0, RZ, RZ, 0x40 ;  /* 0x00000040ff007424 */ /* 0x000fe200078e00ff */
[----:B----4-:R-:W-:Y:S01]  /*23a0*/  HMMA.16816.F32.BF16 R24, R12, R4, R24 ;  /* 0x000000040c18723c */ /* 0x010fe20000041818 */
[----:B------:R3:W-:Y:S01]  /*23b0*/  LDGSTS.E.BYPASS.LTC128B.128 [R207+0x3100], [R42.64], !P6 ;  /* 0x031000002acf7fae */ /* 0x0007e2000f101d4e */
[----:B------:R-:W-:-:S02]  /*23c0*/  ISETP.GT.AND P6, PT, R210, 0x3f, PT ;  /* 0x0000003fd200780c */ /* 0x000fc40003fc4270 */
[----:B------:R-:W-:Y:S01]  /*23d0*/  SEL R0, R0, 0xffffffc0, !P0 ;  /* 0xffffffc000007807 */ /* 0x000fe20004000000 */
[----:B------:R3:W-:Y:S01]  /*23e0*/  LDGSTS.E.BYPASS.LTC128B.128 [R207+0x5100], [R40.64], !P1 ;  /* 0x0510000028cf7fae */ /* 0x0007e2000c901d4e */
[----:B------:R-:W-:Y:S02]  /*23f0*/  PLOP3.LUT P0, PT, PT, PT, UP0, 0x80, 0x0 ;  /* 0x000000000000781c */ /* 0x000fe40003f0f008 */
[----:B-1----:R-:W-:Y:S01]  /*2400*/  HMMA.16816.F32.BF16 R16, R28, R64, RZ ;  /* 0x000000401c10723c */ /* 0x002fe200000418ff */
[----:B------:R-:W-:Y:S01]  /*2410*/  IMAD.IADD R200, R205, 0x1, R0 ;  /* 0x00000001cdc87824 */ /* 0x000fe200078e0200 */
[----:B------:R-:W-:Y:S01]  /*2420*/  LDSM.16.M88.4 R48, [R201+0xc100] ;  /* 0x00c10000c930783b */ /* 0x000fe20000000200 */
[----:B------:R-:W-:-:S03]  /*2430*/  IMAD.IADD R192, R0, 0x1, R204 ;  /* 0x0000000100c07824 */ /* 0x000fc600078e02cc */
[----:B------:R-:W-:Y:S02]  /*2440*/  LDSM.16.M88.4 R76, [R200+0x6900] ;  /* 0x00690000c84c783b */ /* 0x000fe40000000200 */
[C---:B------:R-:W-:Y:S02]  /*2450*/  HMMA.16816.F32.BF16 R64, R28.reuse, R66, RZ ;  /* 0x000000421c40723c */ /* 0x040fe400000418ff */
[----:B------:R-:W-:Y:S04]  /*2460*/  LDSM.16.M88.4 R72, [R200+0x7100] ;  /* 0x00710000c848783b */ /* 0x000fe80000000200 */
[----:B------:R-:W-:Y:S02]  /*2470*/  LDSM.16.M88.4 R68, [R192+0x800] ;  /* 0x00080000c044783b */ /* 0x000fe40000000200 */
[----:B------:R-:W-:Y:S02]  /*2480*/  HMMA.16816.F32.BF16 R28, R28, R34, RZ ;  /* 0x000000221c1c723c */ /* 0x000fe400000418ff */
[----:B--2---:R-:W1:Y:S04]  /*2490*/  LDSM.16.M88.4 R8, [R200+0x6100] ;  /* 0x00610000c808783b */ /* 0x004e680000000200 */
[----:B------:R-:W-:Y:S02]  /*24a0*/  LDSM.16.M88.4 R32, [R199+0xc100] ;  /* 0x00c10000c720783b */ /* 0x000fe40000000200 */
[C---:B------:R-:W-:Y:S02]  /*24b0*/  HMMA.16816.F32.BF16 R20, R12.reuse, R6, R20 ;  /* 0x000000060c14723c */ /* 0x040fe40000041814 */
[----:B---3--:R-:W2:Y:S04]  /*24c0*/  LDSM.16.M88.4 R40, [R200+0x7900] ;  /* 0x00790000c828783b */ /* 0x008ea80000000200 */
[----:B------:R-:W3:Y:S02]  /*24d0*/  LDSM.16.M88.4 R4, [R192] ;  /* 0x00000000c004783b */ /* 0x000ee40000000200 */
[C---:B-----5:R-:W-:Y:S02]  /*24e0*/  HMMA.16816.F32.BF16 R16, R12.reuse, R80, R16 ;  /* 0x000000500c10723c */ /* 0x060fe40000041810 */
[----:B------:R-:W0:Y:S06]  /*24f0*/  LDGDEPBAR ;  /* 0x00000000000079af */ /* 0x000e2c0000000000 */
[C---:B------:R-:W-:Y:S01]  /*2500*/  HMMA.16816.F32.BF16 R64, R12.reuse, R82, R64 ;  /* 0x000000520c40723c */ /* 0x040fe20000041840 */
[----:B------:R-:W-:Y:S07]  /*2510*/  LDSM.16.M88.4 R80, [R205+0x8900] ;  /* 0x00890000cd50783b */ /* 0x000fee0000000200 */
[C---:B------:R-:W-:Y:S08]  /*2520*/  HMMA.16816.F32.BF16 R60, R12.reuse, R44, R60 ;  /* 0x0000002c0c3c723c */ /* 0x040ff0000004183c */
[C---:B------:R-:W-:Y:S01]  /*2530*/  HMMA.16816.F32.BF16 R56, R12.reuse, R46, R56 ;  /* 0x0000002e0c38723c */ /* 0x040fe20000041838 */
[----:B------:R-:W4:Y:S07]  /*2540*/  LDSM.16.M88.4 R44, [R192+0x1000] ;  /* 0x00100000c02c783b */ /* 0x000f2e0000000200 */
[C---:B------:R-:W-:Y:S08]  /*2550*/  HMMA.16816.F32.BF16 R52, R12.reuse, R36, R52 ;  /* 0x000000240c34723c */ /* 0x040ff00000041834 */
[----:B------:R-:W-:Y:S01]  /*2560*/  HMMA.16816.F32.BF16 R28, R12, R38, R28 ;  /* 0x000000260c1c723c */ /* 0x000fe2000004181c */
[----:B------:R-:W5:Y:S04]  /*2570*/  LDSM.16.M88.4 R36, [R192+0x1800] ;  /* 0x00180000c024783b */ /* 0x000f680000000200 */
[----:B------:R-:W-:Y:S03]  /*2580*/  LDSM.16.M88.4 R12, [R206+0x10100] ;  /* 0x01010000ce0c783b */ /* 0x000fe60000000200 */
[C---:B-1----:R-:W-:Y:S08]  /*2590*/  HMMA.16816.F32.BF16 R24, R48.reuse, R8, R24 ;  /* 0x000000083018723c */ /* 0x042ff00000041818 */
[C---:B------:R-:W-:Y:S01]  /*25a0*/  HMMA.16816.F32.BF16 R20, R48.reuse, R10, R20 ;  /* 0x0000000a3014723c */ /* 0x040fe20000041814 */
[----:B------:R-:W1:Y:S07]  /*25b0*/  LDSM.16.M88.4 R8, [R205+0x8100] ;  /* 0x00810000cd08783b */ /* 0x000e6e0000000200 */
[C---:B------:R-:W-:Y:S08]  /*25c0*/  HMMA.16816.F32.BF16 R16, R48.reuse, R76, R16 ;  /* 0x0000004c3010723c */ /* 0x040ff00000041810 */
[C---:B------:R-:W-:Y:S01]  /*25d0*/  HMMA.16816.F32.BF16 R64, R48.reuse, R78, R64 ;  /* 0x0000004e3040723c */ /* 0x040fe20000041840 */
[----:B------:R-:W1:Y:S07]  /*25e0*/  LDSM.16.M88.4 R76, [R205+0x9100] ;  /* 0x00910000cd4c783b */ /* 0x000e6e0000000200 */
[C---:B------:R-:W-:Y:S08]  /*25f0*/  HMMA.16816.F32.BF16 R60, R48.reuse, R72, R60 ;  /* 0x00000048303c723c */ /* 0x040ff0000004183c */
[C---:B------:R-:W-:Y:S01]  /*2600*/  HMMA.16816.F32.BF16 R56, R48.reuse, R74, R56 ;  /* 0x0000004a3038723c */ /* 0x040fe20000041838 */
[----:B------:R-:W-:Y:S07]  /*2610*/  LDSM.16.M88.4 R72, [R204+0x2800] ;  /* 0x00280000cc48783b */ /* 0x000fee0000000200 */
[C---:B--2---:R-:W-:Y:S08]  /*2620*/  HMMA.16816.F32.BF16 R52, R48.reuse, R40, R52 ;  /* 0x000000283034723c */ /* 0x044ff00000041834 */
[----:B------:R-:W-:Y:S01]  /*2630*/  HMMA.16816.F32.BF16 R48, R48, R42, R28 ;  /* 0x0000002a3030723c */ /* 0x000fe2000004181c */
[----:B------:R-:W2:Y:S04]  /*2640*/  LDSM.16.M88.4 R28, [R205+0x9900] ;  /* 0x00990000cd1c783b */ /* 0x000ea80000000200 */
[----:B------:R-:W-:Y:S03]  /*2650*/  LDSM.16.M88.4 R40, [R202+0x10100] ;  /* 0x01010000ca28783b */ /* 0x000fe60000000200 */
[C---:B---3--:R-:W-:Y:S08]  /*2660*/  HMMA.16816.F32.BF16 R24, R32.reuse, R4, R24 ;  /* 0x000000042018723c */ /* 0x048ff00000041818 */
[C---:B------:R-:W-:Y:S01]  /*2670*/  HMMA.16816.F32.BF16 R20, R32.reuse, R6, R20 ;  /* 0x000000062014723c */ /* 0x040fe20000041814 */
[----:B------:R-:W3:Y:S07]  /*2680*/  LDSM.16.M88.4 R4, [R204+0x2000] ;  /* 0x00200000cc04783b */ /* 0x000eee0000000200 */
[C---:B----4-:R-:W-:Y:S08]  /*2690*/  HMMA.16816.F32.BF16 R60, R32.reuse, R44, R60 ;  /* 0x0000002c203c723c */ /* 0x050ff0000004183c */
[C---:B------:R-:W-:Y:S01]  /*26a0*/  HMMA.16816.F32.BF16 R56, R32.reuse, R46, R56 ;  /* 0x0000002e2038723c */ /* 0x040fe20000041838 */
[----:B------:R-:W-:Y:S07]  /*26b0*/  LDSM.16.M88.4 R44, [R204+0x3800] ;  /* 0x00380000cc2c783b */ /* 0x000fee0000000200 */
[C---:B-----5:R-:W-:Y:S08]  /*26c0*/  HMMA.16816.F32.BF16 R52, R32.reuse, R36, R52 ;  /* 0x000000242034723c */ /* 0x060ff00000041834 */
[----:B------:R-:W-:Y:S01]  /*26d0*/  HMMA.16816.F32.BF16 R48, R32, R38, R48 ;  /* 0x000000262030723c */ /* 0x000fe20000041830 */
[----:B------:R-:W-:Y:S07]  /*26e0*/  LDSM.16.M88.4 R36, [R200+0x8100] ;  /* 0x00810000c824783b */ /* 0x000fee0000000200 */
[C---:B-1----:R-:W-:Y:S08]  /*26f0*/  HMMA.16816.F32.BF16 R24, R12.reuse, R8, R24 ;  /* 0x000000080c18723c */ /* 0x042ff00000041818 */
[----:B------:R-:W-:Y:S01]  /*2700*/  HMMA.16816.F32.BF16 R20, R12, R10, R20 ;  /* 0x0000000a0c14723c */ /* 0x000fe20000041814 */
[----:B------:R-:W-:Y:S07]  /*2710*/  LDSM.16.M88.4 R8, [R201+0x10100] ;  /* 0x01010000c908783b */ /* 0x000fee0000000200 */
[C---:B------:R-:W-:Y:S08]  /*2720*/  HMMA.16816.F32.BF16 R16, R32.reuse, R68, R16 ;  /* 0x000000442010723c */ /* 0x040ff00000041810 */
[----:B------:R-:W-:Y:S01]  /*2730*/  HMMA.16816.F32.BF16 R64, R32, R70, R64 ;  /* 0x000000462040723c */ /* 0x000fe20000041840 */
[----:B------:R-:W1:Y:S04]  /*2740*/  LDSM.16.M88.4 R68, [R204+0x3000] ;  /* 0x00300000cc44783b */ /* 0x000e680000000200 */
[----:B------:R-:W-:Y:S03]  /*2750*/  LDSM.16.M88.4 R32, [R200+0x8900] ;  /* 0x00890000c820783b */ /* 0x000fe60000000200 */
[C---:B------:R-:W-:Y:S08]  /*2760*/  HMMA.16816.F32.BF16 R60, R12.reuse, R76, R60 ;  /* 0x0000004c0c3c723c */ /* 0x040ff0000004183c */
[C---:B------:R-:W-:Y:S01]  /*2770*/  HMMA.16816.F32.BF16 R56, R12.reuse, R78, R56 ;  /* 0x0000004e0c38723c */ /* 0x040fe20000041838 */
[----:B------:R-:W-:Y:S07]  /*2780*/  LDSM.16.M88.4 R76, [R199+0x10100] ;  /* 0x01010000c74c783b */ /* 0x000fee0000000200 */
[C---:B--2---:R-:W-:Y:S08]  /*2790*/  HMMA.16816.F32.BF16 R52, R12.reuse, R28, R52 ;  /* 0x0000001c0c34723c */ /* 0x044ff00000041834 */
[----:B------:R-:W-:Y:S01]  /*27a0*/  HMMA.16816.F32.BF16 R48, R12, R30, R48 ;  /* 0x0000001e0c30723c */ /* 0x000fe20000041830 */
[----:B------:R-:W2:Y:S07]  /*27b0*/  LDSM.16.M88.4 R28, [R200+0x9100] ;  /* 0x00910000c81c783b */ /* 0x000eae0000000200 */
[C---:B---3--:R-:W-:Y:S08]  /*27c0*/  HMMA.16816.F32.BF16 R24, R40.reuse, R4, R24 ;  /* 0x000000042818723c */ /* 0x048ff00000041818 */
[----:B------:R-:W-:Y:S01]  /*27d0*/  HMMA.16816.F32.BF16 R20, R40, R6, R20 ;  /* 0x000000062814723c */ /* 0x000fe20000041814 */
[----:B------:R-:W-:Y:S07]  /*27e0*/  LDSM.16.M88.4 R4, [R192+0x2000] ;  /* 0x00200000c004783b */ /* 0x000fee0000000200 */
[C---:B------:R-:W-:Y:S08]  /*27f0*/  HMMA.16816.F32.BF16 R16, R12.reuse, R80, R16 ;  /* 0x000000500c10723c */ /* 0x040ff00000041810 */
[----:B------:R-:W-:Y:S01]  /*2800*/  HMMA.16816.F32.BF16 R64, R12, R82, R64 ;  /* 0x000000520c40723c */ /* 0x000fe20000041840 */
[----:B------:R-:W3:Y:S04]  /*2810*/  LDSM.16.M88.4 R12, [R200+0x9900] ;  /* 0x00990000c80c783b */ /* 0x000ee80000000200 */
[----:B------:R-:W-:Y:S03]  /*2820*/  LDSM.16.M88.4 R80, [R192+0x2800] ;  /* 0x00280000c050783b */ /* 0x000fe60000000200 */
[C---:B-1----:R-:W-:Y:S08]  /*2830*/  HMMA.16816.F32.BF16 R60, R40.reuse, R68, R60 ;  /* 0x00000044283c723c */ /* 0x042ff0000004183c */
[C---:B------:R-:W-:Y:S01]  /*2840*/  HMMA.16816.F32.BF16 R56, R40.reuse, R70, R56 ;  /* 0x000000462838723c */ /* 0x040fe20000041838 */
[----:B------:R-:W-:Y:S07]  /*2850*/  LDSM.16.M88.4 R68, [R192+0x3800] ;  /* 0x00380000c044783b */ /* 0x000fee0000000200 */
[C---:B------:R-:W-:Y:S08]  /*2860*/  HMMA.16816.F32.BF16 R52, R40.reuse, R44, R52 ;  /* 0x0000002c2834723c */ /* 0x040ff00000041834 */
[----:B------:R-:W-:Y:S01]  /*2870*/  HMMA.16816.F32.BF16 R48, R40, R46, R48 ;  /* 0x0000002e2830723c */ /* 0x000fe20000041830 */
[----:B------:R-:W-:Y:S07]  /*2880*/  LDSM.16.M88.4 R44, [R206+0x14100] ;  /* 0x01410000ce2c783b */ /* 0x000fee0000000200 */
[C---:B------:R-:W-:Y:S08]  /*2890*/  HMMA.16816.F32.BF16 R24, R8.reuse, R36, R24 ;  /* 0x000000240818723c */ /* 0x040ff00000041818 */
[----:B------:R-:W-:Y:S01]  /*28a0*/  HMMA.16816.F32.BF16 R20, R8, R38, R20 ;  /* 0x000000260814723c */ /* 0x000fe20000041814 */
[----:B------:R-:W-:Y:S07]  /*28b0*/  LDSM.16.M88.4 R36, [R205+0xa900] ;  /* 0x00a90000cd24783b */ /* 0x000fee0000000200 */
[C---:B------:R-:W-:Y:S08]  /*28c0*/  HMMA.16816.F32.BF16 R16, R40.reuse, R72, R16 ;  /* 0x000000482810723c */ /* 0x040ff00000041810 */
[----:B------:R-:W-:Y:S01]  /*28d0*/  HMMA.16816.F32.BF16 R64, R40, R74, R64 ;  /* 0x0000004a2840723c */ /* 0x000fe20000041840 */
[----:B------:R-:W1:Y:S04]  /*28e0*/  LDSM.16.M88.4 R72, [R192+0x3000] ;  /* 0x00300000c048783b */ /* 0x000e680000000200 */
[----:B------:R-:W4:Y:S03]  /*28f0*/  LDSM.16.M88.4 R40, [R205+0xa100] ;  /* 0x00a10000cd28783b */ /* 0x000f260000000200 */
[C---:B--2---:R-:W-:Y:S08]  /*2900*/  HMMA.16816.F32.BF16 R60, R8.reuse, R28, R60 ;  /* 0x0000001c083c723c */ /* 0x044ff0000004183c */
[C---:B------:R-:W-:Y:S01]  /*2910*/  HMMA.16816.F32.BF16 R56, R8.reuse, R30, R56 ;  /* 0x0000001e0838723c */ /* 0x040fe20000041838 */
[----:B------:R-:W-:Y:S07]  /*2920*/  LDSM.16.M88.4 R28, [R205+0xb900] ;  /* 0x00b90000cd1c783b */ /* 0x000fee0000000200 */
[C---:B---3--:R-:W-:Y:S08]  /*2930*/  HMMA.16816.F32.BF16 R52, R8.reuse, R12, R52 ;  /* 0x0000000c0834723c */ /* 0x048ff00000041834 */
[----:B------:R-:W-:Y:S01]  /*2940*/  HMMA.16816.F32.BF16 R48, R8, R14, R48 ;  /* 0x0000000e0830723c */ /* 0x000fe20000041830 */
[----:B------:R-:W-:Y:S07]  /*2950*/  LDSM.16.M88.4 R12, [R202+0x14100] ;  /* 0x01410000ca0c783b */ /* 0x000fee0000000200 */
[C---:B------:R-:W-:Y:S08]  /*2960*/  HMMA.16816.F32.BF16 R24, R76.reuse, R4, R24 ;  /* 0x000000044c18723c */ /* 0x040ff00000041818 */
[----:B------:R-:W-:Y:S01]  /*2970*/  HMMA.16816.F32.BF16 R20, R76, R6, R20 ;  /* 0x000000064c14723c */ /* 0x000fe20000041814 */
[----:B------:R-:W-:Y:S07]  /*2980*/  LDSM.16.M88.4 R4, [R204+0x4800] ;  /* 0x00480000cc04783b */ /* 0x000fee0000000200 */
[C---:B------:R-:W-:Y:S08]  /*2990*/  HMMA.16816.F32.BF16 R16, R8.reuse, R32, R16 ;  /* 0x000000200810723c */ /* 0x040ff00000041810 */
[----:B------:R-:W-:Y:S01]  /*29a0*/  HMMA.16816.F32.BF16 R64, R8, R34, R64 ;  /* 0x000000220840723c */ /* 0x000fe20000041840 */
[----:B------:R-:W2:Y:S04]  /*29b0*/  LDSM.16.M88.4 R32, [R205+0xb100] ;  /* 0x00b10000cd20783b */ /* 0x000ea80000000200 */
[----:B------:R-:W3:Y:S03]  /*29c0*/  LDSM.16.M88.4 R8, [R204+0x4000] ;  /* 0x00400000cc08783b */ /* 0x000ee60000000200 */
[C---:B-1----:R-:W-:Y:S08]  /*29d0*/  HMMA.16816.F32.BF16 R60, R76.reuse, R72, R60 ;  /* 0x000000484c3c723c */ /* 0x042ff0000004183c */
[C---:B------:R-:W-:Y:S08]  /*29e0*/  HMMA.16816.F32.BF16 R56, R76.reuse, R74, R56 ;  /* 0x0000004a4c38723c */ /* 0x040ff00000041838 */
[C---:B------:R-:W-:Y:S08]  /*29f0*/  HMMA.16816.F32.BF16 R52, R76.reuse, R68, R52 ;  /* 0x000000444c34723c */ /* 0x040ff00000041834 */
[----:B------:R-:W-:Y:S01]  /*2a00*/  HMMA.16816.F32.BF16 R48, R76, R70, R48 ;  /* 0x000000464c30723c */ /* 0x000fe20000041830 */
[----:B------:R-:W1:Y:S07]  /*2a10*/  LDSM.16.M88.4 R68, [R204+0x5000] ;  /* 0x00500000cc44783b */ /* 0x000e6e0000000200 */
[C---:B----4-:R-:W-:Y:S08]  /*2a20*/  HMMA.16816.F32.BF16 R24, R44.reuse, R40, R24 ;  /* 0x000000282c18723c */ /* 0x050ff00000041818 */
[----:B------:R-:W-:Y:S01]  /*2a30*/  HMMA.16816.F32.BF16 R20, R44, R42, R20 ;  /* 0x0000002a2c14723c */ /* 0x000fe20000041814 */
[----:B------:R-:W4:Y:S07]  /*2a40*/  LDSM.16.M88.4 R40, [R204+0x5800] ;  /* 0x00580000cc28783b */ /* 0x000f2e0000000200 */
[C---:B------:R-:W-:Y:S08]  /*2a50*/  HMMA.16816.F32.BF16 R16, R76.reuse, R80, R16 ;  /* 0x000000504c10723c */ /* 0x040ff00000041810 */
[----:B------:R-:W-:Y:S08]  /*2a60*/  HMMA.16816.F32.BF16 R64, R76, R82, R64 ;  /* 0x000000524c40723c */ /* 0x000ff00000041840 */
[C---:B--2---:R-:W-:Y:S08]  /*2a70*/  HMMA.16816.F32.BF16 R60, R44.reuse, R32, R60 ;  /* 0x000000202c3c723c */ /* 0x044ff0000004183c */
[C---:B------:R-:W-:Y:S01]  /*2a80*/  HMMA.16816.F32.BF16 R56, R44.reuse, R34, R56 ;  /* 0x000000222c38723c */ /* 0x040fe20000041838 */
[----:B------:R-:W-:Y:S07]  /*2a90*/  LDSM.16.M88.4 R32, [R200+0xb900] ;  /* 0x00b90000c820783b */ /* 0x000fee0000000200 */
[C---:B------:R-:W-:Y:S08]  /*2aa0*/  HMMA.16816.F32.BF16 R52, R44.reuse, R28, R52 ;  /* 0x0000001c2c34723c */ /* 0x040ff00000041834 */
[----:B------:R-:W-:Y:S01]  /*2ab0*/  HMMA.16816.F32.BF16 R48, R44, R30, R48 ;  /* 0x0000001e2c30723c */ /* 0x000fe20000041830 */
[----:B------:R-:W-:Y:S07]  /*2ac0*/  LDSM.16.M88.4 R28, [R201+0x14100] ;  /* 0x01410000c91c783b */ /* 0x000fee0000000200 */
[C---:B---3--:R-:W-:Y:S08]  /*2ad0*/  HMMA.16816.F32.BF16 R24, R12.reuse, R8, R24 ;  /* 0x000000080c18723c */ /* 0x048ff00000041818 */
[----:B------:R-:W-:Y:S01]  /*2ae0*/  HMMA.16816.F32.BF16 R20, R12, R10, R20 ;  /* 0x0000000a0c14723c */ /* 0x000fe20000041814 */
[----:B------:R-:W2:Y:S07]  /*2af0*/  LDSM.16.M88.4 R8, [R200+0xa100] ;  /* 0x00a10000c808783b */ /* 0x000eae0000000200 */
[C---:B------:R-:W-:Y:S08]  /*2b00*/  HMMA.16816.F32.BF16 R16, R44.reuse, R36, R16 ;  /* 0x000000242c10723c */ /* 0x040ff00000041810 */
[----:B------:R-:W-:Y:S01]  /*2b10*/  HMMA.16816.F32.BF16 R64, R44, R38, R64 ;  /* 0x000000262c40723c */ /* 0x000fe20000041840 */
[----:B------:R-:W-:Y:S04]  /*2b20*/  LDSM.16.M88.4 R44, [R199+0x14100] ;  /* 0x01410000c72c783b */ /* 0x000fe80000000200 */
[----:B------:R-:W-:Y:S03]  /*2b30*/  LDSM.16.M88.4 R36, [R200+0xb100] ;  /* 0x00b10000c824783b */ /* 0x000fe60000000200 */
[C---:B-1----:R-:W-:Y:S08]  /*2b40*/  HMMA.16816.F32.BF16 R60, R12.reuse, R68, R60 ;  /* 0x000000440c3c723c */ /* 0x042ff0000004183c */
[C---:B------:R-:W-:Y:S08]  /*2b50*/  HMMA.16816.F32.BF16 R56, R12.reuse, R70, R56 ;  /* 0x000000460c38723c */ /* 0x040ff00000041838 */
[C---:B----4-:R-:W-:Y:S01]  /*2b60*/  HMMA.16816.F32.BF16 R68, R12.reuse, R40, R52 ;  /* 0x000000280c44723c */ /* 0x050fe20000041834 */
[----:B------:R-:W1:Y:S07]  /*2b70*/  LDSM.16.M88.4 R52, [R192+0x4000] ;  /* 0x00400000c034783b */ /* 0x000e6e0000000200 */
[C---:B------:R-:W-:Y:S08]  /*2b80*/  HMMA.16816.F32.BF16 R16, R12.reuse, R4, R16 ;  /* 0x000000040c10723c */ /* 0x040ff00000041810 */
[----:B------:R-:W-:Y:S01]  /*2b90*/  HMMA.16816.F32.BF16 R64, R12, R6, R64 ;  /* 0x000000060c40723c */ /* 0x000fe20000041840 */
[----:B------:R-:W3:Y:S07]  /*2ba0*/  LDSM.16.M88.4 R4, [R200+0xa900] ;  /* 0x00a90000c804783b */ /* 0x000eee0000000200 */
[----:B--2---:R-:W-:Y:S08]  /*2bb0*/  HMMA.16816.F32.BF16 R24, R28, R8, R24 ;  /* 0x000000081c18723c */ /* 0x004ff00000041818 */
[----:B------:R-:W-:Y:S01]  /*2bc0*/  HMMA.16816.F32.BF16 R48, R12, R42, R48 ;  /* 0x0000002a0c30723c */ /* 0x000fe20000041830 */
[----:B------:R-:W2:Y:S04]  /*2bd0*/  LDSM.16.M88.4 R12, [R192+0x4800] ;  /* 0x00480000c00c783b */ /* 0x000ea80000000200 */
[----:B------:R-:W4:Y:S03]  /*2be0*/  LDSM.16.M88.4 R40, [R192+0x5000] ;  /* 0x00500000c028783b */ /* 0x000f260000000200 */
[----:B------:R-:W-:Y:S01]  /*2bf0*/  HMMA.16816.F32.BF16 R20, R28, R10, R20 ;  /* 0x0000000a1c14723c */ /* 0x000fe20000041814 */
[----:B------:R-:W5:Y:S01]  /*2c00*/  LDSM.16.M88.4 R8, [R192+0x5800] ;  /* 0x00580000c008783b */ /* 0x000f620000000200 */
[----:B------:R-:W-:-:S06]  /*2c10*/  DEPBAR.LE SB0, 0x0 ;  /* 0x000080000000791a */ /* 0x000fcc0000000000 */
[----:B-1----:R-:W-:Y:S08]  /*2c20*/  HMMA.16816.F32.BF16 R24, R44, R52, R24 ;  /* 0x000000342c18723c */ /* 0x002ff00000041818 */
[C---:B------:R-:W-:Y:S08]  /*2c30*/  HMMA.16816.F32.BF16 R60, R28.reuse, R36, R60 ;  /* 0x000000241c3c723c */ /* 0x040ff0000004183c */
[C---:B---3--:R-:W-:Y:S07]  /*2c40*/  HMMA.16816.F32.BF16 R16, R28.reuse, R4, R16 ;  /* 0x000000041c10723c */ /* 0x048fee0000041810 */
[----:B------:R-:W-:Y:S01]  /*2c50*/  LOP3.LUT R4, R88, R89, RZ, 0xfc, !PT ;  /* 0x0000005958047212 */ /* 0x000fe200078efcff */
[----:B------:R-:W-:Y:S01]  /*2c60*/  HMMA.16816.F32.BF16 R64, R28, R6, R64 ;  /* 0x000000061c40723c */ /* 0x000fe20000041840 */
[----:B------:R-:W-:-:S02]  /*2c70*/  FMUL.FTZ R5, R24, c[0x0][0x320] ;  /* 0x0000c80018057a20 */ /* 0x000fc40000410000 */
[----:B------:R-:W-:-:S04]  /*2c80*/  FMUL.FTZ R0, R26, c[0x0][0x320] ;  /* 0x0000c8001a007a20 */ /* 0x000fc80000410000 */
[----:B------:R-:W-:Y:S01]  /*2c90*/  FMUL.FTZ R6, R25, c[0x0][0x320] ;  /* 0x0000c80019067a20 */ /* 0x000fe20000410000 */
[C---:B------:R-:W-:Y:S01]  /*2ca0*/  HMMA.16816.F32.BF16 R56, R28.reuse, R38, R56 ;  /* 0x000000261c38723c */ /* 0x040fe20000041838 */
[----:B------:R-:W1:Y:S07]  /*2cb0*/  MUFU.TANH R5, R5 ;  /* 0x0000000500057308 */ /* 0x000e6e0000002400 */
[C---:B------:R-:W-:Y:S01]  /*2cc0*/  HMMA.16816.F32.BF16 R68, R28.reuse, R32, R68 ;  /* 0x000000201c44723c */ /* 0x040fe20000041844 */
[----:B------:R-:W3:Y:S07]  /*2cd0*/  MUFU.TANH R6, R6 ;  /* 0x0000000600067308 */ /* 0x000eee0000002400 */
[----:B------:R-:W-:Y:S01]  /*2ce0*/  HMMA.16816.F32.BF16 R48, R28, R34, R48 ;  /* 0x000000221c30723c */ /* 0x000fe20000041830 */
[----:B------:R-:W1:Y:S07]  /*2cf0*/  MUFU.TANH R0, R0 ;  /* 0x0000000000007308 */ /* 0x000e6e0000002400 */
[C---:B------:R-:W-:Y:S08]  /*2d00*/  HMMA.16816.F32.BF16 R20, R44.reuse, R54, R20 ;  /* 0x000000362c14723c */ /* 0x040ff00000041814 */
[C---:B--2---:R-:W-:Y:S08]  /*2d10*/  HMMA.16816.F32.BF16 R16, R44.reuse, R12, R16 ;  /* 0x0000000c2c10723c */ /* 0x044ff00000041810 */
[C---:B------:R-:W-:Y:S08]  /*2d20*/  HMMA.16816.F32.BF16 R64, R44.reuse, R14, R64 ;  /* 0x0000000e2c40723c */ /* 0x040ff00000041840 */
[C---:B----4-:R-:W-:Y:S08]  /*2d30*/  HMMA.16816.F32.BF16 R60, R44.reuse, R40, R60 ;  /* 0x000000282c3c723c */ /* 0x050ff0000004183c */
[C---:B------:R-:W-:Y:S08]  /*2d40*/  HMMA.16816.F32.BF16 R56, R44.reuse, R42, R56 ;  /* 0x0000002a2c38723c */ /* 0x040ff00000041838 */
[C---:B-----5:R-:W-:Y:S08]  /*2d50*/  HMMA.16816.F32.BF16 R68, R44.reuse, R8, R68 ;  /* 0x000000082c44723c */ /* 0x060ff00000041844 */
[----:B------:R-:W-:Y:S01]  /*2d60*/  HMMA.16816.F32.BF16 R48, R44, R10, R48 ;  /* 0x0000000a2c30723c */ /* 0x000fe20000041830 */
[----:B------:R-:W-:Y:S06]  /*2d70*/  BAR.SYNC.DEFER_BLOCKING 0x0 ;  /* 0x0000000000007b1d */ /* 0x000fec0000010000 */
[----:B------:R-:W-:Y:S05]  /*2d80*/  @!P0 BRA `(.L_x_701) ;  /* 0x0000042000008947 */ /* 0x000fea0003800000 */
[----:B-1-3--:R-:W-:Y:S01]  /*2d90*/  ULEA UR4, UR6, UR11, 0x6 ;  /* 0x0000000b06047291 */ /* 0x00afe2000f8e303f */
[----:B------:R-:W-:-:S05]  /*2da0*/  IMAD.MOV.U32 R208, RZ, RZ, RZ ;  /* 0x000000ffffd07224 */ /* 0x000fca00078e00ff */
        /* <DEDUP_REMOVED lines=18> */
[----:B------:R-:W-:Y:S02]  /*2ed0*/  IMAD R7, R209, c[0x0][0x1e4], R12 ;  /* 0x00007900d1077a24 */ /* 0x000fe400078e020c */
[----:B------:R-:W-:Y:S02]  /*2ee0*/  IMAD.SHL.U32 R12, R182, 0x2, RZ ;  /* 0x00000002b60c7824 */ /* 0x000fe400078e00ff */
[----:B------:R-:W-:Y:S01]  /*2ef0*/  IMAD.IADD R11, R11, 0x1, R7 ;  /* 0x000000010b0b7824 */ /* 0x000fe200078e0207 */
[----:B--2---:R-:W-:-:S03]  /*2f00*/  SHF.R.S32.HI R7, RZ, 0x1f, R208 ;  /* 0x0000001fff077819 */ /* 0x004fc600000114d0 */
[----:B------:R-:W-:Y:S01]  /*2f10*/  IMAD.WIDE.U32 R8, R208, c[0x0][0x1f0], R10 ;  /* 0x00007c00d0087a25 */ /* 0x000fe200078e000a */
[----:B------:R-:W-:Y:S02]  /*2f20*/  SEL R11, RZ, 0x10, P5 ;  /* 0x00000010ff0b7807 */ /* 0x000fe40002800000 */
[----:B------:R-:W-:Y:S01]  /*2f30*/  SHF.L.U64.HI R10, R181, 0x1, R214 ;  /* 0x00000001b50a7819 */ /* 0x000fe200000102d6 */
[----:B------:R-:W-:Y:S01]  /*2f40*/  IMAD R7, R7, c[0x0][0x1f0], RZ ;  /* 0x00007c0007077a24 */ /* 0x000fe200078e02ff */
[----:B------:R-:W-:Y:S02]  /*2f50*/  IADD3 R32, P0, R8, UR20, RZ ;  /* 0x0000001408207c10 */ /* 0x000fe4000ff1e0ff */
[----:B------:R-:W-:Y:S01]  /*2f60*/  IADD3 R30, -R11, 0x10, RZ ;  /* 0x000000100b1e7810 */ /* 0x000fe20007ffe1ff */
[----:B------:R-:W-:Y:S01]  /*2f70*/  IMAD R7, R208, c[0x0][0x1f4], R7 ;  /* 0x00007d00d0077a24 */ /* 0x000fe200078e0207 */
[----:B------:R-:W-:Y:S02]  /*2f80*/  SEL R8, RZ, 0x10, P4 ;  /* 0x00000010ff087807 */ /* 0x000fe40002000000 */
[----:B------:R-:W-:-:S02]  /*2f90*/  LOP3.LUT R30, R30, 0xf, RZ, 0xc0, !PT ;  /* 0x0000000f1e1e7812 */ /* 0x000fc400078ec0ff */
[----:B------:R-:W-:Y:S02]  /*2fa0*/  IADD3.X R9, R9, UR17, R7, P0, !PT ;  /* 0x0000001109097c10 */ /* 0x000fe400087fe407 */
[----:B------:R-:W-:Y:S02]  /*2fb0*/  LEA R7, P0, R32, c[0x0][0x1c8], 0x1 ;  /* 0x0000720020077a11 */ /* 0x000fe400078008ff */
[----:B------:R-:W-:Y:S02]  /*2fc0*/  IADD3 R28, -R8, 0x10, RZ ;  /* 0x00000010081c7810 */ /* 0x000fe40007ffe1ff */
[----:B------:R-:W-:Y:S01]  /*2fd0*/  LEA.HI.X R32, R32, c[0x0][0x1cc], R9, 0x1, P0 ;  /* 0x0000730020207a11 */ /* 0x000fe200000f0c09 */
[----:B------:R-:W1:Y:S01]  /*2fe0*/  SHFL.IDX PT, R15, R7, 0x1, 0x181f ;  /* 0x00381f00070f7f89 */ /* 0x000e6200000e0000 */
[----:B------:R-:W-:Y:S01]  /*2ff0*/  IMAD.SHL.U32 R9, R181, 0x2, RZ ;  /* 0x00000002b5097824 */ /* 0x000fe200078e00ff */
[----:B------:R-:W-:Y:S02]  /*3000*/  LOP3.LUT R28, R28, 0xf, RZ, 0xc0, !PT ;  /* 0x0000000f1c1c7812 */ /* 0x000fe400078ec0ff */
[----:B------:R-:W2:Y:S04]  /*3010*/  SHFL.IDX PT, R24, R32, 0x1, 0x181f ;  /* 0x00381f0020187f89 */ /* 0x000ea800000e0000 */
[----:B------:R3:W4:Y:S04]  /*3020*/  SHFL.IDX PT, R26, R7, RZ, 0x181f ;  /* 0x00181fff071a7589 */ /* 0x00072800000e0000 */
[----:B------:R5:W4:Y:S01]  /*3030*/  SHFL.IDX PT, R25, R32, RZ, 0x181f ;  /* 0x00181fff20197589 */ /* 0x000b2200000e0000 */
[----:B-1----:R-:W-:-:S04]  /*3040*/  IADD3 R30, P1, P0, R30, R15, R12 ;  /* 0x0000000f1e1e7210 */ /* 0x002fc8000783e00c */
[----:B--2---:R-:W-:Y:S02]  /*3050*/  IADD3.X R31, RZ, R24, R13, P1, P0 ;  /* 0x00000018ff1f7210 */ /* 0x004fe40000fe040d */
[----:B------:R-:W-:Y:S01]  /*3060*/  IADD3 R28, P1, P0, R28, R15, R9 ;  /* 0x0000000f1c1c7210 */ /* 0x000fe2000783e009 */
[----:B---3--:R-:W-:-:S03]  /*3070*/  IMAD.SHL.U32 R7, R180, 0x2, RZ ;  /* 0x00000002b4077824 */ /* 0x008fc600078e00ff */
[----:B------:R-:W-:Y:S02]  /*3080*/  IADD3.X R29, RZ, R24, R10, P1, P0 ;  /* 0x00000018ff1d7210 */ /* 0x000fe40000fe040a */
[----:B-----5:R-:W-:Y:S02]  /*3090*/  IADD3 R32, P1, P0, R14, R15, R7 ;  /* 0x0000000f0e207210 */ /* 0x020fe4000783e007 */
[----:B------:R-:W-:-:S04]  /*30a0*/  SHF.L.U64.HI R14, R180, 0x1, R183 ;  /* 0x00000001b40e7819 */ /* 0x000fc800000102b7 */
[----:B------:R-:W-:Y:S02]  /*30b0*/  IADD3.X R33, RZ, R24, R14, P1, P0 ;  /* 0x00000018ff217210 */ /* 0x000fe40000fe040e */
[C---:B----4-:R-:W-:Y:S02]  /*30c0*/  IADD3 R12, P1, R26.reuse, R12, RZ ;  /* 0x0000000c1a0c7210 */ /* 0x050fe40007f3e0ff */
[----:B------:R-:W-:-:S03]  /*30d0*/  IADD3 R34, P0, R26, R9, RZ ;  /* 0x000000091a227210 */ /* 0x000fc60007f1e0ff */
[----:B------:R-:W-:Y:S01]  /*30e0*/  IMAD.X R13, R25, 0x1, R13, P1 ;  /* 0x00000001190d7824 */ /* 0x000fe200008e060d */
        /* <DEDUP_REMOVED lines=12> */
.L_x_701:
[----:B-1-3--:R-:W-:Y:S01]  /*31b0*/  FMUL.FTZ R10, R17, c[0x0][0x320] ;  /* 0x0000c800110a7a20 */ /* 0x00afe20000410000 */
        /* <DEDUP_REMOVED lines=13> */
[----:B------:R-:W-:Y:S01]  /*3290*/  UMOV UR4, 0xffffffc0 ;  /* 0xffffffc000047882 */ /* 0x000fe20000000000 */
[----:B------:R-:W-:Y:S01]  /*32a0*/  LEA.HI R20, R20, R17, RZ, 0x2 ;  /* 0x0000001114147211 */ /* 0x000fe200078f10ff */
[----:B------:R-:W-:Y:S01]  /*32b0*/  UIMAD UR4, UR6, UR4, 0x41 ;  /* 0x00000041060474a4 */ /* 0x000fe2000f8e0204 */
[----:B------:R-:W-:Y:S01]  /*32c0*/  LEA.HI R15, R85, R85, RZ, 0x1 ;  /* 0x00000055550f7211 */ /* 0x000fe200078f08ff */
[----:B------:R-:W-:Y:S01]  /*32d0*/  IMAD.IADD R86, R86, 0x1, -R13 ;  /* 0x0000000156567824 */ /* 0x000fe200078e0a0d */
[----:B------:R-:W-:Y:S01]  /*32e0*/  LEA.HI.SX32 R25, R20, UR10, 0x1e ;  /* 0x0000000a14197c11 */ /* 0x000fe2000f8ff2ff */
[----:B------:R-:W-:Y:S01]  /*32f0*/  FMUL.FTZ R22, R22, c[0x0][0x320] ;  /* 0x0000c80016167a20 */ /* 0x000fe20000410000 */
[----:B------:R-:W-:Y:S01]  /*3300*/  LOP3.LUT R16, R15, 0x1ffffffe, RZ, 0xc0, !PT ;  /* 0x1ffffffe0f107812 */ /* 0x000fe200078ec0ff */
[----:B------:R-:W1:Y:S01]  /*3310*/  MUFU.TANH R7, R7 ;  /* 0x0000000700077308 */ /* 0x000e620000002400 */
[----:B------:R-:W-:Y:S01]  /*3320*/  PLOP3.LUT P1, PT, PT, PT, UP1, 0x80, 0x0 ;  /* 0x000000000000781c */ /* 0x000fe20003f2f018 */
[----:B------:R-:W-:Y:S01]  /*3330*/  IMAD R25, R86, 0x10, R25 ;  /* 0x0000001056197824 */ /* 0x000fe200078e0219 */
[----:B------:R-:W-:Y:S01]  /*3340*/  PLOP3.LUT P0, PT, PT, PT, UP1, 0x80, 0x0 ;  /* 0x000000000000781c */ /* 0x000fe20003f0f018 */
[----:B------:R-:W-:Y:S01]  /*3350*/  IMAD.IADD R16, R85, 0x1, -R16 ;  /* 0x0000000155107824 */ /* 0x000fe200078e0a10 */
[----:B------:R-:W-:Y:S01]  /*3360*/  LOP3.LUT R216, R20, 0x7ffffffc, RZ, 0xc0, !PT ;  /* 0x7ffffffc14d87812 */ /* 0x000fe200078ec0ff */
[----:B------:R-:W-:Y:S01]  /*3370*/  FMUL.FTZ R8, R64, c[0x0][0x320] ;  /* 0x0000c80040087a20 */ /* 0x000fe20000410000 */
[----:B------:R-:W-:Y:S01]  /*3380*/  UIADD3 UR6, UR6, -0x2, URZ ;  /* 0xfffffffe06067890 */ /* 0x000fe2000fffe03f */
[----:B------:R-:W-:Y:S01]  /*3390*/  IMAD R215, R16, 0x8, R25 ;  /* 0x0000000810d77824 */ /* 0x000fe200078e0219 */
[----:B------:R2:W-:Y:S01]  /*33a0*/  MUFU.TANH R13, R22 ;  /* 0x00000016000d7308 */ /* 0x0005e20000002400 */
[----:B------:R-:W-:Y:S01]  /*33b0*/  IMAD.IADD R216, R17, 0x1, -R216 ;  /* 0x0000000111d87824 */ /* 0x000fe200078e0ad8 */
[----:B------:R-:W0:Y:S01]  /*33c0*/  LDGDEPBAR ;  /* 0x00000000000079af */ /* 0x000e220000000000 */
[----:B------:R-:W-:-:S02]  /*33d0*/  IMAD.MOV.U32 R18, RZ, RZ, R215 ;  /* 0x000000ffff127224 */ /* 0x000fc400078e00d7 */
[----:B------:R-:W-:-:S03]  /*33e0*/  @P1 IMAD.HI.U32 R16, R215, c[0x0][0x2c8], RZ ;  /* 0x0000b200d7101a27 */ /* 0x000fc600078e00ff */
[----:B------:R-:W3:Y:S01]  /*33f0*/  MUFU.TANH R14, R14 ;  /* 0x0000000e000e7308 */ /* 0x000ee20000002400 */
[----:B------:R-:W-:Y:S01]  /*3400*/  IMAD.U32 R25, RZ, RZ, UR4 ;  /* 0x00000004ff197e24 */ /* 0x000fe2000f8e00ff */
[----:B------:R-:W-:Y:S01]  /*3410*/  @P0 SHF.R.U32.HI R18, RZ, c[0x0][0x2cc], R16 ;  /* 0x0000b300ff120a19 */ /* 0x000fe20000011610 */
[----:B------:R-:W-:Y:S01]  /*3420*/  IMAD.SHL.U32 R216, R216, 0x2, RZ ;  /* 0x00000002d8d87824 */ /* 0x000fe200078e00ff */
[----:B------:R-:W-:Y:S01]  /*3430*/  ULDC.64 UR4, c[0x0][0x2c8] ;  /* 0x0000b20000047ab9 */ /* 0x000fe20000000a00 */
[----:B------:R-:W-:Y:S02]  /*3440*/  FMUL.FTZ R11, R65, c[0x0][0x320] ;  /* 0x0000c800410b7a20 */ /* 0x000fe40000410000 */
[----:B------:R-:W4:Y:S01]  /*3450*/  SHFL.IDX PT, R16, R18, RZ, 0x1c1f ;  /* 0x001c1fff12107589 */ /* 0x000f2200000e0000 */
[C---:B------:R-:W-:Y:S01]  /*3460*/  IADD3 R25, -R216.reuse, UR7, R25 ;  /* 0x00000007d8197c10 */ /* 0x040fe2000fffe119 */
[----:B------:R-:W5:Y:S01]  /*3470*/  MUFU.TANH R12, R12 ;  /* 0x0000000c000c7308 */ /* 0x000f620000002400 */
[----:B--2---:R-:W-:Y:S01]  /*3480*/  IADD3 R22, -R216, UR22, RZ ;  /* 0x00000016d8167c10 */ /* 0x004fe2000fffe1ff */
[----:B------:R-:W-:Y:S01]  /*3490*/  FMUL.FTZ R60, R60, c[0x0][0x320] ;  /* 0x0000c8003c3c7a20 */ /* 0x000fe20000410000 */
[----:B------:R-:W-:Y:S01]  /*34a0*/  IADD3 R25, R25, -UR12, RZ ;  /* 0x8000000c19197c10 */ /* 0x000fe2000fffe0ff */
[----:B------:R-:W2:Y:S01]  /*34b0*/  SHFL.IDX PT, R26, R18, 0x1, 0x1c1f ;  /* 0x003c1f00121a7f89 */ /* 0x000ea200000e0000 */
[----:B------:R-:W-:Y:S01]  /*34c0*/  FMUL.FTZ R61, R61, c[0x0][0x320] ;  /* 0x0000c8003d3d7a20 */ /* 0x000fe20000410000 */
[----:B------:R-:W-:Y:S01]  /*34d0*/  UIMAD.WIDE.U32 UR22, UR10, UR4, URZ ;  /* 0x000000040a1672a5 */ /* 0x000fe2000f8e003f */
[----:B------:R-:W-:Y:S01]  /*34e0*/  FMUL.FTZ R56, R56, c[0x0][0x320] ;  /* 0x0000c80038387a20 */ /* 0x000fe20000410000 */
[----:B------:R-:W1:Y:S01]  /*34f0*/  MUFU.TANH R10, R10 ;  /* 0x0000000a000a7308 */ /* 0x000e620000002400 */
[----:B------:R-:W-:Y:S01]  /*3500*/  FMUL.FTZ R57, R57, c[0x0][0x320] ;  /* 0x0000c80039397a20 */ /* 0x000fe20000410000 */
[----:B------:R-:W-:Y:S01]  /*3510*/  @UP1 USHF.R.U32.HI UR10, URZ, UR5, UR23 ;  /* 0x000000053f0a1299 */ /* 0x000fe20008011617 */
[----:B------:R-:W-:-:S02]  /*3520*/  FMUL.FTZ R68, R68, c[0x0][0x320] ;  /* 0x0000c80044447a20 */ /* 0x000fc40000410000 */
[----:B------:R-:W-:Y:S01]  /*3530*/  FMUL.FTZ R69, R69, c[0x0][0x320] ;  /* 0x0000c80045457a20 */ /* 0x000fe20000410000 */
[----:B------:R-:W-:Y:S01]  /*3540*/  UIADD3 UR10, UR10, UR7, -UR12 ;  /* 0x000000070a0a7290 */ /* 0x000fe2000fffe80c */
[----:B------:R-:W-:Y:S01]  /*3550*/  FMUL.FTZ R48, R48, c[0x0][0x320] ;  /* 0x0000c80030307a20 */ /* 0x000fe20000410000 */
[----:B------:R-:W1:Y:S01]  /*3560*/  MUFU.TANH R8, R8 ;  /* 0x0000000800087308 */ /* 0x000e620000002400 */
[----:B------:R-:W-:Y:S01]  /*3570*/  FMUL.FTZ R49, R49, c[0x0][0x320] ;  /* 0x0000c80031317a20 */ /* 0x000fe20000410000 */
[----:B------:R-:W-:Y:S01]  /*3580*/  USHF.R.S32.HI UR4, URZ, 0x1f, UR10 ;  /* 0x0000001f3f047899 */ /* 0x000fe2000801140a */
[----:B------:R-:W-:Y:S02]  /*3590*/  FMUL.FTZ R24, R23, c[0x0][0x320] ;  /* 0x0000c80017187a20 */ /* 0x000fe40000410000 */
[----:B------:R-:W-:Y:S01]  /*35a0*/  FMUL.FTZ R19, R19, c[0x0][0x320] ;  /* 0x0000c80013137a20 */ /* 0x000fe20000410000 */
[----:B------:R-:W-:Y:S01]  /*35b0*/  ULEA.HI UR4, UR4, UR10, URZ, 0x6 ;  /* 0x0000000a04047291 */ /* 0x000fe2000f8f303f */
[----:B----4-:R-:W-:Y:S01]  /*35c0*/  IMAD.IADD R17, R25, 0x1, R16 ;  /* 0x0000000119117824 */ /* 0x010fe200078e0210 */
[----:B------:R-:W4:Y:S01]  /*35d0*/  MUFU.TANH R11, R11 ;  /* 0x0000000b000b7308 */ /* 0x000f220000002400 */
[----:B------:R-:W-:Y:S01]  /*35e0*/  FMUL.FTZ R66, R66, c[0x0][0x320] ;  /* 0x0000c80042427a20 */ /* 0x000fe20000410000 */
[----:B------:R-:W-:Y:S01]  /*35f0*/  USHF.R.S32.HI UR4, URZ, 0x6, UR4 ;  /* 0x000000063f047899 */ /* 0x000fe20008011404 */
[----:B------:R-:W-:Y:S01]  /*3600*/  FMUL.FTZ R9, R67, c[0x0][0x320] ;  /* 0x0000c80043097a20 */ /* 0x000fe20000410000 */
[----:B------:R-:W-:Y:S01]  /*3610*/  IMNMX R20, R22, R17, PT ;  /* 0x0000001116147217 */ /* 0x000fe20003800200 */
[----:B--2---:R-:W-:-:S02]  /*3620*/  IMAD.IADD R25, R25, 0x1, R26 ;  /* 0x0000000119197824 */ /* 0x004fc400078e021a */
[----:B------:R-:W-:Y:S01]  /*3630*/  FMUL.FTZ R62, R62, c[0x0][0x320] ;  /* 0x0000c8003e3e7a20 */ /* 0x000fe20000410000 */
[C---:B------:R-:W-:Y:S01]  /*3640*/  ISETP.GT.AND P1, PT, R20.reuse, RZ, PT ;  /* 0x000000ff1400720c */ /* 0x040fe20003f24270 */
[----:B------:R-:W2:Y:S01]  /*3650*/  MUFU.TANH R156, R60 ;  /* 0x0000003c009c7308 */ /* 0x000ea20000002400 */
[----:B------:R-:W-:Y:S01]  /*3660*/  ISETP.GT.AND P0, PT, R20, 0x1, PT ;  /* 0x000000011400780c */ /* 0x000fe20003f04270 */
[----:B------:R-:W-:Y:S01]  /*3670*/  FMUL.FTZ R63, R63, c[0x0][0x320] ;  /* 0x0000c8003f3f7a20 */ /* 0x000fe20000410000 */
[----:B------:R-:W-:Y:S01]  /*3680*/  FSEL R17, R5, -INF , P1 ;  /* 0xff80000005117808 */ /* 0x000fe20000800000 */
[----:B------:R-:W-:Y:S01]  /*3690*/  FMUL.FTZ R58, R58, c[0x0][0x320] ;  /* 0x0000c8003a3a7a20 */ /* 0x000fe20000410000 */
[----:B------:R-:W-:Y:S01]  /*36a0*/  ISETP.GT.AND P1, PT, R20, 0x8, PT ;  /* 0x000000081400780c */ /* 0x000fe20003f24270 */
[----:B------:R-:W-:Y:S01]  /*36b0*/  FMUL.FTZ R59, R59, c[0x0][0x320] ;  /* 0x0000c8003b3b7a20 */ /* 0x000fe20000410000 */
[----:B------:R-:W-:Y:S01]  /*36c0*/  FSEL R18, R6, -INF , P0 ;  /* 0xff80000006127808 */ /* 0x000fe20000000000 */
[----:B------:R-:W2:Y:S01]  /*36d0*/  MUFU.TANH R164, R61 ;  /* 0x0000003d00a47308 */ /* 0x000ea20000002400 */
[----:B------:R-:W-:Y:S01]  /*36e0*/  ISETP.GT.AND P0, PT, R20, 0x9, PT ;  /* 0x000000091400780c */ /* 0x000fe20003f04270 */
[----:B------:R-:W-:Y:S01]  /*36f0*/  FMUL.FTZ R70, R70, c[0x0][0x320] ;  /* 0x0000c80046467a20 */ /* 0x000fe20000410000 */
[----:B-1----:R-:W-:Y:S01]  /*3700*/  FSEL R16, R7, -INF , P1 ;  /* 0xff80000007107808 */ /* 0x002fe20000800000 */
[----:B------:R-:W-:Y:S01]  /*3710*/  FMUL.FTZ R71, R71, c[0x0][0x320] ;  /* 0x0000c80047477a20 */ /* 0x000fe20000410000 */
[----:B------:R-:W-:Y:S01]  /*3720*/  ISETP.GT.AND P1, PT, R20, 0x10, PT ;  /* 0x000000101400780c */ /* 0x000fe20003f24270 */
[----:B------:R-:W-:Y:S01]  /*3730*/  FMUL.FTZ R50, R50, c[0x0][0x320] ;  /* 0x0000c80032327a20 */ /* 0x000fe20000410000 */
[----:B---3--:R-:W-:Y:S01]  /*3740*/  FSEL R14, R14, -INF , P0 ;  /* 0xff8000000e0e7808 */ /* 0x008fe20000000000 */
[----:B------:R-:W1:Y:S01]  /*3750*/  MUFU.TANH R162, R56 ;  /* 0x0000003800a27308 */ /* 0x000e620000002400 */
[----:B------:R-:W-:Y:S01]  /*3760*/  ISETP.GT.AND P0, PT, R20, 0x11, PT ;  /* 0x000000111400780c */ /* 0x000fe20003f04270 */
[----:B------:R-:W-:Y:S01]  /*3770*/  FMUL.FTZ R51, R51, c[0x0][0x320] ;  /* 0x0000c80033337a20 */ /* 0x000fe20000410000 */
[----:B-----5:R-:W-:Y:S01]  /*3780*/  FSEL R12, R12, -INF , P1 ;  /* 0xff8000000c0c7808 */ /* 0x020fe20000800000 */
[----:B------:R-:W-:Y:S01]  /*3790*/  IMAD.SHL.U32 R203, R4, 0x2, RZ ;  /* 0x0000000204cb7824 */ /* 0x000fe200078e00ff */
[----:B------:R-:W-:-:S02]  /*37a0*/  ISETP.GT.AND P1, PT, R20, 0x18, PT ;  /* 0x000000181400780c */ /* 0x000fc40003f24270 */
[----:B------:R-:W-:Y:S01]  /*37b0*/  FSEL R10, R10, -INF , P0 ;  /* 0xff8000000a0a7808 */ /* 0x000fe20000000000 */
[----:B------:R-:W3:Y:S01]  /*37c0*/  MUFU.TANH R158, R57 ;  /* 0x00000039009e7308 */ /* 0x000ee20000002400 */
[----:B------:R-:W-:Y:S01]  /*37d0*/  ISETP.GT.AND P0, PT, R20, 0x19, PT ;  /* 0x000000191400780c */ /* 0x000fe20003f04270 */
[--C-:B------:R-:W-:Y:S01]  /*37e0*/  IMAD R197, R3, 0x2, R203.reuse ;  /* 0x0000000203c57824 */ /* 0x100fe200078e02cb */
[----:B------:R-:W-:Y:S01]  /*37f0*/  FSEL R8, R8, -INF , P1 ;  /* 0xff80000008087808 */ /* 0x000fe20000800000 */
[----:B------:R-:W-:Y:S01]  /*3800*/  LDSM.16.MT88.4 R40, [R203+0x2100] ;  /* 0x00210000cb28783b */ /* 0x000fe20000004200 */
[----:B------:R-:W-:Y:S01]  /*3810*/  ISETP.GT.AND P1, PT, R20, 0x20, PT ;  /* 0x000000201400780c */ /* 0x000fe20003f24270 */
[----:B------:R-:W-:Y:S01]  /*3820*/  IMAD R198, R2, 0x2, R203 ;  /* 0x0000000202c67824 */ /* 0x000fe200078e02cb */
[----:B----4-:R-:W-:Y:S01]  /*3830*/  FSEL R6, R11, -INF , P0 ;  /* 0xff8000000b067808 */ /* 0x010fe20000000000 */
[----:B------:R-:W4:Y:S01]  /*3840*/  MUFU.TANH R168, R68 ;  /* 0x0000004400a87308 */ /* 0x000f220000002400 */
[----:B------:R-:W-:Y:S01]  /*3850*/  ISETP.GT.AND P0, PT, R20, 0x21, PT ;  /* 0x000000211400780c */ /* 0x000fe20003f04270 */
[----:B------:R-:W-:Y:S01]  /*3860*/  IMAD R196, R3, 0x2, R198 ;  /* 0x0000000203c47824 */ /* 0x000fe200078e02c6 */
[----:B--2---:R-:W-:Y:S01]  /*3870*/  FSEL R156, R156, -INF , P1 ;  /* 0xff8000009c9c7808 */ /* 0x004fe20000800000 */
[----:B------:R-:W-:Y:S01]  /*3880*/  LDSM.16.MT88.4 R124, [R203+0x100] ;  /* 0x00010000cb7c783b */ /* 0x000fe20000004200 */
[----:B------:R-:W-:-:S02]  /*3890*/  ISETP.GT.AND P1, PT, R20, 0x28, PT ;  /* 0x000000281400780c */ /* 0x000fc40003f24270 */
[----:B------:R-:W-:Y:S01]  /*38a0*/  FSEL R164, R164, -INF , P0 ;  /* 0xff800000a4a47808 */ /* 0x000fe20000000000 */
[----:B------:R-:W2:Y:S01]  /*38b0*/  MUFU.TANH R166, R69 ;  /* 0x0000004500a67308 */ /* 0x000ea20000002400 */
[----:B------:R-:W-:Y:S01]  /*38c0*/  ISETP.GT.AND P0, PT, R20, 0x29, PT ;  /* 0x000000291400780c */ /* 0x000fe20003f04270 */
[----:B------:R-:W-:Y:S01]  /*38d0*/  LDSM.16.MT88.4 R116, [R198+0x100] ;  /* 0x00010000c674783b */ /* 0x000fe20000004200 */
[----:B-1----:R-:W-:Y:S02]  /*38e0*/  FSEL R162, R162, -INF , P1 ;  /* 0xff800000a2a27808 */ /* 0x002fe40000800000 */
[----:B------:R-:W-:Y:S01]  /*38f0*/  ISETP.GT.AND P1, PT, R20, 0x30, PT ;  /* 0x000000301400780c */ /* 0x000fe20003f24270 */
[----:B------:R-:W-:Y:S01]  /*3900*/  LDSM.16.MT88.4 R108, [R197+0x100] ;  /* 0x00010000c56c783b */ /* 0x000fe20000004200 */
[----:B---3--:R-:W-:Y:S01]  /*3910*/  FSEL R158, R158, -INF , P0 ;  /* 0xff8000009e9e7808 */ /* 0x008fe20000000000 */
[----:B------:R1:W-:Y:S01]  /*3920*/  MUFU.TANH R15, R21 ;  /* 0x00000015000f7308 */ /* 0x0003e20000002400 */
[----:B------:R-:W-:Y:S01]  /*3930*/  ISETP.GT.AND P0, PT, R20, 0x31, PT ;  /* 0x000000311400780c */ /* 0x000fe20003f04270 */
[----:B------:R-:W-:Y:S01]  /*3940*/  LDSM.16.MT88.4 R100, [R196+0x100] ;  /* 0x00010000c464783b */ /* 0x000fe20000004200 */
[----:B------:R-:W-:-:S02]  /*3950*/  FMNMX.FTZ R7, R17, R18, !PT ;  /* 0x0000001211077209 */ /* 0x000fc40007810000 */
[----:B----4-:R-:W-:Y:S01]  /*3960*/  FSEL R168, R168, -INF , P1 ;  /* 0xff800000a8a87808 */ /* 0x010fe20000800000 */
[----:B------:R-:W-:Y:S01]  /*3970*/  LDSM.16.MT88.4 R72, [R203+0x4100] ;  /* 0x00410000cb48783b */ /* 0x000fe20000004200 */
[----:B------:R-:W-:Y:S01]  /*3980*/  ISETP.GT.AND P1, PT, R20, 0x38, PT ;  /* 0x000000381400780c */ /* 0x000fe20003f24270 */
[----:B------:R-:W3:Y:S01]  /*3990*/  MUFU.TANH R142, R48 ;  /* 0x00000030008e7308 */ /* 0x000ee20000002400 */
[----:B--2---:R-:W-:Y:S01]  /*39a0*/  FSEL R166, R166, -INF , P0 ;  /* 0xff800000a6a67808 */ /* 0x004fe20000000000 */
[----:B------:R-:W-:Y:S01]  /*39b0*/  LDSM.16.MT88.4 R80, [R198+0x4100] ;  /* 0x00410000c650783b */ /* 0x000fe20000004200 */
[----:B------:R-:W-:Y:S02]  /*39c0*/  IMNMX R22, R22, R25, PT ;  /* 0x0000001916167217 */ /* 0x000fe40003800200 */
[----:B------:R-:W-:Y:S01]  /*39d0*/  FMNMX.FTZ R7, R16, R7, !PT ;  /* 0x0000000710077209 */ /* 0x000fe20007810000 */
[----:B------:R-:W-:Y:S01]  /*39e0*/  LDSM.16.MT88.4 R88, [R197+0x4100] ;  /* 0x00410000c558783b */ /* 0x000fe20000004200 */
[----:B------:R-:W-:Y:S01]  /*39f0*/  ISETP.GT.AND P0, PT, R20, 0x39, PT ;  /* 0x000000391400780c */ /* 0x000fe20003f04270 */
[----:B-1----:R-:W-:Y:S01]  /*3a00*/  FMUL.FTZ R21, R27, c[0x0][0x320] ;  /* 0x0000c8001b157a20 */ /* 0x002fe20000410000 */
[----:B------:R-:W1:Y:S01]  /*3a10*/  MUFU.TANH R140, R49 ;  /* 0x00000031008c7308 */ /* 0x000e620000002400 */
[----:B------:R-:W-:Y:S01]  /*3a20*/  FMNMX.FTZ R7, R14, R7, !PT ;  /* 0x000000070e077209 */ /* 0x000fe20007810000 */
[----:B------:R-:W-:Y:S01]  /*3a30*/  LDSM.16.MT88.4 R136, [R198+0x900] ;  /* 0x00090000c688783b */ /* 0x000fe20000004200 */
[----:B------:R-:W-:-:S02]  /*3a40*/  IMNMX R226, RZ, UR4, !PT ;  /* 0x00000004ffe27c17 */ /* 0x000fc4000f800200 */
[----:B------:R-:W-:Y:S01]  /*3a50*/  FMNMX.FTZ R11, R12, R7, !PT ;  /* 0x000000070c0b7209 */ /* 0x000fe20007810000 */
[----:B------:R-:W-:Y:S01]  /*3a60*/  LDSM.16.MT88.4 R32, [R197+0x900] ;  /* 0x00090000c520783b */ /* 0x000fe20000004200 */
[----:B---3--:R-:W-:Y:S01]  /*3a70*/  FSEL R142, R142, -INF , P1 ;  /* 0xff8000008e8e7808 */ /* 0x008fe20000800000 */
[----:B------:R-:W2:Y:S01]  /*3a80*/  MUFU.TANH R21, R21 ;  /* 0x0000001500157308 */ /* 0x000ea20000002400 */
[----:B------:R-:W-:Y:S01]  /*3a90*/  ISETP.GT.AND P1, PT, R22, RZ, PT ;  /* 0x000000ff1600720c */ /* 0x000fe20003f24270 */
[----:B------:R-:W-:Y:S01]  /*3aa0*/  LDSM.16.MT88.4 R28, [R196+0x900] ;  /* 0x00090000c41c783b */ /* 0x000fe20000004200 */
[----:B------:R-:W-:Y:S02]  /*3ab0*/  FMNMX.FTZ R11, R10, R11, !PT ;  /* 0x0000000b0a0b7209 */ /* 0x000fe40007810000 */
[----:B------:R-:W-:Y:S02]  /*3ac0*/  FSEL R20, R0, -INF , P1 ;  /* 0xff80000000147808 */ /* 0x000fe40000800000 */
[----:B------:R-:W-:Y:S01]  /*3ad0*/  ISETP.GT.AND P1, PT, R22, 0x8, PT ;  /* 0x000000081600780c */ /* 0x000fe20003f24270 */
[----:B------:R3:W4:Y:S01]  /*3ae0*/  MUFU.TANH R5, R24 ;  /* 0x0000001800057308 */ /* 0x0007220000002400 */
[----:B-1----:R-:W-:-:S02]  /*3af0*/  FSEL R140, R140, -INF , P0 ;  /* 0xff8000008c8c7808 */ /* 0x002fc40000000000 */
[----:B------:R-:W-:Y:S02]  /*3b00*/  ISETP.GT.AND P0, PT, R22, 0x1, PT ;  /* 0x000000011600780c */ /* 0x000fe40003f04270 */
[----:B------:R-:W-:Y:S02]  /*3b10*/  FSEL R7, R13, -INF , P1 ;  /* 0xff8000000d077808 */ /* 0x000fe40000800000 */
[----:B------:R-:W-:Y:S01]  /*3b20*/  FMNMX.FTZ R11, R8, R11, !PT ;  /* 0x0000000b080b7209 */ /* 0x000fe20007810000 */
[----:B------:R-:W1:Y:S01]  /*3b30*/  MUFU.TANH R19, R19 ;  /* 0x0000001300137308 */ /* 0x000e620000002400 */
[----:B--2---:R-:W-:Y:S02]  /*3b40*/  FSEL R21, R21, -INF , P0 ;  /* 0xff80000015157808 */ /* 0x004fe40000000000 */
[C---:B------:R-:W-:Y:S02]  /*3b50*/  ISETP.GT.AND P0, PT, R22.reuse, 0x9, PT ;  /* 0x000000091600780c */ /* 0x040fe40003f04270 */
[----:B------:R-:W-:-:S02]  /*3b60*/  ISETP.GT.AND P1, PT, R22, 0x10, PT ;  /* 0x000000101600780c */ /* 0x000fc40003f24270 */
[----:B------:R-:W-:Y:S01]  /*3b70*/  FMNMX.FTZ R11, R6, R11, !PT ;  /* 0x0000000b060b7209 */ /* 0x000fe20007810000 */
[----:B------:R2:W5:Y:S01]  /*3b80*/  MUFU.TANH R23, R66 ;  /* 0x0000004200177308 */ /* 0x0005620000002400 */
[----:B---3--:R-:W-:Y:S02]  /*3b90*/  FMNMX.FTZ R24, R20, R21, !PT ;  /* 0x0000001514187209 */ /* 0x008fe40007810000 */
[----:B----4-:R-:W-:Y:S02]  /*3ba0*/  FSEL R5, R5, -INF , P0 ;  /* 0xff80000005057808 */ /* 0x010fe40000000000 */
[----:B------:R-:W-:Y:S02]  /*3bb0*/  FMNMX.FTZ R24, R7, R24, !PT ;  /* 0x0000001807187209 */ /* 0x000fe40007810000 */
[----:B------:R-:W-:Y:S01]  /*3bc0*/  ISETP.GT.AND P0, PT, R22, 0x11, PT ;  /* 0x000000111600780c */ /* 0x000fe20003f04270 */
[----:B------:R-:W3:Y:S01]  /*3bd0*/  MUFU.TANH R9, R9 ;  /* 0x0000000900097308 */ /* 0x000ee20000002400 */
[----:B------:R-:W-:-:S02]  /*3be0*/  FSEL R15, R15, -INF , P1 ;  /* 0xff8000000f0f7808 */ /* 0x000fc40000800000 */
[----:B------:R-:W-:Y:S02]  /*3bf0*/  FMNMX.FTZ R24, R5, R24, !PT ;  /* 0x0000001805187209 */ /* 0x000fe40007810000 */
[----:B------:R-:W-:Y:S02]  /*3c00*/  FMNMX.FTZ R11, R156, R11, !PT ;  /* 0x0000000b9c0b7209 */ /* 0x000fe40007810000 */
[----:B------:R-:W-:Y:S01]  /*3c10*/  ISETP.GT.AND P1, PT, R22, 0x18, PT ;  /* 0x000000181600780c */ /* 0x000fe20003f24270 */
[----:B------:R-:W4:Y:S01]  /*3c20*/  MUFU.TANH R173, R62 ;  /* 0x0000003e00ad7308 */ /* 0x000f220000002400 */
[----:B-1----:R-:W-:Y:S01]  /*3c30*/  FSEL R13, R19, -INF , P0 ;  /* 0xff800000130d7808 */ /* 0x002fe20000000000 */
[----:B--2---:R-:W-:Y:S01]  /*3c40*/  LDSM.16.MT88.4 R64, [R196+0x2100] ;  /* 0x00210000c440783b */ /* 0x004fe20000004200 */
[----:B------:R-:W-:Y:S02]  /*3c50*/  FMNMX.FTZ R24, R15, R24, !PT ;  /* 0x000000180f187209 */ /* 0x000fe40007810000 */
[----:B------:R-:W-:-:S02]  /*3c60*/  FMNMX.FTZ R19, R164, R11, !PT ;  /* 0x0000000ba4137209 */ /* 0x000fc40007810000 */
[C---:B------:R-:W-:Y:S01]  /*3c70*/  ISETP.GT.AND P0, PT, R22.reuse, 0x19, PT ;  /* 0x000000191600780c */ /* 0x040fe20003f04270 */
[----:B------:R-:W1:Y:S01]  /*3c80*/  MUFU.TANH R163, R63 ;  /* 0x0000003f00a37308 */ /* 0x000e620000002400 */
[----:B-----5:R-:W-:Y:S02]  /*3c90*/  FSEL R11, R23, -INF , P1 ;  /* 0xff800000170b7808 */ /* 0x020fe40000800000 */
[----:B------:R-:W-:Y:S02]  /*3ca0*/  FMNMX.FTZ R24, R13, R24, !PT ;  /* 0x000000180d187209 */ /* 0x000fe40007810000 */
[----:B------:R-:W-:Y:S02]  /*3cb0*/  ISETP.GT.AND P1, PT, R22, 0x20, PT ;  /* 0x000000201600780c */ /* 0x000fe40003f24270 */
[----:B---3--:R-:W-:Y:S01]  /*3cc0*/  FSEL R9, R9, -INF , P0 ;  /* 0xff80000009097808 */ /* 0x008fe20000000000 */
[----:B------:R-:W2:Y:S01]  /*3cd0*/  MUFU.TANH R171, R58 ;  /* 0x0000003a00ab7308 */ /* 0x000ea20000002400 */
[----:B------:R-:W-:-:S02]  /*3ce0*/  FMNMX.FTZ R24, R11, R24, !PT ;  /* 0x000000180b187209 */ /* 0x000fc40007810000 */
[C---:B------:R-:W-:Y:S02]  /*3cf0*/  ISETP.GT.AND P0, PT, R22.reuse, 0x21, PT ;  /* 0x000000211600780c */ /* 0x040fe40003f04270 */
[----:B----4-:R-:W-:Y:S02]  /*3d00*/  FSEL R173, R173, -INF , P1 ;  /* 0xff800000adad7808 */ /* 0x010fe40000800000 */
[----:B------:R-:W-:Y:S01]  /*3d10*/  FMNMX.FTZ R24, R9, R24, !PT ;  /* 0x0000001809187209 */ /* 0x000fe20007810000 */
[----:B------:R3:W4:Y:S01]  /*3d20*/  MUFU.TANH R165, R59 ;  /* 0x0000003b00a57308 */ /* 0x0007220000002400 */
[----:B------:R-:W-:Y:S02]  /*3d30*/  ISETP.GT.AND P1, PT, R22, 0x28, PT ;  /* 0x000000281600780c */ /* 0x000fe40003f24270 */
[----:B-1----:R-:W-:Y:S02]  /*3d40*/  FSEL R163, R163, -INF , P0 ;  /* 0xff800000a3a37808 */ /* 0x002fe40000000000 */
[----:B------:R-:W-:-:S02]  /*3d50*/  FMNMX.FTZ R24, R173, R24, !PT ;  /* 0x00000018ad187209 */ /* 0x000fc40007810000 */
[----:B------:R-:W-:Y:S01]  /*3d60*/  FMNMX.FTZ R19, R162, R19, !PT ;  /* 0x00000013a2137209 */ /* 0x000fe20007810000 */
[----:B------:R-:W1:Y:S01]  /*3d70*/  MUFU.TANH R167, R70 ;  /* 0x0000004600a77308 */ /* 0x000e620000002400 */
[----:B------:R-:W-:Y:S02]  /*3d80*/  ISETP.GT.AND P0, PT, R22, 0x29, PT ;  /* 0x000000291600780c */ /* 0x000fe40003f04270 */
[----:B--2---:R-:W-:Y:S02]  /*3d90*/  FSEL R171, R171, -INF , P1 ;  /* 0xff800000abab7808 */ /* 0x004fe40000800000 */
[----:B------:R-:W-:Y:S02]  /*3da0*/  FMNMX.FTZ R24, R163, R24, !PT ;  /* 0x00000018a3187209 */ /* 0x000fe40007810000 */
[----:B------:R-:W-:Y:S01]  /*3db0*/  FMNMX.FTZ R19, R158, R19, !PT ;  /* 0x000000139e137209 */ /* 0x000fe20007810000 */
[----:B------:R-:W2:Y:S01]  /*3dc0*/  MUFU.TANH R143, R71 ;  /* 0x00000047008f7308 */ /* 0x000ea20000002400 */
[----:B------:R-:W-:Y:S01]  /*3dd0*/  ISETP.GT.AND P1, PT, R22, 0x30, PT ;  /* 0x000000301600780c */ /* 0x000fe20003f24270 */
[----:B---3--:R-:W-:Y:S01]  /*3de0*/  LDSM.16.MT88.4 R56, [R197+0x2100] ;  /* 0x00210000c538783b */ /* 0x008fe20000004200 */
[----:B----4-:R-:W-:-:S02]  /*3df0*/  FSEL R165, R165, -INF , P0 ;  /* 0xff800000a5a57808 */ /* 0x010fc40000000000 */
[----:B------:R-:W-:Y:S02]  /*3e00*/  FMNMX.FTZ R24, R171, R24, !PT ;  /* 0x00000018ab187209 */ /* 0x000fe40007810000 */
[----:B------:R-:W-:Y:S01]  /*3e10*/  FMNMX.FTZ R19, R168, R19, !PT ;  /* 0x00000013a8137209 */ /* 0x000fe20007810000 */
[----:B------:R-:W3:Y:S01]  /*3e20*/  MUFU.TANH R141, R50 ;  /* 0x00000032008d7308 */ /* 0x000ee20000002400 */
[----:B------:R-:W-:Y:S02]  /*3e30*/  ISETP.GT.AND P0, PT, R22, 0x31, PT ;  /* 0x000000311600780c */ /* 0x000fe40003f04270 */
[----:B-1----:R-:W-:Y:S02]  /*3e40*/  FSEL R167, R167, -INF , P1 ;  /* 0xff800000a7a77808 */ /* 0x002fe40000800000 */
[----:B------:R-:W-:Y:S02]  /*3e50*/  FMNMX.FTZ R24, R165, R24, !PT ;  /* 0x00000018a5187209 */ /* 0x000fe40007810000 */
[----:B------:R-:W-:Y:S01]  /*3e60*/  FMNMX.FTZ R19, R166, R19, !PT ;  /* 0x00000013a6137209 */ /* 0x000fe20007810000 */
[----:B------:R1:W4:Y:S01]  /*3e70*/  MUFU.TANH R161, R51 ;  /* 0x0000003300a17308 */ /* 0x0003220000002400 */
[----:B------:R-:W-:-:S02]  /*3e80*/  ISETP.GT.AND P1, PT, R22, 0x38, PT ;  /* 0x000000381600780c */ /* 0x000fc40003f24270 */
[----:B--2---:R-:W-:Y:S02]  /*3e90*/  FSEL R143, R143, -INF , P0 ;  /* 0xff8000008f8f7808 */ /* 0x004fe40000000000 */
[----:B------:R-:W-:Y:S02]  /*3ea0*/  FMNMX.FTZ R24, R167, R24, !PT ;  /* 0x00000018a7187209 */ /* 0x000fe40007810000 */
[----:B------:R-:W-:Y:S02]  /*3eb0*/  FMNMX.FTZ R19, R142, R19, !PT ;  /* 0x000000138e137209 */ /* 0x000fe40007810000 */
[----:B------:R-:W-:Y:S02]  /*3ec0*/  ISETP.GT.AND P0, PT, R22, 0x39, PT ;  /* 0x000000391600780c */ /* 0x000fe40003f04270 */
[----:B---3--:R-:W-:Y:S02]  /*3ed0*/  FSEL R141, R141, -INF , P1 ;  /* 0xff8000008d8d7808 */ /* 0x008fe40000800000 */
[----:B------:R-:W-:-:S02]  /*3ee0*/  FMNMX.FTZ R24, R143, R24, !PT ;  /* 0x000000188f187209 */ /* 0x000fc40007810000 */
[----:B------:R-:W-:Y:S01]  /*3ef0*/  FMNMX.FTZ R0, R140, R19, !PT ;  /* 0x000000138c007209 */ /* 0x000fe20007810000 */
[----:B-1----:R-:W-:Y:S01]  /*3f00*/  LDSM.16.MT88.4 R48, [R198+0x2100] ;  /* 0x00210000c630783b */ /* 0x002fe20000004200 */
[----:B----4-:R-:W-:Y:S02]  /*3f10*/  FSEL R161, R161, -INF , P0 ;  /* 0xff800000a1a17808 */ /* 0x010fe40000000000 */
[----:B------:R-:W-:Y:S01]  /*3f20*/  FMNMX.FTZ R24, R141, R24, !PT ;  /* 0x000000188d187209 */ /* 0x000fe20007810000 */
[----:B------:R-:W1:Y:S03]  /*3f30*/  SHFL.BFLY PT, R19, R0, 0x2, 0x1f ;  /* 0x0c401f0000137f89 */ /* 0x000e6600000e0000 */
[----:B------:R-:W-:-:S05]  /*3f40*/  FMNMX.FTZ R25, R161, R24, !PT ;  /* 0x00000018a1197209 */ /* 0x000fca0007810000 */
[----:B------:R-:W2:Y:S01]  /*3f50*/  SHFL.BFLY PT, R22, R25, 0x2, 0x1f ;  /* 0x0c401f0019167f89 */ /* 0x000ea200000e0000 */
[----:B-1----:R-:W-:-:S05]  /*3f60*/  FMNMX.FTZ R23, R19, R0, !PT ;  /* 0x0000000013177209 */ /* 0x002fca0007810000 */
[----:B------:R-:W1:Y:S01]  /*3f70*/  SHFL.BFLY PT, R0, R23, 0x1, 0x1f ;  /* 0x0c201f0017007f89 */ /* 0x000e6200000e0000 */
[----:B--2---:R-:W-:-:S03]  /*3f80*/  FMNMX.FTZ R19, R25, R22, !PT ;  /* 0x0000001619137209 */ /* 0x004fc60007810000 */
[----:B------:R-:W-:Y:S04]  /*3f90*/  LDSM.16.MT88.4 R24, [R198+0x2900] ;  /* 0x00290000c618783b */ /* 0x000fe80000004200 */
[----:B------:R-:W2:Y:S01]  /*3fa0*/  SHFL.BFLY PT, R132, R19, 0x1, 0x1f ;  /* 0x0c201f0013847f89 */ /* 0x000ea200000e0000 */
[----:B-1----:R-:W-:-:S04]  /*3fb0*/  FMNMX.FTZ R0, R23, R0, !PT ;  /* 0x0000000017007209 */ /* 0x002fc80007810000 */
[C---:B------:R-:W-:Y:S01]  /*3fc0*/  FSETP.NEU.FTZ.AND P0, PT, R0.reuse, -INF , PT ;  /* 0xff8000000000780b */ /* 0x040fe20003f1d000 */
[----:B------:R-:W-:Y:S01]  /*3fd0*/  FMUL.FTZ R169, R0, c[0x0][0x2d0] ;  /* 0x0000b40000a97a20 */ /* 0x000fe20000410000 */
[----:B--2---:R-:W-:-:S04]  /*3fe0*/  FMNMX.FTZ R132, R132, R19, !PT ;  /* 0x0000001384847209 */ /* 0x004fc80007810000 */
[----:B------:R-:W-:Y:S02]  /*3ff0*/  FSEL R169, R169, RZ, P0 ;  /* 0x000000ffa9a97208 */ /* 0x000fe40000000000 */
[C---:B------:R-:W-:Y:S01]  /*4000*/  FSETP.NEU.FTZ.AND P0, PT, R132.reuse, -INF , PT ;  /* 0xff8000008400780b */ /* 0x040fe20003f1d000 */
[----:B------:R-:W-:Y:S02]  /*4010*/  FMUL.FTZ R160, R132, c[0x0][0x2d0] ;  /* 0x0000b40084a07a20 */ /* 0x000fe40000410000 */
[--C-:B------:R-:W-:Y:S02]  /*4020*/  FFMA.FTZ R152, R17, c[0x0][0x2d0], -R169.reuse ;  /* 0x0000b40011987a23 */ /* 0x100fe400000108a9 */
[--C-:B------:R-:W-:Y:S01]  /*4030*/  FFMA.FTZ R151, R18, c[0x0][0x2d0], -R169.reuse ;  /* 0x0000b40012977a23 */ /* 0x100fe200000108a9 */
[----:B------:R-:W-:Y:S01]  /*4040*/  FSEL R160, R160, RZ, P0 ;  /* 0x000000ffa0a07208 */ /* 0x000fe20000000000 */
[--C-:B------:R-:W-:Y:S01]  /*4050*/  FFMA.FTZ R149, R16, c[0x0][0x2d0], -R169.reuse ;  /* 0x0000b40010957a23 */ /* 0x100fe200000108a9 */
[----:B------:R-:W-:Y:S01]  /*4060*/  ISETP.LE.AND P0, PT, R226, UR6, PT ;  /* 0x00000006e2007c0c */ /* 0x000fe2000bf03270 */
[----:B------:R-:W-:Y:S01]  /*4070*/  FFMA.FTZ R146, R14, c[0x0][0x2d0], -R169 ;  /* 0x0000b4000e927a23 */ /* 0x000fe200000108a9 */
[----:B------:R-:W-:Y:S01]  /*4080*/  MUFU.EX2 R152, R152 ;  /* 0x0000009800987308 */ /* 0x000fe20000000800 */
[--C-:B------:R-:W-:Y:S01]  /*4090*/  FFMA.FTZ R153, R20, c[0x0][0x2d0], -R160.reuse ;  /* 0x0000b40014997a23 */ /* 0x100fe200000108a0 */
[----:B------:R-:W-:Y:S01]  /*40a0*/  LDSM.16.MT88.4 R16, [R197+0x2900] ;  /* 0x00290000c510783b */ /* 0x000fe20000004200 */
[----:B------:R-:W-:-:S02]  /*40b0*/  FFMA.FTZ R154, R21, c[0x0][0x2d0], -R160 ;  /* 0x0000b400159a7a23 */ /* 0x000fc400000108a0 */
[--C-:B------:R-:W-:Y:S01]  /*40c0*/  FFMA.FTZ R155, R7, c[0x0][0x2d0], -R160.reuse ;  /* 0x0000b400079b7a23 */ /* 0x100fe200000108a0 */
[----:B------:R-:W-:Y:S01]  /*40d0*/  LDSM.16.MT88.4 R20, [R203+0x900] ;  /* 0x00090000cb14783b */ /* 0x000fe20000004200 */
[--C-:B------:R-:W-:Y:S01]  /*40e0*/  FFMA.FTZ R148, R5, c[0x0][0x2d0], -R160.reuse ;  /* 0x0000b40005947a23 */ /* 0x100fe200000108a0 */
[----:B------:R-:W1:Y:S01]  /*40f0*/  MUFU.EX2 R151, R151 ;  /* 0x0000009700977308 */ /* 0x000e620000000800 */
[--C-:B------:R-:W-:Y:S02]  /*4100*/  FFMA.FTZ R3, R6, c[0x0][0x2d0], -R169.reuse ;  /* 0x0000b40006037a23 */ /* 0x100fe400000108a9 */
[----:B------:R-:W2:Y:S01]  /*4110*/  LDSM.16.MT88.4 R4, [R196+0x4100] ;  /* 0x00410000c404783b */ /* 0x000ea20000004200 */
[--C-:B------:R-:W-:Y:S02]  /*4120*/  FFMA.FTZ R145, R10, c[0x0][0x2d0], -R169.reuse ;  /* 0x0000b4000a917a23 */ /* 0x100fe400000108a9 */
[----:B------:R-:W-:Y:S02]  /*4130*/  FFMA.FTZ R144, R8, c[0x0][0x2d0], -R169 ;  /* 0x0000b40008907a23 */ /* 0x000fe400000108a9 */
[----:B------:R-:W-:Y:S01]  /*4140*/  MUFU.EX2 R149, R149 ;  /* 0x0000009500957308 */ /* 0x000fe20000000800 */
[----:B------:R-:W-:-:S02]  /*4150*/  FFMA.FTZ R135, R11, c[0x0][0x2d0], -R160 ;  /* 0x0000b4000b877a23 */ /* 0x000fc400000108a0 */
[--C-:B------:R-:W-:Y:S02]  /*4160*/  FFMA.FTZ R2, R9, c[0x0][0x2d0], -R160.reuse ;  /* 0x0000b40009027a23 */ /* 0x100fe400000108a0 */
[----:B------:R-:W3:Y:S01]  /*4170*/  LDSM.16.MT88.4 R8, [R203+0x2900] ;  /* 0x00290000cb08783b */ /* 0x000ee20000004200 */
[--C-:B------:R-:W-:Y:S02]  /*4180*/  FFMA.FTZ R150, R12, c[0x0][0x2d0], -R169.reuse ;  /* 0x0000b4000c967a23 */ /* 0x100fe400000108a9 */
[----:B------:R-:W4:Y:S01]  /*4190*/  MUFU.EX2 R146, R146 ;  /* 0x0000009200927308 */ /* 0x000f220000000800 */
[----:B-1----:R-:W-:Y:S01]  /*41a0*/  F2FP.BF16.PACK_AB R96, R151, R152 ;  /* 0x000000989760723e */ /* 0x002fe200000010ff */
[--C-:B------:R-:W-:Y:S02]  /*41b0*/  FFMA.FTZ R147, R15, c[0x0][0x2d0], -R160.reuse ;  /* 0x0000b4000f937a23 */ /* 0x100fe400000108a0 */
[----:B------:R-:W-:Y:S02]  /*41c0*/  FFMA.FTZ R134, R13, c[0x0][0x2d0], -R160 ;  /* 0x0000b4000d867a23 */ /* 0x000fe400000108a0 */
[----:B------:R-:W1:Y:S01]  /*41d0*/  LDSM.16.MT88.4 R12, [R196+0x2900] ;  /* 0x00290000c40c783b */ /* 0x000e620000004200 */
        /* <DEDUP_REMOVED lines=10> */
[----:B------:R-:W-:-:S02]  /*4280*/  FFMA.FTZ R165, R165, c[0x0][0x2d0], -R160 ;  /* 0x0000b400a5a57a23 */ /* 0x000fc400000108a0 */
[----:B------:R-:W-:Y:S01]  /*4290*/  MUFU.EX2 R155, R155 ;  /* 0x0000009b009b7308 */ /* 0x000fe20000000800 */
[--C-:B------:R-:W-:Y:S02]  /*42a0*/  FFMA.FTZ R171, R166, c[0x0][0x2d0], -R169.reuse ;  /* 0x0000b400a6ab7a23 */ /* 0x100fe400000108a9 */
[--C-:B------:R-:W-:Y:S02]  /*42b0*/  FFMA.FTZ R168, R168, c[0x0][0x2d0], -R169.reuse ;  /* 0x0000b400a8a87a23 */ /* 0x100fe400000108a9 */
[--C-:B------:R-:W-:Y:S02]  /*42c0*/  FFMA.FTZ R166, R142, c[0x0][0x2d0], -R169.reuse ;  /* 0x0000b4008ea67a23 */ /* 0x100fe400000108a9 */
[----:B------:R-:W-:Y:S01]  /*42d0*/  FFMA.FTZ R169, R140, c[0x0][0x2d0], -R169 ;  /* 0x0000b4008ca97a23 */ /* 0x000fe200000108a9 */
[----:B------:R-:W4:Y:S01]  /*42e0*/  MUFU.EX2 R148, R148 ;  /* 0x0000009400947308 */ /* 0x000f220000000800 */
[----:B-----5:R-:W-:Y:S01]  /*42f0*/  F2FP.BF16.PACK_AB R97, R154, R153 ;  /* 0x000000999a61723e */ /* 0x020fe200000010ff */
[----:B------:R-:W-:-:S02]  /*4300*/  FFMA.FTZ R167, R167, c[0x0][0x2d0], -R160 ;  /* 0x0000b400a7a77a23 */ /* 0x000fc400000108a0 */
[--C-:B------:R-:W-:Y:S02]  /*4310*/  FFMA.FTZ R170, R143, c[0x0][0x2d0], -R160.reuse ;  /* 0x0000b4008faa7a23 */ /* 0x100fe400000108a0 */
[--C-:B------:R-:W-:Y:S02]  /*4320*/  FFMA.FTZ R172, R141, c[0x0][0x2d0], -R160.reuse ;  /* 0x0000b4008dac7a23 */ /* 0x100fe400000108a0 */
[----:B------:R-:W-:Y:S01]  /*4330*/  MUFU.EX2 R150, R150 ;  /* 0x0000009600967308 */ /* 0x000fe20000000800 */
[----:B------:R-:W-:Y:S01]  /*4340*/  FFMA.FTZ R213, R161, c[0x0][0x2d0], -R160 ;  /* 0x0000b400a1d57a23 */ /* 0x000fe200000108a0 */
[----:B------:R-:W-:Y:S01]  /*4350*/  LDSM.16.MT88.4 R140, [R198+0x1900] ;  /* 0x00190000c68c783b */ /* 0x000fe20000004200 */
[----:B------:R-:W-:Y:S02]  /*4360*/  FADD.FTZ R152, R152, R151 ;  /* 0x0000009798987221 */ /* 0x000fe40000010000 */
[----:B------:R-:W-:Y:S02]  /*4370*/  FADD.FTZ R154, R153, R154 ;  /* 0x0000009a999a7221 */ /* 0x000fe40000010000 */
[----:B------:R-:W-:Y:S01]  /*4380*/  FADD.FTZ R149, R149, R152 ;  /* 0x0000009895957221 */ /* 0x000fe20000010000 */
[----:B----4-:R-:W-:Y:S01]  /*4390*/  F2FP.BF16.PACK_AB R99, R148, R155 ;  /* 0x0000009b9463723e */ /* 0x010fe200000010ff */
        /* <DEDUP_REMOVED lines=23> */
[----:B------:R-:W-:Y:S06]  /*4510*/  MUFU.EX2 R158, R158 ;  /* 0x0000009e009e7308 */ /* 0x000fec0000000800 */
        /* <DEDUP_REMOVED lines=76> */
[----:B------:R-:W-:Y:S01]  /*49e0*/  F2FP.BF16.PACK_AB R5, R163, R162 ;  /* 0x000000a2a305723e */ /* 0x000fe200000010ff */
[----:B------:R-:W-:Y:S01]  /*49f0*/  FADD.FTZ R162, R162, R135 ;  /* 0x00000087a2a27221 */ /* 0x000fe20000010000 */
[----:B------:R-:W-:Y:S01]  /*4a00*/  F2FP.BF16.PACK_AB R6, R158, R157 ;  /* 0x0000009d9e06723e */ /* 0x000fe200000010ff */
[----:B------:R-:W-:Y:S01]  /*4a10*/  FADD.FTZ R156, R159, R156 ;  /* 0x0000009c9f9c7221 */ /* 0x000fe20000010000 */
[----:B------:R-:W-:Y:S01]  /*4a20*/  F2FP.BF16.PACK_AB R7, R165, R164 ;  /* 0x000000a4a507723e */ /* 0x000fe200000010ff */
[----:B------:R-:W-:-:S02]  /*4a30*/  FADD.FTZ R163, R163, R162 ;  /* 0x000000a2a3a37221 */ /* 0x000fc40000010000 */
[----:B------:R-:W-:Y:S02]  /*4a40*/  FADD.FTZ R157, R157, R156 ;  /* 0x0000009c9d9d7221 */ /* 0x000fe40000010000 */
[----:B------:R-:W-:Y:S02]  /*4a50*/  FADD.FTZ R164, R164, R163 ;  /* 0x000000a3a4a47221 */ /* 0x000fe40000010000 */
[----:B-1----:R-:W-:Y:S01]  /*4a60*/  HMMA.16816.F32.BF16 R128, R4, R8, R128 ;  /* 0x000000080480723c */ /* 0x002fe20000041880 */
[----:B------:R-:W-:Y:S02]  /*4a70*/  FADD.FTZ R157, R158, R157 ;  /* 0x0000009d9e9d7221 */ /* 0x000fe40000010000 */
[----:B------:R-:W-:-:S05]  /*4a80*/  FADD.FTZ R164, R165, R164 ;  /* 0x000000a4a5a47221 */ /* 0x000fca0000010000 */
        /* <DEDUP_REMOVED lines=37> */
[C---:B------:R-:W-:Y:S01]  /*4ce0*/  F2FP.BF16.PACK_AB R5, R170.reuse, R167 ;  /* 0x000000a7aa05723e */ /* 0x040fe200000010ff */
[----:B------:R-:W-:Y:S01]  /*4cf0*/  FADD.FTZ R167, R167, R164 ;  /* 0x000000a4a7a77221 */ /* 0x000fe20000010000 */
[----:B------:R-:W-:Y:S01]  /*4d00*/  F2FP.BF16.PACK_AB R6, R169, R166 ;  /* 0x000000a6a906723e */ /* 0x000fe200000010ff */
[----:B------:R-:W-:Y:S01]  /*4d10*/  FADD.FTZ R171, R171, R168 ;  /* 0x000000a8abab7221 */ /* 0x000fe20000010000 */
[----:B------:R-:W-:Y:S01]  /*4d20*/  F2FP.BF16.PACK_AB R7, R213, R172 ;  /* 0x000000acd507723e */ /* 0x000fe200000010ff */
[----:B------:R-:W-:-:S02]  /*4d30*/  FADD.FTZ R167, R170, R167 ;  /* 0x000000a7aaa77221 */ /* 0x000fc40000010000 */
[----:B------:R-:W-:Y:S02]  /*4d40*/  FADD.FTZ R166, R166, R171 ;  /* 0x000000aba6a67221 */ /* 0x000fe40000010000 */
[----:B------:R-:W-:Y:S02]  /*4d50*/  FADD.FTZ R172, R172, R167 ;  /* 0x000000a7acac7221 */ /* 0x000fe40000010000 */
[----:B---3--:R-:W-:Y:S01]  /*4d60*/  HMMA.16816.F32.BF16 R128, R4, R12, R128 ;  /* 0x0000000c0480723c */ /* 0x008fe20000041880 */
[----:B------:R-:W-:Y:S02]  /*4d70*/  FADD.FTZ R212, R169, R166 ;  /* 0x000000a6a9d47221 */ /* 0x000fe40000010000 */
[----:B------:R-:W-:-:S05]  /*4d80*/  FADD.FTZ R213, R213, R172 ;  /* 0x000000acd5d57221 */ /* 0x000fca0000010000 */
        /* <DEDUP_REMOVED lines=27> */
[----:B------:R-:W-:Y:S01]  /*4f40*/  PLOP3.LUT P1, PT, PT, PT, UP1, 0x80, 0x0 ;  /* 0x000000000000781c */ /* 0x000fe20003f2f018 */
[----:B------:R-:W-:Y:S01]  /*4f50*/  IMAD.MOV.U32 R2, RZ, RZ, R132 ;  /* 0x000000ffff027224 */ /* 0x000fe200078e0084 */
[----:B------:R-:W-:Y:S01]  /*4f60*/  PLOP3.LUT P0, PT, PT, PT, UP1, 0x80, 0x0 ;  /* 0x000000000000781c */ /* 0x000fe20003f0f018 */
[----:B------:R-:W-:Y:S01]  /*4f70*/  IMAD.MOV.U32 R3, RZ, RZ, R0 ;  /* 0x000000ffff037224 */ /* 0x000fe200078e0000 */
[C---:B------:R-:W-:Y:S01]  /*4f80*/  SHF.L.U64.HI R225, R182.reuse, 0x1, R133 ;  /* 0x00000001b6e17819 */ /* 0x040fe20000010285 */
[----:B------:R-:W-:Y:S01]  /*4f90*/  IMAD.SHL.U32 R224, R182, 0x2, RZ ;  /* 0x00000002b6e07824 */ /* 0x000fe200078e00ff */
[C---:B------:R-:W-:Y:S01]  /*4fa0*/  SHF.L.U64.HI R223, R181.reuse, 0x1, R214 ;  /* 0x00000001b5df7819 */ /* 0x040fe200000102d6 */
[----:B------:R-:W-:Y:S01]  /*4fb0*/  IMAD.SHL.U32 R222, R181, 0x2, RZ ;  /* 0x00000002b5de7824 */ /* 0x000fe200078e00ff */
[----:B------:R-:W-:Y:S01]  /*4fc0*/  SEL R221, RZ, 0x10, P4 ;  /* 0x00000010ffdd7807 */ /* 0x000fe20002000000 */
[C---:B------:R-:W-:Y:S01]  /*4fd0*/  IMAD.SHL.U32 R219, R180.reuse, 0x2, RZ ;  /* 0x00000002b4db7824 */ /* 0x040fe200078e00ff */
[----:B------:R-:W-:Y:S01]  /*4fe0*/  SHF.L.U64.HI R220, R180, 0x1, R183 ;  /* 0x00000001b4dc7819 */ /* 0x000fe200000102b7 */
[----:B------:R-:W-:-:S02]  /*4ff0*/  UMOV UR4, 0x1 ;  /* 0x0000000100047882 */ /* 0x000fc40000000000 */
[----:B------:R-:W-:-:S05]  /*5000*/  @P1 IMAD.HI.U32 R218, R215, c[0x0][0x2c8], RZ ;  /* 0x0000b200d7da1a27 */ /* 0x000fca00078e00ff */
[----:B------:R-:W-:Y:S02]  /*5010*/  @P0 SHF.R.U32.HI R218, RZ, c[0x0][0x2cc], R218 ;  /* 0x0000b300ffda0a19 */ /* 0x000fe400000116da */
.L_x_705:
[----:B------:R-:W-:Y:S04]  /*5020*/  DEPBAR.LE SB0, 0x0 ;  /* 0x000080000000791a */ /* 0x000fe80000000000 */
[----:B------:R-:W-:Y:S01]  /*5030*/  BAR.SYNC.DEFER_BLOCKING 0x0 ;  /* 0x0000000000007b1d */ /* 0x000fe20000010000 */
[----:B------:R-:W-:Y:S05]  /*5040*/  ISETP.LE.AND P0, PT, RZ, UR6, PT ;  /* 0x00000006ff007c0c */ /* 0x000fea000bf03270 */
        /* <DEDUP_REMOVED lines=10> */
[----:B------:R-:W-:-:S05]  /*50f0*/  @!P0 BRA `(.L_x_703) ;  /* 0x0000029000008947 */ /* 0x000fca0003800000 */
        /* <DEDUP_REMOVED lines=11> */
[----:B------:R-:W-:Y:S02]  /*51b0*/  IADD3 R0, P0, R8, UR24, RZ ;  /* 0x0000001808007c10 */ /* 0x000fe4000ff1e0ff */
[----:B------:R-:W-:Y:S02]  /*51c0*/  IADD3 R8, -R217, 0x10, RZ ;  /* 0x00000010d9087810 */ /* 0x000fe40007ffe1ff */
[----:B------:R-:W-:Y:S02]  /*51d0*/  IADD3.X R9, R9, UR8, R4, P0, !PT ;  /* 0x0000000809097c10 */ /* 0x000fe400087fe404 */
[----:B------:R-:W-:Y:S02]  /*51e0*/  LEA R6, P0, R0, c[0x0][0x1f8], 0x1 ;  /* 0x00007e0000067a11 */ /* 0x000fe400078008ff */
[----:B------:R-:W-:Y:S02]  /*51f0*/  LOP3.LUT R8, R8, 0xf, RZ, 0xc0, !PT ;  /* 0x0000000f08087812 */ /* 0x000fe400078ec0ff */
[----:B------:R-:W-:Y:S01]  /*5200*/  LEA.HI.X R14, R0, c[0x0][0x1fc], R9, 0x1, P0 ;  /* 0x00007f00000e7a11 */ /* 0x000fe200000f0c09 */
[----:B------:R-:W5:Y:S04]  /*5210*/  SHFL.IDX PT, R5, R6, 0x1, 0x181f ;  /* 0x00381f0006057f89 */ /* 0x000f6800000e0000 */
[----:B------:R-:W4:Y:S04]  /*5220*/  SHFL.IDX PT, R0, R14, 0x1, 0x181f ;  /* 0x00381f000e007f89 */ /* 0x000f2800000e0000 */
[----:B------:R-:W3:Y:S04]  /*5230*/  SHFL.IDX PT, R7, R6, RZ, 0x181f ;  /* 0x00181fff06077589 */ /* 0x000ee800000e0000 */
[----:B------:R-:W2:Y:S01]  /*5240*/  SHFL.IDX PT, R4, R14, RZ, 0x181f ;  /* 0x00181fff0e047589 */ /* 0x000ea200000e0000 */
[-C--:B-----5:R-:W-:Y:S04]  /*5250*/  IADD3 R10, P1, P0, R10, R5.reuse, R222 ;  /* 0x000000050a0a7210 */ /* 0x0a0fe8000783e0de */
[-C--:B----4-:R-:W-:Y:S02]  /*5260*/  IADD3.X R11, RZ, R0.reuse, R223, P1, P0 ;  /* 0x00000000ff0b7210 */ /* 0x090fe40000fe04df */
[----:B------:R-:W-:Y:S04]  /*5270*/  IADD3 R8, P1, P0, R8, R5, R219 ;  /* 0x0000000508087210 */ /* 0x000fe8000783e0db */
[--C-:B------:R-:W-:Y:S02]  /*5280*/  IADD3.X R9, RZ, R0, R220.reuse, P1, P0 ;  /* 0x00000000ff097210 */ /* 0x100fe40000fe04dc */
[C---:B---3--:R-:W-:Y:S02]  /*5290*/  IADD3 R12, P1, R7.reuse, R224, RZ ;  /* 0x000000e0070c7210 */ /* 0x048fe40007f3e0ff */
[C---:B------:R-:W-:Y:S03]  /*52a0*/  IADD3 R6, P0, R7.reuse, R222, RZ ;  /* 0x000000de07067210 */ /* 0x040fe60007f1e0ff */
[C---:B--2---:R-:W-:Y:S01]  /*52b0*/  IMAD.X R13, R4.reuse, 0x1, R225, P1 ;  /* 0x00000001040d7824 */ /* 0x044fe200008e06e1 */
        /* <DEDUP_REMOVED lines=13> */
.L_x_703:
[C---:B--23--:R-:W-:Y:S01]  /*5390*/  HMMA.16816.F32.BF16 R4, R132.reuse, R136, RZ ;  /* 0x000000888404723c */ /* 0x04cfe200000418ff */
[----:B------:R-:W-:Y:S01]  /*53a0*/  LDSM.16.M88.4 R172, [R201+0xc100] ;  /* 0x00c10000c9ac783b */ /* 0x000fe20000000200 */
[----:B------:R-:W-:Y:S06]  /*53b0*/  UISETP.GE.AND UP0, UPT, UR6, 0x1, UPT ;  /* 0x000000010600788c */ /* 0x000fec000bf06270 */
        /* <DEDUP_REMOVED lines=166> */
[----:B------:R5:W1:Y:S01]  /*5e20*/  MUFU.TANH R158, R250 ;  /* 0x000000fa009e7308 */ /* 0x000a620000002400 */
        /* <DEDUP_REMOVED lines=18> */
[----:B-----5:R-:W-:Y:S02]  /*5f50*/  FMUL.FTZ R250, R33, c[0x0][0x320] ;  /* 0x0000c80021fa7a20 */ /* 0x020fe40000410000 */
        /* <DEDUP_REMOVED lines=27> */
[----:B--234-:R-:W-:Y:S01]  /*6110*/  IADD3 R10, -R221, 0x10, RZ ;  /* 0x00000010dd0a7810 */ /* 0x01cfe20007ffe1ff */
        /* <DEDUP_REMOVED lines=13> */
[----:B------:R-:W-:Y:S02]  /*61f0*/  @!P6 LEA.HI.X R7, R8, c[0x0][0x2a4], R5, 0x2, P0 ;  /* 0x0000a9000807ea11 */ /* 0x000fe400000f1405 */
[----:B------:R-:W-:Y:S02]  /*6200*/  IADD3 R8, -R217, 0x10, RZ ;  /* 0x00000010d9087810 */ /* 0x000fe40007ffe1ff */
[----:B------:R-:W-:Y:S01]  /*6210*/  SHF.R.S32.HI R5, RZ, 0x1f, R209 ;  /* 0x0000001fff057819 */ /* 0x000fe200000114d1 */
[----:B------:R2:W3:Y:S01]  /*6220*/  @!P6 LDG.E R208, [R6.64] ;  /* 0x0000000e06d0e981 */ /* 0x0004e2000c1e1900 */
[----:B------:R-:W-:Y:S03]  /*6230*/  LOP3.LUT R8, R8, 0xf, RZ, 0xc0, !PT ;  /* 0x0000000f08087812 */ /* 0x000fe600078ec0ff */
        /* <DEDUP_REMOVED lines=36> */
.L_x_704:
[----:B--234-:R-:W-:Y:S01]  /*6480*/  PLOP3.LUT P0, PT, PT, PT, UP1, 0x80, 0x0 ;  /* 0x000000000000781c */ /* 0x01cfe20003f0f018 */
[----:B------:R-:W-:Y:S01]  /*6490*/  UIMAD UR5, UR6, -0x40, UR4 ;  /* 0xffffffc0060578a4 */ /* 0x000fe2000f8e0204 */
[----:B------:R-:W-:Y:S01]  /*64a0*/  MOV R6, R215 ;  /* 0x000000d700067202 */ /* 0x000fe20000000f00 */
[----:B------:R-:W-:Y:S01]  /*64b0*/  LDSM.16.MT88.4 R20, [R198+0x100] ;  /* 0x00010000c614783b */ /* 0x000fe20000004200 */
[----:B------:R-:W-:Y:S04]  /*64c0*/  MOV R9, UR7 ;  /* 0x0000000700097c02 */ /* 0x000fe80008000f00 */
[----:B------:R-:W-:Y:S03]  /*64d0*/  IADD3 R9, R9, UR5, -R216 ;  /* 0x0000000509097c10 */ /* 0x000fe6000fffe8d8 */
[----:B------:R-:W-:Y:S01]  /*64e0*/  LDSM.16.MT88.4 R28, [R197+0x100] ;  /* 0x00010000c51c783b */ /* 0x000fe20000004200 */
[----:B------:R-:W-:Y:S02]  /*64f0*/  IADD3 R12, R9, -UR12, RZ ;  /* 0x8000000c090c7c10 */ /* 0x000fe4000fffe0ff */
[----:B------:R-:W-:Y:S05]  /*6500*/  @P0 MOV R6, R218 ;  /* 0x000000da00060202 */ /* 0x000fea0000000f00 */
[----:B------:R-:W2:Y:S08]  /*6510*/  SHFL.IDX PT, R7, R6, 0x1, 0x1c1f ;  /* 0x003c1f0006077f89 */ /* 0x000eb000000e0000 */
[----:B------:R-:W3:Y:S08]  /*6520*/  SHFL.IDX PT, R5, R6, RZ, 0x1c1f ;  /* 0x001c1fff06057589 */ /* 0x000ef000000e0000 */
[----:B------:R-:W0:Y:S01]  /*6530*/  LDGDEPBAR ;  /* 0x00000000000079af */ /* 0x000e220000000000 */
[----:B--2---:R-:W-:Y:S04]  /*6540*/  IADD3 R4, R12, R7, RZ ;  /* 0x000000070c047210 */ /* 0x004fe80007ffe0ff */
[C---:B------:R-:W-:Y:S02]  /*6550*/  ISETP.GT.AND P1, PT, R4.reuse, RZ, PT ;  /* 0x000000ff0400720c */ /* 0x040fe40003f24270 */
[C---:B------:R-:W-:Y:S02]  /*6560*/  ISETP.GT.AND P0, PT, R4.reuse, 0x1, PT ;  /* 0x000000010400780c */ /* 0x040fe40003f04270 */
[----:B------:R-:W-:Y:S02]  /*6570*/  FSEL R229, R229, -INF , P1 ;  /* 0xff800000e5e57808 */ /* 0x000fe40000800000 */
[----:B------:R-:W-:Y:S02]  /*6580*/  ISETP.GT.AND P1, PT, R4, 0x8, PT ;  /* 0x000000080400780c */ /* 0x000fe40003f24270 */
[----:B-1----:R-:W-:Y:S02]  /*6590*/  FSEL R11, R230, -INF , P0 ;  /* 0xff800000e60b7808 */ /* 0x002fe40000000000 */
[----:B------:R-:W-:Y:S02]  /*65a0*/  ISETP.GT.AND P0, PT, R4, 0x9, PT ;  /* 0x000000090400780c */ /* 0x000fe40003f04270 */
[----:B------:R-:W-:Y:S02]  /*65b0*/  FSEL R9, R232, -INF , P1 ;  /* 0xff800000e8097808 */ /* 0x000fe40000800000 */
[----:B------:R-:W-:Y:S02]  /*65c0*/  ISETP.GT.AND P1, PT, R4, 0x10, PT ;  /* 0x000000100400780c */ /* 0x000fe40003f24270 */
[----:B---3--:R-:W-:Y:S02]  /*65d0*/  IADD3 R12, R12, R5, RZ ;  /* 0x000000050c0c7210 */ /* 0x008fe40007ffe0ff */
[----:B------:R-:W-:Y:S02]  /*65e0*/  FSEL R163, R240, -INF , P1 ;  /* 0xff800000f0a37808 */ /* 0x000fe40000800000 */
[----:B------:R-:W-:Y:S02]  /*65f0*/  FSEL R7, R234, -INF , P0 ;  /* 0xff800000ea077808 */ /* 0x000fe40000000000 */
[----:B------:R-:W-:Y:S02]  /*6600*/  ISETP.GT.AND P0, PT, R4, 0x11, PT ;  /* 0x000000110400780c */ /* 0x000fe40003f04270 */
[----:B------:R-:W-:Y:S02]  /*6610*/  ISETP.GT.AND P1, PT, R12, RZ, PT ;  /* 0x000000ff0c00720c */ /* 0x000fe40003f24270 */
[----:B------:R-:W-:Y:S02]  /*6620*/  FSEL R161, R239, -INF , P0 ;  /* 0xff800000efa17808 */ /* 0x000fe40000000000 */
[----:B------:R-:W-:Y:S02]  /*6630*/  ISETP.GT.AND P0, PT, R4, 0x18, PT ;  /* 0x000000180400780c */ /* 0x000fe40003f04270 */
[----:B------:R-:W-:Y:S02]  /*6640*/  FSEL R6, R227, -INF , P1 ;  /* 0xff800000e3067808 */ /* 0x000fe40000800000 */
[----:B------:R-:W-:Y:S02]  /*6650*/  ISETP.GT.AND P1, PT, R12, 0x1, PT ;  /* 0x000000010c00780c */ /* 0x000fe40003f24270 */
[----:B------:R-:W-:Y:S02]  /*6660*/  FSEL R143, R244, -INF , P0 ;  /* 0xff800000f48f7808 */ /* 0x000fe40000000000 */
[----:B------:R-:W-:Y:S02]  /*6670*/  ISETP.GT.AND P0, PT, R4, 0x19, PT ;  /* 0x000000190400780c */ /* 0x000fe40003f04270 */
[----:B------:R-:W-:Y:S02]  /*6680*/  FSEL R8, R0, -INF , P1 ;  /* 0xff80000000087808 */ /* 0x000fe40000800000 */
[----:B------:R-:W-:Y:S02]  /*6690*/  ISETP.GT.AND P1, PT, R12, 0x8, PT ;  /* 0x000000080c00780c */ /* 0x000fe40003f24270 */
[----:B------:R-:W-:Y:S02]  /*66a0*/  FMNMX.FTZ R0, R229, R2, !PT ;  /* 0x00000002e5007209 */ /* 0x000fe40007810000 */
[----:B------:R-:W-:Y:S02]  /*66b0*/  FMNMX.FTZ R5, R6, R3, !PT ;  /* 0x0000000306057209 */ /* 0x000fe40007810000 */
[----:B------:R-:W-:Y:S02]  /*66c0*/  FSEL R141, R243, -INF , P0 ;  /* 0xff800000f38d7808 */ /* 0x000fe40000000000 */
[----:B------:R-:W-:Y:S02]  /*66d0*/  ISETP.GT.AND P0, PT, R4, 0x20, PT ;  /* 0x000000200400780c */ /* 0x000fe40003f04270 */
[----:B------:R-:W-:Y:S02]  /*66e0*/  FSEL R228, R228, -INF , P1 ;  /* 0xff800000e4e47808 */ /* 0x000fe40000800000 */
[----:B------:R-:W-:Y:S02]  /*66f0*/  FMNMX.FTZ R0, R11, R0, !PT ;  /* 0x000000000b007209 */ /* 0x000fe40007810000 */
[----:B------:R-:W-:Y:S02]  /*6700*/  ISETP.GT.AND P1, PT, R12, 0x9, PT ;  /* 0x000000090c00780c */ /* 0x000fe40003f24270 */
[----:B------:R-:W-:Y:S02]  /*6710*/  FMNMX.FTZ R5, R8, R5, !PT ;  /* 0x0000000508057209 */ /* 0x000fe40007810000 */
[----:B------:R-:W-:Y:S02]  /*6720*/  FSEL R159, R248, -INF , P0 ;  /* 0xff800000f89f7808 */ /* 0x000fe40000000000 */
[----:B------:R-:W-:Y:S02]  /*6730*/  ISETP.GT.AND P0, PT, R4, 0x21, PT ;  /* 0x000000210400780c */ /* 0x000fe40003f04270 */
[----:B------:R-:W-:Y:S02]  /*6740*/  FMNMX.FTZ R0, R9, R0, !PT ;  /* 0x0000000009007209 */ /* 0x000fe40007810000 */
[----:B------:R-:W-:Y:S02]  /*6750*/  FSEL R10, R231, -INF , P1 ;  /* 0xff800000e70a7808 */ /* 0x000fe40000800000 */
[----:B------:R-:W-:Y:S02]  /*6760*/  ISETP.GT.AND P1, PT, R12, 0x10, PT ;  /* 0x000000100c00780c */ /* 0x000fe40003f24270 */
[----:B------:R-:W-:Y:S02]  /*6770*/  FMNMX.FTZ R5, R228, R5, !PT ;  /* 0x00000005e4057209 */ /* 0x000fe40007810000 */
[----:B------:R-:W-:Y:S02]  /*6780*/  FSEL R157, R247, -INF , P0 ;  /* 0xff800000f79d7808 */ /* 0x000fe40000000000 */
[----:B------:R-:W-:Y:S02]  /*6790*/  FMNMX.FTZ R0, R7, R0, !PT ;  /* 0x0000000007007209 */ /* 0x000fe40007810000 */
[----:B------:R-:W-:Y:S02]  /*67a0*/  ISETP.GT.AND P0, PT, R4, 0x28, PT ;  /* 0x000000280400780c */ /* 0x000fe40003f04270 */
[----:B------:R-:W-:Y:S02]  /*67b0*/  FSEL R170, R236, -INF , P1 ;  /* 0xff800000ecaa7808 */ /* 0x000fe40000800000 */
[----:B------:R-:W-:Y:S02]  /*67c0*/  ISETP.GT.AND P1, PT, R12, 0x11, PT ;  /* 0x000000110c00780c */ /* 0x000fe40003f24270 */
[----:B------:R-:W-:Y:S02]  /*67d0*/  FMNMX.FTZ R5, R10, R5, !PT ;  /* 0x000000050a057209 */ /* 0x000fe40007810000 */
[----:B------:R-:W-:Y:S02]  /*67e0*/  FMNMX.FTZ R0, R163, R0, !PT ;  /* 0x00000000a3007209 */ /* 0x000fe40007810000 */
[----:B------:R-:W-:Y:S02]  /*67f0*/  FSEL R155, R158, -INF , P0 ;  /* 0xff8000009e9b7808 */ /* 0x000fe40000000000 */
[----:B------:R-:W-:Y:S02]  /*6800*/  FSEL R162, R233, -INF , P1 ;  /* 0xff800000e9a27808 */ /* 0x000fe40000800000 */
[----:B------:R-:W-:Y:S02]  /*6810*/  ISETP.GT.AND P0, PT, R4, 0x29, PT ;  /* 0x000000290400780c */ /* 0x000fe40003f04270 */
[----:B------:R-:W-:Y:S02]  /*6820*/  ISETP.GT.AND P1, PT, R12, 0x18, PT ;  /* 0x000000180c00780c */ /* 0x000fe40003f24270 */
[----:B------:R-:W-:Y:S02]  /*6830*/  FMNMX.FTZ R5, R170, R5, !PT ;  /* 0x00000005aa057209 */ /* 0x000fe40007810000 */
[----:B------:R-:W-:Y:S02]  /*6840*/  FMNMX.FTZ R0, R161, R0, !PT ;  /* 0x00000000a1007209 */ /* 0x000fe40007810000 */
[----:B------:R-:W-:Y:S02]  /*6850*/  FSEL R153, R252, -INF , P0 ;  /* 0xff800000fc997808 */ /* 0x000fe40000000000 */
[----:B------:R-:W-:Y:S02]  /*6860*/  FSEL R142, R235, -INF , P1 ;  /* 0xff800000eb8e7808 */ /* 0x000fe40000800000 */
[----:B------:R-:W-:Y:S02]  /*6870*/  FMNMX.FTZ R5, R162, R5, !PT ;  /* 0x00000005a2057209 */ /* 0x000fe40007810000 */
[----:B------:R-:W-:Y:S02]  /*6880*/  ISETP.GT.AND P0, PT, R4, 0x30, PT ;  /* 0x000000300400780c */ /* 0x000fe40003f04270 */
[----:B------:R-:W-:Y:S02]  /*6890*/  ISETP.GT.AND P1, PT, R12, 0x19, PT ;  /* 0x000000190c00780c */ /* 0x000fe40003f24270 */
        /* <DEDUP_REMOVED lines=20> */
[----:B------:R-:W-:Y:S02]  /*69e0*/  FMNMX.FTZ R13, R158, R13, !PT ;  /* 0x0000000d9e0d7209 */ /* 0x000fe40007810000 */
[----:B------:R-:W-:Y:S02]  /*69f0*/  FSEL R133, R165, -INF , P0 ;  /* 0xff800000a5857808 */ /* 0x000fe40000000000 */
[----:B------:R-:W-:Y:S02]  /*6a00*/  ISETP.GT.AND P0, PT, R12, 0x29, PT ;  /* 0x000000290c00780c */ /* 0x000fe40003f04270 */
[----:B------:R-:W-:Y:S02]  /*6a10*/  FMNMX.FTZ R0, R155, R0, !PT ;  /* 0x000000009b007209 */ /* 0x000fe40007810000 */
[----:B------:R-:W-:Y:S02]  /*6a20*/  FSEL R154, R242, -INF , P0 ;  /* 0xff800000f29a7808 */ /* 0x000fe40000000000 */
[----:B------:R-:W-:Y:S02]  /*6a30*/  FMNMX.FTZ R13, R156, R13, !PT ;  /* 0x0000000d9c0d7209 */ /* 0x000fe40007810000 */
        /* <DEDUP_REMOVED lines=16> */
[----:B------:R-:W-:Y:S02]  /*6b40*/  FMNMX.FTZ R0, R133, R4, !PT ;  /* 0x0000000485007209 */ /* 0x000fe40007810000 */
[----:B------:R-:W-:Y:S03]  /*6b50*/  FMNMX.FTZ R12, R146, R13, !PT ;  /* 0x0000000d920c7209 */ /* 0x000fe60007810000 */
[----:B------:R-:W1:Y:S08]  /*6b60*/  SHFL.BFLY PT, R5, R0, 0x2, 0x1f ;  /* 0x0c401f0000057f89 */ /* 0x000e7000000e0000 */
[----:B------:R-:W2:Y:S01]  /*6b70*/  SHFL.BFLY PT, R13, R12, 0x2, 0x1f ;  /* 0x0c401f000c0d7f89 */ /* 0x000ea200000e0000 */
[----:B-1----:R-:W-:Y:S07]  /*6b80*/  FMNMX.FTZ R5, R0, R5, !PT ;  /* 0x0000000500057209 */ /* 0x002fee0007810000 */
[----:B------:R-:W1:Y:S01]  /*6b90*/  SHFL.BFLY PT, R132, R5, 0x1, 0x1f ;  /* 0x0c201f0005847f89 */ /* 0x000e6200000e0000 */
[----:B--2---:R-:W-:Y:S07]  /*6ba0*/  FMNMX.FTZ R4, R13, R12, !PT ;  /* 0x0000000c0d047209 */ /* 0x004fee0007810000 */
[----:B------:R-:W2:Y:S01]  /*6bb0*/  SHFL.BFLY PT, R13, R4, 0x1, 0x1f ;  /* 0x0c201f00040d7f89 */ /* 0x000ea200000e0000 */
[----:B-1----:R-:W-:Y:S04]  /*6bc0*/  FMNMX.FTZ R132, R132, R5, !PT ;  /* 0x0000000584847209 */ /* 0x002fe80007810000 */
[C---:B------:R-:W-:Y:S01]  /*6bd0*/  FSETP.NEU.FTZ.AND P1, PT, R132.reuse, -INF , PT ;  /* 0xff8000008400780b */ /* 0x040fe20003f3d000 */
[----:B------:R-:W-:Y:S01]  /*6be0*/  FMUL.FTZ R144, R132, c[0x0][0x2d0] ;  /* 0x0000b40084907a20 */ /* 0x000fe20000410000 */
[----:B--2---:R-:W-:Y:S02]  /*6bf0*/  FMNMX.FTZ R0, R4, R13, !PT ;  /* 0x0000000d04007209 */ /* 0x004fe40007810000 */
[----:B------:R-:W-:Y:S01]  /*6c00*/  FSEL R5, R132, RZ, P1 ;  /* 0x000000ff84057208 */ /* 0x000fe20000800000 */
[----:B------:R-:W1:Y:S01]  /*6c10*/  LDSM.16.MT88.4 R12, [R203+0x100] ;  /* 0x00010000cb0c783b */ /* 0x000e620000004200 */
[C---:B------:R-:W-:Y:S01]  /*6c20*/  FSETP.NEU.FTZ.AND P0, PT, R0.reuse, -INF , PT ;  /* 0xff8000000000780b */ /* 0x040fe20003f1d000 */
[----:B------:R-:W-:Y:S01]  /*6c30*/  FMUL.FTZ R147, R0, c[0x0][0x2d0] ;  /* 0x0000b40000937a20 */ /* 0x000fe20000410000 */
[----:B------:R-:W-:Y:S01]  /*6c40*/  FSEL R144, R144, RZ, P1 ;  /* 0x000000ff90907208 */ /* 0x000fe20000800000 */
[----:B------:R-:W-:Y:S01]  /*6c50*/  FADD.FTZ R5, -R5, R2 ;  /* 0x0000000205057221 */ /* 0x000fe20000010100 */
[----:B------:R-:W-:Y:S02]  /*6c60*/  FSEL R4, R0, RZ, P0 ;  /* 0x000000ff00047208 */ /* 0x000fe40000000000 */
[----:B------:R-:W-:Y:S01]  /*6c70*/  FSEL R147, R147, RZ, P0 ;  /* 0x000000ff93937208 */ /* 0x000fe20000000000 */
[--C-:B------:R-:W-:Y:S01]  /*6c80*/  FFMA.FTZ R165, R229, c[0x0][0x2d0], -R144.reuse ;  /* 0x0000b400e5a57a23 */ /* 0x100fe20000010890 */
[----:B------:R-:W-:Y:S01]  /*6c90*/  ISETP.LT.AND P0, PT, R226, UR6, PT ;  /* 0x00000006e2007c0c */ /* 0x000fe2000bf01270 */
[----:B------:R-:W-:Y:S01]  /*6ca0*/  FADD.FTZ R4, -R4, R3 ;  /* 0x0000000304047221 */ /* 0x000fe20000010100 */
[----:B------:R-:W-:Y:S01]  /*6cb0*/  UIADD3 UR6, UR6, -0x1, URZ ;  /* 0xffffffff06067890 */ /* 0x000fe2000fffe03f */
[--C-:B------:R-:W-:Y:S02]  /*6cc0*/  FFMA.FTZ R164, R11, c[0x0][0x2d0], -R144.reuse ;  /* 0x0000b4000ba47a23 */ /* 0x100fe40000010890 */
[--C-:B------:R-:W-:Y:S01]  /*6cd0*/  FFMA.FTZ R135, R9, c[0x0][0x2d0], -R144.reuse ;  /* 0x0000b40009877a23 */ /* 0x100fe20000010890 */
[----:B------:R-:W-:Y:S01]  /*6ce0*/  MUFU.EX2 R165, R165 ;  /* 0x000000a500a57308 */ /* 0x000fe20000000800 */
[--C-:B------:R-:W-:Y:S02]  /*6cf0*/  FFMA.FTZ R134, R7, c[0x0][0x2d0], -R144.reuse ;  /* 0x0000b40007867a23 */ /* 0x100fe40000010890 */
[--C-:B------:R-:W-:Y:S02]  /*6d00*/  FFMA.FTZ R169, R6, c[0x0][0x2d0], -R147.reuse ;  /* 0x0000b40006a97a23 */ /* 0x100fe40000010893 */
[--C-:B------:R-:W-:Y:S02]  /*6d10*/  FFMA.FTZ R168, R8, c[0x0][0x2d0], -R147.reuse ;  /* 0x0000b40008a87a23 */ /* 0x100fe40000010893 */
[--C-:B------:R-:W-:Y:S02]  /*6d20*/  FFMA.FTZ R167, R228, c[0x0][0x2d0], -R147.reuse ;  /* 0x0000b400e4a77a23 */ /* 0x100fe40000010893 */
[--C-:B------:R-:W-:Y:S01]  /*6d30*/  FFMA.FTZ R166, R10, c[0x0][0x2d0], -R147.reuse ;  /* 0x0000b4000aa67a23 */ /* 0x100fe20000010893 */
[----:B------:R-:W2:Y:S01]  /*6d40*/  MUFU.EX2 R164, R164 ;  /* 0x000000a400a47308 */ /* 0x000ea20000000800 */
[----:B------:R-:W-:Y:S02]  /*6d50*/  FMUL.FTZ R3, R4, c[0x0][0x2d0] ;  /* 0x0000b40004037a20 */ /* 0x000fe40000410000 */
[----:B------:R-:W-:Y:S02]  /*6d60*/  FMUL.FTZ R2, R5, c[0x0][0x2d0] ;  /* 0x0000b40005027a20 */ /* 0x000fe40000410000 */
[--C-:B------:R-:W-:Y:S02]  /*6d70*/  FFMA.FTZ R171, R162, c[0x0][0x2d0], -R147.reuse ;  /* 0x0000b400a2ab7a23 */ /* 0x100fe40000010893 */
[--C-:B------:R-:W-:Y:S02]  /*6d80*/  FFMA.FTZ R172, R163, c[0x0][0x2d0], -R144.reuse ;  /* 0x0000b400a3ac7a23 */ /* 0x100fe40000010890 */
[--C-:B------:R-:W-:Y:S01]  /*6d90*/  FFMA.FTZ R173, R161, c[0x0][0x2d0], -R144.reuse ;  /* 0x0000b400a1ad7a23 */ /* 0x100fe20000010890 */
[----:B------:R-:W3:Y:S01]  /*6da0*/  MUFU.EX2 R3, R3 ;  /* 0x0000000300037308 */ /* 0x000ee20000000800 */
[--C-:B------:R-:W-:Y:S02]  /*6db0*/  FFMA.FTZ R174, R142, c[0x0][0x2d0], -R147.reuse ;  /* 0x0000b4008eae7a23 */ /* 0x100fe40000010893 */
[--C-:B------:R-:W-:Y:S02]  /*6dc0*/  FFMA.FTZ R175, R140, c[0x0][0x2d0], -R147.reuse ;  /* 0x0000b4008caf7a23 */ /* 0x100fe40000010893 */
[--C-:B------:R-:W-:Y:S02]  /*6dd0*/  FFMA.FTZ R176, R143, c[0x0][0x2d0], -R144.reuse ;  /* 0x0000b4008fb07a23 */ /* 0x100fe40000010890 */
[--C-:B------:R-:W-:Y:S02]  /*6de0*/  FFMA.FTZ R177, R141, c[0x0][0x2d0], -R144.reuse ;  /* 0x0000b4008db17a23 */ /* 0x100fe40000010890 */
[----:B------:R-:W-:Y:S01]  /*6df0*/  LDSM.16.MT88.4 R140, [R197+0x2900] ;  /* 0x00290000c58c783b */ /* 0x000fe20000004200 */
[----:B------:R-:W4:Y:S01]  /*6e00*/  MUFU.EX2 R2, R2 ;  /* 0x0000000200027308 */ /* 0x000f220000000800 */
[--C-:B------:R-:W-:Y:S02]  /*6e10*/  FFMA.FTZ R178, R160, c[0x0][0x2d0], -R147.reuse ;  /* 0x0000b400a0b27a23 */ /* 0x100fe40000010893 */
[--C-:B------:R-:W-:Y:S01]  /*6e20*/  FFMA.FTZ R179, R158, c[0x0][0x2d0], -R147.reuse ;  /* 0x0000b4009eb37a23 */ /* 0x100fe20000010893 */
[----:B--2---:R-:W-:Y:S01]  /*6e30*/  F2FP.BF16.PACK_AB R137, R164, R165 ;  /* 0x000000a5a489723e */ /* 0x004fe200000010ff */
[--C-:B------:R-:W-:Y:S02]  /*6e40*/  FFMA.FTZ R227, R159, c[0x0][0x2d0], -R144.reuse ;  /* 0x0000b4009fe37a23 */ /* 0x100fe40000010890 */
[----:B------:R-:W-:Y:S01]  /*6e50*/  LDSM.16.MT88.4 R160, [R203+0x5900] ;  /* 0x00590000cba0783b */ /* 0x000fe20000004200 */
[--C-:B------:R-:W-:Y:S02]  /*6e60*/  FFMA.FTZ R228, R157, c[0x0][0x2d0], -R144.reuse ;  /* 0x0000b4009de47a23 */ /* 0x100fe40000010890 */
[----:B------:R-:W-:Y:S01]  /*6e70*/  MUFU.EX2 R135, R135 ;  /* 0x0000008700877308 */ /* 0x000fe20000000800 */
[--C-:B------:R-:W-:Y:S02]  /*6e80*/  FFMA.FTZ R229, R156, c[0x0][0x2d0], -R147.reuse ;  /* 0x0000b4009ce57a23 */ /* 0x100fe40000010893 */
[--C-:B------:R-:W-:Y:S02]  /*6e90*/  FFMA.FTZ R230, R154, c[0x0][0x2d0], -R147.reuse ;  /* 0x0000b4009ae67a23 */ /* 0x100fe40000010893 */
[C---:B---3--:R-:W-:Y:S01]  /*6ea0*/  FMUL.FTZ R4, R3.reuse, R128 ;  /* 0x0000008003047220 */ /* 0x048fe20000410000 */
[----:B------:R-:W-:Y:S01]  /*6eb0*/  LDSM.16.MT88.4 R156, [R196+0x3900] ;  /* 0x00390000c49c783b */ /* 0x000fe20000004200 */
[C---:B------:R-:W-:Y:S02]  /*6ec0*/  FMUL.FTZ R5, R3.reuse, R129 ;  /* 0x0000008103057220 */ /* 0x040fe40000410000 */
[C---:B------:R-:W-:Y:S01]  /*6ed0*/  FMUL.FTZ R8, R3.reuse, R124 ;  /* 0x0000007c03087220 */ /* 0x040fe20000410000 */
[----:B------:R-:W2:Y:S01]  /*6ee0*/  MUFU.EX2 R134, R134 ;  /* 0x0000008600867308 */ /* 0x000ea20000000800 */
[C---:B------:R-:W-:Y:S02]  /*6ef0*/  FMUL.FTZ R9, R3.reuse, R125 ;  /* 0x0000007d03097220 */ /* 0x040fe40000410000 */
[C---:B------:R-:W-:Y:S02]  /*6f00*/  FMUL.FTZ R16, R3.reuse, R116 ;  /* 0x0000007403107220 */ /* 0x040fe40000410000 */
[C---:B----4-:R-:W-:Y:S02]  /*6f10*/  FMUL.FTZ R6, R2.reuse, R130 ;  /* 0x0000008202067220 */ /* 0x050fe40000410000 */
[C---:B------:R-:W-:Y:S02]  /*6f20*/  FMUL.FTZ R7, R2.reuse, R131 ;  /* 0x0000008302077220 */ /* 0x040fe40000410000 */
[C---:B------:R-:W-:Y:S01]  /*6f30*/  FMUL.FTZ R10, R2.reuse, R126 ;  /* 0x0000007e020a7220 */ /* 0x040fe20000410000 */
[----:B------:R-:W-:Y:S01]  /*6f40*/  MUFU.EX2 R169, R169 ;  /* 0x000000a900a97308 */ /* 0x000fe20000000800 */
[C---:B------:R-:W-:Y:S01]  /*6f50*/  FMUL.FTZ R11, R2.reuse, R127 ;  /* 0x0000007f020b7220 */ /* 0x040fe20000410000 */
[----:B------:R-:W-:Y:S01]  /*6f60*/  LDSM.16.MT88.4 R128, [R198+0x2900] ;  /* 0x00290000c680783b */ /* 0x000fe20000004200 */
[C---:B------:R-:W-:Y:S02]  /*6f70*/  FMUL.FTZ R17, R3.reuse, R117 ;  /* 0x0000007503117220 */ /* 0x040fe40000410000 */
[C---:B------:R-:W-:Y:S02]  /*6f80*/  FMUL.FTZ R18, R2.reuse, R118 ;  /* 0x0000007602127220 */ /* 0x040fe40000410000 */
[----:B------:R-:W-:Y:S02]  /*6f90*/  FMUL.FTZ R19, R2, R119 ;  /* 0x0000007702137220 */ /* 0x000fe40000410000 */
[C---:B------:R-:W-:Y:S01]  /*6fa0*/  FMUL.FTZ R24, R3.reuse, R108 ;  /* 0x0000006c03187220 */ /* 0x040fe20000410000 */
[----:B------:R-:W3:Y:S01]  /*6fb0*/  MUFU.EX2 R168, R168 ;  /* 0x000000a800a87308 */ /* 0x000ee20000000800 */
[----:B------:R-:W-:Y:S01]  /*6fc0*/  LDSM.16.MT88.4 R116, [R197+0x900] ;  /* 0x00090000c574783b */ /* 0x000fe20000004200 */
[C---:B------:R-:W-:Y:S01]  /*6fd0*/  FMUL.FTZ R25, R3.reuse, R109 ;  /* 0x0000006d03197220 */ /* 0x040fe20000410000 */
[----:B--2---:R-:W-:Y:S01]  /*6fe0*/  F2FP.BF16.PACK_AB R139, R134, R135 ;  /* 0x00000087868b723e */ /* 0x004fe200000010ff */
[C---:B------:R-:W-:Y:S02]  /*6ff0*/  FMUL.FTZ R26, R2.reuse, R110 ;  /* 0x0000006e021a7220 */ /* 0x040fe40000410000 */
[C---:B------:R-:W-:Y:S03]  /*7000*/  FMUL.FTZ R27, R2.reuse, R111 ;  /* 0x0000006f021b7220 */ /* 0x040fe60000410000 */
[----:B------:R-:W-:Y:S01]  /*7010*/  LDSM.16.MT88.4 R108, [R196+0x2100] ;  /* 0x00210000c46c783b */ /* 0x000fe20000004200 */
[----:B------:R-:W-:Y:S01]  /*7020*/  MUFU.EX2 R167, R167 ;  /* 0x000000a700a77308 */ /* 0x000fe20000000800 */
[C---:B------:R-:W-:Y:S02]  /*7030*/  FMUL.FTZ R32, R3.reuse, R100 ;  /* 0x0000006403207220 */ /* 0x040fe40000410000 */
[----:B------:R-:W-:Y:S02]  /*7040*/  FMUL.FTZ R33, R3, R101 ;  /* 0x0000006503217220 */ /* 0x000fe40000410000 */
[C---:B------:R-:W-:Y:S02]  /*7050*/  FMUL.FTZ R34, R2.reuse, R102 ;  /* 0x0000006602227220 */ /* 0x040fe40000410000 */
[----:B------:R-:W-:Y:S01]  /*7060*/  LDSM.16.MT88.4 R124, [R203+0x2900] ;  /* 0x00290000cb7c783b */ /* 0x000fe20000004200 */
[----:B------:R-:W-:Y:S02]  /*7070*/  FMUL.FTZ R35, R2, R103 ;  /* 0x0000006702237220 */ /* 0x000fe40000410000 */
[----:B------:R-:W2:Y:S01]  /*7080*/  MUFU.EX2 R166, R166 ;  /* 0x000000a600a67308 */ /* 0x000ea20000000800 */
[--C-:B------:R-:W-:Y:S02]  /*7090*/  FFMA.FTZ R231, R155, c[0x0][0x2d0], -R144.reuse ;  /* 0x0000b4009be77a23 */ /* 0x100fe40000010890 */
[--C-:B------:R-:W-:Y:S01]  /*70a0*/  FFMA.FTZ R232, R153, c[0x0][0x2d0], -R144.reuse ;  /* 0x0000b40099e87a23 */ /* 0x100fe20000010890 */
[----:B---3--:R-:W-:Y:S01]  /*70b0*/  F2FP.BF16.PACK_AB R136, R168, R169 ;  /* 0x000000a9a888723e */ /* 0x008fe200000010ff */
[----:B------:R-:W-:Y:S01]  /*70c0*/  LDSM.16.MT88.4 R100, [R197+0x2100] ;  /* 0x00210000c564783b */ /* 0x000fe20000004200 */
[--C-:B------:R-:W-:Y:S02]  /*70d0*/  FFMA.FTZ R233, R152, c[0x0][0x2d0], -R147.reuse ;  /* 0x0000b40098e97a23 */ /* 0x100fe40000010893 */
[--C-:B------:R-:W-:Y:S02]  /*70e0*/  FFMA.FTZ R234, R150, c[0x0][0x2d0], -R147.reuse ;  /* 0x0000b40096ea7a23 */ /* 0x100fe40000010893 */
[--C-:B------:R-:W-:Y:S01]  /*70f0*/  FFMA.FTZ R235, R151, c[0x0][0x2d0], -R144.reuse ;  /* 0x0000b40097eb7a23 */ /* 0x100fe20000010890 */
[----:B------:R-:W-:Y:S01]  /*7100*/  MUFU.EX2 R171, R171 ;  /* 0x000000ab00ab7308 */ /* 0x000fe20000000800 */
[--C-:B------:R-:W-:Y:S01]  /*7110*/  FFMA.FTZ R236, R149, c[0x0][0x2d0], -R144.reuse ;  /* 0x0000b40095ec7a23 */ /* 0x100fe20000010890 */
[----:B------:R-:W-:Y:S01]  /*7120*/  LDSM.16.MT88.4 R152, [R197+0x3900] ;  /* 0x00390000c598783b */ /* 0x000fe20000004200 */
[--C-:B------:R-:W-:Y:S02]  /*7130*/  FFMA.FTZ R237, R148, c[0x0][0x2d0], -R147.reuse ;  /* 0x0000b40094ed7a23 */ /* 0x100fe40000010893 */
[--C-:B------:R-:W-:Y:S02]  /*7140*/  FFMA.FTZ R239, R145, c[0x0][0x2d0], -R144.reuse ;  /* 0x0000b40091ef7a23 */ /* 0x100fe40000010890 */
[----:B------:R-:W-:Y:S02]  /*7150*/  FFMA.FTZ R144, R133, c[0x0][0x2d0], -R144 ;  /* 0x0000b40085907a23 */ /* 0x000fe40000010890 */
[C---:B------:R-:W-:Y:S01]  /*7160*/  FMUL.FTZ R36, R3.reuse, R36 ;  /* 0x0000002403247220 */ /* 0x040fe20000410000 */
[----:B------:R-:W-:Y:S01]  /*7170*/  LDSM.16.MT88.4 R148, [R198+0x3900] ;  /* 0x00390000c694783b */ /* 0x000fe20000004200 */
[----:B------:R-:W-:Y:S01]  /*7180*/  MUFU.EX2 R240, R144 ;  /* 0x0000009000f07308 */ /* 0x000fe20000000800 */
[C---:B------:R-:W-:Y:S01]  /*7190*/  FMUL.FTZ R37, R3.reuse, R37 ;  /* 0x0000002503257220 */ /* 0x040fe20000410000 */
[----:B--2---:R-:W-:Y:S01]  /*71a0*/  F2FP.BF16.PACK_AB R138, R166, R167 ;  /* 0x000000a7a68a723e */ /* 0x004fe200000010ff */
[C---:B------:R-:W-:Y:S02]  /*71b0*/  FMUL.FTZ R38, R2.reuse, R38 ;  /* 0x0000002602267220 */ /* 0x040fe40000410000 */
[C---:B------:R-:W-:Y:S02]  /*71c0*/  FMUL.FTZ R39, R2.reuse, R39 ;  /* 0x0000002702277220 */ /* 0x040fe40000410000 */
[C---:B------:R-:W-:Y:S02]  /*71d0*/  FMUL.FTZ R40, R3.reuse, R40 ;  /* 0x0000002803287220 */ /* 0x040fe40000410000 */
[C---:B-1----:R-:W-:Y:S01]  /*71e0*/  HMMA.16816.F32.BF16 R4, R136.reuse, R12, R4 ;  /* 0x0000000c8804723c */ /* 0x042fe20000041804 */
[----:B------:R-:W-:Y:S04]  /*71f0*/  MUFU.EX2 R172, R172 ;  /* 0x000000ac00ac7308 */ /* 0x000fe80000000800 */
[C---:B------:R-:W-:Y:S02]  /*7200*/  FMUL.FTZ R41, R3.reuse, R41 ;  /* 0x0000002903297220 */ /* 0x040fe40000410000 */
[C---:B------:R-:W-:Y:S01]  /*7210*/  FMUL.FTZ R12, R3.reuse, R120 ;  /* 0x00000078030c7220 */ /* 0x040fe20000410000 */
[C---:B------:R-:W-:Y:S03]  /*7220*/  HMMA.16816.F32.BF16 R8, R136.reuse, R14, R8 ;  /* 0x0000000e8808723c */ /* 0x040fe60000041808 */
[----:B------:R-:W1:Y:S01]  /*7230*/  MUFU.EX2 R173, R173 ;  /* 0x000000ad00ad7308 */ /* 0x000e620000000800 */
[C---:B------:R-:W-:Y:S02]  /*7240*/  FMUL.FTZ R13, R3.reuse, R121 ;  /* 0x00000079030d7220 */ /* 0x040fe40000410000 */
[C---:B------:R-:W-:Y:S02]  /*7250*/  FMUL.FTZ R42, R2.reuse, R42 ;  /* 0x0000002a022a7220 */ /* 0x040fe40000410000 */
[C---:B------:R-:W-:Y:S04]  /*7260*/  FMUL.FTZ R14, R2.reuse, R122 ;  /* 0x0000007a020e7220 */ /* 0x040fe80000410000 */
[C---:B------:R-:W-:Y:S01]  /*7270*/  FMUL.FTZ R15, R2.reuse, R123 ;  /* 0x0000007b020f7220 */ /* 0x040fe20000410000 */
[----:B------:R-:W-:Y:S01]  /*7280*/  MUFU.EX2 R174, R174 ;  /* 0x000000ae00ae7308 */ /* 0x000fe20000000800 */
[----:B------:R-:W2:Y:S01]  /*7290*/  LDSM.16.MT88.4 R120, [R196+0x100] ;  /* 0x00010000c478783b */ /* 0x000ea20000004200 */
[C---:B------:R-:W-:Y:S02]  /*72a0*/  FMUL.FTZ R43, R2.reuse, R43 ;  /* 0x0000002b022b7220 */ /* 0x040fe40000410000 */
[C---:B------:R-:W-:Y:S02]  /*72b0*/  FMUL.FTZ R44, R3.reuse, R44 ;  /* 0x0000002c032c7220 */ /* 0x040fe40000410000 */
[C---:B------:R-:W-:Y:S03]  /*72c0*/  HMMA.16816.F32.BF16 R12, R136.reuse, R20, R12 ;  /* 0x00000014880c723c */ /* 0x040fe6000004180c */
[C---:B------:R-:W-:Y:S01]  /*72d0*/  FMUL.FTZ R45, R3.reuse, R45 ;  /* 0x0000002d032d7220 */ /* 0x040fe20000410000 */
[----:B------:R-:W-:Y:S01]  /*72e0*/  MUFU.EX2 R175, R175 ;  /* 0x000000af00af7308 */ /* 0x000fe20000000800 */
[C---:B------:R-:W-:Y:S02]  /*72f0*/  FMUL.FTZ R46, R2.reuse, R46 ;  /* 0x0000002e022e7220 */ /* 0x040fe40000410000 */
[C---:B------:R-:W-:Y:S01]  /*7300*/  FMUL.FTZ R20, R3.reuse, R112 ;  /* 0x0000007003147220 */ /* 0x040fe20000410000 */
[C---:B------:R-:W-:Y:S04]  /*7310*/  HMMA.16816.F32.BF16 R16, R136.reuse, R22, R16 ;  /* 0x000000168810723c */ /* 0x040fe80000041810 */
[C---:B------:R-:W-:Y:S02]  /*7320*/  FMUL.FTZ R21, R3.reuse, R113 ;  /* 0x0000007103157220 */ /* 0x040fe40000410000 */
[C---:B------:R-:W-:Y:S01]  /*7330*/  FMUL.FTZ R47, R2.reuse, R47 ;  /* 0x0000002f022f7220 */ /* 0x040fe20000410000 */
[----:B------:R-:W-:Y:S01]  /*7340*/  MUFU.EX2 R176, R176 ;  /* 0x000000b000b07308 */ /* 0x000fe20000000800 */
[C---:B------:R-:W-:Y:S04]  /*7350*/  FMUL.FTZ R22, R2.reuse, R114 ;  /* 0x0000007202167220 */ /* 0x040fe80000410000 */
[C---:B------:R-:W-:Y:S02]  /*7360*/  FMUL.FTZ R23, R2.reuse, R115 ;  /* 0x0000007302177220 */ /* 0x040fe40000410000 */
[----:B------:R-:W3:Y:S01]  /*7370*/  LDSM.16.MT88.4 R112, [R203+0x2100] ;  /* 0x00210000cb70783b */ /* 0x000ee20000004200 */
[C---:B------:R-:W-:Y:S02]  /*7380*/  FMUL.FTZ R48, R3.reuse, R48 ;  /* 0x0000003003307220 */ /* 0x040fe40000410000 */
[C---:B------:R-:W-:Y:S01]  /*7390*/  FMUL.FTZ R49, R3.reuse, R49 ;  /* 0x0000003103317220 */ /* 0x040fe20000410000 */
[----:B------:R-:W-:Y:S01]  /*73a0*/  MUFU.EX2 R177, R177 ;  /* 0x000000b100b17308 */ /* 0x000fe20000000800 */
        /* <DEDUP_REMOVED lines=9> */
[----:B------:R-:W-:Y:S01]  /*7440*/  MUFU.EX2 R179, R179 ;  /* 0x000000b300b37308 */ /* 0x000fe20000000800 */
[C---:B------:R-:W-:Y:S02]  /*7450*/  FMUL.FTZ R31, R2.reuse, R107 ;  /* 0x0000006b021f7220 */ /* 0x040fe40000410000 */
[----:B------:R-:W4:Y:S01]  /*7460*/  LDSM.16.MT88.4 R104, [R198+0x2100] ;  /* 0x00210000c668783b */ /* 0x000f220000004200 */
[C---:B------:R-:W-:Y:S02]  /*7470*/  FMUL.FTZ R53, R3.reuse, R53 ;  /* 0x0000003503357220 */ /* 0x040fe40000410000 */
[C---:B------:R-:W-:Y:S02]  /*7480*/  FMUL.FTZ R54, R2.reuse, R54 ;  /* 0x0000003602367220 */ /* 0x040fe40000410000 */
[C---:B--2---:R-:W-:Y:S02]  /*7490*/  HMMA.16816.F32.BF16 R28, R136.reuse, R120, R28 ;  /* 0x00000078881c723c */ /* 0x044fe4000004181c */
[----:B------:R-:W-:Y:S01]  /*74a0*/  MUFU.EX2 R227, R227 ;  /* 0x000000e300e37308 */ /* 0x000fe20000000800 */
[C---:B------:R-:W-:Y:S02]  /*74b0*/  FMUL.FTZ R55, R2.reuse, R55 ;  /* 0x0000003702377220 */ /* 0x040fe40000410000 */
[C---:B------:R-:W-:Y:S02]  /*74c0*/  FMUL.FTZ R56, R3.reuse, R56 ;  /* 0x0000003803387220 */ /* 0x040fe40000410000 */
[C---:B------:R-:W-:Y:S01]  /*74d0*/  FMUL.FTZ R57, R3.reuse, R57 ;  /* 0x0000003903397220 */ /* 0x040fe20000410000 */
[C---:B------:R-:W-:Y:S01]  /*74e0*/  HMMA.16816.F32.BF16 R32, R136.reuse, R122, R32 ;  /* 0x0000007a8820723c */ /* 0x040fe20000041820 */
[----:B------:R-:W-:Y:S03]  /*74f0*/  LDSM.16.MT88.4 R120, [R196+0x900] ;  /* 0x00090000c478783b */ /* 0x000fe60000004200 */
[C---:B------:R-:W-:Y:S01]  /*7500*/  FMUL.FTZ R58, R2.reuse, R58 ;  /* 0x0000003a023a7220 */ /* 0x040fe20000410000 */
[----:B------:R-:W-:Y:S01]  /*7510*/  MUFU.EX2 R228, R228 ;  /* 0x000000e400e47308 */ /* 0x000fe20000000800 */
[C---:B------:R-:W-:Y:S02]  /*7520*/  FMUL.FTZ R59, R2.reuse, R59 ;  /* 0x0000003b023b7220 */ /* 0x040fe40000410000 */
[C---:B---3--:R-:W-:Y:S04]  /*7530*/  HMMA.16816.F32.BF16 R36, R136.reuse, R112, R36 ;  /* 0x000000708824723c */ /* 0x048fe80000041824 */
[C---:B------:R-:W-:Y:S02]  /*7540*/  FMUL.FTZ R60, R3.reuse, R60 ;  /* 0x0000003c033c7220 */ /* 0x040fe40000410000 */
[C---:B------:R-:W-:Y:S01]  /*7550*/  FMUL.FTZ R61, R3.reuse, R61 ;  /* 0x0000003d033d7220 */ /* 0x040fe20000410000 */
[----:B------:R-:W-:Y:S01]  /*7560*/  MUFU.EX2 R229, R229 ;  /* 0x000000e500e57308 */ /* 0x000fe20000000800 */
[C---:B------:R-:W-:Y:S01]  /*7570*/  HMMA.16816.F32.BF16 R40, R136.reuse, R114, R40 ;  /* 0x000000728828723c */ /* 0x040fe20000041828 */
[----:B------:R-:W-:Y:S03]  /*7580*/  LDSM.16.MT88.4 R112, [R203+0x900] ;  /* 0x00090000cb70783b */ /* 0x000fe60000004200 */
[C---:B------:R-:W-:Y:S02]  /*7590*/  FMUL.FTZ R62, R2.reuse, R62 ;  /* 0x0000003e023e7220 */ /* 0x040fe40000410000 */
[C---:B------:R-:W-:Y:S02]  /*75a0*/  FMUL.FTZ R63, R2.reuse, R63 ;  /* 0x0000003f023f7220 */ /* 0x040fe40000410000 */
[C---:B------:R-:W-:Y:S01]  /*75b0*/  FMUL.FTZ R64, R3.reuse, R64 ;  /* 0x0000004003407220 */ /* 0x040fe20000410000 */
[----:B------:R-:W-:Y:S01]  /*75c0*/  MUFU.EX2 R230, R230 ;  /* 0x000000e600e67308 */ /* 0x000fe20000000800 */
[C---:B----4-:R-:W-:Y:S03]  /*75d0*/  HMMA.16816.F32.BF16 R44, R136.reuse, R104, R44 ;  /* 0x00000068882c723c */ /* 0x050fe6000004182c */
[C---:B------:R-:W-:Y:S02]  /*75e0*/  FMUL.FTZ R65, R3.reuse, R65 ;  /* 0x0000004103417220 */ /* 0x040fe40000410000 */
[C---:B------:R-:W-:Y:S02]  /*75f0*/  FMUL.FTZ R66, R2.reuse, R66 ;  /* 0x0000004202427220 */ /* 0x040fe40000410000 */
[C---:B------:R-:W-:Y:S01]  /*7600*/  FMUL.FTZ R67, R2.reuse, R67 ;  /* 0x0000004302437220 */ /* 0x040fe20000410000 */
[C---:B------:R-:W-:Y:S01]  /*7610*/  HMMA.16816.F32.BF16 R48, R136.reuse, R106, R48 ;  /* 0x0000006a8830723c */ /* 0x040fe20000041830 */
[----:B------:R-:W2:Y:S01]  /*7620*/  LDSM.16.MT88.4 R104, [R203+0x4100] ;  /* 0x00410000cb68783b */ /* 0x000ea20000004200 */
[----:B------:R-:W-:Y:S02]  /*7630*/  MUFU.EX2 R231, R231 ;  /* 0x000000e700e77308 */ /* 0x000fe40000000800 */
[C---:B------:R-:W-:Y:S02]  /*7640*/  FMUL.FTZ R68, R3.reuse, R68 ;  /* 0x0000004403447220 */ /* 0x040fe40000410000 */
[C---:B------:R-:W-:Y:S02]  /*7650*/  FMUL.FTZ R69, R3.reuse, R69 ;  /* 0x0000004503457220 */ /* 0x040fe40000410000 */
[C---:B------:R-:W-:Y:S04]  /*7660*/  HMMA.16816.F32.BF16 R52, R136.reuse, R100, R52 ;  /* 0x000000648834723c */ /* 0x040fe80000041834 */
[C---:B------:R-:W-:Y:S01]  /*7670*/  FMUL.FTZ R70, R2.reuse, R70 ;  /* 0x0000004602467220 */ /* 0x040fe20000410000 */
[----:B------:R-:W-:Y:S01]  /*7680*/  MUFU.EX2 R232, R232 ;  /* 0x000000e800e87308 */ /* 0x000fe20000000800 */
[C---:B------:R-:W-:Y:S02]  /*7690*/  FMUL.FTZ R71, R2.reuse, R71 ;  /* 0x0000004702477220 */ /* 0x040fe40000410000 */
[C---:B------:R-:W-:Y:S01]  /*76a0*/  HMMA.16816.F32.BF16 R56, R136.reuse, R102, R56 ;  /* 0x000000668838723c */ /* 0x040fe20000041838 */
[----:B------:R-:W3:Y:S03]  /*76b0*/  LDSM.16.MT88.4 R100, [R198+0x4100] ;  /* 0x00410000c664783b */ /* 0x000ee60000004200 */
[C---:B------:R-:W-:Y:S02]  /*76c0*/  FMUL.FTZ R72, R3.reuse, R72 ;  /* 0x0000004803487220 */ /* 0x040fe40000410000 */
[C---:B------:R-:W-:Y:S01]  /*76d0*/  FMUL.FTZ R73, R3.reuse, R73 ;  /* 0x0000004903497220 */ /* 0x040fe20000410000 */
[----:B------:R-:W-:Y:S01]  /*76e0*/  MUFU.EX2 R233, R233 ;  /* 0x000000e900e97308 */ /* 0x000fe20000000800 */
[C---:B------:R-:W-:Y:S04]  /*76f0*/  HMMA.16816.F32.BF16 R60, R136.reuse, R108, R60 ;  /* 0x0000006c883c723c */ /* 0x040fe8000004183c */
[C---:B------:R-:W-:Y:S02]  /*7700*/  FMUL.FTZ R74, R2.reuse, R74 ;  /* 0x0000004a024a7220 */ /* 0x040fe40000410000 */
[C---:B------:R-:W-:Y:S02]  /*7710*/  FMUL.FTZ R75, R2.reuse, R75 ;  /* 0x0000004b024b7220 */ /* 0x040fe40000410000 */
[C---:B------:R-:W-:Y:S01]  /*7720*/  HMMA.16816.F32.BF16 R64, R136.reuse, R110, R64 ;  /* 0x0000006e8840723c */ /* 0x040fe20000041840 */
[----:B------:R-:W4:Y:S01]  /*7730*/  LDSM.16.MT88.4 R108, [R197+0x4100] ;  /* 0x00410000c56c783b */ /* 0x000f220000004200 */
[----:B------:R-:W-:Y:S02]  /*7740*/  MUFU.EX2 R234, R234 ;  /* 0x000000ea00ea7308 */ /* 0x000fe40000000800 */
[C---:B------:R-:W-:Y:S02]  /*7750*/  FMUL.FTZ R84, R3.reuse, R84 ;  /* 0x0000005403547220 */ /* 0x040fe40000410000 */
[C---:B------:R-:W-:Y:S02]  /*7760*/  FMUL.FTZ R85, R3.reuse, R85 ;  /* 0x0000005503557220 */ /* 0x040fe40000410000 */
[C---:B------:R-:W-:Y:S01]  /*7770*/  FMUL.FTZ R86, R2.reuse, R86 ;  /* 0x0000005602567220 */ /* 0x040fe20000410000 */
[C---:B--2---:R-:W-:Y:S03]  /*7780*/  HMMA.16816.F32.BF16 R68, R136.reuse, R104, R68 ;  /* 0x000000688844723c */ /* 0x044fe60000041844 */
[----:B------:R-:W-:Y:S01]  /*7790*/  FMUL.FTZ R87, R2, R87 ;  /* 0x0000005702577220 */ /* 0x000fe20000410000 */
[----:B------:R-:W-:Y:S01]  /*77a0*/  MUFU.EX2 R235, R235 ;  /* 0x000000eb00eb7308 */ /* 0x000fe20000000800 */
[--C-:B------:R-:W-:Y:S02]  /*77b0*/  FFMA.FTZ R170, R170, c[0x0][0x2d0], -R147.reuse ;  /* 0x0000b400aaaa7a23 */ /* 0x100fe40000010893 */
[----:B------:R-:W-:Y:S01]  /*77c0*/  FFMA.FTZ R147, R146, c[0x0][0x2d0], -R147 ;  /* 0x0000b40092937a23 */ /* 0x000fe20000010893 */
[C---:B------:R-:W-:Y:S01]  /*77d0*/  HMMA.16816.F32.BF16 R72, R136.reuse, R106, R72 ;  /* 0x0000006a8848723c */ /* 0x040fe20000041848 */
[----:B------:R-:W2:Y:S03]  /*77e0*/  LDSM.16.MT88.4 R104, [R196+0x4100] ;  /* 0x00410000c468783b */ /* 0x000ea60000004200 */
[C---:B------:R-:W-:Y:S02]  /*77f0*/  FMUL.FTZ R76, R3.reuse, R76 ;  /* 0x0000004c034c7220 */ /* 0x040fe40000410000 */
[C---:B------:R-:W-:Y:S01]  /*7800*/  FMUL.FTZ R77, R3.reuse, R77 ;  /* 0x0000004d034d7220 */ /* 0x040fe20000410000 */
[----:B------:R-:W5:Y:S01]  /*7810*/  MUFU.EX2 R170, R170 ;  /* 0x000000aa00aa7308 */ /* 0x000f620000000800 */
[C---:B------:R-:W-:Y:S04]  /*7820*/  FMUL.FTZ R78, R2.reuse, R78 ;  /* 0x0000004e024e7220 */ /* 0x040fe80000410000 */
[C---:B------:R-:W-:Y:S02]  /*7830*/  FMUL.FTZ R79, R2.reuse, R79 ;  /* 0x0000004f024f7220 */ /* 0x040fe40000410000 */
[C---:B------:R-:W-:Y:S02]  /*7840*/  FMUL.FTZ R88, R3.reuse, R88 ;  /* 0x0000005803587220 */ /* 0x040fe40000410000 */
[C---:B------:R-:W-:Y:S01]  /*7850*/  FMUL.FTZ R89, R3.reuse, R89 ;  /* 0x0000005903597220 */ /* 0x040fe20000410000 */
[----:B------:R2:W-:Y:S01]  /*7860*/  MUFU.EX2 R238, R147 ;  /* 0x0000009300ee7308 */ /* 0x0005e20000000800 */
[C---:B------:R-:W-:Y:S01]  /*7870*/  FMUL.FTZ R90, R2.reuse, R90 ;  /* 0x0000005a025a7220 */ /* 0x040fe20000410000 */
[C---:B---3--:R-:W-:Y:S03]  /*7880*/  HMMA.16816.F32.BF16 R76, R136.reuse, R100, R76 ;  /* 0x00000064884c723c */ /* 0x048fe6000004184c */
[C---:B------:R-:W-:Y:S02]  /*7890*/  FMUL.FTZ R80, R3.reuse, R80 ;  /* 0x0000005003507220 */ /* 0x040fe40000410000 */
[----:B------:R-:W-:Y:S02]  /*78a0*/  FMUL.FTZ R81, R3, R81 ;  /* 0x0000005103517220 */ /* 0x000fe40000410000 */
[C---:B------:R-:W-:Y:S01]  /*78b0*/  FMUL.FTZ R82, R2.reuse, R82 ;  /* 0x0000005202527220 */ /* 0x040fe20000410000 */
[----:B-1----:R-:W-:Y:S01]  /*78c0*/  F2FP.BF16.PACK_AB R101, R173, R172 ;  /* 0x000000acad65723e */ /* 0x002fe200000010ff */
[C---:B------:R-:W-:Y:S01]  /*78d0*/  FMUL.FTZ R83, R2.reuse, R83 ;  /* 0x0000005302537220 */ /* 0x040fe20000410000 */
[----:B------:R-:W1:Y:S02]  /*78e0*/  MUFU.EX2 R236, R236 ;  /* 0x000000ec00ec7308 */ /* 0x000e640000000800 */
[C---:B------:R-:W-:Y:S01]  /*78f0*/  FMUL.FTZ R91, R2.reuse, R91 ;  /* 0x0000005b025b7220 */ /* 0x040fe20000410000 */
[----:B-----5:R-:W-:Y:S01]  /*7900*/  F2FP.BF16.PACK_AB R100, R171, R170 ;  /* 0x000000aaab64723e */ /* 0x020fe200000010ff */
[C---:B------:R-:W-:Y:S02]  /*7910*/  FMUL.FTZ R92, R3.reuse, R92 ;  /* 0x0000005c035c7220 */ /* 0x040fe40000410000 */
[C---:B------:R-:W-:Y:S03]  /*7920*/  HMMA.16816.F32.BF16 R80, R136.reuse, R102, R80 ;  /* 0x000000668850723c */ /* 0x040fe60000041850 */
[C---:B------:R-:W-:Y:S01]  /*7930*/  FMUL.FTZ R93, R3.reuse, R93 ;  /* 0x0000005d035d7220 */ /* 0x040fe20000410000 */
[----:B------:R-:W3:Y:S01]  /*7940*/  MUFU.EX2 R237, R237 ;  /* 0x000000ed00ed7308 */ /* 0x000ee20000000800 */
[C---:B------:R-:W-:Y:S01]  /*7950*/  FMUL.FTZ R94, R2.reuse, R94 ;  /* 0x0000005e025e7220 */ /* 0x040fe20000410000 */
[----:B--2---:R-:W-:Y:S01]  /*7960*/  LDSM.16.MT88.4 R144, [R203+0x3900] ;  /* 0x00390000cb90783b */ /* 0x004fe20000004200 */
[C---:B------:R-:W-:Y:S01]  /*7970*/  FMUL.FTZ R95, R2.reuse, R95 ;  /* 0x0000005f025f7220 */ /* 0x040fe20000410000 */
[C---:B----4-:R-:W-:Y:S04]  /*7980*/  HMMA.16816.F32.BF16 R84, R136.reuse, R108, R84 ;  /* 0x0000006c8854723c */ /* 0x050fe80000041854 */
[----:B------:R-:W-:Y:S01]  /*7990*/  FMUL.FTZ R96, R3, R96 ;  /* 0x0000006003607220 */ /* 0x000fe20000410000 */
[----:B------:R-:W-:Y:S01]  /*79a0*/  F2FP.BF16.PACK_AB R102, R175, R174 ;  /* 0x000000aeaf66723e */ /* 0x000fe200000010ff */
[----:B------:R-:W-:Y:S01]  /*79b0*/  FMUL.FTZ R97, R3, R97 ;  /* 0x0000006103617220 */ /* 0x000fe20000410000 */
[----:B------:R-:W-:Y:S01]  /*79c0*/  F2FP.BF16.PACK_AB R103, R177, R176 ;  /* 0x000000b0b167723e */ /* 0x000fe200000010ff */
[C---:B------:R-:W-:Y:S01]  /*79d0*/  HMMA.16816.F32.BF16 R88, R136.reuse, R110, R88 ;  /* 0x0000006e8858723c */ /* 0x040fe20000041858 */
[----:B------:R-:W2:Y:S01]  /*79e0*/  LDSM.16.MT88.4 R108, [R198+0x900] ;  /* 0x00090000c66c783b */ /* 0x000ea20000004200 */
[----:B------:R-:W4:Y:S02]  /*79f0*/  MUFU.EX2 R239, R239 ;  /* 0x000000ef00ef7308 */ /* 0x000f240000000800 */
[C---:B------:R-:W-:Y:S02]  /*7a00*/  FMUL.FTZ R98, R2.reuse, R98 ;  /* 0x0000006202627220 */ /* 0x040fe40000410000 */
[C---:B------:R-:W-:Y:S02]  /*7a10*/  FMUL.FTZ R99, R2.reuse, R99 ;  /* 0x0000006302637220 */ /* 0x040fe40000410000 */
[C---:B------:R-:W-:Y:S04]  /*7a20*/  HMMA.16816.F32.BF16 R92, R136.reuse, R104, R92 ;  /* 0x00000068885c723c */ /* 0x040fe8000004185c */
[----:B------:R-:W-:Y:S02]  /*7a30*/  FFMA.FTZ R165, R2, R213, R165 ;  /* 0x000000d502a57223 */ /* 0x000fe400000100a5 */
[----:B------:R-:W-:Y:S02]  /*7a40*/  FFMA.FTZ R169, R3, R212, R169 ;  /* 0x000000d403a97223 */ /* 0x000fe400000100a9 */
[----:B------:R-:W-:Y:S01]  /*7a50*/  HMMA.16816.F32.BF16 R96, R136, R106, R96 ;  /* 0x0000006a8860723c */ /* 0x000fe20000041860 */
[----:B------:R-:W5:Y:S03]  /*7a60*/  LDSM.16.MT88.4 R104, [R196+0x2900] ;  /* 0x00290000c468783b */ /* 0x000f660000004200 */
[----:B------:R-:W-:Y:S02]  /*7a70*/  FADD.FTZ R164, R164, R165 ;  /* 0x000000a5a4a47221 */ /* 0x000fe40000010000 */
[----:B------:R-:W-:Y:S01]  /*7a80*/  FADD.FTZ R168, R168, R169 ;  /* 0x000000a9a8a87221 */ /* 0x000fe20000010000 */
[----:B------:R-:W-:Y:S01]  /*7a90*/  F2FP.BF16.PACK_AB R136, R234, R233 ;  /* 0x000000e9ea88723e */ /* 0x000fe200000010ff */
[C---:B------:R-:W-:Y:S05]  /*7aa0*/  HMMA.16816.F32.BF16 R4, R100.reuse, R112, R4 ;  /* 0x000000706404723c */ /* 0x040fea0000041804 */
[----:B-1----:R-:W-:Y:S01]  /*7ab0*/  F2FP.BF16.PACK_AB R137, R236, R235 ;  /* 0x000000ebec89723e */ /* 0x002fe200000010ff */
[----:B------:R-:W-:Y:S01]  /*7ac0*/  FADD.FTZ R3, R135, R164 ;  /* 0x000000a487037221 */ /* 0x000fe20000010000 */
[----:B---3--:R-:W-:Y:S01]  /*7ad0*/  F2FP.BF16.PACK_AB R138, R238, R237 ;  /* 0x000000edee8a723e */ /* 0x008fe200000010ff */
[C---:B------:R-:W-:Y:S01]  /*7ae0*/  HMMA.16816.F32.BF16 R8, R100.reuse, R114, R8 ;  /* 0x000000726408723c */ /* 0x040fe20000041808 */
[----:B------:R-:W-:Y:S03]  /*7af0*/  LDSM.16.MT88.4 R112, [R198+0x4900] ;  /* 0x00490000c670783b */ /* 0x000fe60000004200 */
[----:B----4-:R-:W-:Y:S01]  /*7b00*/  F2FP.BF16.PACK_AB R139, R240, R239 ;  /* 0x000000eff08b723e */ /* 0x010fe200000010ff */
[----:B------:R-:W-:Y:S03]  /*7b10*/  FADD.FTZ R3, R134, R3 ;  /* 0x0000000386037221 */ /* 0x000fe60000010000 */
[C---:B--2---:R-:W-:Y:S04]  /*7b20*/  HMMA.16816.F32.BF16 R12, R100.reuse, R108, R12 ;  /* 0x0000006c640c723c */ /* 0x044fe8000004180c */
[----:B------:R-:W-:Y:S01]  /*7b30*/  FADD.FTZ R172, R172, R3 ;  /* 0x00000003acac7221 */ /* 0x000fe20000010000 */
[----:B------:R-:W-:Y:S03]  /*7b40*/  MOV R3, R0 ;  /* 0x0000000000037202 */ /* 0x000fe60000000f00 */
[----:B------:R-:W-:Y:S01]  /*7b50*/  FADD.FTZ R173, R173, R172 ;  /* 0x000000acadad7221 */ /* 0x000fe20000010000 */
[C---:B------:R-:W-:Y:S01]  /*7b60*/  HMMA.16816.F32.BF16 R16, R100.reuse, R110, R16 ;  /* 0x0000006e6410723c */ /* 0x040fe20000041810 */
[----:B------:R-:W1:Y:S02]  /*7b70*/  LDSM.16.MT88.4 R108, [R203+0x4900] ;  /* 0x00490000cb6c783b */ /* 0x000e640000004200 */
[----:B------:R-:W-:Y:S05]  /*7b80*/  FADD.FTZ R2, R176, R173 ;  /* 0x000000adb0027221 */ /* 0x000fea0000010000 */
        /* <DEDUP_REMOVED lines=11> */
[C---:B------:R-:W-:Y:S08]  /*7c40*/  HMMA.16816.F32.BF16 R48, R100.reuse, R130, R48 ;  /* 0x000000826430723c */ /* 0x040ff00000041830 */
[C---:B------:R-:W-:Y:S08]  /*7c50*/  HMMA.16816.F32.BF16 R52, R100.reuse, R140, R52 ;  /* 0x0000008c6434723c */ /* 0x040ff00000041834 */
[C---:B------:R-:W-:Y:S01]  /*7c60*/  HMMA.16816.F32.BF16 R56, R100.reuse, R142, R56 ;  /* 0x0000008e6438723c */ /* 0x040fe20000041838 */
[----:B------:R-:W-:Y:S07]  /*7c70*/  LDSM.16.MT88.4 R140, [R196+0x1900] ;  /* 0x00190000c48c783b */ /* 0x000fee0000004200 */
[C---:B-----5:R-:W-:Y:S08]  /*7c80*/  HMMA.16816.F32.BF16 R60, R100.reuse, R104, R60 ;  /* 0x00000068643c723c */ /* 0x060ff0000004183c */
[C---:B------:R-:W-:Y:S01]  /*7c90*/  HMMA.16816.F32.BF16 R64, R100.reuse, R106, R64 ;  /* 0x0000006a6440723c */ /* 0x040fe20000041840 */
[----:B------:R-:W2:Y:S07]  /*7ca0*/  LDSM.16.MT88.4 R104, [R197+0x4900] ;  /* 0x00490000c568783b */ /* 0x000eae0000004200 */
[C---:B-1----:R-:W-:Y:S08]  /*7cb0*/  HMMA.16816.F32.BF16 R68, R100.reuse, R108, R68 ;  /* 0x0000006c6444723c */ /* 0x042ff00000041844 */
[C---:B------:R-:W-:Y:S01]  /*7cc0*/  HMMA.16816.F32.BF16 R72, R100.reuse, R110, R72 ;  /* 0x0000006e6448723c */ /* 0x040fe20000041848 */
[----:B------:R-:W1:Y:S07]  /*7cd0*/  LDSM.16.MT88.4 R108, [R203+0x1100] ;  /* 0x00110000cb6c783b */ /* 0x000e6e0000004200 */
[C---:B------:R-:W-:Y:S08]  /*7ce0*/  HMMA.16816.F32.BF16 R76, R100.reuse, R112, R76 ;  /* 0x00000070644c723c */ /* 0x040ff0000004184c */
[C---:B------:R-:W-:Y:S01]  /*7cf0*/  HMMA.16816.F32.BF16 R80, R100.reuse, R114, R80 ;  /* 0x000000726450723c */ /* 0x040fe20000041850 */
[----:B------:R-:W3:Y:S07]  /*7d00*/  LDSM.16.MT88.4 R112, [R197+0x1100] ;  /* 0x00110000c570783b */ /* 0x000eee0000004200 */
[C---:B--2---:R-:W-:Y:S08]  /*7d10*/  HMMA.16816.F32.BF16 R84, R100.reuse, R104, R84 ;  /* 0x000000686454723c */ /* 0x044ff00000041854 */
[C---:B------:R-:W-:Y:S01]  /*7d20*/  HMMA.16816.F32.BF16 R88, R100.reuse, R106, R88 ;  /* 0x0000006a6458723c */ /* 0x040fe20000041858 */
[----:B------:R-:W2:Y:S07]  /*7d30*/  LDSM.16.MT88.4 R104, [R203+0x3100] ;  /* 0x00310000cb68783b */ /* 0x000eae0000004200 */
[C---:B------:R-:W-:Y:S08]  /*7d40*/  HMMA.16816.F32.BF16 R92, R100.reuse, R116, R92 ;  /* 0x00000074645c723c */ /* 0x040ff0000004185c */
[----:B------:R-:W-:Y:S01]  /*7d50*/  HMMA.16816.F32.BF16 R96, R100, R118, R96 ;  /* 0x000000766460723c */ /* 0x000fe20000041860 */
[----:B------:R-:W4:Y:S06]  /*7d60*/  LDSM.16.MT88.4 R116, [R198+0x3100] ;  /* 0x00310000c674783b */ /* 0x000f2c0000004200 */
[----:B------:R-:W-:Y:S02]  /*7d70*/  F2FP.BF16.PACK_AB R100, R179, R178 ;  /* 0x000000b2b364723e */ /* 0x000fe400000010ff */
[----:B------:R-:W-:Y:S03]  /*7d80*/  F2FP.BF16.PACK_AB R101, R228, R227 ;  /* 0x000000e3e465723e */ /* 0x000fe600000010ff */
[----:B------:R-:W-:Y:S01]  /*7d90*/  F2FP.BF16.PACK_AB R102, R230, R229 ;  /* 0x000000e5e666723e */ /* 0x000fe200000010ff */
[----:B------:R-:W-:Y:S01]  /*7da0*/  FADD.FTZ R227, R227, R2 ;  /* 0x00000002e3e37221 */ /* 0x000fe20000010000 */
[----:B------:R-:W-:Y:S03]  /*7db0*/  F2FP.BF16.PACK_AB R103, R232, R231 ;  /* 0x000000e7e867723e */ /* 0x000fe600000010ff */
[----:B------:R-:W-:Y:S04]  /*7dc0*/  FADD.FTZ R228, R228, R227 ;  /* 0x000000e3e4e47221 */ /* 0x000fe80000010000 */
[C---:B-1----:R-:W-:Y:S03]  /*7dd0*/  HMMA.16816.F32.BF16 R4, R100.reuse, R108, R4 ;  /* 0x0000006c6404723c */ /* 0x042fe60000041804 */
[----:B------:R-:W-:Y:S04]  /*7de0*/  FADD.FTZ R231, R231, R228 ;  /* 0x000000e4e7e77221 */ /* 0x000fe80000010000 */
[----:B------:R-:W-:Y:S01]  /*7df0*/  FADD.FTZ R232, R232, R231 ;  /* 0x000000e7e8e87221 */ /* 0x000fe20000010000 */
[C---:B------:R-:W-:Y:S01]  /*7e00*/  HMMA.16816.F32.BF16 R8, R100.reuse, R110, R8 ;  /* 0x0000006e6408723c */ /* 0x040fe20000041808 */
[----:B------:R-:W1:Y:S03]  /*7e10*/  LDSM.16.MT88.4 R108, [R197+0x3100] ;  /* 0x00310000c56c783b */ /* 0x000e660000004200 */
[----:B------:R-:W-:Y:S04]  /*7e20*/  FADD.FTZ R235, R235, R232 ;  /* 0x000000e8ebeb7221 */ /* 0x000fe80000010000 */
[C---:B------:R-:W-:Y:S04]  /*7e30*/  HMMA.16816.F32.BF16 R12, R100.reuse, R120, R12 ;  /* 0x00000078640c723c */ /* 0x040fe8000004180c */
[----:B------:R-:W-:Y:S04]  /*7e40*/  FADD.FTZ R236, R236, R235 ;  /* 0x000000ebecec7221 */ /* 0x000fe80000010000 */
[C---:B------:R-:W-:Y:S04]  /*7e50*/  HMMA.16816.F32.BF16 R16, R100.reuse, R122, R16 ;  /* 0x0000007a6410723c */ /* 0x040fe80000041810 */
[----:B------:R-:W-:Y:S04]  /*7e60*/  FADD.FTZ R213, R239, R236 ;  /* 0x000000ecefd57221 */ /* 0x000fe80000010000 */
[C---:B---3--:R-:W-:Y:S04]  /*7e70*/  HMMA.16816.F32.BF16 R20, R100.reuse, R112, R20 ;  /* 0x000000706414723c */ /* 0x048fe80000041814 */
[----:B------:R-:W-:Y:S04]  /*7e80*/  FADD.FTZ R213, R240, R213 ;  /* 0x000000d5f0d57221 */ /* 0x000fe80000010000 */
[C---:B------:R-:W-:Y:S01]  /*7e90*/  HMMA.16816.F32.BF16 R24, R100.reuse, R114, R24 ;  /* 0x000000726418723c */ /* 0x040fe20000041818 */
[----:B------:R-:W3:Y:S07]  /*7ea0*/  LDSM.16.MT88.4 R112, [R196+0x3100] ;  /* 0x00310000c470783b */ /* 0x000eee0000004200 */
[C---:B------:R-:W-:Y:S08]  /*7eb0*/  HMMA.16816.F32.BF16 R28, R100.reuse, R124, R28 ;  /* 0x0000007c641c723c */ /* 0x040ff0000004181c */
[C---:B------:R-:W-:Y:S01]  /*7ec0*/  HMMA.16816.F32.BF16 R32, R100.reuse, R126, R32 ;  /* 0x0000007e6420723c */ /* 0x040fe20000041820 */
[----:B------:R-:W-:Y:S07]  /*7ed0*/  LDSM.16.MT88.4 R124, [R203+0x1900] ;  /* 0x00190000cb7c783b */ /* 0x000fee0000004200 */
[C---:B--2---:R-:W-:Y:S08]  /*7ee0*/  HMMA.16816.F32.BF16 R36, R100.reuse, R104, R36 ;  /* 0x000000686424723c */ /* 0x044ff00000041824 */
[C---:B------:R-:W-:Y:S01]  /*7ef0*/  HMMA.16816.F32.BF16 R40, R100.reuse, R106, R40 ;  /* 0x0000006a6428723c */ /* 0x040fe20000041828 */
[----:B------:R-:W2:Y:S07]  /*7f00*/  LDSM.16.MT88.4 R104, [R203+0x5100] ;  /* 0x00510000cb68783b */ /* 0x000eae0000004200 */
[C---:B----4-:R-:W-:Y:S08]  /*7f10*/  HMMA.16816.F32.BF16 R44, R100.reuse, R116, R44 ;  /* 0x00000074642c723c */ /* 0x050ff0000004182c */
        /* <DEDUP_REMOVED lines=10> */
[----:B------:R-:W-:Y:S07]  /*7fc0*/  LDSM.16.MT88.4 R104, [R197+0x1900] ;  /* 0x00190000c568783b */ /* 0x000fee0000004200 */
[C---:B----4-:R-:W-:Y:S08]  /*7fd0*/  HMMA.16816.F32.BF16 R76, R100.reuse, R116, R76 ;  /* 0x00000074644c723c */ /* 0x050ff0000004184c */
[C---:B------:R-:W-:Y:S01]  /*7fe0*/  HMMA.16816.F32.BF16 R80, R100.reuse, R118, R80 ;  /* 0x000000766450723c */ /* 0x040fe20000041850 */
[----:B------:R-:W2:Y:S07]  /*7ff0*/  LDSM.16.MT88.4 R116, [R198+0x1900] ;  /* 0x00190000c674783b */ /* 0x000eae0000004200 */
        /* <DEDUP_REMOVED lines=25> */
[C---:B-1----:R-:W-:Y:S07]  /*8190*/  HMMA.16816.F32.BF16 R76, R136.reuse, R4, R76 ;  /* 0x00000004884c723c */ /* 0x042fee000004184c */
        /* <DEDUP_REMOVED lines=8> */
[C---:B--2---:R-:W-:Y:S03]  /*8220*/  HMMA.16816.F32.BF16 R92, R136.reuse, R12, R92 ;  /* 0x0000000c885c723c */ /* 0x044fe6000004185c */
[----:B------:R-:W-:Y:S04]  /*8230*/  FADD.FTZ R175, R175, R174 ;  /* 0x000000aeafaf7221 */ /* 0x000fe80000010000 */
[----:B------:R-:W-:Y:S01]  /*8240*/  FADD.FTZ R2, R178, R175 ;  /* 0x000000afb2027221 */ /* 0x000fe20000010000 */
[----:B------:R-:W-:Y:S04]  /*8250*/  HMMA.16816.F32.BF16 R96, R136, R14, R96 ;  /* 0x0000000e8860723c */ /* 0x000fe80000041860 */
[----:B------:R-:W-:Y:S04]  /*8260*/  FADD.FTZ R2, R179, R2 ;  /* 0x00000002b3027221 */ /* 0x000fe80000010000 */
[----:B------:R-:W-:Y:S01]  /*8270*/  FADD.FTZ R229, R229, R2 ;  /* 0x00000002e5e57221 */ /* 0x000fe20000010000 */
[----:B------:R-:W-:Y:S03]  /*8280*/  MOV R2, R132 ;  /* 0x0000008400027202 */ /* 0x000fe60000000f00 */
[----:B------:R-:W-:Y:S04]  /*8290*/  FADD.FTZ R230, R230, R229 ;  /* 0x000000e5e6e67221 */ /* 0x000fe80000010000 */
[----:B------:R-:W-:Y:S04]  /*82a0*/  FADD.FTZ R233, R233, R230 ;  /* 0x000000e6e9e97221 */ /* 0x000fe80000010000 */
[----:B------:R-:W-:Y:S04]  /*82b0*/  FADD.FTZ R234, R234, R233 ;  /* 0x000000e9eaea7221 */ /* 0x000fe80000010000 */
[----:B------:R-:W-:Y:S04]  /*82c0*/  FADD.FTZ R237, R237, R234 ;  /* 0x000000eaeded7221 */ /* 0x000fe80000010000 */
[----:B------:R-:W-:Y:S01]  /*82d0*/  FADD.FTZ R212, R238, R237 ;  /* 0x000000edeed47221 */ /* 0x000fe20000010000 */
[----:B------:R-:W-:-:S05]  /*82e0*/  @P0 BRA `(.L_x_705) ;  /* 0xffffcd3000000947 */ /* 0x000fca000383ffff */
.L_x_702:
[----:B------:R-:W-:-:S13]  /*82f0*/  ISETP.LE.AND P0, PT, RZ, UR6, PT ;  /* 0x00000006ff007c0c */ /* 0x000fda000bf03270 */
[----:B------:R-:W-:Y:S05]  /*8300*/  @!P0 BRA `(.L_x_706) ;  /* 0x00002dc000008947 */ /* 0x000fea0003800000 */
[----:B------:R-:W-:Y:S01]  /*8310*/  SHF.R.S32.HI R215, RZ, 0x1f, R182 ;  /* 0x0000001fffd77819 */ /* 0x000fe200000114b6 */
[----:B------:R-:W-:Y:S01]  /*8320*/  IMAD.MOV.U32 R135, RZ, RZ, R132 ;  /* 0x000000ffff877224 */ /* 0x000fe200078e0084 */
[C---:B------:R-:W-:Y:S01]  /*8330*/  SHF.L.U32 R216, R182.reuse, 0x1, RZ ;  /* 0x00000001b6d87819 */ /* 0x040fe200000006ff */
[----:B------:R-:W-:Y:S01]  /*8340*/  IMAD.MOV.U32 R3, RZ, RZ, R0 ;  /* 0x000000ffff037224 */ /* 0x000fe200078e0000 */
[----:B------:R-:W-:Y:S01]  /*8350*/  SHF.L.U64.HI R215, R182, 0x1, R215 ;  /* 0x00000001b6d77819 */ /* 0x000fe200000102d7 */
[C---:B------:R-:W-:Y:S01]  /*8360*/  IMAD.SHL.U32 R217, R181.reuse, 0x2, RZ ;  /* 0x00000002b5d97824 */ /* 0x040fe200078e00ff */
[----:B------:R-:W-:Y:S02]  /*8370*/  SHF.L.U64.HI R214, R181, 0x1, R214 ;  /* 0x00000001b5d67819 */ /* 0x000fe400000102d6 */
[C---:B------:R-:W-:Y:S02]  /*8380*/  SHF.L.U64.HI R218, R180.reuse, 0x1, R183 ;  /* 0x00000001b4da7819 */ /* 0x040fe400000102b7 */
[----:B------:R-:W-:Y:S01]  /*8390*/  SHF.L.U32 R219, R180, 0x1, RZ ;  /* 0x00000001b4db7819 */ /* 0x000fe200000006ff */
[----:B------:R-:W-:Y:S05]  /*83a0*/  BRA `(.L_x_707) ;  /* 0x0000032000007947 */ /* 0x000fea0003800000 */
.L_x_709:
[----:B------:R-:W-:Y:S01]  /*83b0*/  ULEA UR4, UR6, UR11, 0x6 ;  /* 0x0000000b06047291 */ /* 0x000fe2000f8e303f */
[----:B------:R-:W-:Y:S05]  /*83c0*/  IMAD.MOV.U32 R208, RZ, RZ, RZ ;  /* 0x000000ffffd07224 */ /* 0x000fea00078e00ff */
        /* <DEDUP_REMOVED lines=29> */
[CC--:B-1----:R-:W-:Y:S02]  /*85a0*/  IADD3 R10, P1, R2.reuse, R216.reuse, RZ ;  /* 0x000000d8020a7210 */ /* 0x0c2fe40007f3e0ff */
[C---:B------:R-:W-:Y:S02]  /*85b0*/  IADD3 R8, P0, R2.reuse, R217, RZ ;  /* 0x000000d902087210 */ /* 0x040fe40007f1e0ff */
[C---:B--2---:R-:W-:Y:S02]  /*85c0*/  IADD3.X R11, R7.reuse, R215, RZ, P1, !PT ;  /* 0x000000d7070b7210 */ /* 0x044fe40000ffe4ff */
[----:B------:R-:W-:Y:S01]  /*85d0*/  IADD3 R12, P1, R2, R219, RZ ;  /* 0x000000db020c7210 */ /* 0x000fe20007f3e0ff */
[C---:B------:R-:W-:Y:S01]  /*85e0*/  IMAD.X R9, R7.reuse, 0x1, R214, P0 ;  /* 0x0000000107097824 */ /* 0x040fe200000e06d6 */
[C---:B---3--:R-:W-:Y:S01]  /*85f0*/  IADD3 R6, P0, R0.reuse, R216, RZ ;  /* 0x000000d800067210 */ /* 0x048fe20007f1e0ff */
[----:B------:R1:W-:Y:S02]  /*8600*/  LDGSTS.E.BYPASS.LTC128B.128 [R207+0x6100], [R10.64], !P5 ;  /* 0x061000000acf7fae */ /* 0x0003e4000e901d4e */
[--C-:B------:R-:W-:Y:S01]  /*8610*/  IMAD.X R13, R7, 0x1, R218.reuse, P1 ;  /* 0x00000001070d7824 */ /* 0x100fe200008e06da */
        /* <DEDUP_REMOVED lines=11> */
.L_x_707:
[----:B------:R-:W-:Y:S01]  /*86d0*/  SHF.R.S32.HI R9, RZ, 0x1f, R209 ;  /* 0x0000001fff097819 */ /* 0x000fe200000114d1 */
[----:B------:R-:W-:Y:S01]  /*86e0*/  IMAD.WIDE.U32 R6, R209, c[0x0][0x208], RZ ;  /* 0x00008200d1067a25 */ /* 0x000fe200078e00ff */
[----:B------:R-:W-:Y:S01]  /*86f0*/  SHF.R.S32.HI R5, RZ, 0x1f, R208 ;  /* 0x0000001fff057819 */ /* 0x000fe200000114d0 */
[----:B------:R-:W-:Y:S04]  /*8700*/  DEPBAR.LE SB0, 0x0 ;  /* 0x000080000000791a */ /* 0x000fe80000000000 */
[----:B------:R-:W-:Y:S01]  /*8710*/  IMAD R9, R9, c[0x0][0x208], RZ ;  /* 0x0000820009097a24 */ /* 0x000fe200078e02ff */
[----:B------:R-:W-:Y:S01]  /*8720*/  BAR.SYNC.DEFER_BLOCKING 0x0 ;  /* 0x0000000000007b1d */ /* 0x000fe20000010000 */
[----:B------:R-:W-:Y:S01]  /*8730*/  IMAD R5, R5, c[0x0][0x218], RZ ;  /* 0x0000860005057a24 */ /* 0x000fe200078e02ff */
[----:B------:R-:W-:Y:S01]  /*8740*/  UISETP.GE.AND UP0, UPT, UR6, 0x1, UPT ;  /* 0x000000010600788c */ /* 0x000fe2000bf06270 */
        /* <DEDUP_REMOVED lines=23> */
[C---:B------:R-:W-:Y:S02]  /*88c0*/  IADD3 R12, P0, R20.reuse, R217, RZ ;  /* 0x000000d9140c7210 */ /* 0x040fe40007f1e0ff */
[C---:B--2---:R-:W-:Y:S02]  /*88d0*/  IADD3.X R15, R7.reuse, R215, RZ, P1, !PT ;  /* 0x000000d7070f7210 */ /* 0x044fe40000ffe4ff */
[C---:B------:R-:W-:Y:S02]  /*88e0*/  IADD3.X R13, R7.reuse, R214, RZ, P0, !PT ;  /* 0x000000d6070d7210 */ /* 0x040fe400007fe4ff */
[----:B------:R-:W-:Y:S01]  /*88f0*/  IADD3 R20, P1, R20, R219, RZ ;  /* 0x000000db14147210 */ /* 0x000fe20007f3e0ff */
[----:B------:R-:W-:Y:S01]  /*8900*/  @!PT LDS RZ, [RZ] ;  /* 0x00000000fffff984 */ /* 0x000fe20000000800 */
[----:B------:R-:W-:Y:S01]  /*8910*/  @!PT LDS RZ, [RZ] ;  /* 0x00000000fffff984 */ /* 0x000fe20000000800 */
[----:B------:R-:W-:Y:S01]  /*8920*/  @!PT LDS RZ, [RZ] ;  /* 0x00000000fffff984 */ /* 0x000fe20000000800 */
[----:B------:R5:W-:Y:S01]  /*8930*/  LDGSTS.E.BYPASS.LTC128B.128 [R211], [R14.64], !P5 ;  /* 0x000000000ed37fae */ /* 0x000be2000e901d4e */
[C---:B---3--:R-:W-:Y:S02]  /*8940*/  IADD3 R170, P0, R132.reuse, R216, RZ ;  /* 0x000000d884aa7210 */ /* 0x048fe40007f1e0ff */
[----:B------:R-:W-:Y:S02]  /*8950*/  IADD3.X R21, R7, R218, RZ, P1, !PT ;  /* 0x000000da07157210 */ /* 0x000fe40000ffe4ff */
[C---:B------:R-:W-:Y:S02]  /*8960*/  IADD3 R168, P1, R132.reuse, R217, RZ ;  /* 0x000000d984a87210 */ /* 0x040fe40007f3e0ff */
[----:B------:R5:W-:Y:S01]  /*8970*/  LDGSTS.E.BYPASS.LTC128B.128 [R211+0x2000], [R12.64], !P4 ;  /* 0x020000000cd37fae */ /* 0x000be2000e101d4e */
[C---:B----4-:R-:W-:Y:S02]  /*8980*/  IADD3.X R171, R5.reuse, R215, RZ, P0, !PT ;  /* 0x000000d705ab7210 */ /* 0x050fe400007fe4ff */
        /* <DEDUP_REMOVED lines=18> */
[----:B--2---:R-:W-:Y:S07]  /*8ab0*/  LDSM.16.M88.4 R168, [R200+0x7100] ;  /* 0x00710000c8a8783b */ /* 0x004fee0000000200 */
[----:B------:R-:W-:Y:S01]  /*8ac0*/  HMMA.16816.F32.BF16 R32, R32, R138, RZ ;  /* 0x0000008a2020723c */ /* 0x000fe200000418ff */
[----:B------:R-:W2:Y:S07]  /*8ad0*/  LDSM.16.M88.4 R136, [R200+0x6900] ;  /* 0x00690000c888783b */ /* 0x000eae0000000200 */
[C---:B------:R-:W-:Y:S01]  /*8ae0*/  HMMA.16816.F32.BF16 R4, R140.reuse, R144, R4 ;  /* 0x000000908c04723c */ /* 0x040fe20000041804 */
[----:B------:R-:W4:Y:S07]  /*8af0*/  LDSM.16.M88.4 R172, [R200+0x7900] ;  /* 0x00790000c8ac783b */ /* 0x000f2e0000000200 */
[C---:B------:R-:W-:Y:S01]  /*8b00*/  HMMA.16816.F32.BF16 R8, R140.reuse, R146, R8 ;  /* 0x000000928c08723c */ /* 0x040fe20000041808 */
[----:B------:R-:W-:Y:S07]  /*8b10*/  LDSM.16.M88.4 R176, [R199+0xc100] ;  /* 0x00c10000c7b0783b */ /* 0x000fee0000000200 */
[C---:B------:R-:W-:Y:S01]  /*8b20*/  HMMA.16816.F32.BF16 R12, R140.reuse, R148, R12 ;  /* 0x000000948c0c723c */ /* 0x040fe2000004180c */
[----:B------:R-:W5:Y:S07]  /*8b30*/  LDSM.16.M88.4 R180, [R192] ;  /* 0x00000000c0b4783b */ /* 0x000f6e0000000200 */
        /* <DEDUP_REMOVED lines=8> */
[----:B------:R-:W3:Y:S07]  /*8bc0*/  LDSM.16.M88.4 R140, [R192+0x800] ;  /* 0x00080000c08c783b */ /* 0x000eee0000000200 */
[C---:B-1----:R-:W-:Y:S01]  /*8bd0*/  HMMA.16816.F32.BF16 R4, R160.reuse, R164, R4 ;  /* 0x000000a4a004723c */ /* 0x042fe20000041804 */
        /* <DEDUP_REMOVED lines=8> */
[----:B------:R-:W-:Y:S07]  /*8c60*/  LDSM.16.M88.4 R168, [R202+0x10100] ;  /* 0x01010000caa8783b */ /* 0x000fee0000000200 */
[C---:B----4-:R-:W-:Y:S08]  /*8c70*/  HMMA.16816.F32.BF16 R28, R160.reuse, R172, R28 ;  /* 0x000000aca01c723c */ /* 0x050ff0000004181c */
[----:B------:R-:W-:Y:S01]  /*8c80*/  HMMA.16816.F32.BF16 R32, R160, R174, R32 ;  /* 0x000000aea020723c */ /* 0x000fe20000041820 */
[----:B------:R-:W4:Y:S07]  /*8c90*/  LDSM.16.M88.4 R160, [R205+0x9100] ;  /* 0x00910000cda0783b */ /* 0x000f2e0000000200 */
[C---:B-----5:R-:W-:Y:S01]  /*8ca0*/  HMMA.16816.F32.BF16 R4, R176.reuse, R180, R4 ;  /* 0x000000b4b004723c */ /* 0x060fe20000041804 */
[----:B------:R-:W5:Y:S07]  /*8cb0*/  LDSM.16.M88.4 R172, [R191] ;  /* 0x00000000bfac783b */ /* 0x000f6e0000000200 */
        /* <DEDUP_REMOVED lines=11> */
[C---:B-1----:R-:W-:Y:S01]  /*8d70*/  HMMA.16816.F32.BF16 R4, R152.reuse, R156, R4 ;  /* 0x0000009c9804723c */ /* 0x042fe20000041804 */
[----:B------:R-:W1:Y:S07]  /*8d80*/  LDSM.16.M88.4 R176, [R201+0x10100] ;  /* 0x01010000c9b0783b */ /* 0x000e6e0000000200 */
[C---:B------:R-:W-:Y:S01]  /*8d90*/  HMMA.16816.F32.BF16 R8, R152.reuse, R158, R8 ;  /* 0x0000009e9808723c */ /* 0x040fe20000041808 */
[----:B------:R-:W-:Y:S07]  /*8da0*/  LDSM.16.M88.4 R156, [R200+0x9900] ;  /* 0x00990000c89c783b */ /* 0x000fee0000000200 */
[C---:B--2---:R-:W-:Y:S08]  /*8db0*/  HMMA.16816.F32.BF16 R12, R152.reuse, R136, R12 ;  /* 0x00000088980c723c */ /* 0x044ff0000004180c */
[C---:B------:R-:W-:Y:S01]  /*8dc0*/  HMMA.16816.F32.BF16 R16, R152.reuse, R138, R16 ;  /* 0x0000008a9810723c */ /* 0x040fe20000041810 */
[----:B------:R-:W2:Y:S07]  /*8dd0*/  LDSM.16.M88.4 R136, [R200+0x8900] ;  /* 0x00890000c888783b */ /* 0x000eae0000000200 */
        /* <DEDUP_REMOVED lines=19> */
[C---:B-1----:R-:W-:Y:S01]  /*8f10*/  HMMA.16816.F32.BF16 R4, R176.reuse, R180, R4 ;  /* 0x000000b4b004723c */ /* 0x042fe20000041804 */
[----:B------:R-:W1:Y:S07]  /*8f20*/  LDSM.16.M88.4 R168, [R206+0x14100] ;  /* 0x01410000cea8783b */ /* 0x000e6e0000000200 */
[C---:B------:R-:W-:Y:S01]  /*8f30*/  HMMA.16816.F32.BF16 R8, R176.reuse, R182, R8 ;  /* 0x000000b6b008723c */ /* 0x040fe20000041808 */
[----:B------:R-:W-:Y:S07]  /*8f40*/  LDSM.16.M88.4 R180, [R187] ;  /* 0x00000000bbb4783b */ /* 0x000fee0000000200 */
[C---:B--2---:R-:W-:Y:S08]  /*8f50*/  HMMA.16816.F32.BF16 R12, R176.reuse, R136, R12 ;  /* 0x00000088b00c723c */ /* 0x044ff0000004180c */
[C---:B------:R-:W-:Y:S01]  /*8f60*/  HMMA.16816.F32.BF16 R16, R176.reuse, R138, R16 ;  /* 0x0000008ab010723c */ /* 0x040fe20000041810 */
[----:B------:R-:W2:Y:S07]  /*8f70*/  LDSM.16.M88.4 R136, [R205+0xa900] ;  /* 0x00a90000cd88783b */ /* 0x000eae0000000200 */
        /* <DEDUP_REMOVED lines=32> */
[----:B------:R-:W1:Y:S01]  /*9180*/  LDSM.16.M88.4 R168, [R199+0x14100] ;  /* 0x01410000c7a8783b */ /* 0x000e620000000200 */
[C---:B-----5:R-:W-:Y:S08]  /*9190*/  HMMA.16816.F32.BF16 R4, R176.reuse, R180, R4 ;  /* 0x000000b4b004723c */ /* 0x060ff00000041804 */
[C---:B------:R-:W-:Y:S08]  /*91a0*/  HMMA.16816.F32.BF16 R8, R176.reuse, R182, R8 ;  /* 0x000000b6b008723c */ /* 0x040ff00000041808 */
[C---:B---3--:R-:W-:Y:S08]  /*91b0*/  HMMA.16816.F32.BF16 R12, R176.reuse, R140, R12 ;  /* 0x0000008cb00c723c */ /* 0x048ff0000004180c */
[C---:B------:R-:W-:Y:S08]  /*91c0*/  HMMA.16816.F32.BF16 R16, R176.reuse, R142, R16 ;  /* 0x0000008eb010723c */ /* 0x040ff00000041810 */
[C---:B------:R-:W-:Y:S08]  /*91d0*/  HMMA.16816.F32.BF16 R20, R176.reuse, R144, R20 ;  /* 0x00000090b014723c */ /* 0x040ff00000041814 */
[C---:B------:R-:W-:Y:S08]  /*91e0*/  HMMA.16816.F32.BF16 R24, R176.reuse, R146, R24 ;  /* 0x00000092b018723c */ /* 0x040ff00000041818 */
[C---:B------:R-:W-:Y:S08]  /*91f0*/  HMMA.16816.F32.BF16 R28, R176.reuse, R148, R28 ;  /* 0x00000094b01c723c */ /* 0x040ff0000004181c */
[----:B------:R-:W-:Y:S08]  /*9200*/  HMMA.16816.F32.BF16 R32, R176, R150, R32 ;  /* 0x00000096b020723c */ /* 0x000ff00000041820 */
[C---:B-1----:R-:W-:Y:S08]  /*9210*/  HMMA.16816.F32.BF16 R4, R160.reuse, R164, R4 ;  /* 0x000000a4a004723c */ /* 0x042ff00000041804 */
[C---:B------:R-:W-:Y:S08]  /*9220*/  HMMA.16816.F32.BF16 R8, R160.reuse, R166, R8 ;  /* 0x000000a6a008723c */ /* 0x040ff00000041808 */
[C---:B--2---:R-:W-:Y:S08]  /*9230*/  HMMA.16816.F32.BF16 R12, R160.reuse, R136, R12 ;  /* 0x00000088a00c723c */ /* 0x044ff0000004180c */
[C---:B------:R-:W-:Y:S01]  /*9240*/  HMMA.16816.F32.BF16 R16, R160.reuse, R138, R16 ;  /* 0x0000008aa010723c */ /* 0x040fe20000041810 */
[----:B------:R-:W1:Y:S07]  /*9250*/  LDSM.16.M88.4 R136, [R192+0x4800] ;  /* 0x00480000c088783b */ /* 0x000e6e0000000200 */
[C---:B----4-:R-:W-:Y:S08]  /*9260*/  HMMA.16816.F32.BF16 R20, R160.reuse, R152, R20 ;  /* 0x00000098a014723c */ /* 0x050ff00000041814 */
        /* <DEDUP_REMOVED lines=30> */
[C---:B---3--:R-:W-:Y:S01]  /*9450*/  HMMA.16816.F32.BF16 R20, R168.reuse, R4, R20 ;  /* 0x00000004a814723c */ /* 0x048fe20000041814 */
[----:B-----5:R-:W3:Y:S01]  /*9460*/  LDSM.16.M88.4 R8, [R192+0x5800] ;  /* 0x00580000c008783b */ /* 0x020ee20000000200 */
[----:B------:R-:W-:Y:S07]  /*9470*/  DEPBAR.LE SB0, 0x0 ;  /* 0x000080000000791a */ /* 0x000fee0000000000 */
[----:B------:R-:W1:Y:S01]  /*9480*/  MUFU.TANH R164, R164 ;  /* 0x000000a400a47308 */ /* 0x000e620000002400 */
[----:B------:R-:W-:Y:S01]  /*9490*/  BAR.SYNC.DEFER_BLOCKING 0x0 ;  /* 0x0000000000007b1d */ /* 0x000fe20000010000 */
[C---:B------:R-:W-:Y:S08]  /*94a0*/  HMMA.16816.F32.BF16 R24, R168.reuse, R6, R24 ;  /* 0x00000006a818723c */ /* 0x040ff00000041818 */
[----:B------:R-:W1:Y:S05]  /*94b0*/  MUFU.TANH R230, R230 ;  /* 0x000000e600e67308 */ /* 0x000e6a0000002400 */
[----:B------:R-:W-:Y:S02]  /*94c0*/  FMUL.FTZ R220, R20, c[0x0][0x320] ;  /* 0x0000c80014dc7a20 */ /* 0x000fe40000410000 */
[----:B------:R-:W-:Y:S03]  /*94d0*/  FMUL.FTZ R21, R21, c[0x0][0x320] ;  /* 0x0000c80015157a20 */ /* 0x000fe60000410000 */
[----:B------:R-:W1:Y:S01]  /*94e0*/  MUFU.TANH R178, R178 ;  /* 0x000000b200b27308 */ /* 0x000e620000002400 */
[----:B------:R-:W-:Y:S02]  /*94f0*/  FMUL.FTZ R22, R22, c[0x0][0x320] ;  /* 0x0000c80016167a20 */ /* 0x000fe40000410000 */
[----:B------:R-:W-:Y:S03]  /*9500*/  FMUL.FTZ R23, R23, c[0x0][0x320] ;  /* 0x0000c80017177a20 */ /* 0x000fe60000410000 */
[----:B------:R-:W-:Y:S02]  /*9510*/  FMUL.FTZ R162, R24, c[0x0][0x320] ;  /* 0x0000c80018a27a20 */ /* 0x000fe40000410000 */
[----:B------:R-:W-:Y:S02]  /*9520*/  FMUL.FTZ R25, R25, c[0x0][0x320] ;  /* 0x0000c80019197a20 */ /* 0x000fe40000410000 */
[----:B------:R1:W1:Y:S01]  /*9530*/  MUFU.TANH R172, R13 ;  /* 0x0000000d00ac7308 */ /* 0x0002620000002400 */
[----:B------:R-:W-:Y:S02]  /*9540*/  FMUL.FTZ R26, R26, c[0x0][0x320] ;  /* 0x0000c8001a1a7a20 */ /* 0x000fe40000410000 */
[----:B------:R-:W-:Y:S01]  /*9550*/  FMUL.FTZ R27, R27, c[0x0][0x320] ;  /* 0x0000c8001b1b7a20 */ /* 0x000fe20000410000 */
[C---:B---3--:R-:W-:Y:S06]  /*9560*/  HMMA.16816.F32.BF16 R28, R168.reuse, R8, R28 ;  /* 0x00000008a81c723c */ /* 0x048fec000004181c */
[----:B------:R3:W1:Y:S02]  /*9570*/  MUFU.TANH R176, R14 ;  /* 0x0000000e00b07308 */ /* 0x0006640000002400 */
[----:B------:R-:W-:Y:S08]  /*9580*/  HMMA.16816.F32.BF16 R32, R168, R10, R32 ;  /* 0x0000000aa820723c */ /* 0x000ff00000041820 */
[----:B------:R3:W1:Y:S08]  /*9590*/  MUFU.TANH R174, R15 ;  /* 0x0000000f00ae7308 */ /* 0x0006700000002400 */
        /* <DEDUP_REMOVED lines=27> */
[----:B------:R3:W1:Y:S02]  /*9750*/  MUFU.TANH R133, R35 ;  /* 0x0000002300857308 */ /* 0x0006640000002400 */
[----:B-1234-:R-:W-:-:S05]  /*9760*/  @P0 BRA `(.L_x_709) ;  /* 0xffffec4000000947 */ /* 0x01efca000383ffff */
.L_x_708:
[----:B-1----:R-:W-:Y:S01]  /*9770*/  FMNMX.FTZ R11, R226, R3, !PT ;  /* 0x00000003e20b7209 */ /* 0x002fe20007810000 */
        /* <DEDUP_REMOVED lines=35> */
[----:B------:R-:W-:Y:S01]  /*99b0*/  ISETP.LT.AND P0, PT, RZ, UR6, PT ;  /* 0x00000006ff007c0c */ /* 0x000fe2000bf01270 */
[----:B------:R-:W-:Y:S01]  /*99c0*/  SHFL.BFLY PT, R11, R6, 0x2, 0x1f ;  /* 0x0c401f00060b7f89 */ /* 0x000fe200000e0000 */
[----:B------:R-:W-:Y:S07]  /*99d0*/  UIADD3 UR6, UR6, -0x1, URZ ;  /* 0xffffffff06067890 */ /* 0x000fee000fffe03f */
[----:B------:R-:W1:Y:S02]  /*99e0*/  SHFL.BFLY PT, R7, R4, 0x2, 0x1f ;  /* 0x0c401f0004077f89 */ /* 0x000e6400000e0000 */
[----:B-1----:R-:W-:Y:S02]  /*99f0*/  FMNMX.FTZ R5, R4, R7, !PT ;  /* 0x0000000704057209 */ /* 0x002fe40007810000 */
[----:B------:R-:W-:Y:S04]  /*9a00*/  FMNMX.FTZ R9, R6, R11, !PT ;  /* 0x0000000b06097209 */ /* 0x000fe80007810000 */
[----:B------:R-:W1:Y:S08]  /*9a10*/  SHFL.BFLY PT, R132, R5, 0x1, 0x1f ;  /* 0x0c201f0005847f89 */ /* 0x000e7000000e0000 */
[----:B------:R-:W2:Y:S01]  /*9a20*/  SHFL.BFLY PT, R0, R9, 0x1, 0x1f ;  /* 0x0c201f0009007f89 */ /* 0x000ea200000e0000 */
[----:B-1----:R-:W-:Y:S05]  /*9a30*/  FMNMX.FTZ R132, R132, R5, !PT ;  /* 0x0000000584847209 */ /* 0x002fea0007810000 */
[----:B------:R-:W-:Y:S01]  /*9a40*/  FMUL.FTZ R145, R132, c[0x0][0x2d0] ;  /* 0x0000b40084917a20 */ /* 0x000fe20000410000 */
[----:B--2---:R-:W-:Y:S03]  /*9a50*/  FMNMX.FTZ R0, R9, R0, !PT ;  /* 0x0000000009007209 */ /* 0x004fe60007810000 */
[--C-:B------:R-:W-:Y:S02]  /*9a60*/  FFMA.FTZ R166, R166, c[0x0][0x2d0], -R145.reuse ;  /* 0x0000b400a6a67a23 */ /* 0x100fe40000010891 */
[----:B------:R-:W-:Y:S02]  /*9a70*/  FFMA.FTZ R165, R164, c[0x0][0x2d0], -R145 ;  /* 0x0000b400a4a57a23 */ /* 0x000fe40000010891 */
[C---:B------:R-:W-:Y:S02]  /*9a80*/  FADD.FTZ R2, -R0.reuse, R3 ;  /* 0x0000000300027221 */ /* 0x040fe40000010100 */
[----:B------:R-:W-:Y:S01]  /*9a90*/  FMUL.FTZ R147, R0, c[0x0][0x2d0] ;  /* 0x0000b40000937a20 */ /* 0x000fe20000410000 */
[----:B------:R-:W-:Y:S01]  /*9aa0*/  MUFU.EX2 R166, R166 ;  /* 0x000000a600a67308 */ /* 0x000fe20000000800 */
[----:B------:R-:W-:Y:S02]  /*9ab0*/  FMUL.FTZ R3, R2, c[0x0][0x2d0] ;  /* 0x0000b40002037a20 */ /* 0x000fe40000410000 */
[----:B------:R-:W-:Y:S02]  /*9ac0*/  FADD.FTZ R2, -R132, R135 ;  /* 0x0000008784027221 */ /* 0x000fe40000010100 */
[--C-:B------:R-:W-:Y:S02]  /*9ad0*/  FFMA.FTZ R170, R226, c[0x0][0x2d0], -R147.reuse ;  /* 0x0000b400e2aa7a23 */ /* 0x100fe40000010893 */
[--C-:B------:R-:W-:Y:S02]  /*9ae0*/  FFMA.FTZ R169, R224, c[0x0][0x2d0], -R147.reuse ;  /* 0x0000b400e0a97a23 */ /* 0x100fe40000010893 */
[--C-:B------:R-:W-:Y:S01]  /*9af0*/  FFMA.FTZ R168, R230, c[0x0][0x2d0], -R147.reuse ;  /* 0x0000b400e6a87a23 */ /* 0x100fe20000010893 */
[----:B------:R-:W1:Y:S01]  /*9b00*/  MUFU.EX2 R3, R3 ;  /* 0x0000000300037308 */ /* 0x000e620000000800 */
[----:B------:R-:W-:Y:S02]  /*9b10*/  FFMA.FTZ R167, R234, c[0x0][0x2d0], -R147 ;  /* 0x0000b400eaa77a23 */ /* 0x000fe40000010893 */
[--C-:B------:R-:W-:Y:S02]  /*9b20*/  FFMA.FTZ R164, R232, c[0x0][0x2d0], -R145.reuse ;  /* 0x0000b400e8a47a23 */ /* 0x100fe40000010891 */
[----:B------:R-:W-:Y:S02]  /*9b30*/  FFMA.FTZ R135, R228, c[0x0][0x2d0], -R145 ;  /* 0x0000b400e4877a23 */ /* 0x000fe40000010891 */
[----:B------:R-:W-:Y:S02]  /*9b40*/  FMUL.FTZ R4, R2, c[0x0][0x2d0] ;  /* 0x0000b40002047a20 */ /* 0x000fe40000410000 */
[----:B------:R-:W-:Y:S01]  /*9b50*/  FFMA.FTZ R175, R142, c[0x0][0x2d0], -R147 ;  /* 0x0000b4008eaf7a23 */ /* 0x000fe20000010893 */
[----:B------:R-:W-:Y:S01]  /*9b60*/  MUFU.EX2 R170, R170 ;  /* 0x000000aa00aa7308 */ /* 0x000fe20000000800 */
[----:B------:R-:W-:Y:S02]  /*9b70*/  FFMA.FTZ R177, R138, c[0x0][0x2d0], -R145 ;  /* 0x0000b4008ab17a23 */ /* 0x000fe40000010891 */
[----:B------:R-:W-:Y:S02]  /*9b80*/  FFMA.FTZ R183, R160, c[0x0][0x2d0], -R147 ;  /* 0x0000b400a0b77a23 */ /* 0x000fe40000010893 */
[----:B------:R-:W-:Y:S02]  /*9b90*/  FFMA.FTZ R221, R158, c[0x0][0x2d0], -R145 ;  /* 0x0000b4009edd7a23 */ /* 0x000fe40000010891 */
[--C-:B------:R-:W-:Y:S02]  /*9ba0*/  FFMA.FTZ R223, R152, c[0x0][0x2d0], -R147.reuse ;  /* 0x0000b40098df7a23 */ /* 0x100fe40000010893 */
[----:B------:R-:W-:Y:S01]  /*9bb0*/  FFMA.FTZ R224, R154, c[0x0][0x2d0], -R147 ;  /* 0x0000b4009ae07a23 */ /* 0x000fe20000010893 */
[----:B------:R2:W3:Y:S01]  /*9bc0*/  MUFU.EX2 R2, R4 ;  /* 0x0000000400027308 */ /* 0x0004e20000000800 */
[----:B------:R-:W-:Y:S01]  /*9bd0*/  LDSM.16.MT88.4 R152, [R197+0x3900] ;  /* 0x00390000c598783b */ /* 0x000fe20000004200 */
[--C-:B------:R-:W-:Y:S02]  /*9be0*/  FFMA.FTZ R225, R150, c[0x0][0x2d0], -R145.reuse ;  /* 0x0000b40096e17a23 */ /* 0x100fe40000010891 */
[C---:B-1----:R-:W-:Y:S02]  /*9bf0*/  FMUL.FTZ R5, R3.reuse, R129 ;  /* 0x0000008103057220 */ /* 0x042fe40000410000 */
[C---:B------:R-:W-:Y:S02]  /*9c00*/  FMUL.FTZ R8, R3.reuse, R124 ;  /* 0x0000007c03087220 */ /* 0x040fe40000410000 */
[C---:B------:R-:W-:Y:S02]  /*9c10*/  FMUL.FTZ R9, R3.reuse, R125 ;  /* 0x0000007d03097220 */ /* 0x040fe40000410000 */
[----:B------:R-:W1:Y:S01]  /*9c20*/  MUFU.EX2 R169, R169 ;  /* 0x000000a900a97308 */ /* 0x000e620000000800 */
[C---:B------:R-:W-:Y:S02]  /*9c30*/  FMUL.FTZ R16, R3.reuse, R116 ;  /* 0x0000007403107220 */ /* 0x040fe40000410000 */
[C---:B------:R-:W-:Y:S02]  /*9c40*/  FMUL.FTZ R17, R3.reuse, R117 ;  /* 0x0000007503117220 */ /* 0x040fe40000410000 */
[C---:B------:R-:W-:Y:S02]  /*9c50*/  FMUL.FTZ R24, R3.reuse, R108 ;  /* 0x0000006c03187220 */ /* 0x040fe40000410000 */
[C---:B------:R-:W-:Y:S02]  /*9c60*/  FMUL.FTZ R25, R3.reuse, R109 ;  /* 0x0000006d03197220 */ /* 0x040fe40000410000 */
[C---:B------:R-:W-:Y:S01]  /*9c70*/  FMUL.FTZ R32, R3.reuse, R100 ;  /* 0x0000006403207220 */ /* 0x040fe20000410000 */
[----:B------:R-:W-:Y:S01]  /*9c80*/  MUFU.EX2 R168, R168 ;  /* 0x000000a800a87308 */ /* 0x000fe20000000800 */
[C---:B------:R-:W-:Y:S02]  /*9c90*/  FMUL.FTZ R33, R3.reuse, R101 ;  /* 0x0000006503217220 */ /* 0x040fe40000410000 */
[----:B------:R-:W-:Y:S02]  /*9ca0*/  FFMA.FTZ R226, R148, c[0x0][0x2d0], -R145 ;  /* 0x0000b40094e27a23 */ /* 0x000fe40000010891 */
[----:B--2---:R-:W-:Y:S01]  /*9cb0*/  FMUL.FTZ R4, R3, R128 ;  /* 0x0000008003047220 */ /* 0x004fe20000410000 */
[----:B------:R-:W-:Y:S01]  /*9cc0*/  LDSM.16.MT88.4 R148, [R198+0x3900] ;  /* 0x00390000c694783b */ /* 0x000fe20000004200 */
[C---:B---3--:R-:W-:Y:S02]  /*9cd0*/  FMUL.FTZ R6, R2.reuse, R130 ;  /* 0x0000008202067220 */ /* 0x048fe40000410000 */
[C---:B------:R-:W-:Y:S01]  /*9ce0*/  FMUL.FTZ R7, R2.reuse, R131 ;  /* 0x0000008302077220 */ /* 0x040fe20000410000 */
[----:B------:R-:W2:Y:S01]  /*9cf0*/  MUFU.EX2 R167, R167 ;  /* 0x000000a700a77308 */ /* 0x000ea20000000800 */
[C---:B------:R-:W-:Y:S02]  /*9d00*/  FMUL.FTZ R10, R2.reuse, R126 ;  /* 0x0000007e020a7220 */ /* 0x040fe40000410000 */
[C---:B------:R-:W-:Y:S01]  /*9d10*/  FMUL.FTZ R11, R2.reuse, R127 ;  /* 0x0000007f020b7220 */ /* 0x040fe20000410000 */
[----:B-1----:R-:W-:Y:S01]  /*9d20*/  F2FP.BF16.PACK_AB R128, R169, R170 ;  /* 0x000000aaa980723e */ /* 0x002fe200000010ff */
[C---:B------:R-:W-:Y:S01]  /*9d30*/  FMUL.FTZ R18, R2.reuse, R118 ;  /* 0x0000007602127220 */ /* 0x040fe20000410000 */
[----:B------:R-:W-:Y:S01]  /*9d40*/  LDSM.16.MT88.4 R124, [R203+0x2900] ;  /* 0x00290000cb7c783b */ /* 0x000fe20000004200 */
[C---:B------:R-:W-:Y:S02]  /*9d50*/  FMUL.FTZ R19, R2.reuse, R119 ;  /* 0x0000007702137220 */ /* 0x040fe40000410000 */
[C---:B------:R-:W-:Y:S01]  /*9d60*/  FMUL.FTZ R26, R2.reuse, R110 ;  /* 0x0000006e021a7220 */ /* 0x040fe20000410000 */
[----:B------:R-:W1:Y:S01]  /*9d70*/  MUFU.EX2 R165, R165 ;  /* 0x000000a500a57308 */ /* 0x000e620000000800 */
[C---:B------:R-:W-:Y:S02]  /*9d80*/  FMUL.FTZ R27, R2.reuse, R111 ;  /* 0x0000006f021b7220 */ /* 0x040fe40000410000 */
[C---:B------:R-:W-:Y:S01]  /*9d90*/  FMUL.FTZ R34, R2.reuse, R102 ;  /* 0x0000006602227220 */ /* 0x040fe20000410000 */
[----:B------:R-:W-:Y:S01]  /*9da0*/  LDSM.16.MT88.4 R108, [R196+0x2100] ;  /* 0x00210000c46c783b */ /* 0x000fe20000004200 */
[----:B------:R-:W-:Y:S02]  /*9db0*/  FMUL.FTZ R35, R2, R103 ;  /* 0x0000006702237220 */ /* 0x000fe40000410000 */
[--C-:B------:R-:W-:Y:S02]  /*9dc0*/  FFMA.FTZ R227, R146, c[0x0][0x2d0], -R147.reuse ;  /* 0x0000b40092e37a23 */ /* 0x100fe40000010893 */
[C---:B------:R-:W-:Y:S01]  /*9dd0*/  FMUL.FTZ R36, R3.reuse, R36 ;  /* 0x0000002403247220 */ /* 0x040fe20000410000 */
[----:B------:R-:W-:Y:S01]  /*9de0*/  MUFU.EX2 R164, R164 ;  /* 0x000000a400a47308 */ /* 0x000fe20000000800 */
[----:B------:R-:W-:Y:S01]  /*9df0*/  FMUL.FTZ R37, R3, R37 ;  /* 0x0000002503257220 */ /* 0x000fe20000410000 */
[----:B------:R-:W-:Y:S01]  /*9e00*/  LDSM.16.MT88.4 R100, [R197+0x2100] ;  /* 0x00210000c564783b */ /* 0x000fe20000004200 */
[C---:B------:R-:W-:Y:S01]  /*9e10*/  FMUL.FTZ R38, R2.reuse, R38 ;  /* 0x0000002602267220 */ /* 0x040fe20000410000 */
[----:B--2---:R-:W-:Y:S01]  /*9e20*/  F2FP.BF16.PACK_AB R130, R167, R168 ;  /* 0x000000a8a782723e */ /* 0x004fe200000010ff */
[C---:B------:R-:W-:Y:S02]  /*9e30*/  FMUL.FTZ R39, R2.reuse, R39 ;  /* 0x0000002702277220 */ /* 0x040fe40000410000 */
[C---:B------:R-:W-:Y:S02]  /*9e40*/  FMUL.FTZ R40, R3.reuse, R40 ;  /* 0x0000002803287220 */ /* 0x040fe40000410000 */
[----:B------:R-:W-:Y:S01]  /*9e50*/  FMUL.FTZ R41, R3, R41 ;  /* 0x0000002903297220 */ /* 0x000fe20000410000 */
[----:B------:R-:W2:Y:S01]  /*9e60*/  MUFU.EX2 R135, R135 ;  /* 0x0000008700877308 */ /* 0x000ea20000000800 */
[----:B------:R-:W-:Y:S01]  /*9e70*/  LDSM.16.MT88.4 R116, [R197+0x900] ;  /* 0x00090000c574783b */ /* 0x000fe20000004200 */
[C---:B------:R-:W-:Y:S01]  /*9e80*/  FMUL.FTZ R42, R2.reuse, R42 ;  /* 0x0000002a022a7220 */ /* 0x040fe20000410000 */
[----:B-1----:R-:W-:Y:S01]  /*9e90*/  F2FP.BF16.PACK_AB R129, R165, R166 ;  /* 0x000000a6a581723e */ /* 0x002fe200000010ff */
[C---:B------:R-:W-:Y:S02]  /*9ea0*/  FMUL.FTZ R43, R2.reuse, R43 ;  /* 0x0000002b022b7220 */ /* 0x040fe40000410000 */
[C---:B------:R-:W-:Y:S02]  /*9eb0*/  FMUL.FTZ R44, R3.reuse, R44 ;  /* 0x0000002c032c7220 */ /* 0x040fe40000410000 */
[C---:B------:R-:W-:Y:S02]  /*9ec0*/  FMUL.FTZ R45, R3.reuse, R45 ;  /* 0x0000002d032d7220 */ /* 0x040fe40000410000 */
[----:B------:R-:W-:Y:S01]  /*9ed0*/  MUFU.EX2 R175, R175 ;  /* 0x000000af00af7308 */ /* 0x000fe20000000800 */
[C---:B------:R-:W-:Y:S02]  /*9ee0*/  FMUL.FTZ R46, R2.reuse, R46 ;  /* 0x0000002e022e7220 */ /* 0x040fe40000410000 */
[C---:B------:R-:W-:Y:S02]  /*9ef0*/  FMUL.FTZ R47, R2.reuse, R47 ;  /* 0x0000002f022f7220 */ /* 0x040fe40000410000 */
[C---:B------:R-:W-:Y:S02]  /*9f00*/  FMUL.FTZ R48, R3.reuse, R48 ;  /* 0x0000003003307220 */ /* 0x040fe40000410000 */
[C---:B------:R-:W-:Y:S02]  /*9f10*/  FMUL.FTZ R49, R3.reuse, R49 ;  /* 0x0000003103317220 */ /* 0x040fe40000410000 */
[C---:B------:R-:W-:Y:S01]  /*9f20*/  FMUL.FTZ R50, R2.reuse, R50 ;  /* 0x0000003202327220 */ /* 0x040fe20000410000 */
[----:B------:R-:W-:Y:S01]  /*9f30*/  MUFU.EX2 R177, R177 ;  /* 0x000000b100b17308 */ /* 0x000fe20000000800 */
[C---:B------:R-:W-:Y:S02]  /*9f40*/  FMUL.FTZ R51, R2.reuse, R51 ;  /* 0x0000003302337220 */ /* 0x040fe40000410000 */
[----:B------:R-:W-:Y:S01]  /*9f50*/  FMUL.FTZ R52, R3, R52 ;  /* 0x0000003403347220 */ /* 0x000fe20000410000 */
[----:B--2---:R-:W-:Y:S01]  /*9f60*/  F2FP.BF16.PACK_AB R131, R135, R164 ;  /* 0x000000a48783723e */ /* 0x004fe200000010ff */
[C---:B------:R-:W-:Y:S02]  /*9f70*/  FMUL.FTZ R53, R3.reuse, R53 ;  /* 0x0000003503357220 */ /* 0x040fe40000410000 */
[C---:B------:R-:W-:Y:S02]  /*9f80*/  FMUL.FTZ R54, R2.reuse, R54 ;  /* 0x0000003602367220 */ /* 0x040fe40000410000 */
[C---:B------:R-:W-:Y:S01]  /*9f90*/  FMUL.FTZ R55, R2.reuse, R55 ;  /* 0x0000003702377220 */ /* 0x040fe20000410000 */
[----:B------:R-:W-:Y:S01]  /*9fa0*/  MUFU.EX2 R183, R183 ;  /* 0x000000b700b77308 */ /* 0x000fe20000000800 */
[C---:B------:R-:W-:Y:S05]  /*9fb0*/  HMMA.16816.F32.BF16 R4, R128.reuse, R12, R4 ;  /* 0x0000000c8004723c */ /* 0x040fea0000041804 */
        /* <DEDUP_REMOVED lines=9> */
[----:B------:R-:W1:Y:S01]  /*a050*/  LDSM.16.MT88.4 R120, [R196+0x100] ;  /* 0x00010000c478783b */ /* 0x000e620000004200 */
        /* <DEDUP_REMOVED lines=9> */
[----:B------:R-:W-:Y:S01]  /*a0f0*/  MUFU.EX2 R225, R225 ;  /* 0x000000e100e17308 */ /* 0x000fe20000000800 */
[C---:B------:R-:W-:Y:S02]  /*a100*/  FMUL.FTZ R62, R2.reuse, R62 ;  /* 0x0000003e023e7220 */ /* 0x040fe40000410000 */
[C---:B------:R-:W-:Y:S04]  /*a110*/  FMUL.FTZ R22, R2.reuse, R114 ;  /* 0x0000007202167220 */ /* 0x040fe80000410000 */
[C---:B------:R-:W-:Y:S02]  /*a120*/  FMUL.FTZ R23, R2.reuse, R115 ;  /* 0x0000007302177220 */ /* 0x040fe40000410000 */
[----:B------:R-:W2:Y:S01]  /*a130*/  LDSM.16.MT88.4 R112, [R203+0x2100] ;  /* 0x00210000cb70783b */ /* 0x000ea20000004200 */
[C---:B------:R-:W-:Y:S01]  /*a140*/  FMUL.FTZ R63, R2.reuse, R63 ;  /* 0x0000003f023f7220 */ /* 0x040fe20000410000 */
[----:B------:R-:W-:Y:S01]  /*a150*/  MUFU.EX2 R226, R226 ;  /* 0x000000e200e27308 */ /* 0x000fe20000000800 */
[C---:B------:R-:W-:Y:S02]  /*a160*/  FMUL.FTZ R64, R3.reuse, R64 ;  /* 0x0000004003407220 */ /* 0x040fe40000410000 */
        /* <DEDUP_REMOVED lines=8> */
[C---:B------:R-:W-:Y:S04]  /*a1f0*/  FMUL.FTZ R30, R2.reuse, R106 ;  /* 0x0000006a021e7220 */ /* 0x040fe80000410000 */
[C---:B------:R-:W-:Y:S02]  /*a200*/  FMUL.FTZ R31, R2.reuse, R107 ;  /* 0x0000006b021f7220 */ /* 0x040fe40000410000 */
[----:B------:R-:W3:Y:S01]  /*a210*/  LDSM.16.MT88.4 R104, [R198+0x2100] ;  /* 0x00210000c668783b */ /* 0x000ee20000004200 */
[C---:B------:R-:W-:Y:S02]  /*a220*/  FMUL.FTZ R68, R3.reuse, R68 ;  /* 0x0000004403447220 */ /* 0x040fe40000410000 */
[C---:B------:R-:W-:Y:S02]  /*a230*/  FMUL.FTZ R69, R3.reuse, R69 ;  /* 0x0000004503457220 */ /* 0x040fe40000410000 */
[C---:B-1----:R-:W-:Y:S03]  /*a240*/  HMMA.16816.F32.BF16 R28, R128.reuse, R120, R28 ;  /* 0x00000078801c723c */ /* 0x042fe6000004181c */
[C---:B------:R-:W-:Y:S02]  /*a250*/  FMUL.FTZ R70, R2.reuse, R70 ;  /* 0x0000004602467220 */ /* 0x040fe40000410000 */
[C---:B------:R-:W-:Y:S02]  /*a260*/  FMUL.FTZ R71, R2.reuse, R71 ;  /* 0x0000004702477220 */ /* 0x040fe40000410000 */
[C---:B------:R-:W-:Y:S01]  /*a270*/  FMUL.FTZ R72, R3.reuse, R72 ;  /* 0x0000004803487220 */ /* 0x040fe20000410000 */
[C---:B------:R-:W-:Y:S01]  /*a280*/  HMMA.16816.F32.BF16 R32, R128.reuse, R122, R32 ;  /* 0x0000007a8020723c */ /* 0x040fe20000041820 */
[----:B------:R-:W-:Y:S03]  /*a290*/  LDSM.16.MT88.4 R120, [R196+0x900] ;  /* 0x00090000c478783b */ /* 0x000fe60000004200 */
[C---:B------:R-:W-:Y:S02]  /*a2a0*/  FMUL.FTZ R73, R3.reuse, R73 ;  /* 0x0000004903497220 */ /* 0x040fe40000410000 */
[C---:B------:R-:W-:Y:S02]  /*a2b0*/  FMUL.FTZ R74, R2.reuse, R74 ;  /* 0x0000004a024a7220 */ /* 0x040fe40000410000 */
[C---:B--2---:R-:W-:Y:S04]  /*a2c0*/  HMMA.16816.F32.BF16 R36, R128.reuse, R112, R36 ;  /* 0x000000708024723c */ /* 0x044fe80000041824 */
[C---:B------:R-:W-:Y:S02]  /*a2d0*/  FMUL.FTZ R75, R2.reuse, R75 ;  /* 0x0000004b024b7220 */ /* 0x040fe40000410000 */
[C---:B------:R-:W-:Y:S02]  /*a2e0*/  FMUL.FTZ R84, R3.reuse, R84 ;  /* 0x0000005403547220 */ /* 0x040fe40000410000 */
[C---:B------:R-:W-:Y:S01]  /*a2f0*/  HMMA.16816.F32.BF16 R40, R128.reuse, R114, R40 ;  /* 0x000000728028723c */ /* 0x040fe20000041828 */
[----:B------:R-:W-:Y:S03]  /*a300*/  LDSM.16.MT88.4 R112, [R203+0x900] ;  /* 0x00090000cb70783b */ /* 0x000fe60000004200 */
[C---:B------:R-:W-:Y:S02]  /*a310*/  FMUL.FTZ R85, R3.reuse, R85 ;  /* 0x0000005503557220 */ /* 0x040fe40000410000 */
[C---:B------:R-:W-:Y:S02]  /*a320*/  FMUL.FTZ R86, R2.reuse, R86 ;  /* 0x0000005602567220 */ /* 0x040fe40000410000 */
[----:B------:R-:W-:Y:S01]  /*a330*/  FMUL.FTZ R87, R2, R87 ;  /* 0x0000005702577220 */ /* 0x000fe20000410000 */
[C---:B---3--:R-:W-:Y:S03]  /*a340*/  HMMA.16816.F32.BF16 R44, R128.reuse, R104, R44 ;  /* 0x00000068802c723c */ /* 0x048fe6000004182c */
[----:B------:R-:W-:Y:S02]  /*a350*/  FFMA.FTZ R171, R178, c[0x0][0x2d0], -R147 ;  /* 0x0000b400b2ab7a23 */ /* 0x000fe40000010893 */
[----:B------:R-:W-:Y:S02]  /*a360*/  FFMA.FTZ R178, R136, c[0x0][0x2d0], -R145 ;  /* 0x0000b40088b27a23 */ /* 0x000fe40000010891 */
[----:B------:R-:W-:Y:S01]  /*a370*/  LDSM.16.MT88.4 R136, [R198+0x2900] ;  /* 0x00290000c688783b */ /* 0x000fe20000004200 */
[C---:B------:R-:W-:Y:S01]  /*a380*/  HMMA.16816.F32.BF16 R48, R128.reuse, R106, R48 ;  /* 0x0000006a8030723c */ /* 0x040fe20000041830 */
[----:B------:R-:W-:Y:S03]  /*a390*/  MUFU.EX2 R171, R171 ;  /* 0x000000ab00ab7308 */ /* 0x000fe60000000800 */
[----:B------:R-:W-:Y:S02]  /*a3a0*/  FFMA.FTZ R172, R172, c[0x0][0x2d0], -R147 ;  /* 0x0000b400acac7a23 */ /* 0x000fe40000010893 */
[----:B------:R-:W-:Y:S01]  /*a3b0*/  FFMA.FTZ R173, R176, c[0x0][0x2d0], -R145 ;  /* 0x0000b400b0ad7a23 */ /* 0x000fe20000010891 */
[----:B------:R-:W1:Y:S01]  /*a3c0*/  LDSM.16.MT88.4 R104, [R203+0x4100] ;  /* 0x00410000cb68783b */ /* 0x000e620000004200 */
[C---:B------:R-:W-:Y:S03]  /*a3d0*/  HMMA.16816.F32.BF16 R52, R128.reuse, R100, R52 ;  /* 0x000000648034723c */ /* 0x040fe60000041834 */
[----:B------:R-:W2:Y:S01]  /*a3e0*/  MUFU.EX2 R172, R172 ;  /* 0x000000ac00ac7308 */ /* 0x000ea20000000800 */
[----:B------:R-:W-:Y:S02]  /*a3f0*/  FFMA.FTZ R176, R140, c[0x0][0x2d0], -R147 ;  /* 0x0000b4008cb07a23 */ /* 0x000fe40000010893 */
[----:B------:R-:W-:Y:S01]  /*a400*/  FFMA.FTZ R174, R174, c[0x0][0x2d0], -R145 ;  /* 0x0000b400aeae7a23 */ /* 0x000fe20000010891 */
[----:B------:R-:W-:Y:S01]  /*a410*/  LDSM.16.MT88.4 R140, [R197+0x2900] ;  /* 0x00290000c58c783b */ /* 0x000fe20000004200 */
[C---:B------:R-:W-:Y:S04]  /*a420*/  HMMA.16816.F32.BF16 R56, R128.reuse, R102, R56 ;  /* 0x000000668038723c */ /* 0x040fe80000041838 */
[C---:B------:R-:W-:Y:S01]  /*a430*/  FMUL.FTZ R88, R3.reuse, R88 ;  /* 0x0000005803587220 */ /* 0x040fe20000410000 */
[----:B------:R-:W-:Y:S01]  /*a440*/  MUFU.EX2 R173, R173 ;  /* 0x000000ad00ad7308 */ /* 0x000fe20000000800 */
[C---:B------:R-:W-:Y:S01]  /*a450*/  FMUL.FTZ R89, R3.reuse, R89 ;  /* 0x0000005903597220 */ /* 0x040fe20000410000 */
[----:B------:R-:W3:Y:S01]  /*a460*/  LDSM.16.MT88.4 R100, [R198+0x4100] ;  /* 0x00410000c664783b */ /* 0x000ee20000004200 */
[C---:B------:R-:W-:Y:S04]  /*a470*/  HMMA.16816.F32.BF16 R60, R128.reuse, R108, R60 ;  /* 0x0000006c803c723c */ /* 0x040fe8000004183c */
[C---:B------:R-:W-:Y:S02]  /*a480*/  FMUL.FTZ R90, R2.reuse, R90 ;  /* 0x0000005a025a7220 */ /* 0x040fe40000410000 */
[C---:B------:R-:W-:Y:S01]  /*a490*/  FMUL.FTZ R91, R2.reuse, R91 ;  /* 0x0000005b025b7220 */ /* 0x040fe20000410000 */
[----:B------:R-:W4:Y:S01]  /*a4a0*/  MUFU.EX2 R174, R174 ;  /* 0x000000ae00ae7308 */ /* 0x000f220000000800 */
[C---:B------:R-:W-:Y:S01]  /*a4b0*/  HMMA.16816.F32.BF16 R64, R128.reuse, R110, R64 ;  /* 0x0000006e8040723c */ /* 0x040fe20000041840 */
[----:B------:R-:W5:Y:S03]  /*a4c0*/  LDSM.16.MT88.4 R108, [R197+0x4100] ;  /* 0x00410000c56c783b */ /* 0x000f660000004200 */
[C---:B------:R-:W-:Y:S02]  /*a4d0*/  FMUL.FTZ R92, R3.reuse, R92 ;  /* 0x0000005c035c7220 */ /* 0x040fe40000410000 */
[C---:B------:R-:W-:Y:S02]  /*a4e0*/  FMUL.FTZ R93, R3.reuse, R93 ;  /* 0x0000005d035d7220 */ /* 0x040fe40000410000 */
[C---:B------:R-:W-:Y:S01]  /*a4f0*/  FMUL.FTZ R94, R2.reuse, R94 ;  /* 0x0000005e025e7220 */ /* 0x040fe20000410000 */
[----:B------:R-:W2:Y:S03]  /*a500*/  MUFU.EX2 R176, R176 ;  /* 0x000000b000b07308 */ /* 0x000ea60000000800 */
[C---:B------:R-:W-:Y:S02]  /*a510*/  FMUL.FTZ R95, R2.reuse, R95 ;  /* 0x0000005f025f7220 */ /* 0x040fe40000410000 */
[C---:B------:R-:W-:Y:S01]  /*a520*/  FMUL.FTZ R96, R3.reuse, R96 ;  /* 0x0000006003607220 */ /* 0x040fe20000410000 */
[C---:B-1----:R-:W-:Y:S03]  /*a530*/  HMMA.16816.F32.BF16 R68, R128.reuse, R104, R68 ;  /* 0x000000688044723c */ /* 0x042fe60000041844 */
[C---:B------:R-:W-:Y:S01]  /*a540*/  FMUL.FTZ R97, R3.reuse, R97 ;  /* 0x0000006103617220 */ /* 0x040fe20000410000 */
[----:B------:R-:W1:Y:S01]  /*a550*/  MUFU.EX2 R178, R178 ;  /* 0x000000b200b27308 */ /* 0x000e620000000800 */
[C---:B------:R-:W-:Y:S02]  /*a560*/  FMUL.FTZ R98, R2.reuse, R98 ;  /* 0x0000006202627220 */ /* 0x040fe40000410000 */
[C---:B------:R-:W-:Y:S01]  /*a570*/  FMUL.FTZ R99, R2.reuse, R99 ;  /* 0x0000006302637220 */ /* 0x040fe20000410000 */
[C---:B------:R-:W-:Y:S01]  /*a580*/  HMMA.16816.F32.BF16 R72, R128.reuse, R106, R72 ;  /* 0x0000006a8048723c */ /* 0x040fe20000041848 */
[----:B------:R-:W1:Y:S03]  /*a590*/  LDSM.16.MT88.4 R104, [R196+0x4100] ;  /* 0x00410000c468783b */ /* 0x000e660000004200 */
[C---:B------:R-:W-:Y:S02]  /*a5a0*/  FMUL.FTZ R76, R3.reuse, R76 ;  /* 0x0000004c034c7220 */ /* 0x040fe40000410000 */
[C---:B------:R-:W-:Y:S02]  /*a5b0*/  FMUL.FTZ R77, R3.reuse, R77 ;  /* 0x0000004d034d7220 */ /* 0x040fe40000410000 */
[C---:B------:R-:W-:Y:S04]  /*a5c0*/  FMUL.FTZ R78, R2.reuse, R78 ;  /* 0x0000004e024e7220 */ /* 0x040fe80000410000 */
[----:B------:R-:W-:Y:S02]  /*a5d0*/  FMUL.FTZ R79, R2, R79 ;  /* 0x0000004f024f7220 */ /* 0x000fe40000410000 */
[--C-:B------:R-:W-:Y:S02]  /*a5e0*/  FFMA.FTZ R179, R220, c[0x0][0x2d0], -R147.reuse ;  /* 0x0000b400dcb37a23 */ /* 0x100fe40000010893 */
[----:B------:R-:W-:Y:S02]  /*a5f0*/  FFMA.FTZ R220, R222, c[0x0][0x2d0], -R147 ;  /* 0x0000b400dedc7a23 */ /* 0x000fe40000010893 */
[--C-:B------:R-:W-:Y:S01]  /*a600*/  FFMA.FTZ R222, R156, c[0x0][0x2d0], -R145.reuse ;  /* 0x0000b4009cde7a23 */ /* 0x100fe20000010891 */
[C---:B---3--:R-:W-:Y:S01]  /*a610*/  HMMA.16816.F32.BF16 R76, R128.reuse, R100, R76 ;  /* 0x00000064804c723c */ /* 0x048fe2000004184c */
[----:B------:R-:W-:Y:S01]  /*a620*/  LDSM.16.MT88.4 R156, [R196+0x3900] ;  /* 0x00390000c49c783b */ /* 0x000fe20000004200 */
[----:B------:R-:W-:Y:S01]  /*a630*/  MUFU.EX2 R179, R179 ;  /* 0x000000b300b37308 */ /* 0x000fe20000000800 */
[C---:B------:R-:W-:Y:S02]  /*a640*/  FMUL.FTZ R80, R3.reuse, R80 ;  /* 0x0000005003507220 */ /* 0x040fe40000410000 */
[----:B------:R-:W-:Y:S02]  /*a650*/  FMUL.FTZ R81, R3, R81 ;  /* 0x0000005103517220 */ /* 0x000fe40000410000 */
[----:B------:R-:W-:Y:S01]  /*a660*/  FMUL.FTZ R82, R2, R82 ;  /* 0x0000005202527220 */ /* 0x000fe20000410000 */
[----:B--2---:R-:W-:Y:S01]  /*a670*/  F2FP.BF16.PACK_AB R100, R172, R171 ;  /* 0x000000abac64723e */ /* 0x004fe200000010ff */
[----:B------:R-:W-:Y:S03]  /*a680*/  FMUL.FTZ R83, R2, R83 ;  /* 0x0000005302537220 */ /* 0x000fe60000410000 */
[----:B----4-:R-:W-:Y:S01]  /*a690*/  F2FP.BF16.PACK_AB R101, R174, R173 ;  /* 0x000000adae65723e */ /* 0x010fe200000010ff */
[----:B------:R-:W-:Y:S01]  /*a6a0*/  FFMA.FTZ R181, R182, c[0x0][0x2d0], -R145 ;  /* 0x0000b400b6b57a23 */ /* 0x000fe20000010891 */
[----:B------:R-:W-:Y:S01]  /*a6b0*/  MUFU.EX2 R220, R220 ;  /* 0x000000dc00dc7308 */ /* 0x000fe20000000800 */
[--C-:B------:R-:W-:Y:S01]  /*a6c0*/  FFMA.FTZ R182, R162, c[0x0][0x2d0], -R147.reuse ;  /* 0x0000b400a2b67a23 */ /* 0x100fe20000010893 */
[C---:B------:R-:W-:Y:S01]  /*a6d0*/  HMMA.16816.F32.BF16 R80, R128.reuse, R102, R80 ;  /* 0x000000668050723c */ /* 0x040fe20000041850 */
[----:B------:R-:W-:Y:S02]  /*a6e0*/  LDSM.16.MT88.4 R160, [R203+0x5900] ;  /* 0x00590000cba0783b */ /* 0x000fe40000004200 */
[----:B------:R-:W-:Y:S02]  /*a6f0*/  FFMA.FTZ R147, R144, c[0x0][0x2d0], -R147 ;  /* 0x0000b40090937a23 */ /* 0x000fe40000010893 */
[--C-:B------:R-:W-:Y:S02]  /*a700*/  FFMA.FTZ R180, R180, c[0x0][0x2d0], -R145.reuse ;  /* 0x0000b400b4b47a23 */ /* 0x100fe40000010891 */
[----:B------:R-:W-:Y:S01]  /*a710*/  F2FP.BF16.PACK_AB R102, R176, R175 ;  /* 0x000000afb066723e */ /* 0x000fe200000010ff */
[C---:B-----5:R-:W-:Y:S01]  /*a720*/  HMMA.16816.F32.BF16 R84, R128.reuse, R108, R84 ;  /* 0x0000006c8054723c */ /* 0x060fe20000041854 */
[----:B------:R-:W2:Y:S03]  /*a730*/  MUFU.EX2 R228, R147 ;  /* 0x0000009300e47308 */ /* 0x000ea60000000800 */
[----:B-1----:R-:W-:Y:S01]  /*a740*/  F2FP.BF16.PACK_AB R103, R178, R177 ;  /* 0x000000b1b267723e */ /* 0x002fe200000010ff */
[--C-:B------:R-:W-:Y:S02]  /*a750*/  FFMA.FTZ R134, R134, c[0x0][0x2d0], -R145.reuse ;  /* 0x0000b40086867a23 */ /* 0x100fe40000010891 */
[----:B------:R-:W-:Y:S01]  /*a760*/  FFMA.FTZ R145, R133, c[0x0][0x2d0], -R145 ;  /* 0x0000b40085917a23 */ /* 0x000fe20000010891 */
[C---:B------:R-:W-:Y:S01]  /*a770*/  HMMA.16816.F32.BF16 R88, R128.reuse, R110, R88 ;  /* 0x0000006e8058723c */ /* 0x040fe20000041858 */
[----:B------:R-:W1:Y:S02]  /*a780*/  LDSM.16.MT88.4 R108, [R198+0x900] ;  /* 0x00090000c66c783b */ /* 0x000e640000004200 */
[----:B------:R3:W-:Y:S01]  /*a790*/  MUFU.EX2 R133, R145 ;  /* 0x0000009100857308 */ /* 0x0007e20000000800 */
[----:B------:R-:W-:Y:S01]  /*a7a0*/  FFMA.FTZ R170, R3, R212, R170 ;  /* 0x000000d403aa7223 */ /* 0x000fe200000100aa */
[----:B------:R-:W-:Y:S01]  /*a7b0*/  MOV R3, R0 ;  /* 0x0000000000037202 */ /* 0x000fe20000000f00 */
[----:B------:R-:W-:Y:S02]  /*a7c0*/  FFMA.FTZ R166, R2, R213, R166 ;  /* 0x000000d502a67223 */ /* 0x000fe400000100a6 */
[C---:B------:R-:W-:Y:S04]  /*a7d0*/  HMMA.16816.F32.BF16 R92, R128.reuse, R104, R92 ;  /* 0x00000068805c723c */ /* 0x040fe8000004185c */
[----:B------:R-:W-:Y:S01]  /*a7e0*/  FADD.FTZ R169, R169, R170 ;  /* 0x000000aaa9a97221 */ /* 0x000fe20000010000 */
[----:B------:R-:W-:Y:S01]  /*a7f0*/  MUFU.EX2 R181, R181 ;  /* 0x000000b500b57308 */ /* 0x000fe20000000800 */
[----:B------:R-:W-:Y:S02]  /*a800*/  FADD.FTZ R165, R165, R166 ;  /* 0x000000a6a5a57221 */ /* 0x000fe40000010000 */
[----:B------:R-:W-:Y:S01]  /*a810*/  HMMA.16816.F32.BF16 R96, R128, R106, R96 ;  /* 0x0000006a8060723c */ /* 0x000fe20000041860 */
[----:B------:R-:W4:Y:S03]  /*a820*/  LDSM.16.MT88.4 R104, [R196+0x2900] ;  /* 0x00290000c468783b */ /* 0x000f260000004200 */
[----:B------:R-:W-:Y:S03]  /*a830*/  FADD.FTZ R2, R168, R169 ;  /* 0x000000a9a8027221 */ /* 0x000fe60000010000 */
[----:B------:R-:W-:Y:S01]  /*a840*/  MUFU.EX2 R180, R180 ;  /* 0x000000b400b47308 */ /* 0x000fe20000000800 */
[C---:B------:R-:W-:Y:S01]  /*a850*/  HMMA.16816.F32.BF16 R4, R100.reuse, R112, R4 ;  /* 0x000000706404723c */ /* 0x040fe20000041804 */
[----:B---3--:R-:W-:Y:S04]  /*a860*/  LDSM.16.MT88.4 R144, [R203+0x3900] ;  /* 0x00390000cb90783b */ /* 0x008fe80000004200 */
[----:B------:R-:W-:Y:S03]  /*a870*/  FADD.FTZ R2, R167, R2 ;  /* 0x00000002a7027221 */ /* 0x000fe60000010000 */
[C---:B------:R-:W-:Y:S01]  /*a880*/  HMMA.16816.F32.BF16 R8, R100.reuse, R114, R8 ;  /* 0x000000726408723c */ /* 0x040fe20000041808 */
[----:B------:R-:W-:Y:S01]  /*a890*/  MUFU.EX2 R182, R182 ;  /* 0x000000b600b67308 */ /* 0x000fe20000000800 */
[----:B------:R-:W-:Y:S02]  /*a8a0*/  LDSM.16.MT88.4 R112, [R198+0x4900] ;  /* 0x00490000c670783b */ /* 0x000fe40000004200 */
[----:B------:R-:W-:Y:S04]  /*a8b0*/  FADD.FTZ R171, R171, R2 ;  /* 0x00000002abab7221 */ /* 0x000fe80000010000 */
[----:B------:R-:W-:Y:S01]  /*a8c0*/  FADD.FTZ R172, R172, R171 ;  /* 0x000000abacac7221 */ /* 0x000fe20000010000 */
[C---:B-1----:R-:W-:Y:S02]  /*a8d0*/  HMMA.16816.F32.BF16 R12, R100.reuse, R108, R12 ;  /* 0x0000006c640c723c */ /* 0x042fe4000004180c */
[----:B------:R-:W-:Y:S01]  /*a8e0*/  MUFU.EX2 R222, R222 ;  /* 0x000000de00de7308 */ /* 0x000fe20000000800 */
[----:B------:R-:W-:Y:S04]  /*a8f0*/  FADD.FTZ R175, R175, R172 ;  /* 0x000000acafaf7221 */ /* 0x000fe80000010000 */
[----:B------:R-:W-:Y:S01]  /*a900*/  FADD.FTZ R176, R176, R175 ;  /* 0x000000afb0b07221 */ /* 0x000fe20000010000 */
[C---:B------:R-:W-:Y:S01]  /*a910*/  HMMA.16816.F32.BF16 R16, R100.reuse, R110, R16 ;  /* 0x0000006e6410723c */ /* 0x040fe20000041810 */
[----:B------:R-:W1:Y:S03]  /*a920*/  LDSM.16.MT88.4 R108, [R203+0x4900] ;  /* 0x00490000cb6c783b */ /* 0x000e660000004200 */
[----:B------:R-:W3:Y:S04]  /*a930*/  MUFU.EX2 R134, R134 ;  /* 0x0000008600867308 */ /* 0x000ee80000000800 */
        /* <DEDUP_REMOVED lines=9> */
[C---:B------:R-:W-:Y:S07]  /*a9d0*/  HMMA.16816.F32.BF16 R44, R100.reuse, R136, R44 ;  /* 0x00000088642c723c */ /* 0x040fee000004182c */
[----:B------:R-:W-:Y:S01]  /*a9e0*/  F2FP.BF16.PACK_AB R136, R224, R223 ;  /* 0x000000dfe088723e */ /* 0x000fe200000010ff */
[C---:B------:R-:W-:Y:S04]  /*a9f0*/  HMMA.16816.F32.BF16 R48, R100.reuse, R138, R48 ;  /* 0x0000008a6430723c */ /* 0x040fe80000041830 */
[----:B------:R-:W-:Y:S03]  /*aa00*/  F2FP.BF16.PACK_AB R137, R226, R225 ;  /* 0x000000e1e289723e */ /* 0x000fe600000010ff */
[----:B--2---:R-:W-:Y:S01]  /*aa10*/  F2FP.BF16.PACK_AB R138, R228, R227 ;  /* 0x000000e3e48a723e */ /* 0x004fe200000010ff */
[C---:B------:R-:W-:Y:S04]  /*aa20*/  HMMA.16816.F32.BF16 R52, R100.reuse, R140, R52 ;  /* 0x0000008c6434723c */ /* 0x040fe80000041834 */
[----:B---3--:R-:W-:Y:S04]  /*aa30*/  F2FP.BF16.PACK_AB R139, R133, R134 ;  /* 0x00000086858b723e */ /* 0x008fe800000010ff */
[C---:B------:R-:W-:Y:S01]  /*aa40*/  HMMA.16816.F32.BF16 R56, R100.reuse, R142, R56 ;  /* 0x0000008e6438723c */ /* 0x040fe20000041838 */
[----:B------:R-:W-:Y:S07]  /*aa50*/  LDSM.16.MT88.4 R140, [R196+0x1900] ;  /* 0x00190000c48c783b */ /* 0x000fee0000004200 */
[C---:B----4-:R-:W-:Y:S08]  /*aa60*/  HMMA.16816.F32.BF16 R60, R100.reuse, R104, R60 ;  /* 0x00000068643c723c */ /* 0x050ff0000004183c */
        /* <DEDUP_REMOVED lines=16> */
[----:B------:R-:W-:Y:S02]  /*ab70*/  F2FP.BF16.PACK_AB R102, R183, R182 ;  /* 0x000000b6b766723e */ /* 0x000fe400000010ff */
[----:B------:R-:W-:Y:S07]  /*ab80*/  F2FP.BF16.PACK_AB R103, R222, R221 ;  /* 0x000000ddde67723e */ /* 0x000fee00000010ff */
[C---:B-1----:R-:W-:Y:S08]  /*ab90*/  HMMA.16816.F32.BF16 R4, R100.reuse, R108, R4 ;  /* 0x0000006c6404723c */ /* 0x042ff00000041804 */
[C---:B------:R-:W-:Y:S01]  /*aba0*/  HMMA.16816.F32.BF16 R8, R100.reuse, R110, R8 ;  /* 0x0000006e6408723c */ /* 0x040fe20000041808 */
[----:B------:R-:W1:Y:S07]  /*abb0*/  LDSM.16.MT88.4 R108, [R197+0x3100] ;  /* 0x00310000c56c783b */ /* 0x000e6e0000004200 */
[C---:B------:R-:W-:Y:S08]  /*abc0*/  HMMA.16816.F32.BF16 R12, R100.reuse, R120, R12 ;  /* 0x00000078640c723c */ /* 0x040ff0000004180c */
[C---:B------:R-:W-:Y:S08]  /*abd0*/  HMMA.16816.F32.BF16 R16, R100.reuse, R122, R16 ;  /* 0x0000007a6410723c */ /* 0x040ff00000041810 */
[C---:B---3--:R-:W-:Y:S08]  /*abe0*/  HMMA.16816.F32.BF16 R20, R100.reuse, R112, R20 ;  /* 0x000000706414723c */ /* 0x048ff00000041814 */
        /* <DEDUP_REMOVED lines=51> */
[----:B------:R-:W-:Y:S01]  /*af20*/  FADD.FTZ R4, R135, R4 ;  /* 0x0000000487047221 */ /* 0x000fe20000010000 */
[----:B------:R-:W-:Y:S01]  /*af30*/  MOV R135, R132 ;  /* 0x0000008400877202 */ /* 0x000fe20000000f00 */
[----:B------:R-:W-:Y:S02]  /*af40*/  FADD.FTZ R5, R179, R176 ;  /* 0x000000b0b3057221 */ /* 0x000fe40000010000 */
[----:B------:R-:W-:Y:S01]  /*af50*/  FADD.FTZ R173, R173, R4 ;  /* 0x00000004adad7221 */ /* 0x000fe20000010000 */
[C---:B---3--:R-:W-:Y:S03]  /*af60*/  HMMA.16816.F32.BF16 R84, R136.reuse, R8, R84 ;  /* 0x000000088854723c */ /* 0x048fe60000041854 */
[----:B------:R-:W-:Y:S02]  /*af70*/  FADD.FTZ R174, R174, R173 ;  /* 0x000000adaeae7221 */ /* 0x000fe40000010000 */
[----:B------:R-:W-:Y:S02]  /*af80*/  FADD.FTZ R5, R220, R5 ;  /* 0x00000005dc057221 */ /* 0x000fe40000010000 */
[----:B------:R-:W-:Y:S01]  /*af90*/  FADD.FTZ R177, R177, R174 ;  /* 0x000000aeb1b17221 */ /* 0x000fe20000010000 */
[C---:B------:R-:W-:Y:S04]  /*afa0*/  HMMA.16816.F32.BF16 R88, R136.reuse, R10, R88 ;  /* 0x0000000a8858723c */ /* 0x040fe80000041858 */
[----:B------:R-:W-:Y:S02]  /*afb0*/  FADD.FTZ R178, R178, R177 ;  /* 0x000000b1b2b27221 */ /* 0x000fe40000010000 */
[----:B------:R-:W-:Y:S02]  /*afc0*/  FADD.FTZ R2, R182, R5 ;  /* 0x00000005b6027221 */ /* 0x000fe40000010000 */
[----:B------:R-:W-:Y:S01]  /*afd0*/  FADD.FTZ R181, R181, R178 ;  /* 0x000000b2b5b57221 */ /* 0x000fe20000010000 */
[C---:B--2---:R-:W-:Y:S03]  /*afe0*/  HMMA.16816.F32.BF16 R92, R136.reuse, R12, R92 ;  /* 0x0000000c885c723c */ /* 0x044fe6000004185c */
[----:B------:R-:W-:Y:S02]  /*aff0*/  FADD.FTZ R180, R180, R181 ;  /* 0x000000b5b4b47221 */ /* 0x000fe40000010000 */
[----:B------:R-:W-:Y:S02]  /*b000*/  FADD.FTZ R2, R183, R2 ;  /* 0x00000002b7027221 */ /* 0x000fe40000010000 */
[----:B------:R-:W-:Y:S01]  /*b010*/  FADD.FTZ R221, R221, R180 ;  /* 0x000000b4dddd7221 */ /* 0x000fe20000010000 */
[----:B------:R-:W-:Y:S04]  /*b020*/  HMMA.16816.F32.BF16 R96, R136, R14, R96 ;  /* 0x0000000e8860723c */ /* 0x000fe80000041860 */
[----:B------:R-:W-:Y:S02]  /*b030*/  FADD.FTZ R222, R222, R221 ;  /* 0x000000dddede7221 */ /* 0x000fe40000010000 */
[----:B------:R-:W-:Y:S02]  /*b040*/  FADD.FTZ R223, R223, R2 ;  /* 0x00000002dfdf7221 */ /* 0x000fe40000010000 */
[----:B------:R-:W-:Y:S04]  /*b050*/  FADD.FTZ R225, R225, R222 ;  /* 0x000000dee1e17221 */ /* 0x000fe80000010000 */
[----:B------:R-:W-:Y:S02]  /*b060*/  FADD.FTZ R224, R224, R223 ;  /* 0x000000dfe0e07221 */ /* 0x000fe40000010000 */
[----:B------:R-:W-:Y:S02]  /*b070*/  FADD.FTZ R225, R226, R225 ;  /* 0x000000e1e2e17221 */ /* 0x000fe40000010000 */
[----:B------:R-:W-:Y:S02]  /*b080*/  FADD.FTZ R227, R227, R224 ;  /* 0x000000e0e3e37221 */ /* 0x000fe40000010000 */
[----:B------:R-:W-:Y:S02]  /*b090*/  FADD.FTZ R134, R134, R225 ;  /* 0x000000e186867221 */ /* 0x000fe40000010000 */
[----:B------:R-:W-:Y:S02]  /*b0a0*/  FADD.FTZ R212, R228, R227 ;  /* 0x000000e3e4d47221 */ /* 0x000fe40000010000 */
[----:B------:R-:W-:Y:S01]  /*b0b0*/  FADD.FTZ R213, R133, R134 ;  /* 0x0000008685d57221 */ /* 0x000fe20000010000 */
[----:B------:R-:W-:-:S05]  /*b0c0*/  @P0 BRA `(.L_x_707) ;  /* 0xffffd60000000947 */ /* 0x000fca000383ffff */
.L_x_706:
        /* <DEDUP_REMOVED lines=71> */
[----:B------:R-:W-:Y:S01]  /*b540*/  FMUL.FTZ R97, R4, R97 ;  /* 0x0000006104617220 */ /* 0x000fe20000410000 */
[----:B------:R-:W-:Y:S01]  /*b550*/  MOV R4, 0xff800000 ;  /* 0xff80000000047802 */ /* 0x000fe20000000f00 */
        /* <DEDUP_REMOVED lines=50> */
.L_x_694:
        /* <DEDUP_REMOVED lines=165> */
.L_x_711:
        /* <DEDUP_REMOVED lines=146> */
.L_x_713:
[----:B--2---:R-:W-:Y:S05]  /*cbf0*/  BSYNC B0 ;  /* 0x0000000000007941 */ /* 0x004fea0003800000 */
.L_x_712:
        /* <DEDUP_REMOVED lines=23> */
.L_x_715:
[----:B------:R-:W-:Y:S05]  /*cd70*/  BSYNC B0 ;  /* 0x0000000000007941 */ /* 0x000fea0003800000 */
.L_x_714:
        /* <DEDUP_REMOVED lines=23> */
.L_x_717:
[----:B------:R-:W-:Y:S05]  /*cef0*/  BSYNC B0 ;  /* 0x0000000000007941 */ /* 0x000fea0003800000 */
.L_x_716:
        /* <DEDUP_REMOVED lines=24> */
.L_x_710:
        /* <DEDUP_REMOVED lines=31> */
.L_x_718:
        /* <DEDUP_REMOVED lines=43> */
.L_x_720:
[----:B------:R-:W-:Y:S05]  /*d520*/  BSYNC B0 ;  /* 0x0000000000007941 */ /* 0x000fea0003800000 */
.L_x_719:
[----:B-1----:R-:W1:Y:S01]  /*d530*/  S2R R5, SR_CTAID.X ;  /* 0x0000000000057919 */ /* 0x002e620000002500 */
[----:B------:R-:W-:Y:S01]  /*d540*/  SHF.R.S32.HI R4, RZ, 0x1f, R7 ;  /* 0x0000001fff047819 */ /* 0x000fe20000011407 */
[----:B------:R-:W-:Y:S01]  /*d550*/  IMAD.MOV.U32 R0, RZ, RZ, c[0x0][0x4e8] ;  /* 0x00013a00ff007624 */ /* 0x000fe200078e00ff */
[----:B------:R-:W-:Y:S01]  /*d560*/  ULDC.64 UR4, c[0x0][0x3a0] ;  /* 0x0000e80000047ab9 */ /* 0x000fe20000000a00 */
[----:B-----5:R-:W-:Y:S01]  /*d570*/  IMAD R3, R3, c[0x0][0x4e8], RZ ;  /* 0x00013a0003037a24 */ /* 0x020fe200078e02ff */
[----:B------:R-:W-:Y:S01]  /*d580*/  LEA.HI R4, R4, R7, RZ, 0x3 ;  /* 0x0000000704047211 */ /* 0x000fe200078f18ff */
[----:B------:R-:W-:Y:S01]  /*d590*/  UIMAD UR7, UR11, UR4, URZ ;  /* 0x000000040b0772a4 */ /* 0x000fe2000f8e023f */
[----:B------:R-:W-:Y:S01]  /*d5a0*/  ISETP.NE.AND P0, PT, R0, 0x1, PT ;  /* 0x000000010000780c */ /* 0x000fe20003f05270 */
[----:B------:R-:W-:Y:S01]  /*d5b0*/  UIMAD.WIDE.U32 UR16, UR10, UR4, URZ ;  /* 0x000000040a1072a5 */ /* 0x000fe2000f8e003f */
[----:B------:R-:W-:Y:S01]  /*d5c0*/  LOP3.LUT R2, R4, 0xfffffff8, RZ, 0xc0, !PT ;  /* 0xfffffff804027812 */ /* 0x000fe200078ec0ff */
[----:B------:R-:W-:Y:S01]  /*d5d0*/  UIMAD UR7, UR10, UR5, UR7 ;  /* 0x000000050a0772a4 */ /* 0x000fe2000f8e0207 */
[----:B------:R-:W-:Y:S01]  /*d5e0*/  SHF.R.S32.HI R4, RZ, 0x3, R4 ;  /* 0x00000003ff047819 */ /* 0x000fe20000011404 */
[----:B------:R-:W-:Y:S01]  /*d5f0*/  BSSY B0, `(.L_x_721) ;  /* 0x000003a000007945 */ /* 0x000fe20003800000 */
[----:B------:R-:W-:Y:S01]  /*d600*/  ULDC.64 UR4, c[0x0][0x3e8] ;  /* 0x0000fa0000047ab9 */ /* 0x000fe20000000a00 */
[----:B------:R-:W-:Y:S01]  /*d610*/  IMAD.IADD R7, R7, 0x1, -R2 ;  /* 0x0000000107077824 */ /* 0x000fe200078e0a02 */
[----:B------:R-:W-:-:S02]  /*d620*/  UIADD3 UR17, UR17, UR7, URZ ;  /* 0x0000000711117290 */ /* 0x000fc4000fffe03f */
        /* <DEDUP_REMOVED lines=54> */
.L_x_722:
[----:B------:R-:W-:Y:S05]  /*d990*/  BSYNC B0 ;  /* 0x0000000000007941 */ /* 0x000fea0003800000 */
.L_x_721:
        /* <DEDUP_REMOVED lines=21> */
.L_x_724:
[----:B------:R-:W-:Y:S05]  /*daf0*/  BSYNC B0 ;  /* 0x0000000000007941 */ /* 0x000fea0003800000 */
.L_x_723:
        /* <DEDUP_REMOVED lines=21> */
.L_x_726:
[----:B------:R-:W-:Y:S05]  /*dc50*/  BSYNC B0 ;  /* 0x0000000000007941 */ /* 0x000fea0003800000 */
.L_x_725:
        /* <DEDUP_REMOVED lines=22> */
.L_x_727:
        /* <DEDUP_REMOVED lines=12> */
.L_x_1709:


//--------------------- .text._ZN7cutlass13device_kernelIN5flash19enable_sm80_to_sm89INS1_16FlashAttnFwdSm80INS1_25CollectiveMainloopFwdSm80ILi8ELi1ELb0EN4cute5tupleIJNS5_1CILi128EEENS7_ILi64EEENS7_ILi192EEEEEELi192ENS_10bfloat16_tEfNS_4arch4Sm80ELb1ELb0ELb1ELb1ELb1ELb1ELb1ELb0EEENS1_21CollectiveEpilogueFwdINS6_IJS8_SA_S9_EEENS6_IJNS7_ILi1EEESI_SI_EEESC_SE_Li256ELb1ELb1ELb0ELb0EEENS1_19SingleTileSchedulerILb1ELb0ELb1ELi128EEEEEEEEEvNT_6ParamsE --------------------------
	.section	.text._ZN7cutlass13device_kernelIN5flash19enable_sm80_to_sm89INS1_16FlashAttnFwdSm80INS1_25CollectiveMainloopFwdSm80ILi8ELi1ELb0EN4cute5tupleIJNS5_1CILi128EEENS7_ILi64EEENS7_ILi192EEEEEELi192ENS_10bfloat16_tEfNS_4arch4Sm80ELb1ELb0ELb1ELb1ELb1ELb1ELb1ELb0EEENS1_21CollectiveEpilogueFwdINS6_IJS8_SA_S9_EEENS6_IJNS7_ILi1EEESI_SI_EEESC_SE_Li256ELb1ELb1ELb0ELb0EEENS1_19SingleTileSchedulerILb1ELb0ELb1ELi128EEEEEEEEEvNT_6ParamsE,"ax",@progbits
	.sectioninfo	@"SHI_REGISTERS=244"
	.align	128
.text._ZN7cutlass13device_kernelIN5flash19enable_sm80_to_sm89INS1_16FlashAttnFwdSm80INS1_25CollectiveMainloopFwdSm80ILi8ELi1ELb0EN4cute5tupleIJNS5_1CILi128EEENS7_ILi64EEENS7_ILi192EEEEEELi192ENS_10bfloat16_tEfNS_4arch4Sm80ELb1ELb0ELb1ELb1ELb1ELb1ELb1ELb0EEENS1_21CollectiveEpilogueFwdINS6_IJS8_SA_S9_EEENS6_IJNS7_ILi1EEESI_SI_EEESC_SE_Li256ELb1ELb1ELb0ELb0EEENS1_19SingleTileSchedulerILb1ELb0ELb1ELi128EEEEEEEEEvNT_6ParamsE:
        .type           _ZN7cutlass13device_kernelIN5flash19enable_sm80_to_sm89INS1_16FlashAttnFwdSm80INS1_25CollectiveMainloopFwdSm80ILi8ELi1ELb0EN4cute5tupleIJNS5_1CILi128EEENS7_ILi64EEENS7_ILi192EEEEEELi192ENS_10bfloat16_tEfNS_4arch4Sm80ELb1ELb0ELb1ELb1ELb1ELb1ELb1ELb0EEENS1_21CollectiveEpilogueFwdINS6_IJS8_SA_S9_EEENS6_IJNS7_ILi1EEESI_SI_EEESC_SE_Li256ELb1ELb1ELb0ELb0EEENS1_19SingleTileSchedulerILb1ELb0ELb1ELi128EEEEEEEEEvNT_6ParamsE,@function
        .size           _ZN7cutlass13device_kernelIN5flash19enable_sm80_to_sm89INS1_16FlashAttnFwdSm80INS1_25CollectiveMainloopFwdSm80ILi8ELi1ELb0EN4cute5tupleIJNS5_1CILi128EEENS7_ILi64EEENS7_ILi192EEEEEELi192ENS_10bfloat16_tEfNS_4arch4Sm80ELb1ELb0ELb1ELb1ELb1ELb1ELb1ELb0EEENS1_21CollectiveEpilogueFwdINS6_IJS8_SA_S9_EEENS6_IJNS7_ILi1EEESI_SI_EEESC_SE_Li256ELb1ELb1ELb0ELb0EEENS1_19SingleTileSchedulerILb1ELb0ELb1ELi128EEEEEEEEEvNT_6ParamsE,(.L_x_1710 - _ZN7cutlass13device_kernelIN5flash19enable_sm80_to_sm89INS1_16FlashAttnFwdSm80INS1_25CollectiveMainloopFwdSm80ILi8ELi1ELb0EN4cute5tupleIJNS5_1CILi128EEENS7_ILi64EEENS7_ILi192EEEEEELi192ENS_10bfloat16_tEfNS_4arch4Sm80ELb1ELb0ELb1ELb1ELb1ELb1ELb1ELb0EEENS1_21CollectiveEpilogueFwdINS6_IJS8_SA_S9_EEENS6_IJNS7_ILi1EEESI_SI_EEESC_SE_Li256ELb1ELb1ELb0ELb0EEENS1_19SingleTileSchedulerILb1ELb0ELb1ELi128EEEEEEEEEvNT_6ParamsE)
        .other          _ZN7cutlass13device_kernelIN5flash19enable_sm80_to_sm89INS1_16FlashAttnFwdSm80INS1_25CollectiveMainloopFwdSm80ILi8ELi1ELb0EN4cute5tupleIJNS5_1CILi128EEENS7_ILi64EEENS7_ILi192EEEEEELi192ENS_10bfloat16_tEfNS_4arch4Sm80ELb1ELb0ELb1ELb1ELb1ELb1ELb1ELb0EEENS1_21CollectiveEpilogueFwdINS6_IJS8_SA_S9_EEENS6_IJNS7_ILi1EEESI_SI_EEESC_SE_Li256ELb1ELb1ELb0ELb0EEENS1_19SingleTileSchedulerILb1ELb0ELb1ELi128EEEEEEEEEvNT_6ParamsE,@"STO_CUDA_ENTRY STV_DEFAULT"
_ZN7cutlass13device_kernelIN5flash19enable_sm80_to_sm89INS1_16FlashAttnFwdSm80INS1_25CollectiveMainloopFwdSm80ILi8ELi1ELb0EN4cute5tupleIJNS5_1CILi128EEENS7_ILi64EEENS7_ILi192EEEEEELi192ENS_10bfloat16_tEfNS_4arch4Sm80ELb1ELb0ELb1ELb1ELb1ELb1ELb1ELb0EEENS1_21CollectiveEpilogueFwdINS6_IJS8_SA_S9_EEENS6_IJNS7_ILi1EEESI_SI_EEESC_SE_Li256ELb1ELb1ELb0ELb0EEENS1_19SingleTileSchedulerILb1ELb0ELb1ELi128EEEEEEEEEvNT_6ParamsE:
        /* <DEDUP_REMOVED lines=20> */
.L_x_729:
        /* <DEDUP_REMOVED lines=13> */
.L_x_731:
[----:B------:R-:W-:Y:S02]  /*0210*/  ULDC UR5, c[0x0][0x54c] ;  /* 0x0001530000057ab9 */ /* 0x000fe40000000800 */
.L_x_730:
[----:B------:R-:W-:Y:S02]  /*0220*/  ULDC UR4, c[0x0][0x548] ;  /* 0x0001520000047ab9 */ /* 0x000fe40000000800 */
[----:B------:R-:W-:-:S02]  /*0230*/  USHF.L.U32 UR12, UR12, 0x7, URZ ;  /* 0x000000070c0c7899 */ /* 0x000fc4000800063f */
[----:B------:R-:W-:-:S04]  /*0240*/  UIMAD UR4, UR5, UR4, URZ ;  /* 0x00000004050472a4 */ /* 0x000fc8000f8e023f */
[----:B------:R-:W-:-:S04]  /*0250*/  UISETP.GE.AND UP0, UPT, UR12, UR4, UPT ;  /* 0x000000040c00728c */ /* 0x000fc8000bf06270 */
[----:B------:R-:W-:Y:S01]  /*0260*/  USEL UR18, UR18, 0xffffffff, !UP0 ;  /* 0xffffffff12127887 */ /* 0x000fe2000c000000 */
[----:B------:R-:W-:Y:S05]  /*0270*/  BRA `(.L_x_732) ;  /* 0x000001b000007947 */ /* 0x000fea0003800000 */
.L_x_728:
        /* <DEDUP_REMOVED lines=8> */
.L_x_733:
        /* <DEDUP_REMOVED lines=13> */
.L_x_735:
[----:B------:R-:W-:Y:S02]  /*03d0*/  ULDC UR5, c[0x0][0x54c] ;  /* 0x0001530000057ab9 */ /* 0x000fe40000000800 */
.L_x_734:
[----:B------:R-:W-:Y:S02]  /*03e0*/  ULDC UR4, c[0x0][0x548] ;  /* 0x0001520000047ab9 */ /* 0x000fe40000000800 */
[----:B------:R-:W-:-:S02]  /*03f0*/  USHF.L.U32 UR12, UR12, 0x7, URZ ;  /* 0x000000070c0c7899 */ /* 0x000fc4000800063f */
[----:B------:R-:W-:-:S04]  /*0400*/  UIMAD UR4, UR5, UR4, URZ ;  /* 0x00000004050472a4 */ /* 0x000fc8000f8e023f */
[----:B------:R-:W-:-:S04]  /*0410*/  UISETP.GE.AND UP0, UPT, UR12, UR4, UPT ;  /* 0x000000040c00728c */ /* 0x000fc8000bf06270 */
[----:B------:R-:W-:-:S06]  /*0420*/  USEL UR18, UR18, 0xffffffff, !UP0 ;  /* 0xffffffff12127887 */ /* 0x000fcc000c000000 */
.L_x_732:
[----:B------:R-:W-:-:S13]  /*0430*/  ISETP.LE.AND P0, PT, RZ, UR18, PT ;  /* 0x00000012ff007c0c */ /* 0x000fda000bf03270 */
[----:B------:R-:W-:Y:S05]  /*0440*/  @!P0 EXIT ;  /* 0x000000000000894d */ /* 0x000fea0003800000 */
[----:B------:R-:W-:Y:S01]  /*0450*/  ULDC.64 UR4, c[0x0][0x360] ;  /* 0x0000d80000047ab9 */ /* 0x000fe20000000a00 */
[----:B------:R-:W-:Y:S01]  /*0460*/  ISETP.NE.U32.AND P3, PT, RZ, c[0x0][0x348], PT ;  /* 0x0000d200ff007a0c */ /* 0x000fe20003f65070 */
[----:B------:R-:W-:Y:S02]  /*0470*/  UISETP.NE.U32.AND UP0, UPT, URZ, UR4, UPT ;  /* 0x000000043f00728c */ /* 0x000fe4000bf05070 */
[----:B------:R-:W-:Y:S01]  /*0480*/  ULDC.64 UR6, c[0x0][0x370] ;  /* 0x0000dc0000067ab9 */ /* 0x000fe20000000a00 */
[----:B------:R-:W-:Y:S01]  /*0490*/  ISETP.NE.AND.EX P3, PT, RZ, c[0x0][0x34c], PT, P3 ;  /* 0x0000d300ff007a0c */ /* 0x000fe20003f65330 */
[----:B------:R-:W-:Y:S02]  /*04a0*/  UISETP.NE.AND.EX UP0, UPT, URZ, UR5, UPT, UP0 ;  /* 0x000000053f00728c */ /* 0x000fe4000bf05300 */
[----:B------:R-:W-:Y:S02]  /*04b0*/  UISETP.NE.U32.AND UP1, UPT, URZ, UR6, UPT ;  /* 0x000000063f00728c */ /* 0x000fe4000bf25070 */
[----:B------:R-:W-:-:S02]  /*04c0*/  ULDC.64 UR4, c[0x0][0x360] ;  /* 0x0000d80000047ab9 */ /* 0x000fc40000000a00 */
[----:B------:R-:W-:Y:S01]  /*04d0*/  UISETP.NE.AND.EX UP1, UPT, URZ, UR7, UPT, UP1 ;  /* 0x000000073f00728c */ /* 0x000fe2000bf25310 */
[----:B------:R-:W-:Y:S01]  /*04e0*/  PLOP3.LUT P1, PT, PT, PT, UP0, 0x80, 0x0 ;  /* 0x000000000000781c */ /* 0x000fe20003f2f008 */
[----:B------:R-:W-:Y:S02]  /*04f0*/  ULDC.64 UR8, c[0x0][0x370] ;  /* 0x0000dc0000087ab9 */ /* 0x000fe40000000a00 */
[----:B------:R-:W-:Y:S02]  /*0500*/  ULDC.64 UR6, c[0x0][0x348] ;  /* 0x0000d20000067ab9 */ /* 0x000fe40000000a00 */
[----:B------:R-:W-:Y:S01]  /*0510*/  @UP0 UIMAD.WIDE UR4, UR18, UR19, UR4 ;  /* 0x00000013120402a5 */ /* 0x000fe2000f8e0204 */
[----:B------:R-:W-:Y:S01]  /*0520*/  PLOP3.LUT P2, PT, PT, PT, UP1, 0x80, 0x0 ;  /* 0x000000000000781c */ /* 0x000fe20003f4f018 */
[----:B------:R-:W-:Y:S01]  /*0530*/  UIMAD.WIDE UR6, UR18, UR19, UR6 ;  /* 0x00000013120672a5 */ /* 0x000fe2000f8e0206 */
[----:B------:R-:W-:Y:S02]  /*0540*/  ISETP.NE.U32.AND P4, PT, RZ, c[0x0][0x350], PT ;  /* 0x0000d400ff007a0c */ /* 0x000fe40003f85070 */
[----:B------:R-:W-:Y:S01]  /*0550*/  @UP1 UIMAD.WIDE UR8, UR18, UR19, UR8 ;  /* 0x00000013120812a5 */ /* 0x000fe2000f8e0208 */
[----:B------:R-:W-:Y:S01]  /*0560*/  IMAD.U32 R4, RZ, RZ, UR4 ;  /* 0x00000004ff047e24 */ /* 0x000fe2000f8e00ff */
[----:B------:R-:W-:Y:S01]  /*0570*/  MOV R5, UR5 ;  /* 0x0000000500057c02 */ /* 0x000fe20008000f00 */
[----:B------:R-:W-:Y:S01]  /*0580*/  ULDC.64 UR4, c[0x0][0x358] ;  /* 0x0000d60000047ab9 */ /* 0x000fe20000000a00 */
[----:B------:R-:W-:Y:S01]  /*0590*/  IMAD.U32 R8, RZ, RZ, UR6 ;  /* 0x00000006ff087e24 */ /* 0x000fe2000f8e00ff */
[----:B------:R-:W-:Y:S01]  /*05a0*/  UISETP.NE.U32.AND UP3, UPT, URZ, UR4, UPT ;  /* 0x000000043f00728c */ /* 0x000fe2000bf65070 */
[----:B------:R-:W-:Y:S01]  /*05b0*/  IMAD.U32 R9, RZ, RZ, UR7 ;  /* 0x00000007ff097e24 */ /* 0x000fe2000f8e00ff */
[----:B------:R-:W-:Y:S01]  /*05c0*/  ISETP.NE.AND.EX P4, PT, RZ, c[0x0][0x354], PT, P4 ;  /* 0x0000d500ff007a0c */ /* 0x000fe20003f85340 */
[----:B------:R-:W-:Y:S01]  /*05d0*/  IMAD.U32 R6, RZ, RZ, UR8 ;  /* 0x00000008ff067e24 */ /* 0x000fe2000f8e00ff */
[----:B------:R-:W-:Y:S01]  /*05e0*/  UISETP.NE.AND.EX UP3, UPT, URZ, UR5, UPT, UP3 ;  /* 0x000000053f00728c */ /* 0x000fe2000bf65330 */
[----:B------:R-:W-:Y:S01]  /*05f0*/  IMAD.U32 R7, RZ, RZ, UR9 ;  /* 0x00000009ff077e24 */ /* 0x000fe2000f8e00ff */
[----:B------:R-:W-:Y:S01]  /*0600*/  ULDC.64 UR6, c[0x0][0x350] ;  /* 0x0000d40000067ab9 */ /* 0x000fe20000000a00 */
[----:B------:R1:W2:Y:S01]  /*0610*/  @P1 LDG.E R0, [R4.64] ;  /* 0x0000001404001981 */ /* 0x0002a2000c1e1900 */
[----:B------:R-:W-:-:S02]  /*0620*/  ULDC.64 UR4, c[0x0][0x358] ;  /* 0x0000d60000047ab9 */ /* 0x000fc40000000a00 */
[----:B------:R-:W-:Y:S01]  /*0630*/  PLOP3.LUT P0, PT, PT, PT, UP3, 0x80, 0x0 ;  /* 0x000000000000781c */ /* 0x000fe20003f0f038 */
[----:B------:R-:W-:Y:S01]  /*0640*/  UIMAD.WIDE UR6, UR18, UR19, UR6 ;  /* 0x00000013120672a5 */ /* 0x000fe2000f8e0206 */
[----:B------:R3:W4:Y:S01]  /*0650*/  @P2 LDG.E R3, [R6.64] ;  /* 0x0000001406032981 */ /* 0x000722000c1e1900 */
[----:B------:R-:W-:Y:S01]  /*0660*/  UIMAD.WIDE UR4, UR18, UR19, UR4 ;  /* 0x00000013120472a5 */ /* 0x000fe2000f8e0204 */
[----:B------:R-:W-:Y:S01]  /*0670*/  MOV R91, RZ ;  /* 0x000000ff005b7202 */ /* 0x000fe20000000f00 */
[----:B------:R-:W-:Y:S01]  /*0680*/  IMAD.MOV.U32 R161, RZ, RZ, RZ ;  /* 0x000000ffffa17224 */ /* 0x000fe200078e00ff */
[----:B------:R-:W4:Y:S03]  /*0690*/  @P3 LDG.E R2, [R8.64] ;  /* 0x0000001408023981 */ /* 0x000f26000c1e1900 */
[----:B-1----:R-:W-:Y:S01]  /*06a0*/  IMAD.U32 R4, RZ, RZ, UR4 ;  /* 0x00000004ff047e24 */ /* 0x002fe2000f8e00ff */
[----:B------:R-:W-:Y:S01]  /*06b0*/  MOV R5, UR5 ;  /* 0x0000000500057c02 */ /* 0x000fe20008000f00 */
[----:B---3--:R-:W-:Y:S01]  /*06c0*/  IMAD.U32 R6, RZ, RZ, UR6 ;  /* 0x00000006ff067e24 */ /* 0x008fe2000f8e00ff */
[----:B------:R-:W-:-:S03]  /*06d0*/  MOV R7, UR7 ;  /* 0x0000000700077c02 */ /* 0x000fc60008000f00 */
[----:B------:R1:W5:Y:S04]  /*06e0*/  @P0 LDG.E R161, [R4.64] ;  /* 0x0000001404a10981 */ /* 0x000368000c1e1900 */
[----:B------:R1:W5:Y:S01]  /*06f0*/  @P4 LDG.E R91, [R6.64] ;  /* 0x00000014065b4981 */ /* 0x000362000c1e1900 */
[----:B------:R-:W3:Y:S01]  /*0700*/  S2UR UR11, SR_CTAID.Y ;  /* 0x00000000000b79c3 */ /* 0x000ee20000002600 */
[----:B------:R-:W-:Y:S02]  /*0710*/  UMOV UR13, URZ ;  /* 0x0000003f000d7c82 */ /* 0x000fe40008000000 */
[----:B------:R-:W-:Y:S02]  /*0720*/  ULDC UR17, c[0x0][0x168] ;  /* 0x00005a0000117ab9 */ /* 0x000fe40000000800 */
[----:B------:R-:W-:-:S02]  /*0730*/  UMOV UR14, URZ ;  /* 0x0000003f000e7c82 */ /* 0x000fc40008000000 */
[----:B------:R-:W-:Y:S02]  /*0740*/  ULDC UR4, c[0x0][0x2ac] ;  /* 0x0000ab0000047ab9 */ /* 0x000fe40000000800 */
[----:B------:R-:W-:Y:S02]  /*0750*/  ULDC UR16, c[0x0][0x1d0] ;  /* 0x0000740000107ab9 */ /* 0x000fe40000000800 */
[----:B------:R-:W-:Y:S02]  /*0760*/  UIMAD UR16, UR4, UR16, URZ ;  /* 0x00000010041072a4 */ /* 0x000fe4000f8e023f */
[----:B------:R-:W-:Y:S02]  /*0770*/  ULDC UR15, c[0x0][0x228] ;  /* 0x00008a00000f7ab9 */ /* 0x000fe40000000800 */
[----:B---3--:R-:W-:Y:S01]  /*0780*/  USHF.R.S32.HI UR10, URZ, 0x1f, UR11 ;  /* 0x0000001f3f0a7899 */ /* 0x008fe2000801140b */
[----:B--2---:R1:W2:Y:S08]  /*0790*/  @P1 R2UR UR17, R0 ;  /* 0x00000000001113c2 */ /* 0x0042b000000e0000 */
[----:B----4-:R1:W3:Y:S08]  /*07a0*/  @P2 R2UR UR13, R3 ;  /* 0x00000000030d23c2 */ /* 0x0102f000000e0000 */
[----:B------:R1:W4:Y:S01]  /*07b0*/  @P3 R2UR UR14, R2 ;  /* 0x00000000020e33c2 */ /* 0x00032200000e0000 */
[----:B------:R-:W-:Y:S05]  /*07c0*/  @P1 BRA `(.L_x_736) ;  /* 0x0000006000001947 */ /* 0x000fea0003800000 */
[----:B------:R-:W-:Y:S05]  /*07d0*/  @!P3 BRA `(.L_x_736) ;  /* 0x000000500000b947 */ /* 0x000fea0003800000 */
[----:B-1--4-:R-:W4:Y:S04]  /*07e0*/  LDG.E R0, [R8.64] ;  /* 0x0000001408007981 */ /* 0x012f28000c1e1900 */
[----:B---3--:R-:W3:Y:S01]  /*07f0*/  LDG.E R2, [R8.64+0x4] ;  /* 0x0000041408027981 */ /* 0x008ee2000c1e1900 */
[----:B--2-4-:R-:W1:Y:S08]  /*0800*/  R2UR UR17, R0 ;  /* 0x00000000001173c2 */ /* 0x014e7000000e0000 */
[----:B---3--:R-:W1:Y:S02]  /*0810*/  R2UR UR4, R2 ;  /* 0x00000000020473c2 */ /* 0x008e6400000e0000 */
[----:B-1----:R-:W-:-:S06]  /*0820*/  UIADD3 UR17, -UR17, UR4, URZ ;  /* 0x0000000411117290 */ /* 0x002fcc000fffe13f */
.L_x_736:
[----:B------:R-:W-:-:S04]  /*0830*/  ISETP.NE.U32.AND P1, PT, RZ, c[0x0][0x368], PT ;  /* 0x0000da00ff007a0c */ /* 0x000fc80003f25070 */
[----:B------:R-:W-:-:S13]  /*0840*/  ISETP.NE.AND.EX P1, PT, RZ, c[0x0][0x36c], PT, P1 ;  /* 0x0000db00ff007a0c */ /* 0x000fda0003f25310 */
[----:B------:R-:W-:Y:S05]  /*0850*/  @!P1 BRA `(.L_x_737) ;  /* 0x0000007000009947 */ /* 0x000fea0003800000 */
[----:B------:R-:W-:Y:S02]  /*0860*/  ULDC.64 UR4, c[0x0][0x368] ;  /* 0x0000da0000047ab9 */ /* 0x000fe40000000a00 */
[----:B------:R-:W-:-:S06]  /*0870*/  UIMAD.WIDE UR4, UR18, UR19, UR4 ;  /* 0x00000013120472a5 */ /* 0x000fcc000f8e0204 */
[----:B-1----:R-:W-:Y:S02]  /*0880*/  MOV R2, UR4 ;  /* 0x0000000400027c02 */ /* 0x002fe40008000f00 */
[----:B------:R-:W-:-:S05]  /*0890*/  MOV R3, UR5 ;  /* 0x0000000500037c02 */ /* 0x000fca0008000f00 */
[----:B----4-:R-:W4:Y:S02]  /*08a0*/  LDG.E R0, [R2.64] ;  /* 0x0000001402007981 */ /* 0x010f24000c1e1900 */
[----:B----4-:R1:W4:Y:S02]  /*08b0*/  R2UR UR16, R0 ;  /* 0x00000000001073c2 */ /* 0x01032400000e0000 */
[----:B-1--4-:R-:W-:Y:S05]  /*08c0*/  BRA `(.L_x_738) ;  /* 0x0000006000007947 */ /* 0x012fea0003800000 */
.L_x_737:
[----:B------:R-:W-:Y:S05]  /*08d0*/  @!P4 BRA `(.L_x_738) ;  /* 0x000000500000c947 */ /* 0x000fea0003800000 */
[----:B-1--4-:R-:W4:Y:S04]  /*08e0*/  LDG.E R0, [R6.64] ;  /* 0x0000001406007981 */ /* 0x012f28000c1e1900 */
[----:B---3--:R-:W3:Y:S01]  /*08f0*/  LDG.E R2, [R6.64+0x4] ;  /* 0x0000041406027981 */ /* 0x008ee2000c1e1900 */
[----:B----4-:R-:W1:Y:S08]  /*0900*/  R2UR UR16, R0 ;  /* 0x00000000001073c2 */ /* 0x010e7000000e0000 */
[----:B---3--:R-:W1:Y:S02]  /*0910*/  R2UR UR4, R2 ;  /* 0x00000000020473c2 */ /* 0x008e6400000e0000 */
[----:B-1----:R-:W-:-:S06]  /*0920*/  UIADD3 UR16, -UR16, UR4, URZ ;  /* 0x0000000410107290 */ /* 0x002fcc000fffe13f */
.L_x_738:
[----:B-1--4-:R-:W4:Y:S01]  /*0930*/  @P0 LDG.E R0, [R4.64] ;  /* 0x0000001404000981 */ /* 0x012f22000c1e1900 */
[----:B------:R-:W-:-:S03]  /*0940*/  ULDC.64 UR4, c[0x0][0x378] ;  /* 0x0000de0000047ab9 */ /* 0x000fc60000000a00 */
[----:B---3--:R-:W3:Y:S01]  /*0950*/  @P0 LDG.E R2, [R4.64+0x4] ;  /* 0x0000041404020981 */ /* 0x008ee2000c1e1900 */
[----:B------:R-:W-:Y:S01]  /*0960*/  UISETP.NE.U32.AND UP0, UPT, URZ, UR4, UPT ;  /* 0x000000043f00728c */ /* 0x000fe2000bf05070 */
[----:B------:R-:W-:-:S03]  /*0970*/  IMAD.U32 R84, RZ, RZ, UR16 ;  /* 0x00000010ff547e24 */ /* 0x000fc6000f8e00ff */
[----:B------:R-:W-:-:S03]  /*0980*/  UISETP.NE.AND.EX UP0, UPT, URZ, UR5, UPT, UP0 ;  /* 0x000000053f00728c */ /* 0x000fc6000bf05300 */
[----:B------:R-:W-:-:S03]  /*0990*/  ULDC.64 UR4, c[0x0][0x378] ;  /* 0x0000de0000047ab9 */ /* 0x000fc60000000a00 */
[----:B------:R-:W-:-:S05]  /*09a0*/  PLOP3.LUT P1, PT, PT, PT, UP0, 0x80, 0x0 ;  /* 0x000000000000781c */ /* 0x000fca0003f2f008 */
[----:B------:R-:W-:-:S06]  /*09b0*/  @UP0 UIMAD.WIDE UR4, UR18, UR19, UR4 ;  /* 0x00000013120402a5 */ /* 0x000fcc000f8e0204 */
[----:B------:R-:W-:Y:S01]  /*09c0*/  MOV R6, UR4 ;  /* 0x0000000400067c02 */ /* 0x000fe20008000f00 */
[----:B------:R-:W-:-:S05]  /*09d0*/  IMAD.U32 R7, RZ, RZ, UR5 ;  /* 0x00000005ff077e24 */ /* 0x000fca000f8e00ff */
[----:B------:R1:W5:Y:S01]  /*09e0*/  @P1 LDG.E R84, [R6.64] ;  /* 0x0000001406541981 */ /* 0x000362000c1e1900 */
[----:B------:R-:W-:Y:S02]  /*09f0*/  ULDC UR6, c[0x0][0x2c4] ;  /* 0x0000b10000067ab9 */ /* 0x000fe40000000800 */
[----:B------:R-:W-:Y:S02]  /*0a00*/  UISETP.NE.AND UP2, UPT, UR6, 0x1, UPT ;  /* 0x000000010600788c */ /* 0x000fe4000bf45270 */
[----:B------:R-:W-:-:S09]  /*0a10*/  UIADD3 UR6, -UR13, UR16, URZ ;  /* 0x000000100d067290 */ /* 0x000fd2000fffe13f */
[----:B------:R-:W-:Y:S01]  /*0a20*/  @UP2 UIADD3 UR22, UR12, 0x7f, URZ ;  /* 0x0000007f0c162890 */ /* 0x000fe2000fffe03f */
[----:B----4-:R-:W4:Y:S08]  /*0a30*/  @P0 R2UR UR4, R0 ;  /* 0x00000000000403c2 */ /* 0x010f3000000e0000 */
[----:B---3--:R-:W4:Y:S02]  /*0a40*/  @P0 R2UR UR5, R2 ;  /* 0x00000000020503c2 */ /* 0x008f2400000e0000 */
[----:B----4-:R-:W-:-:S03]  /*0a50*/  @UP3 UIADD3 UR15, -UR4, UR5, URZ ;  /* 0x00000005040f3290 */ /* 0x010fc6000fffe13f */
[----:B------:R-:W-:Y:S02]  /*0a60*/  ULDC.64 UR4, c[0x0][0x2c8] ;  /* 0x0000b20000047ab9 */ /* 0x000fe40000000a00 */
[----:B------:R-:W-:Y:S02]  /*0a70*/  UIMAD.WIDE.U32 UR22, UR22, UR4, URZ ;  /* 0x00000004161672a5 */ /* 0x000fe4000f8e003f */
[----:B------:R-:W-:Y:S02]  /*0a80*/  UIADD3 UR9, UR6, UR15, URZ ;  /* 0x0000000f06097290 */ /* 0x000fe4000fffe03f */
[----:B------:R-:W-:Y:S02]  /*0a90*/  UIADD3 UR4, UR12, 0x7f, URZ ;  /* 0x0000007f0c047890 */ /* 0x000fe4000fffe03f */
[----:B--2---:R-:W-:Y:S02]  /*0aa0*/  UIADD3 UR7, UR9, 0x40, -UR17 ;  /* 0x0000004009077890 */ /* 0x004fe4000fffe811 */
[----:B------:R-:W-:-:S02]  /*0ab0*/  @UP2 USHF.R.U32.HI UR4, URZ, UR5, UR23 ;  /* 0x000000053f042299 */ /* 0x000fc40008011617 */
[----:B------:R-:W-:Y:S02]  /*0ac0*/  UIADD3 UR22, UR9, 0x3f, URZ ;  /* 0x0000003f09167890 */ /* 0x000fe4000fffe03f */
[----:B------:R-:W-:Y:S02]  /*0ad0*/  UIADD3 UR5, UR7, UR4, URZ ;  /* 0x0000000407057290 */ /* 0x000fe4000fffe03f */
[----:B------:R-:W-:Y:S02]  /*0ae0*/  USHF.R.S32.HI UR8, URZ, 0x1f, UR22 ;  /* 0x0000001f3f087899 */ /* 0x000fe40008011416 */
[----:B------:R-:W-:Y:S02]  /*0af0*/  USHF.R.S32.HI UR4, URZ, 0x1f, UR5 ;  /* 0x0000001f3f047899 */ /* 0x000fe40008011405 */
[----:B------:R-:W-:Y:S02]  /*0b00*/  ULEA.HI UR8, UR8, UR22, URZ, 0x6 ;  /* 0x0000001608087291 */ /* 0x000fe4000f8f303f */
[----:B------:R-:W-:-:S02]  /*0b10*/  ULEA.HI UR4, UR4, UR5, URZ, 0x6 ;  /* 0x0000000504047291 */ /* 0x000fc4000f8f303f */
[----:B------:R-:W-:Y:S02]  /*0b20*/  USHF.R.S32.HI UR8, URZ, 0x6, UR8 ;  /* 0x000000063f087899 */ /* 0x000fe40008011408 */
[----:B------:R-:W-:-:S04]  /*0b30*/  USHF.R.S32.HI UR4, URZ, 0x6, UR4 ;  /* 0x000000063f047899 */ /* 0x000fc80008011404 */
[----:B------:R-:W-:-:S04]  /*0b40*/  UISETP.LT.AND UP0, UPT, UR8, UR4, UPT ;  /* 0x000000040800728c */ /* 0x000fc8000bf01270 */
[----:B------:R-:W-:Y:S02]  /*0b50*/  USEL UR5, UR8, UR4, UP0 ;  /* 0x0000000408057287 */ /* 0x000fe40008000000 */
[----:B------:R-:W-:Y:S02]  /*0b60*/  UIADD3 UR4, -UR6, URZ, URZ ;  /* 0x0000003f06047290 */ /* 0x000fe4000fffe13f */
[----:B------:R-:W-:Y:S02]  /*0b70*/  ULEA UR6, UR5, -UR6, 0x6 ;  /* 0x8000000605067291 */ /* 0x000fe4000f8e303f */
[----:B------:R-:W-:Y:S02]  /*0b80*/  UISETP.LT.AND UP1, UPT, URZ, UR4, UPT ;  /* 0x000000043f00728c */ /* 0x000fe4000bf21270 */
[----:B------:R-:W-:Y:S02]  /*0b90*/  UISETP.LT.AND UP0, UPT, UR6, UR15, UPT ;  /* 0x0000000f0600728c */ /* 0x000fe4000bf01270 */
[----:B------:R-:W-:-:S02]  /*0ba0*/  USEL UR4, URZ, UR4, !UP1 ;  /* 0x000000043f047287 */ /* 0x000fc4000c800000 */
[----:B------:R-:W-:Y:S02]  /*0bb0*/  USEL UR5, UR6, UR15, UP0 ;  /* 0x0000000f06057287 */ /* 0x000fe40008000000 */
[----:B------:R-:W-:Y:S02]  /*0bc0*/  USHF.R.U32.HI UR6, URZ, 0x6, UR4 ;  /* 0x000000063f067899 */ /* 0x000fe40008011604 */
[----:B------:R-:W-:-:S05]  /*0bd0*/  UISETP.GT.AND UP0, UPT, UR5, UR4, UPT ;  /* 0x000000040500728c */ /* 0x000fca000bf04270 */
[----:B------:R-:W-:-:S06]  /*0be0*/  UMOV UR22, UR6 ;  /* 0x0000000600167c82 */ /* 0x000fcc0008000000 */
[----:B------:R-:W-:-:S04]  /*0bf0*/  @UP0 UIADD3 UR5, UR5, 0x3f, URZ ;  /* 0x0000003f05050890 */ /* 0x000fc8000fffe03f */
[----:B------:R-:W-:-:S04]  /*0c00*/  @UP0 USHF.R.S32.HI UR4, URZ, 0x1f, UR5 ;  /* 0x0000001f3f040899 */ /* 0x000fc80008011405 */
[----:B------:R-:W-:-:S04]  /*0c10*/  @UP0 ULEA.HI UR4, UR4, UR5, URZ, 0x6 ;  /* 0x0000000504040291 */ /* 0x000fc8000f8f303f */
[----:B------:R-:W-:-:S04]  /*0c20*/  @UP0 USHF.R.S32.HI UR22, URZ, 0x6, UR4 ;  /* 0x000000063f160899 */ /* 0x000fc80008011404 */
[----:B------:R-:W-:-:S06]  /*0c30*/  UISETP.GT.AND UP0, UPT, UR22, UR6, UPT ;  /* 0x000000061600728c */ /* 0x000fcc000bf04270 */
[----:B------:R-:W-:-:S13]  /*0c40*/  PLOP3.LUT P0, PT, PT, PT, UP0, 0x80, 0x0 ;  /* 0x000000000000781c */ /* 0x000fda0003f0f008 */
[----:B------:R-:W-:Y:S05]  /*0c50*/  @!P0 BRA `(.L_x_739) ;  /* 0x0000574000008947 */ /* 0x000fea0003800000 */
[----:B-1----:R-:W-:Y:S02]  /*0c60*/  ULDC.64 UR4, c[0x0][0x340] ;  /* 0x0000d00000047ab9 */ /* 0x002fe40000000a00 */
        /* <DEDUP_REMOVED lines=8> */
[----:B------:R-:W-:-:S03]  /*0cf0*/  ULDC.64 UR4, c[0x0][0x260] ;  /* 0x0000980000047ab9 */ /* 0x000fc60000000a00 */
[-C--:B------:R-:W-:Y:S01]  /*0d00*/  LEA.HI R10, R0, R83.reuse, RZ, 0x3 ;  /* 0x00000053000a7211 */ /* 0x080fe200078f18ff */
[----:B------:R1:W2:Y:S01]  /*0d10*/  @P2 LDG.E R5, [R4.64] ;  /* 0x0000001404052981 */ /* 0x0002a2000c1e1900 */
[----:B-----5:R-:W-:Y:S01]  /*0d20*/  SHF.R.S32.HI R3, RZ, 0x1f, R161 ;  /* 0x0000001fff037819 */ /* 0x020fe200000114a1 */
[----:B------:R-:W-:Y:S01]  /*0d30*/  IMAD.U32 R21, RZ, RZ, UR11 ;  /* 0x0000000bff157e24 */ /* 0x000fe2000f8e00ff */
[----:B------:R-:W-:Y:S01]  /*0d40*/  LOP3.LUT R2, R10, 0x1ffffff8, RZ, 0xc0, !PT ;  /* 0x1ffffff80a027812 */ /* 0x000fe200078ec0ff */
[----:B------:R-:W-:Y:S01]  /*0d50*/  UIMAD UR4, UR10, UR4, URZ ;  /* 0x000000040a0472a4 */ /* 0x000fe2000f8e023f */
[----:B------:R-:W-:Y:S01]  /*0d60*/  SHF.R.S32.HI R10, RZ, 0x3, R10 ;  /* 0x00000003ff0a7819 */ /* 0x000fe2000001140a */
[----:B------:R-:W-:Y:S01]  /*0d70*/  UIADD3 UR19, UR22, -0x1, URZ ;  /* 0xffffffff16137890 */ /* 0x000fe2000fffe03f */
[----:B------:R-:W-:Y:S01]  /*0d80*/  LEA.HI R6, R0, R83, RZ, 0x6 ;  /* 0x0000005300067211 */ /* 0x000fe200078f30ff */
[----:B------:R-:W-:Y:S01]  /*0d90*/  IMAD.IADD R2, R83, 0x1, -R2 ;  /* 0x0000000153027824 */ /* 0x000fe200078e0a02 */
[C---:B------:R-:W-:Y:S01]  /*0da0*/  IADD3 R160, P0, R10.reuse, R161, RZ ;  /* 0x000000a10aa07210 */ /* 0x040fe20007f1e0ff */
[C---:B------:R-:W-:Y:S01]  /*0db0*/  IMAD.SHL.U32 R7, R10.reuse, 0x40, RZ ;  /* 0x000000400a077824 */ /* 0x040fe200078e00ff */
[----:B------:R-:W-:Y:S01]  /*0dc0*/  IADD3 R99, -R10, UR15, RZ ;  /* 0x0000000f0a637c10 */ /* 0x000fe2000fffe1ff */
[----:B------:R-:W-:Y:S01]  /*0dd0*/  IMAD.SHL.U32 R2, R2, 0x8, RZ ;  /* 0x0000000802027824 */ /* 0x000fe200078e00ff */
[----:B------:R-:W-:Y:S01]  /*0de0*/  LEA.HI.X.SX32 R161, R10, R3, 0x1, P0 ;  /* 0x000000030aa17211 */ /* 0x000fe200000f0eff */
[----:B------:R-:W-:Y:S01]  /*0df0*/  IMAD.SHL.U32 R136, R6, 0x8, RZ ;  /* 0x0000000806887824 */ /* 0x000fe200078e00ff */
[----:B------:R-:W-:Y:S01]  /*0e00*/  LOP3.LUT R7, R7, 0x1c0, RZ, 0xc0, !PT ;  /* 0x000001c007077812 */ /* 0x000fe200078ec0ff */
[----:B------:R-:W-:Y:S01]  /*0e10*/  UIMAD UR22, UR11, UR5, UR4 ;  /* 0x000000050b1672a4 */ /* 0x000fe2000f8e0204 */
[----:B------:R-:W-:Y:S01]  /*0e20*/  IADD3 R3, R2, 0x80, RZ ;  /* 0x0000008002037810 */ /* 0x000fe20007ffe0ff */
[----:B------:R-:W-:Y:S01]  /*0e30*/  USEL UR24, UR18, URZ, !UP3 ;  /* 0x0000003f12187287 */ /* 0x000fe2000d800000 */
[--C-:B------:R-:W-:Y:S01]  /*0e40*/  LOP3.LUT R8, R7, 0x38, R2.reuse, 0xf8, !PT ;  /* 0x0000003807087812 */ /* 0x100fe200078ef802 */
[----:B------:R-:W-:Y:S01]  /*0e50*/  ULDC.64 UR4, c[0x0][0x240] ;  /* 0x0000900000047ab9 */ /* 0x000fe20000000a00 */
[----:B------:R-:W-:Y:S01]  /*0e60*/  SHF.R.U32.HI R7, RZ, 0x3, R7 ;  /* 0x00000003ff077819 */ /* 0x000fe20000011607 */
[----:B------:R-:W-:Y:S01]  /*0e70*/  UIMAD UR4, UR10, UR4, URZ ;  /* 0x000000040a0472a4 */ /* 0x000fe2000f8e023f */
[----:B------:R-:W-:Y:S01]  /*0e80*/  ISETP.GE.AND P5, PT, R3, c[0x0][0x1d4], PT ;  /* 0x0000750003007a0c */ /* 0x000fe20003fa6270 */
[----:B------:R-:W-:Y:S01]  /*0e90*/  IMAD.MOV.U32 R113, RZ, RZ, c[0x0][0x238] ;  /* 0x00008e00ff717624 */ /* 0x000fe200078e00ff */
[----:B------:R-:W-:Y:S01]  /*0ea0*/  LOP3.LUT R7, R8, R7, RZ, 0x3c, !PT ;  /* 0x0000000708077212 */ /* 0x000fe200078e3cff */
[----:B------:R-:W-:Y:S01]  /*0eb0*/  UIMAD UR25, UR11, UR5, UR4 ;  /* 0x000000050b1972a4 */ /* 0x000fe2000f8e0204 */
[----:B------:R-:W-:Y:S01]  /*0ec0*/  SHF.R.S32.HI R3, RZ, 0x1f, R2 ;  /* 0x0000001fff037819 */ /* 0x000fe20000011402 */
[----:B-1----:R-:W-:Y:S01]  /*0ed0*/  IMAD.U32 R4, RZ, RZ, UR19 ;  /* 0x00000013ff047e24 */ /* 0x002fe2000f8e00ff */
[----:B------:R-:W-:Y:S01]  /*0ee0*/  LOP3.LUT R136, R7, 0xfffffe00, R136, 0xf8, !PT ;  /* 0xfffffe0007887812 */ /* 0x000fe200078ef888 */
[----:B------:R-:W-:Y:S01]  /*0ef0*/  IMAD R7, R161, c[0x0][0x238], RZ ;  /* 0x00008e00a1077a24 */ /* 0x000fe200078e02ff */
[C---:B------:R-:W-:Y:S01]  /*0f00*/  IADD3 R6, R2.reuse, 0x40, RZ ;  /* 0x0000004002067810 */ /* 0x040fe20007ffe0ff */
[----:B------:R-:W-:Y:S01]  /*0f10*/  IMAD.WIDE.U32 R20, R21, c[0x0][0x260], R2 ;  /* 0x0000980015147a25 */ /* 0x000fe200078e0002 */
[----:B------:R-:W-:Y:S01]  /*0f20*/  ISETP.GE.AND P3, PT, R2, c[0x0][0x1d4], PT ;  /* 0x0000750002007a0c */ /* 0x000fe20003f66270 */
[----:B------:R-:W-:Y:S01]  /*0f30*/  ULDC.64 UR4, c[0x0][0x248] ;  /* 0x0000920000047ab9 */ /* 0x000fe20000000a00 */
[----:B------:R-:W-:Y:S01]  /*0f40*/  LEA.HI R10, R0, R83, RZ, 0x2 ;  /* 0x00000053000a7211 */ /* 0x000fe200078f10ff */
[----:B------:R-:W-:Y:S01]  /*0f50*/  IMAD R8, R160, c[0x0][0x23c], R7 ;  /* 0x00008f00a0087a24 */ /* 0x000fe200078e0207 */
[----:B------:R-:W-:Y:S01]  /*0f60*/  ISETP.GE.AND P6, PT, R6, c[0x0][0x1d4], PT ;  /* 0x0000750006007a0c */ /* 0x000fe20003fc6270 */
[----:B------:R-:W-:Y:S01]  /*0f70*/  IMAD.WIDE.U32 R2, R160, c[0x0][0x238], R2 ;  /* 0x00008e00a0027a25 */ /* 0x000fe200078e0002 */
[----:B------:R-:W-:-:S02]  /*0f80*/  LOP3.LUT R6, R10, 0xfffffffc, RZ, 0xc0, !PT ;  /* 0xfffffffc0a067812 */ /* 0x000fc400078ec0ff */
[----:B------:R-:W-:Y:S01]  /*0f90*/  IADD3 R21, R21, UR22, RZ ;  /* 0x0000001615157c10 */ /* 0x000fe2000fffe0ff */
[----:B------:R-:W-:Y:S01]  /*0fa0*/  IMAD.IADD R9, R3, 0x1, R8 ;  /* 0x0000000103097824 */ /* 0x000fe200078e0208 */
[----:B------:R-:W-:Y:S01]  /*0fb0*/  USHF.R.S32.HI UR22, URZ, 0x1f, UR18 ;  /* 0x0000001f3f167899 */ /* 0x000fe20008011412 */
[----:B------:R-:W-:Y:S01]  /*0fc0*/  IMAD.MOV.U32 R8, RZ, RZ, R2 ;  /* 0x000000ffff087224 */ /* 0x000fe200078e0002 */
[----:B------:R-:W-:Y:S01]  /*0fd0*/  SHF.R.S32.HI R143, RZ, 0x2, R10 ;  /* 0x00000002ff8f7819 */ /* 0x000fe2000001140a */
[----:B------:R-:W-:Y:S01]  /*0fe0*/  IMAD.U32 R2, RZ, RZ, UR11 ;  /* 0x0000000bff027e24 */ /* 0x000fe2000f8e00ff */
[----:B------:R-:W-:Y:S01]  /*0ff0*/  USEL UR23, UR22, URZ, !UP3 ;  /* 0x0000003f16177287 */ /* 0x000fe2000d800000 */
[----:B------:R-:W-:Y:S01]  /*1000*/  IMAD.IADD R6, R83, 0x1, -R6 ;  /* 0x0000000153067824 */ /* 0x000fe200078e0a06 */
[----:B------:R-:W-:Y:S01]  /*1010*/  SHF.R.S32.HI R148, RZ, 0x1f, R143 ;  /* 0x0000001fff947819 */ /* 0x000fe2000001148f */
[----:B------:R-:W-:Y:S01]  /*1020*/  IMAD.WIDE.U32 R158, R2, c[0x0][0x240], R8 ;  /* 0x00009000029e7a25 */ /* 0x000fe200078e0008 */
[----:B------:R-:W-:Y:S01]  /*1030*/  UIMAD UR4, UR23, UR4, URZ ;  /* 0x00000004170472a4 */ /* 0x000fe2000f8e023f */
[----:B------:R-:W-:-:S02]  /*1040*/  SHF.R.S32.HI R10, RZ, 0x1f, R10 ;  /* 0x0000001fff0a7819 */ /* 0x000fc4000001140a */
[C---:B------:R-:W-:Y:S01]  /*1050*/  IMAD.SHL.U32 R18, R6.reuse, 0x4, RZ ;  /* 0x0000000406127824 */ /* 0x040fe200078e00ff */
[----:B------:R-:W-:Y:S01]  /*1060*/  IADD3 R159, R159, UR25, RZ ;  /* 0x000000199f9f7c10 */ /* 0x000fe2000fffe0ff */
[----:B------:R-:W-:Y:S01]  /*1070*/  IMAD.SHL.U32 R16, R6, 0x8, RZ ;  /* 0x0000000806107824 */ /* 0x000fe200078e00ff */
[----:B------:R-:W-:Y:S01]  /*1080*/  UIMAD UR4, UR24, UR5, UR4 ;  /* 0x00000005180472a4 */ /* 0x000fe2000f8e0204 */
[----:B------:R-:W-:Y:S01]  /*1090*/  IMAD.MOV.U32 R104, RZ, RZ, 0x6 ;  /* 0x00000006ff687424 */ /* 0x000fe200078e00ff */
[----:B------:R-:W-:Y:S01]  /*10a0*/  SHF.R.S32.HI R19, RZ, 0x1f, R18 ;  /* 0x0000001fff137819 */ /* 0x000fe20000011412 */
[----:B------:R-:W-:Y:S01]  /*10b0*/  IMAD.U32 R156, RZ, RZ, UR24 ;  /* 0x00000018ff9c7e24 */ /* 0x000fe2000f8e00ff */
[----:B------:R-:W-:Y:S01]  /*10c0*/  SHF.R.S32.HI R17, RZ, 0x1f, R16 ;  /* 0x0000001fff117819 */ /* 0x000fe20000011410 */
[----:B------:R-:W-:Y:S01]  /*10d0*/  IMAD R4, R4, -0x40, R99 ;  /* 0xffffffc004047824 */ /* 0x000fe200078e0263 */
[----:B------:R-:W-:Y:S01]  /*10e0*/  ISETP.GE.AND P4, PT, R16, c[0x0][0x27c], PT ;  /* 0x00009f0010007a0c */ /* 0x000fe20003f86270 */
[----:B------:R-:W-:Y:S01]  /*10f0*/  IMAD R150, R148, c[0x0][0x280], RZ ;  /* 0x0000a00094967a24 */ /* 0x000fe200078e02ff */
[----:B------:R-:W-:Y:S01]  /*1100*/  SHF.L.U64.HI R100, R113, R104, c[0x0][0x23c] ;  /* 0x00008f0071647619 */ /* 0x000fe20000010268 */
[----:B------:R-:W-:Y:S01]  /*1110*/  IMAD.WIDE.U32 R158, R156, c[0x0][0x248], R158 ;  /* 0x000092009c9e7a25 */ /* 0x000fe200078e009e */
[C---:B------:R-:W-:Y:S01]  /*1120*/  ISETP.GE.AND P1, PT, R4.reuse, 0x1, PT ;  /* 0x000000010400780c */ /* 0x040fe20003f26270 */
[----:B------:R-:W-:Y:S01]  /*1130*/  USHF.R.S32.HI UR5, URZ, 0x1f, UR19 ;  /* 0x0000001f3f057899 */ /* 0x000fe20008011413 */
[----:B------:R-:W-:Y:S01]  /*1140*/  SEL R3, RZ, c[0x0][0x27c], !P4 ;  /* 0x00009f00ff037a07 */ /* 0x000fe20006000000 */
[C---:B------:R-:W-:Y:S01]  /*1150*/  IMAD R150, R143.reuse, c[0x0][0x284], R150 ;  /* 0x0000a1008f967a24 */ /* 0x040fe200078e0296 */
[----:B------:R-:W-:Y:S01]  /*1160*/  ISETP.GT.AND P0, PT, R4, 0x20, PT ;  /* 0x000000200400780c */ /* 0x000fe20003f04270 */
[----:B------:R-:W-:Y:S01]  /*1170*/  IMAD.WIDE.U32 R154, R143, c[0x0][0x280], R18 ;  /* 0x0000a0008f9a7a25 */ /* 0x000fe200078e0012 */
[----:B------:R-:W-:-:S02]  /*1180*/  IADD3 R163, R159, UR4, RZ ;  /* 0x000000049fa37c10 */ /* 0x000fc4000fffe0ff */
[C---:B------:R-:W-:Y:S01]  /*1190*/  IADD3 R15, R18.reuse, 0x20, RZ ;  /* 0x00000020120f7810 */ /* 0x040fe20007ffe0ff */
[----:B------:R-:W-:Y:S01]  /*11a0*/  IMAD.WIDE.U32 R8, R143, c[0x0][0x280], R16 ;  /* 0x0000a0008f087a25 */ /* 0x000fe200078e0010 */
[----:B------:R-:W-:Y:S02]  /*11b0*/  P2R R145, PR, RZ, 0x10 ;  /* 0x00000010ff917803 */ /* 0x000fe40000000000 */
[----:B------:R-:W-:Y:S01]  /*11c0*/  IADD3 R14, R18, 0x40, RZ ;  /* 0x00000040120e7810 */ /* 0x000fe20007ffe0ff */
[----:B------:R-:W-:Y:S01]  /*11d0*/  IMAD.SHL.U32 R101, R113, 0x40, RZ ;  /* 0x0000004071657824 */ /* 0x000fe200078e00ff */
[----:B------:R-:W-:Y:S01]  /*11e0*/  LEA.HI R123, R0, R83, RZ, 0x5 ;  /* 0x00000053007b7211 */ /* 0x000fe200078f28ff */
[----:B------:R-:W-:Y:S01]  /*11f0*/  IMAD R4, R100, UR19, RZ ;  /* 0x0000001364047c24 */ /* 0x000fe2000f8e02ff */
[C---:B------:R-:W-:Y:S01]  /*1200*/  IADD3 R141, R16.reuse, 0x60, RZ ;  /* 0x00000060108d7810 */ /* 0x040fe20007ffe0ff */
[----:B------:R-:W-:Y:S01]  /*1210*/  IMAD.MOV.U32 R162, RZ, RZ, R158 ;  /* 0x000000ffffa27224 */ /* 0x000fe200078e009e */
[C---:B------:R-:W-:Y:S01]  /*1220*/  IADD3 R140, R16.reuse, 0x80, RZ ;  /* 0x00000080108c7810 */ /* 0x040fe20007ffe0ff */
[----:B------:R-:W-:Y:S01]  /*1230*/  IMAD.IADD R155, R155, 0x1, R150 ;  /* 0x000000019b9b7824 */ /* 0x000fe200078e0296 */
[----:B------:R-:W-:Y:S01]  /*1240*/  IADD3 R138, R16, 0xa0, RZ ;  /* 0x000000a0108a7810 */ /* 0x000fe20007ffe0ff */
[----:B------:R-:W-:Y:S01]  /*1250*/  IMAD.IADD R151, R150, 0x1, R9 ;  /* 0x0000000196977824 */ /* 0x000fe200078e0209 */
[----:B------:R-:W-:Y:S01]  /*1260*/  P2R R146, PR, RZ, 0x8 ;  /* 0x00000008ff927803 */ /* 0x000fe20000000000 */
[----:B------:R-:W-:Y:S01]  /*1270*/  IMAD.IADD R2, R16, 0x1, R3 ;  /* 0x0000000110027824 */ /* 0x000fe200078e0203 */
[----:B------:R-:W-:Y:S01]  /*1280*/  SHF.R.S32.HI R125, RZ, 0x1f, R138 ;  /* 0x0000001fff7d7819 */ /* 0x000fe2000001148a */
[----:B------:R-:W-:Y:S01]  /*1290*/  IMAD.MOV.U32 R150, RZ, RZ, R8 ;  /* 0x000000ffff967224 */ /* 0x000fe200078e0008 */
[----:B------:R-:W-:Y:S01]  /*12a0*/  IADD3 R91, R91, UR16, RZ ;  /* 0x000000105b5b7c10 */ /* 0x000fe2000fffe0ff */
[----:B------:R-:W-:Y:S01]  /*12b0*/  IMAD R148, R148, c[0x0][0x290], RZ ;  /* 0x0000a40094947a24 */ /* 0x000fe200078e02ff */
[----:B------:R-:W-:Y:S01]  /*12c0*/  SHF.R.S32.HI R121, RZ, 0x1f, R2 ;  /* 0x0000001fff797819 */ /* 0x000fe20000011402 */
[C---:B------:R-:W-:Y:S01]  /*12d0*/  IMAD R3, R101.reuse, UR5, R4 ;  /* 0x0000000565037c24 */ /* 0x040fe2000f8e0204 */
[----:B------:R-:W-:Y:S01]  /*12e0*/  ULDC.64 UR4, c[0x0][0x1e8] ;  /* 0x00007a0000047ab9 */ /* 0x000fe20000000a00 */
[----:B------:R-:W-:Y:S01]  /*12f0*/  IMAD.WIDE.U32 R8, R101, UR19, R162 ;  /* 0x0000001365087c25 */ /* 0x000fe2000f8e00a2 */
[CC--:B------:R-:W-:Y:S01]  /*1300*/  LEA.HI R4, R121.reuse, R2.reuse, RZ, 0x3 ;  /* 0x0000000279047211 */ /* 0x0c0fe200078f18ff */
[----:B------:R-:W-:Y:S01]  /*1310*/  UIMAD UR25, UR10, UR4, URZ ;  /* 0x000000040a1972a4 */ /* 0x000fe2000f8e023f */
[----:B------:R-:W-:Y:S01]  /*1320*/  LEA.HI R121, R121, R2, RZ, 0x6 ;  /* 0x0000000279797211 */ /* 0x000fe200078f30ff */
[C---:B------:R-:W-:Y:S01]  /*1330*/  IMAD R148, R143.reuse, c[0x0][0x294], R148 ;  /* 0x0000a5008f947a24 */ /* 0x040fe200078e0294 */
[----:B------:R-:W-:Y:S01]  /*1340*/  UIMAD.WIDE.U32 UR28, UR11, UR4, URZ ;  /* 0x000000040b1c72a5 */ /* 0x000fe2000f8e003f */
[----:B------:R-:W-:Y:S01]  /*1350*/  IMAD.WIDE.U32 R12, R143, c[0x0][0x290], R16 ;  /* 0x0000a4008f0c7a25 */ /* 0x000fe200078e0010 */
[----:B------:R-:W-:Y:S01]  /*1360*/  UIMAD UR25, UR11, UR5, UR25 ;  /* 0x000000050b1972a4 */ /* 0x000fe2000f8e0219 */
[----:B------:R-:W-:-:S02]  /*1370*/  LOP3.LUT R107, R4, 0xfffffff8, RZ, 0xc0, !PT ;  /* 0xfffffff8046b7812 */ /* 0x000fc400078ec0ff */
[----:B------:R-:W-:Y:S01]  /*1380*/  IMAD.IADD R3, R9, 0x1, R3 ;  /* 0x0000000109037824 */ /* 0x000fe200078e0203 */
[----:B------:R-:W-:Y:S01]  /*1390*/  ULDC.64 UR4, c[0x0][0x210] ;  /* 0x0000840000047ab9 */ /* 0x000fe20000000a00 */
[----:B------:R-:W-:Y:S01]  /*13a0*/  IMAD.MOV.U32 R112, RZ, RZ, 0x5 ;  /* 0x00000005ff707424 */ /* 0x000fe200078e00ff */
[----:B------:R-:W-:Y:S01]  /*13b0*/  UIMAD UR27, UR10, UR4, URZ ;  /* 0x000000040a1b72a4 */ /* 0x000fe2000f8e023f */
[----:B------:R-:W-:Y:S01]  /*13c0*/  IMAD.IADD R149, R148, 0x1, R13 ;  /* 0x0000000194957824 */ /* 0x000fe200078e020d */
[----:B------:R-:W-:Y:S01]  /*13d0*/  UIMAD.WIDE.U32 UR30, UR11, UR4, URZ ;  /* 0x000000040b1e72a5 */ /* 0x000fe2000f8e003f */
[----:B------:R-:W-:Y:S01]  /*13e0*/  IMAD.IADD R13, R18, 0x1, R15 ;  /* 0x00000001120d7824 */ /* 0x000fe200078e020f */
[C---:B------:R-:W-:Y:S01]  /*13f0*/  SHF.L.U64.HI R112, R113.reuse, R112, c[0x0][0x23c] ;  /* 0x00008f0071707619 */ /* 0x040fe20000010270 */
[----:B------:R-:W-:Y:S01]  /*1400*/  IMAD.SHL.U32 R136, R136, 0x2, RZ ;  /* 0x0000000288887824 */ /* 0x000fe200078e00ff */
[----:B------:R-:W-:Y:S01]  /*1410*/  UIMAD UR27, UR11, UR5, UR27 ;  /* 0x000000050b1b72a4 */ /* 0x000fe2000f8e021b */
[----:B------:R-:W-:Y:S01]  /*1420*/  IMAD.SHL.U32 R113, R113, 0x20, RZ ;  /* 0x0000002071717824 */ /* 0x000fe200078e00ff */
[----:B------:R-:W-:Y:S01]  /*1430*/  ISETP.GE.AND P4, PT, R13, c[0x0][0x27c], PT ;  /* 0x00009f000d007a0c */ /* 0x000fe20003f86270 */
[----:B------:R-:W-:Y:S01]  /*1440*/  IMAD.WIDE.U32 R156, R156, c[0x0][0x268], R20 ;  /* 0x00009a009c9c7a25 */ /* 0x000fe200078e0014 */
[----:B------:R-:W-:Y:S01]  /*1450*/  ULDC.64 UR4, c[0x0][0x268] ;  /* 0x00009a0000047ab9 */ /* 0x000fe20000000a00 */
[----:B------:R-:W-:Y:S01]  /*1460*/  LEA.HI R125, R125, R138, RZ, 0x3 ;  /* 0x0000008a7d7d7211 */ /* 0x000fe200078f18ff */
[----:B------:R-:W-:Y:S01]  /*1470*/  UIMAD UR4, UR23, UR4, URZ ;  /* 0x00000004170472a4 */ /* 0x000fe2000f8e023f */
[----:B------:R-:W-:Y:S01]  /*1480*/  IMAD.WIDE.U32 R152, R143, c[0x0][0x290], R18 ;  /* 0x0000a4008f987a25 */ /* 0x000fe200078e0012 */
[----:B------:R-:W-:Y:S01]  /*1490*/  SHF.R.S32.HI R106, RZ, 0x1f, R107 ;  /* 0x0000001fff6a7819 */ /* 0x000fe2000001146b */
[----:B------:R-:W-:Y:S01]  /*14a0*/  UIADD3 UR25, UR29, UR25, URZ ;  /* 0x000000191d197290 */ /* 0x000fe2000fffe03f */
[----:B------:R-:W-:Y:S01]  /*14b0*/  LOP3.LUT R125, R125, 0xfffffff8, RZ, 0xc0, !PT ;  /* 0xfffffff87d7d7812 */ /* 0x000fe200078ec0ff */
[----:B------:R-:W-:Y:S01]  /*14c0*/  IMAD.IADD R153, R153, 0x1, R148 ;  /* 0x0000000199997824 */ /* 0x000fe200078e0294 */
[----:B------:R-:W-:Y:S01]  /*14d0*/  UIMAD UR24, UR24, UR5, UR4 ;  /* 0x00000005181872a4 */ /* 0x000fe2000f8e0204 */
[----:B------:R-:W-:Y:S01]  /*14e0*/  IMAD.MOV.U32 R148, RZ, RZ, R12 ;  /* 0x000000ffff947224 */ /* 0x000fe200078e000c */
[----:B------:R-:W-:Y:S01]  /*14f0*/  SHF.L.U64.HI R106, R107, 0x1, R106 ;  /* 0x000000016b6a7819 */ /* 0x000fe2000001026a */
[C---:B------:R-:W-:Y:S01]  /*1500*/  IMAD.IADD R12, R18.reuse, 0x1, R14 ;  /* 0x00000001120c7824 */ /* 0x040fe200078e020e */
[----:B------:R-:W-:Y:S01]  /*1510*/  ULDC.64 UR4, c[0x0][0x2b0] ;  /* 0x0000ac0000047ab9 */ /* 0x000fe20000000a00 */
[----:B------:R-:W-:Y:S01]  /*1520*/  IMAD.SHL.U32 R123, R123, 0x10, RZ ;  /* 0x000000107b7b7824 */ /* 0x000fe200078e00ff */
[----:B------:R-:W-:Y:S01]  /*1530*/  P2R R144, PR, RZ, 0x10 ;  /* 0x00000010ff907803 */ /* 0x000fe20000000000 */
[----:B------:R-:W-:Y:S01]  /*1540*/  IMAD.SHL.U32 R121, R121, 0x40, RZ ;  /* 0x0000004079797824 */ /* 0x000fe200078e00ff */
[----:B------:R-:W-:Y:S01]  /*1550*/  IADD3 R11, R18, 0x30, RZ ;  /* 0x00000030120b7810 */ /* 0x000fe20007ffe0ff */
[----:B------:R-:W-:Y:S01]  /*1560*/  IMAD R135, R6, 0x40, R143 ;  /* 0x0000004006877824 */ /* 0x000fe200078e028f */
[----:B------:R-:W-:Y:S01]  /*1570*/  LOP3.LUT R123, R123, 0xfffffe00, RZ, 0xc0, !PT ;  /* 0xfffffe007b7b7812 */ /* 0x000fe200078ec0ff */
[----:B------:R-:W-:Y:S01]  /*1580*/  IMAD.MOV.U32 R85, RZ, RZ, c[0x0][0x27c] ;  /* 0x00009f00ff557624 */ /* 0x000fe200078e00ff */
[----:B------:R-:W-:Y:S01]  /*1590*/  LOP3.LUT R121, R121, 0x7ffff000, RZ, 0xc0, !PT ;  /* 0x7ffff00079797812 */ /* 0x000fe200078ec0ff */
[----:B------:R-:W-:Y:S01]  /*15a0*/  IMAD.MOV.U32 R98, RZ, RZ, c[0x0][0x2b8] ;  /* 0x0000ae00ff627624 */ /* 0x000fe200078e00ff */
[----:B------:R-:W-:Y:S01]  /*15b0*/  SHF.R.S32.HI R6, RZ, 0x1f, R141 ;  /* 0x0000001fff067819 */ /* 0x000fe2000001148d */
[----:B------:R-:W-:Y:S01]  /*15c0*/  IMAD.MOV.U32 R103, RZ, RZ, c[0x0][0x280] ;  /* 0x0000a000ff677624 */ /* 0x000fe200078e00ff */
[----:B------:R-:W-:Y:S01]  /*15d0*/  IADD3 R9, R18, 0x10, RZ ;  /* 0x0000001012097810 */ /* 0x000fe20007ffe0ff */
[----:B------:R-:W-:Y:S01]  /*15e0*/  IMAD.MOV.U32 R105, RZ, RZ, c[0x0][0x290] ;  /* 0x0000a400ff697624 */ /* 0x000fe200078e00ff */
[----:B------:R-:W-:Y:S01]  /*15f0*/  LEA.HI R131, R6, R141, RZ, 0x3 ;  /* 0x0000008d06837211 */ /* 0x000fe200078f18ff */
[----:B------:R-:W-:Y:S01]  /*1600*/  IMAD.WIDE.U32 R154, R84, c[0x0][0x280], R154 ;  /* 0x0000a000549a7a25 */ /* 0x000fe200078e009a */
[----:B------:R-:W-:Y:S01]  /*1610*/  SHF.R.S32.HI R6, RZ, 0x1f, R13 ;  /* 0x0000001fff067819 */ /* 0x000fe2000001140d */
[----:B------:R-:W-:Y:S01]  /*1620*/  UIADD3 UR27, UR31, UR27, URZ ;  /* 0x0000001b1f1b7290 */ /* 0x000fe2000fffe03f */
[----:B------:R-:W-:Y:S01]  /*1630*/  LOP3.LUT R131, R131, 0xfffffff8, RZ, 0xc0, !PT ;  /* 0xfffffff883837812 */ /* 0x000fe200078ec0ff */
[----:B------:R-:W-:Y:S01]  /*1640*/  IMAD.MOV.U32 R122, RZ, RZ, c[0x0][0x27c] ;  /* 0x00009f00ff7a7624 */ /* 0x000fe200078e00ff */
[----:B------:R-:W-:Y:S01]  /*1650*/  LEA.HI R133, R6, R13, RZ, 0x3 ;  /* 0x0000000d06857211 */ /* 0x000fe200078f18ff */
[----:B------:R-:W-:Y:S01]  /*1660*/  IMAD.WIDE.U32 R152, R84, c[0x0][0x290], R152 ;  /* 0x0000a40054987a25 */ /* 0x000fe200078e0098 */
[----:B------:R-:W-:-:S02]  /*1670*/  SHF.L.U64.HI R102, R103, R104, c[0x0][0x284] ;  /* 0x0000a10067667619 */ /* 0x000fc40000010268 */
[----:B------:R-:W-:Y:S01]  /*1680*/  LOP3.LUT R133, R133, 0xfffffff8, RZ, 0xc0, !PT ;  /* 0xfffffff885857812 */ /* 0x000fe200078ec0ff */
[C---:B------:R-:W-:Y:S01]  /*1690*/  IMAD.WIDE.U32 R150, R84.reuse, c[0x0][0x280], R150 ;  /* 0x0000a00054967a25 */ /* 0x040fe200078e0096 */
[----:B------:R-:W-:Y:S02]  /*16a0*/  SHF.L.U64.HI R104, R105, R104, c[0x0][0x294] ;  /* 0x0000a50069687619 */ /* 0x000fe40000010268 */
[----:B------:R-:W-:Y:S01]  /*16b0*/  SHF.R.S32.HI R116, RZ, 0x1f, R131 ;  /* 0x0000001fff747819 */ /* 0x000fe20000011483 */
[----:B------:R-:W-:Y:S01]  /*16c0*/  IMAD.WIDE.U32 R148, R84, c[0x0][0x290], R148 ;  /* 0x0000a40054947a25 */ /* 0x000fe200078e0094 */
[----:B------:R-:W-:Y:S02]  /*16d0*/  SHF.R.S32.HI R114, RZ, 0x1f, R125 ;  /* 0x0000001fff727819 */ /* 0x000fe4000001147d */
[----:B------:R-:W-:Y:S01]  /*16e0*/  SHF.R.S32.HI R132, RZ, 0x3, R4 ;  /* 0x00000003ff847819 */ /* 0x000fe20000011404 */
[----:B------:R-:W-:Y:S01]  /*16f0*/  IMAD.SHL.U32 R103, R103, 0x40, RZ ;  /* 0x0000004067677824 */ /* 0x000fe200078e00ff */
[----:B------:R-:W-:Y:S01]  /*1700*/  SHF.R.S32.HI R118, RZ, 0x1f, R133 ;  /* 0x0000001fff767819 */ /* 0x000fe20000011485 */
[----:B------:R-:W-:Y:S01]  /*1710*/  IMAD.SHL.U32 R105, R105, 0x40, RZ ;  /* 0x0000004069697824 */ /* 0x000fe200078e00ff */
[----:B------:R-:W-:Y:S01]  /*1720*/  IADD3 R97, R157, UR24, RZ ;  /* 0x000000189d617c10 */ /* 0x000fe2000fffe0ff */
[----:B------:R-:W-:-:S02]  /*1730*/  IMAD.SHL.U32 R122, R122, 0x2, RZ ;  /* 0x000000027a7a7824 */ /* 0x000fc400078e00ff */
[----:B------:R-:W-:Y:S02]  /*1740*/  IMAD.U32 R137, RZ, RZ, UR19 ;  /* 0x00000013ff897e24 */ /* 0x000fe4000f8e00ff */
[----:B------:R-:W-:Y:S01]  /*1750*/  IMAD.SHL.U32 R107, R107, 0x2, RZ ;  /* 0x000000026b6b7824 */ /* 0x000fe200078e00ff */
[----:B--2---:R1:W2:Y:S01]  /*1760*/  @P2 R2UR UR26, R5 ;  /* 0x00000000051a23c2 */ /* 0x0042a200000e0000 */
[----:B------:R-:W-:-:S04]  /*1770*/  @P1 LEA R22, P2, R8, c[0x0][0x220], 0x1 ;  /* 0x0000880008161a11 */ /* 0x000fc800078408ff */
[----:B------:R-:W-:-:S05]  /*1780*/  @P1 LEA.HI.X R23, R8, c[0x0][0x224], R3, 0x1, P2 ;  /* 0x0000890008171a11 */ /* 0x000fca00010f0c03 */
[----:B------:R-:W-:Y:S01]  /*1790*/  @!PT LDS RZ, [RZ] ;  /* 0x00000000fffff984 */ /* 0x000fe20000000800 */
[----:B------:R-:W-:Y:S01]  /*17a0*/  @!PT LDS RZ, [RZ] ;  /* 0x00000000fffff984 */ /* 0x000fe20000000800 */
[----:B------:R-:W-:Y:S01]  /*17b0*/  @!PT LDS RZ, [RZ] ;  /* 0x00000000fffff984 */ /* 0x000fe20000000800 */
[----:B------:R3:W-:Y:S04]  /*17c0*/  @P1 LDGSTS.E.BYPASS.LTC128B.128 [R136+0x6100], [R22.64], !P3 ;  /* 0x0610000016881fae */ /* 0x0007e8000d901d54 */
[----:B------:R3:W-:Y:S04]  /*17d0*/  @P1 LDGSTS.E.BYPASS.LTC128B.128 [R136+0x8100], [R22.64+0x80], !P6 ;  /* 0x0810008016881fae */ /* 0x0007e8000f101d54 */
[----:B------:R3:W-:Y:S01]  /*17e0*/  @P1 LDGSTS.E.BYPASS.LTC128B.128 [R136+0xa100], [R22.64+0x100], !P5 ;  /* 0x0a10010016881fae */ /* 0x0007e2000e901d54 */
[----:B-1----:R-:W-:Y:S01]  /*17f0*/  @P0 IADD3 R5, P1, R113, R8, RZ ;  /* 0x0000000871050210 */ /* 0x002fe20007f3e0ff */
[----:B--2---:R-:W-:Y:S01]  /*1800*/  @UP0 USHF.R.S32.HI UR33, URZ, 0x1f, UR26 ;  /* 0x0000001f3f210899 */ /* 0x004fe2000801141a */
[----:B------:R-:W-:Y:S01]  /*1810*/  SEL R8, RZ, c[0x0][0x27c], !P4 ;  /* 0x00009f00ff087a07 */ /* 0x000fe20006000000 */
[----:B------:R-:W-:-:S02]  /*1820*/  @UP0 UMOV UR32, UR26 ;  /* 0x0000001a00200c82 */ /* 0x000fc40008000000 */
[----:B------:R-:W-:Y:S01]  /*1830*/  @P0 IMAD.X R2, R112, 0x1, R3, P1 ;  /* 0x0000000170020824 */ /* 0x000fe200008e0603 */
[C---:B------:R-:W-:Y:S01]  /*1840*/  @P0 LEA R20, P1, R5.reuse, c[0x0][0x220], 0x1 ;  /* 0x0000880005140a11 */ /* 0x040fe200078208ff */
[----:B------:R-:W-:Y:S01]  /*1850*/  IMAD.IADD R8, R8, 0x1, R13 ;  /* 0x0000000108087824 */ /* 0x000fe200078e020d */
[----:B------:R-:W-:Y:S02]  /*1860*/  @!UP0 UMOV UR33, UR22 ;  /* 0x0000001600218c82 */ /* 0x000fe40008000000 */
[----:B------:R-:W-:Y:S01]  /*1870*/  @P0 LEA.HI.X R21, R5, c[0x0][0x224], R2, 0x1, P1 ;  /* 0x0000890005150a11 */ /* 0x000fe200008f0c02 */
[----:B------:R-:W-:Y:S01]  /*1880*/  UIMAD UR22, UR33, UR4, URZ ;  /* 0x00000004211672a4 */ /* 0x000fe2000f8e023f */
[----:B------:R-:W-:Y:S01]  /*1890*/  SHF.R.S32.HI R3, RZ, 0x1f, R8 ;  /* 0x0000001fff037819 */ /* 0x000fe20000011408 */
[----:B------:R-:W-:Y:S01]  /*18a0*/  @!UP0 UMOV UR32, UR18 ;  /* 0x0000001200208c82 */ /* 0x000fe20008000000 */
[----:B------:R-:W-:Y:S01]  /*18b0*/  LEA.HI R5, R10, R143, RZ, 0x3 ;  /* 0x0000008f0a057211 */ /* 0x000fe200078f18ff */
[----:B------:R3:W-:Y:S01]  /*18c0*/  @P0 LDGSTS.E.BYPASS.LTC128B.128 [R136+0x7100], [R20.64], !P3 ;  /* 0x0710000014880fae */ /* 0x0007e2000d901d54 */
[CC--:B------:R-:W-:Y:S01]  /*18d0*/  LEA.HI R2, R3.reuse, R8.reuse, RZ, 0x3 ;  /* 0x0000000803027211 */ /* 0x0c0fe200078f18ff */
[----:B------:R-:W-:Y:S01]  /*18e0*/  UIMAD.WIDE.U32 UR34, UR32, UR4, URZ ;  /* 0x00000004202272a5 */ /* 0x000fe2000f8e003f */
[----:B------:R-:W-:Y:S01]  /*18f0*/  LEA.HI R3, R3, R8, RZ, 0x6 ;  /* 0x0000000803037211 */ /* 0x000fe200078f30ff */
[----:B------:R3:W-:Y:S01]  /*1900*/  @P0 LDGSTS.E.BYPASS.LTC128B.128 [R136+0x9100], [R20.64+0x80], !P6 ;  /* 0x0910008014880fae */ /* 0x0007e2000f101d54 */
[----:B------:R-:W-:Y:S01]  /*1910*/  LOP3.LUT R8, R5, 0xfffffff8, RZ, 0xc0, !PT ;  /* 0xfffffff805087812 */ /* 0x000fe200078ec0ff */
[----:B------:R-:W-:Y:S01]  /*1920*/  UIMAD UR5, UR32, UR5, UR22 ;  /* 0x00000005200572a4 */ /* 0x000fe2000f8e0216 */
[----:B------:R-:W-:Y:S01]  /*1930*/  ISETP.GE.AND P1, PT, R12, c[0x0][0x27c], PT ;  /* 0x00009f000c007a0c */ /* 0x000fe20003f26270 */
[----:B------:R3:W-:Y:S01]  /*1940*/  @P0 LDGSTS.E.BYPASS.LTC128B.128 [R136+0xb100], [R20.64+0x100], !P5 ;  /* 0x0b10010014880fae */ /* 0x0007e2000e901d54 */
[----:B------:R-:W-:Y:S01]  /*1950*/  IMAD.SHL.U32 R3, R3, 0x40, RZ ;  /* 0x0000004003037824 */ /* 0x000fe200078e00ff */
[----:B------:R-:W-:Y:S01]  /*1960*/  LOP3.LUT R109, R2, 0xfffffff8, RZ, 0xc0, !PT ;  /* 0xfffffff8026d7812 */ /* 0x000fe200078ec0ff */
[----:B------:R-:W-:Y:S01]  /*1970*/  IMAD.IADD R139, R143, 0x1, -R8 ;  /* 0x000000018f8b7824 */ /* 0x000fe200078e0a08 */
[----:B------:R-:W-:Y:S01]  /*1980*/  SEL R5, RZ, c[0x0][0x27c], !P1 ;  /* 0x00009f00ff057a07 */ /* 0x000fe20004800000 */
[----:B------:R-:W0:Y:S01]  /*1990*/  LDGDEPBAR ;  /* 0x00000000000079af */ /* 0x000e220000000000 */
[----:B------:R-:W-:Y:S01]  /*19a0*/  LOP3.LUT R3, R3, 0x7ffff000, RZ, 0xc0, !PT ;  /* 0x7ffff00003037812 */ /* 0x000fe200078ec0ff */
[----:B------:R-:W-:-:S02]  /*19b0*/  UIADD3 UR5, UR35, UR5, URZ ;  /* 0x0000000523057290 */ /* 0x000fc4000fffe03f */
[----:B------:R-:W-:Y:S01]  /*19c0*/  BAR.SYNC.DEFER_BLOCKING 0x0 ;  /* 0x0000000000007b1d */ /* 0x000fe20000010000 */
[C---:B------:R-:W-:Y:S01]  /*19d0*/  LOP3.LUT P0, RZ, R139.reuse, 0x4, RZ, 0xc0, !PT ;  /* 0x000000048bff7812 */ /* 0x040fe2000780c0ff */
[----:B------:R-:W-:Y:S01]  /*19e0*/  IMAD.SHL.U32 R139, R139, 0x40, RZ ;  /* 0x000000408b8b7824 */ /* 0x000fe200078e00ff */
[----:B------:R-:W-:Y:S01]  /*19f0*/  P2R R142, PR, RZ, 0x2 ;  /* 0x00000002ff8e7803 */ /* 0x000fe20000000000 */
[----:B------:R-:W-:Y:S01]  /*1a00*/  IMAD.IADD R10, R5, 0x1, R12 ;  /* 0x00000001050a7824 */ /* 0x000fe200078e020c */
[----:B------:R-:W-:Y:S01]  /*1a10*/  SHF.R.S32.HI R108, RZ, 0x1f, R109 ;  /* 0x0000001fff6c7819 */ /* 0x000fe2000001146d */
[----:B------:R-:W-:Y:S01]  /*1a20*/  ULDC.U8 UR4, c[0x0][0x298] ;  /* 0x0000a60000047ab9 */ /* 0x000fe20000000000 */
[----:B------:R-:W-:Y:S02]  /*1a30*/  LOP3.LUT R139, R139, 0x1c0, RZ, 0xc0, !PT ;  /* 0x000001c08b8b7812 */ /* 0x000fe400078ec0ff */
[----:B------:R-:W-:Y:S02]  /*1a40*/  SHF.R.S32.HI R119, RZ, 0x1f, R10 ;  /* 0x0000001fff777819 */ /* 0x000fe4000001140a */
[----:B------:R-:W-:-:S02]  /*1a50*/  SHF.R.U32.HI R124, RZ, 0x3, R139 ;  /* 0x00000003ff7c7819 */ /* 0x000fc4000001168b */
[----:B------:R-:W-:Y:S02]  /*1a60*/  LOP3.LUT R5, R139, 0x38, R4, 0xf8, !PT ;  /* 0x000000388b057812 */ /* 0x000fe400078ef804 */
[----:B------:R-:W-:Y:S02]  /*1a70*/  LEA.HI R0, R119, R10, RZ, 0x3 ;  /* 0x0000000a77007211 */ /* 0x000fe400078f18ff */
[-C--:B------:R-:W-:Y:S02]  /*1a80*/  LOP3.LUT R8, R5, R124.reuse, RZ, 0x3c, !PT ;  /* 0x0000007c05087212 */ /* 0x080fe400078e3cff */
[----:B------:R-:W-:Y:S02]  /*1a90*/  LOP3.LUT R5, R139, 0x38, R0, 0xf8, !PT ;  /* 0x000000388b057812 */ /* 0x000fe400078ef800 */
[----:B------:R-:W-:Y:S02]  /*1aa0*/  IADD3 R121, R8, R121, R123 ;  /* 0x0000007908797210 */ /* 0x000fe40007ffe07b */
[----:B------:R-:W-:-:S02]  /*1ab0*/  LOP3.LUT R8, R5, R124, RZ, 0x3c, !PT ;  /* 0x0000007c05087212 */ /* 0x000fc400078e3cff */
[----:B------:R-:W-:Y:S01]  /*1ac0*/  SHF.R.S32.HI R5, RZ, 0x1f, R12 ;  /* 0x0000001fff057819 */ /* 0x000fe2000001140c */
[----:B------:R-:W-:Y:S01]  /*1ad0*/  IMAD.SHL.U32 R121, R121, 0x2, RZ ;  /* 0x0000000279797824 */ /* 0x000fe200078e00ff */
[----:B------:R-:W-:Y:S02]  /*1ae0*/  LOP3.LUT R7, R139, 0x38, R2, 0xf8, !PT ;  /* 0x000000388b077812 */ /* 0x000fe400078ef802 */
[----:B------:R-:W-:Y:S02]  /*1af0*/  LEA.HI R134, R5, R12, RZ, 0x3 ;  /* 0x0000000c05867211 */ /* 0x000fe400078f18ff */
[----:B------:R-:W-:Y:S02]  /*1b00*/  LOP3.LUT R5, R139, 0x18, R16, 0xf8, !PT ;  /* 0x000000188b057812 */ /* 0x000fe400078ef810 */
[----:B------:R-:W-:Y:S02]  /*1b10*/  LEA.HI R119, R119, R10, RZ, 0x6 ;  /* 0x0000000a77777211 */ /* 0x000fe400078f30ff */
[----:B------:R-:W-:-:S02]  /*1b20*/  LOP3.LUT R130, R5, R124, RZ, 0x3c, !PT ;  /* 0x0000007c05827212 */ /* 0x000fc400078e3cff */
[----:B------:R-:W-:Y:S01]  /*1b30*/  LOP3.LUT R120, R7, R124, RZ, 0x3c, !PT ;  /* 0x0000007c07787212 */ /* 0x000fe200078e3cff */
[----:B------:R-:W-:Y:S01]  /*1b40*/  IMAD.SHL.U32 R119, R119, 0x40, RZ ;  /* 0x0000004077777824 */ /* 0x000fe200078e00ff */
[----:B------:R-:W-:Y:S01]  /*1b50*/  SHF.R.S32.HI R7, RZ, 0x1f, R140 ;  /* 0x0000001fff077819 */ /* 0x000fe2000001148c */
[--C-:B------:R-:W-:Y:S01]  /*1b60*/  IMAD.IADD R130, R130, 0x1, R123.reuse ;  /* 0x0000000182827824 */ /* 0x100fe200078e027b */
[----:B------:R-:W-:Y:S02]  /*1b70*/  IADD3 R120, R120, R3, R123 ;  /* 0x0000000378787210 */ /* 0x000fe40007ffe07b */
[----:B------:R-:W-:Y:S02]  /*1b80*/  SHF.R.S32.HI R3, RZ, 0x1f, R84 ;  /* 0x0000001fff037819 */ /* 0x000fe40000011454 */
[----:B------:R-:W-:Y:S01]  /*1b90*/  LEA R130, R130, 0x100, 0x1 ;  /* 0x0000010082827811 */ /* 0x000fe200078e08ff */
[----:B------:R-:W-:Y:S01]  /*1ba0*/  IMAD.SHL.U32 R120, R120, 0x2, RZ ;  /* 0x0000000278787824 */ /* 0x000fe200078e00ff */
[----:B------:R-:W-:Y:S01]  /*1bb0*/  LOP3.LUT R119, R119, 0x7ffff000, RZ, 0xc0, !PT ;  /* 0x7ffff00077777812 */ /* 0x000fe200078ec0ff */
[C---:B------:R-:W-:Y:S01]  /*1bc0*/  IMAD R93, R3.reuse, c[0x0][0x280], RZ ;  /* 0x0000a000035d7a24 */ /* 0x040fe200078e02ff */
[----:B------:R-:W-:Y:S01]  /*1bd0*/  LOP3.LUT R111, R0, 0xfffffff8, RZ, 0xc0, !PT ;  /* 0xfffffff8006f7812 */ /* 0x000fe200078ec0ff */
[----:B------:R-:W-:Y:S01]  /*1be0*/  IMAD R3, R3, c[0x0][0x290], RZ ;  /* 0x0000a40003037a24 */ /* 0x000fe200078e02ff */
[----:B------:R-:W-:Y:S01]  /*1bf0*/  LEA.HI R128, R7, R140, RZ, 0x3 ;  /* 0x0000008c07807211 */ /* 0x000fe200078f18ff */
[----:B------:R-:W-:Y:S01]  /*1c00*/  IMAD R93, R84, c[0x0][0x284], R93 ;  /* 0x0000a100545d7a24 */ /* 0x000fe200078e025d */
[----:B------:R-:W-:Y:S01]  /*1c10*/  IADD3 R129, R130, 0x40, RZ ;  /* 0x0000004082817810 */ /* 0x000fe20007ffe0ff */
[----:B------:R-:W-:Y:S01]  /*1c20*/  IMAD R3, R84, c[0x0][0x294], R3 ;  /* 0x0000a50054037a24 */ /* 0x000fe200078e0203 */
[----:B------:R-:W-:Y:S01]  /*1c30*/  @P0 IADD3 R129, R130, -0x40, RZ ;  /* 0xffffffc082810810 */ /* 0x000fe20007ffe0ff */
[----:B------:R-:W-:Y:S01]  /*1c40*/  IMAD.IADD R95, R155, 0x1, R93 ;  /* 0x000000019b5f7824 */ /* 0x000fe200078e025d */
[----:B------:R-:W-:Y:S01]  /*1c50*/  IADD3 R119, R8, R119, R123 ;  /* 0x0000007708777210 */ /* 0x000fe20007ffe07b */
[----:B------:R-:W-:Y:S01]  /*1c60*/  IMAD.IADD R93, R93, 0x1, R151 ;  /* 0x000000015d5d7824 */ /* 0x000fe200078e0297 */
[----:B------:R-:W-:Y:S01]  /*1c70*/  SHF.R.S32.HI R110, RZ, 0x1f, R111 ;  /* 0x0000001fff6e7819 */ /* 0x000fe2000001146f */
[----:B------:R-:W-:Y:S01]  /*1c80*/  IMAD.IADD R94, R153, 0x1, R3 ;  /* 0x00000001995e7824 */ /* 0x000fe200078e0203 */
[----:B------:R-:W-:Y:S01]  /*1c90*/  ISETP.GE.AND P0, PT, R85, 0x1, PT ;  /* 0x000000015500780c */ /* 0x000fe20003f06270 */
[----:B------:R-:W-:Y:S01]  /*1ca0*/  IMAD.IADD R92, R3, 0x1, R149 ;  /* 0x00000001035c7824 */ /* 0x000fe200078e0295 */
[----:B------:R-:W-:Y:S01]  /*1cb0*/  LOP3.LUT R128, R128, 0xfffffff8, RZ, 0xc0, !PT ;  /* 0xfffffff880807812 */ /* 0x000fe200078ec0ff */
[----:B------:R-:W-:Y:S01]  /*1cc0*/  IMAD.SHL.U32 R119, R119, 0x2, RZ ;  /* 0x0000000277777824 */ /* 0x000fe200078e00ff */
[----:B------:R-:W-:-:S02]  /*1cd0*/  LOP3.LUT R134, R134, 0xfffffff8, RZ, 0xc0, !PT ;  /* 0xfffffff886867812 */ /* 0x000fc400078ec0ff */
[----:B------:R-:W-:Y:S02]  /*1ce0*/  ISETP.NE.AND P1, PT, R98, 0x1, PT ;  /* 0x000000016200780c */ /* 0x000fe40003f25270 */
[----:B------:R-:W-:Y:S02]  /*1cf0*/  SHF.R.S32.HI R126, RZ, 0x3, R0 ;  /* 0x00000003ff7e7819 */ /* 0x000fe40000011400 */
[C---:B------:R-:W-:Y:S01]  /*1d00*/  SHF.L.U64.HI R108, R109.reuse, 0x1, R108 ;  /* 0x000000016d6c7819 */ /* 0x040fe2000001026c */
[----:B------:R-:W-:Y:S01]  /*1d10*/  IMAD.SHL.U32 R109, R109, 0x2, RZ ;  /* 0x000000026d6d7824 */ /* 0x000fe200078e00ff */
[C---:B------:R-:W-:Y:S01]  /*1d20*/  SHF.L.U64.HI R110, R111.reuse, 0x1, R110 ;  /* 0x000000016f6e7819 */ /* 0x040fe2000001026e */
[----:B------:R-:W-:Y:S01]  /*1d30*/  IMAD.SHL.U32 R111, R111, 0x2, RZ ;  /* 0x000000026f6f7824 */ /* 0x000fe200078e00ff */
[----:B------:R-:W-:Y:S02]  /*1d40*/  P2R R0, PR, RZ, 0x1 ;  /* 0x00000001ff007803 */ /* 0x000fe40000000000 */
[----:B------:R-:W-:-:S02]  /*1d50*/  IADD3 R10, R18, 0x50, RZ ;  /* 0x00000050120a7810 */ /* 0x000fc40007ffe0ff */
[----:B------:R-:W-:Y:S02]  /*1d60*/  SHF.R.S32.HI R115, RZ, 0x1f, R128 ;  /* 0x0000001fff737819 */ /* 0x000fe40000011480 */
[----:B------:R-:W-:Y:S02]  /*1d70*/  SHF.R.S32.HI R117, RZ, 0x1f, R134 ;  /* 0x0000001fff757819 */ /* 0x000fe40000011486 */
[----:B------:R-:W-:Y:S02]  /*1d80*/  SHF.R.S32.HI R127, RZ, 0x3, R2 ;  /* 0x00000003ff7f7819 */ /* 0x000fe40000011402 */
[----:B---3--:R-:W-:Y:S02]  /*1d90*/  P2R R0, PR, RZ, 0x2 ;  /* 0x00000002ff007803 */ /* 0x008fe40000000000 */
.L_x_764:
[----:B------:R-:W-:Y:S01]  /*1da0*/  IMAD.SHL.U32 R90, R137, 0x40, RZ ;  /* 0x00000040895a7824 */ /* 0x000fe200078e00ff */
[----:B------:R-:W-:Y:S04]  /*1db0*/  DEPBAR.LE SB0, 0x0 ;  /* 0x000080000000791a */ /* 0x000fe80000000000 */
[----:B------:R-:W-:Y:S01]  /*1dc0*/  IMAD.IADD R0, R135, 0x1, R90 ;  /* 0x0000000187007824 */ /* 0x000fe200078e025a */
[----:B------:R-:W-:Y:S01]  /*1dd0*/  ISETP.NE.AND P1, PT, R98, 0x1, PT ;  /* 0x000000016200780c */ /* 0x000fe20003f25270 */
[----:B------:R-:W-:Y:S01]  /*1de0*/  IMAD.MOV.U32 R96, RZ, RZ, RZ ;  /* 0x000000ffff607224 */ /* 0x000fe200078e00ff */
[----:B------:R-:W-:Y:S01]  /*1df0*/  ISETP.GE.AND P2, PT, R85, 0x1, PT ;  /* 0x000000015500780c */ /* 0x000fe20003f46270 */
[----:B------:R-:W-:Y:S01]  /*1e00*/  IMAD.IADD R89, R91, 0x1, R0 ;  /* 0x000000015b597824 */ /* 0x000fe200078e0200 */
[----:B------:R-:W-:Y:S01]  /*1e10*/  ISETP.GE.AND P0, PT, R0, UR15, PT ;  /* 0x0000000f00007c0c */ /* 0x000fe2000bf06270 */
[----:B------:R-:W-:Y:S02]  /*1e20*/  BSSY B1, `(.L_x_740) ;  /* 0x00003ea000017945 */ /* 0x000fe40003800000 */
[--C-:B------:R-:W-:Y:S01]  /*1e30*/  IMAD.MOV.U32 R0, RZ, RZ, R89.reuse ;  /* 0x000000ffff007224 */ /* 0x100fe200078e0059 */
[----:B------:R-:W-:Y:S05]  /*1e40*/  ISETP.GT.OR P0, PT, R135, 0x3f, P0 ;  /* 0x0000003f8700780c */ /* 0x000fea0000704670 */
[----:B-1----:R-:W-:Y:S05]  /*1e50*/  @P1 IMAD.HI.U32 R2, R89, c[0x0][0x2bc], RZ ;  /* 0x0000af0059021a27 */ /* 0x002fea00078e00ff */
[----:B------:R-:W-:Y:S04]  /*1e60*/  @P1 SHF.R.U32.HI R0, RZ, c[0x0][0x2c0], R2 ;  /* 0x0000b000ff001a19 */ /* 0x000fe80000011602 */
[C---:B------:R-:W-:Y:S04]  /*1e70*/  @!P0 IADD3 R3, P1, R0.reuse, UR34, RZ ;  /* 0x0000002200038c10 */ /* 0x040fe8000ff3e0ff */
[----:B------:R-:W-:Y:S01]  /*1e80*/  @!P0 LEA.HI.X.SX32 R2, R0, UR5, 0x1, P1 ;  /* 0x0000000500028c11 */ /* 0x000fe200088f0eff */
[----:B------:R-:W-:Y:S01]  /*1e90*/  IMAD.MOV R0, RZ, RZ, -R0 ;  /* 0x000000ffff007224 */ /* 0x000fe200078e0a00 */
[C---:B------:R-:W-:Y:S03]  /*1ea0*/  @!P0 LEA R4, P1, R3.reuse, c[0x0][0x2a0], 0x2 ;  /* 0x0000a80003048a11 */ /* 0x040fe600078210ff */
        /* <DEDUP_REMOVED lines=17> */
[----:B------:R-:W-:-:S05]  /*1fc0*/  @!P2 BRA `(.L_x_741) ;  /* 0x00003a900000a947 */ /* 0x000fca0003800000 */
[-C--:B------:R-:W-:Y:S01]  /*1fd0*/  IMAD R21, R102, R137.reuse, RZ ;  /* 0x0000008966157224 */ /* 0x080fe200078e02ff */
[----:B------:R-:W-:Y:S01]  /*1fe0*/  ISETP.NE.AND P0, PT, RZ, UR4, PT ;  /* 0x00000004ff007c0c */ /* 0x000fe2000bf05270 */
[-C--:B------:R-:W-:Y:S01]  /*1ff0*/  IMAD R3, R104, R137.reuse, RZ ;  /* 0x0000008968037224 */ /* 0x080fe200078e02ff */
[----:B------:R-:W-:Y:S01]  /*2000*/  SHF.R.S32.HI R0, RZ, 0x1f, R137 ;  /* 0x0000001fff007819 */ /* 0x000fe20000011489 */
[----:B------:R-:W-:Y:S01]  /*2010*/  IMAD.WIDE.U32 R6, R103, R137, RZ ;  /* 0x0000008967067225 */ /* 0x000fe200078e00ff */
[----:B------:R-:W-:Y:S03]  /*2020*/  IADD3 R86, -R90, UR15, RZ ;  /* 0x0000000f5a567c10 */ /* 0x000fe6000fffe1ff */
        /* <DEDUP_REMOVED lines=66> */
.L_x_744:
[----:B------:R-:W-:Y:S05]  /*2450*/  BSYNC B0 ;  /* 0x0000000000007941 */ /* 0x000fea0003800000 */
.L_x_743:
[----:B------:R-:W2:Y:S04]  /*2460*/  SHFL.IDX PT, R73, R73, RZ, 0x1c1f ;  /* 0x001c1fff49497589 */ /* 0x000ea800000e0000 */
[----:B------:R-:W3:Y:S01]  /*2470*/  SHFL.IDX PT, R72, R72, RZ, 0x1c1f ;  /* 0x001c1fff48487589 */ /* 0x000ee200000e0000 */
[----:B------:R-:W-:-:S05]  /*2480*/  @P1 BRA `(.L_x_745) ;  /* 0x0000383000001947 */ /* 0x000fca0003800000 */
[----:B------:R-:W-:Y:S01]  /*2490*/  ISETP.GE.AND P0, PT, R16, c[0x0][0x1d4], PT ;  /* 0x0000750010007a0c */ /* 0x000fe20003f06270 */
[----:B-1---5:R-:W-:Y:S01]  /*24a0*/  IMAD.MOV.U32 R2, RZ, RZ, R30 ;  /* 0x000000ffff027224 */ /* 0x022fe200078e001e */
[----:B------:R-:W-:Y:S01]  /*24b0*/  BSSY B0, `(.L_x_746) ;  /* 0x0000063000007945 */ /* 0x000fe20003800000 */
[----:B------:R-:W-:Y:S02]  /*24c0*/  IMAD.MOV.U32 R0, RZ, RZ, R31 ;  /* 0x000000ffff007224 */ /* 0x000fe400078e001f */
        /* <DEDUP_REMOVED lines=97> */
.L_x_747:
[----:B------:R-:W-:Y:S05]  /*2ae0*/  BSYNC B0 ;  /* 0x0000000000007941 */ /* 0x000fea0003800000 */
.L_x_746:
        /* <DEDUP_REMOVED lines=58> */
.L_x_749:
[----:B------:R-:W-:Y:S05]  /*2e90*/  BSYNC B0 ;  /* 0x0000000000007941 */ /* 0x000fea0003800000 */
.L_x_748:
        /* <DEDUP_REMOVED lines=58> */
.L_x_751:
[----:B------:R-:W-:Y:S05]  /*3240*/  BSYNC B0 ;  /* 0x0000000000007941 */ /* 0x000fea0003800000 */
.L_x_750:
        /* <DEDUP_REMOVED lines=58> */
.L_x_753:
[----:B------:R-:W-:Y:S05]  /*35f0*/  BSYNC B0 ;  /* 0x0000000000007941 */ /* 0x000fea0003800000 */
.L_x_752:
        /* <DEDUP_REMOVED lines=58> */
.L_x_755:
[----:B------:R-:W-:Y:S05]  /*39a0*/  BSYNC B0 ;  /* 0x0000000000007941 */ /* 0x000fea0003800000 */
.L_x_754:
        /* <DEDUP_REMOVED lines=58> */
.L_x_742:
        /* <DEDUP_REMOVED lines=47> */
.L_x_757:
[----:B------:R-:W-:Y:S05]  /*4040*/  BSYNC B0 ;  /* 0x0000000000007941 */ /* 0x000fea0003800000 */
.L_x_756:
        /* <DEDUP_REMOVED lines=59> */
[----:B------:R-:W-:Y:S02]  /*4400*/  LOP3.LUT R171, R139, 0x38, R166, 0xf8, !PT ;  /* 0x000000388bab7812 */ /* 0x000fe400078ef8a6 */
[----:B------:R-:W-:Y:S01]  /*4410*/  @!P0 PRMT R50, R50, 0x5410, R51 ;  /* 0x0000541032328816 */ /* 0x000fe20000000033 */
[----:B------:R-:W-:Y:S01]  /*4420*/  IMAD.SHL.U32 R169, R169, 0x200, RZ ;  /* 0x00000200a9a97824 */ /* 0x000fe200078e00ff */
[----:B------:R-:W-:Y:S02]  /*4430*/  LOP3.LUT R168, R171, R124, RZ, 0x3c, !PT ;  /* 0x0000007caba87212 */ /* 0x000fe400078e3cff */
[----:B------:R-:W-:Y:S02]  /*4440*/  @!P0 PRMT R45, R45, 0x5410, R40 ;  /* 0x000054102d2d8816 */ /* 0x000fe40000000028 */
[----:B------:R-:W-:Y:S02]  /*4450*/  LOP3.LUT R169, R169, 0x7ffff000, RZ, 0xc0, !PT ;  /* 0x7ffff000a9a97812 */ /* 0x000fe400078ec0ff */
[----:B------:R-:W-:Y:S01]  /*4460*/  @!P0 SHF.R.U32.HI R47, RZ, 0x10, R41 ;  /* 0x00000010ff2f8819 */ /* 0x000fe20000011629 */
[----:B------:R-:W-:Y:S01]  /*4470*/  IMAD.MOV.U32 R41, RZ, RZ, R43 ;  /* 0x000000ffff297224 */ /* 0x000fe200078e002b */
[----:B------:R-:W-:Y:S01]  /*4480*/  IADD3 R168, R168, R169, R123 ;  /* 0x000000a9a8a87210 */ /* 0x000fe20007ffe07b */
[----:B-1----:R-:W-:Y:S01]  /*4490*/  @!P0 IMAD.U32 R51, R72, 0x10000, RZ ;  /* 0x0001000048338824 */ /* 0x002fe200078e00ff */
[----:B------:R-:W-:Y:S01]  /*44a0*/  @!P0 SHF.R.U64 R49, R42, 0x10, R43 ;  /* 0x000000102a318819 */ /* 0x000fe2000000122b */
[----:B------:R-:W-:Y:S01]  /*44b0*/  @!P0 IMAD.U32 R61, R75, 0x10000, RZ ;  /* 0x000100004b3d8824 */ /* 0x000fe200078e00ff */
[--C-:B------:R-:W-:Y:S01]  /*44c0*/  @!P0 SHF.R.U64 R57, R54, 0x10, R55.reuse ;  /* 0x0000001036398819 */ /* 0x100fe20000001237 */
[----:B------:R-:W-:Y:S01]  /*44d0*/  IMAD.SHL.U32 R167, R168, 0x2, RZ ;  /* 0x00000002a8a77824 */ /* 0x000fe200078e00ff */
[----:B------:R-:W-:Y:S02]  /*44e0*/  @!P0 SHF.R.U32.HI R52, RZ, 0x10, R55 ;  /* 0x00000010ff348819 */ /* 0x000fe40000011637 */
[----:B------:R-:W-:Y:S02]  /*44f0*/  @!P0 PRMT R55, R48, 0x5410, R53 ;  /* 0x0000541030378816 */ /* 0x000fe40000000035 */
[----:B------:R-:W1:Y:S01]  /*4500*/  LDS.128 R24, [R167+0x6100] ;  /* 0x00610000a7187984 */ /* 0x000e620000000c00 */
[----:B------:R-:W-:Y:S02]  /*4510*/  @!P0 SHF.L.U32 R48, R50, 0x10, RZ ;  /* 0x0000001032308819 */ /* 0x000fe400000006ff */
        /* <DEDUP_REMOVED lines=89> */
.L_x_759:
[----:B------:R-:W-:Y:S05]  /*4ab0*/  BSYNC B0 ;  /* 0x0000000000007941 */ /* 0x000fea0003800000 */
.L_x_758:
        /* <DEDUP_REMOVED lines=22> */
[----:B-12---:R-:W-:Y:S02]  /*4c20*/  LOP3.LUT R72, R63, R124, RZ, 0x3c, !PT ;  /* 0x0000007c3f487212 */ /* 0x006fe400078e3cff */
        /* <DEDUP_REMOVED lines=13> */
[----:B------:R-:W1:Y:S01]  /*4d00*/  LDS.128 R24, [R60+0x6100] ;  /* 0x006100003c187984 */ /* 0x000e620000000c00 */
        /* <DEDUP_REMOVED lines=42> */
[----:B------:R-:W-:Y:S01]  /*4fb0*/  @!P0 FMUL.FTZ R73, R30, R50 ;  /* 0x000000321e498220 */ /* 0x000fe20000410000 */
        /* <DEDUP_REMOVED lines=43> */
.L_x_761:
[----:B------:R-:W-:Y:S05]  /*5270*/  BSYNC B0 ;  /* 0x0000000000007941 */ /* 0x000fea0003800000 */
.L_x_760:
        /* <DEDUP_REMOVED lines=10> */
[----:B-1----:R-:W-:Y:S04]  /*5320*/  LEA.HI R57, R46, R147, RZ, 0x4 ;  /* 0x000000932e397211 */ /* 0x002fe800078f20ff */
[----:B------:R-:W-:Y:S04]  /*5330*/  LEA.HI.SX32 R57, R57, R126, 0x1c ;  /* 0x0000007e39397211 */ /* 0x000fe800078fe2ff */
        /* <DEDUP_REMOVED lines=10> */
[----:B------:R-:W-:Y:S02]  /*53e0*/  @!P0 SHF.R.U64 R20, R20, 0x10, R21 ;  /* 0x0000001014148819 */ /* 0x000fe40000001215 */
        /* <DEDUP_REMOVED lines=103> */
.L_x_741:
[----:B------:R-:W1:Y:S01]  /*5a60*/  SHFL.IDX PT, R73, R73, RZ, 0x1c1f ;  /* 0x001c1fff49497589 */ /* 0x000e6200000e0000 */
[----:B------:R-:W-:Y:S03]  /*5a70*/  IADD3 R86, -R90, UR15, RZ ;  /* 0x0000000f5a567c10 */ /* 0x000fe6000fffe1ff */
[----:B------:R-:W2:Y:S01]  /*5a80*/  SHFL.IDX PT, R72, R72, RZ, 0x1c1f ;  /* 0x001c1fff48487589 */ /* 0x000ea200000e0000 */
        /* <DEDUP_REMOVED lines=9> */
[CC--:B--2---:R-:W-:Y:S04]  /*5b20*/  @!P2 LEA R24, P0, R16.reuse, R72.reuse, 0x1 ;  /* 0x000000481018a211 */ /* 0x0c4fe800078008ff */
[-C--:B-1----:R-:W-:Y:S02]  /*5b30*/  @!P2 LEA.HI.X R25, R16, R73.reuse, R17, 0x1, P0 ;  /* 0x000000491019a211 */ /* 0x082fe400000f0c11 */
[CC--:B------:R-:W-:Y:S04]  /*5b40*/  @!P1 LEA R36, P0, R133.reuse, R72.reuse, 0x1 ;  /* 0x0000004885249211 */ /* 0x0c0fe800078008ff */
[-C--:B------:R-:W-:Y:S02]  /*5b50*/  @!P1 LEA.HI.X R37, R133, R73.reuse, R118, 0x1, P0 ;  /* 0x0000004985259211 */ /* 0x080fe400000f0c76 */
[CC--:B------:R-:W-:Y:S04]  /*5b60*/  @!P4 LEA R34, P0, R134.reuse, R72.reuse, 0x1 ;  /* 0x000000488622c211 */ /* 0x0c0fe800078008ff */
[-C--:B------:R-:W-:Y:S02]  /*5b70*/  @!P4 LEA.HI.X R35, R134, R73.reuse, R117, 0x1, P0 ;  /* 0x000000498623c211 */ /* 0x080fe400000f0c75 */
[CC--:B------:R-:W-:Y:S04]  /*5b80*/  @!P3 LEA R32, P0, R131.reuse, R72.reuse, 0x1 ;  /* 0x000000488320b211 */ /* 0x0c0fe800078008ff */
[-C--:B------:R-:W-:Y:S01]  /*5b90*/  @!P3 LEA.HI.X R33, R131, R73.reuse, R116, 0x1, P0 ;  /* 0x000000498321b211 */ /* 0x080fe200000f0c74 */
[----:B---3--:R-:W-:Y:S04]  /*5ba0*/  @!P2 ST.E.128 [R24.64], R20 ;  /* 0x000000141800a985 */ /* 0x008fe8000c101d14 */
[----:B------:R-:W1:Y:S04]  /*5bb0*/  @!P1 LDS.128 R4, [R129+0x6000] ;  /* 0x0060000081049984 */ /* 0x000e680000000c00 */
[----:B-1----:R-:W-:Y:S01]  /*5bc0*/  @!P1 ST.E.128 [R36.64], R4 ;  /* 0x0000000424009985 */ /* 0x002fe2000c101d14 */
[----:B------:R-:W-:Y:S03]  /*5bd0*/  ISETP.GE.AND P1, PT, R140, c[0x0][0x1d4], PT ;  /* 0x000075008c007a0c */ /* 0x000fe60003f26270 */
[----:B------:R-:W1:Y:S10]  /*5be0*/  @!P4 LDS.128 R28, [R130+0x8000] ;  /* 0x00800000821cc984 */ /* 0x000e740000000c00 */
[CC--:B------:R-:W-:Y:S04]  /*5bf0*/  @!P1 LEA R2, P0, R128.reuse, R72.reuse, 0x1 ;  /* 0x0000004880029211 */ /* 0x0c0fe800078008ff */
[-C--:B------:R-:W-:Y:S02]  /*5c00*/  @!P1 LEA.HI.X R3, R128, R73.reuse, R115, 0x1, P0 ;  /* 0x0000004980039211 */ /* 0x080fe400000f0c73 */
        /* <DEDUP_REMOVED lines=11> */
.L_x_745:
[----:B------:R-:W-:Y:S05]  /*5cc0*/  BSYNC B1 ;  /* 0x0000000000017941 */ /* 0x000fea0003800000 */
.L_x_740:
[----:B------:R-:W-:Y:S01]  /*5cd0*/  IMAD.IADD R90, R99, 0x1, -R90 ;  /* 0x00000001635a7824 */ /* 0x000fe200078e0a5a */
[----:B-1----:R-:W-:Y:S01]  /*5ce0*/  LEA R6, P0, R137, R160, 0x6 ;  /* 0x000000a089067211 */ /* 0x002fe200078030ff */
[----:B------:R-:W-:Y:S01]  /*5cf0*/  IMAD R88, R88, c[0x0][0x208], RZ ;  /* 0x0000820058587a24 */ /* 0x000fe200078e02ff */
[----:B------:R-:W-:Y:S01]  /*5d00*/  ISETP.NE.AND P3, PT, R146, RZ, PT ;  /* 0x000000ff9200720c */ /* 0x000fe20003f65270 */
[----:B------:R-:W-:Y:S01]  /*5d10*/  IMAD.WIDE.U32 R4, R89, c[0x0][0x208], RZ ;  /* 0x0000820059047a25 */ /* 0x000fe200078e00ff */
[----:B------:R-:W-:Y:S01]  /*5d20*/  LEA.HI.X.SX32 R7, R137, R161, 0x6, P0 ;  /* 0x000000a189077211 */ /* 0x000fe200000f36ff */
[----:B------:R-:W-:Y:S01]  /*5d30*/  BSSY B0, `(.L_x_762) ;  /* 0x000004c000007945 */ /* 0x000fe20003800000 */
[----:B------:R-:W-:Y:S01]  /*5d40*/  ISETP.GE.AND P0, PT, R90, 0x21, PT ;  /* 0x000000215a00780c */ /* 0x000fe20003f06270 */
[----:B------:R-:W-:Y:S02]  /*5d50*/  IMAD R88, R89, c[0x0][0x20c], R88 ;  /* 0x0000830059587a24 */ /* 0x000fe400078e0258 */
[----:B------:R-:W-:Y:S03]  /*5d60*/  IMAD R87, R87, c[0x0][0x218], RZ ;  /* 0x0000860057577a24 */ /* 0x000fe600078e02ff */
[----:B------:R-:W-:Y:S01]  /*5d70*/  IADD3 R5, R5, R88, RZ ;  /* 0x0000005805057210 */ /* 0x000fe20007ffe0ff */
[C---:B------:R-:W-:Y:S04]  /*5d80*/  IMAD R87, R96.reuse, c[0x0][0x21c], R87 ;  /* 0x0000870060577a24 */ /* 0x040fe800078e0257 */
[----:B------:R-:W-:Y:S02]  /*5d90*/  IMAD.WIDE.U32 R4, R96, c[0x0][0x218], R4 ;  /* 0x0000860060047a25 */ /* 0x000fe400078e0004 */
[----:B---3--:R-:W-:Y:S05]  /*5da0*/  @P0 IADD3 R3, P1, R6, 0x20, RZ ;  /* 0x0000002006030810 */ /* 0x008fea0007f3e0ff */
[----:B------:R-:W-:Y:S01]  /*5db0*/  @P0 IMAD.X R0, RZ, RZ, R7, P1 ;  /* 0x000000ffff000224 */ /* 0x000fe200008e0607 */
[----:B------:R-:W-:Y:S03]  /*5dc0*/  IADD3 R2, P1, R4, UR30, RZ ;  /* 0x0000001e04027c10 */ /* 0x000fe6000ff3e0ff */
[----:B------:R-:W-:Y:S01]  /*5dd0*/  @P0 IMAD R0, R0, c[0x0][0x258], RZ ;  /* 0x0000960000000a24 */ /* 0x000fe200078e02ff */
[----:B------:R-:W-:Y:S02]  /*5de0*/  IADD3.X R87, R5, UR27, R87, P1, !PT ;  /* 0x0000001b05577c10 */ /* 0x000fe40008ffe457 */
[----:B------:R-:W-:Y:S01]  /*5df0*/  ISETP.GE.AND P1, PT, R90, 0x1, PT ;  /* 0x000000015a00780c */ /* 0x000fe20003f26270 */
[----:B------:R-:W-:Y:S11]  /*5e00*/  @P0 IMAD R0, R3, c[0x0][0x25c], R0 ;  /* 0x0000970003000a24 */ /* 0x000ff600078e0200 */
[----:B------:R-:W-:Y:S01]  /*5e10*/  @!UPT UIADD3 URZ, URZ, URZ, URZ ;  /* 0x0000003f3f3ff290 */ /* 0x000fe2000fffe03f */
[----:B------:R-:W-:Y:S02]  /*5e20*/  @P1 IMAD R4, R7, c[0x0][0x258], RZ ;  /* 0x0000960007041a24 */ /* 0x000fe400078e02ff */
[----:B------:R-:W-:Y:S02]  /*5e30*/  @P1 IMAD.MOV.U32 R96, RZ, RZ, R156 ;  /* 0x000000ffff601224 */ /* 0x000fe400078e009c */
[C---:B------:R-:W-:Y:S02]  /*5e40*/  @P1 IMAD R4, R6.reuse, c[0x0][0x25c], R4 ;  /* 0x0000970006041a24 */ /* 0x040fe400078e0204 */
[----:B-----5:R-:W-:Y:S04]  /*5e50*/  @P1 IMAD.WIDE.U32 R20, R6, c[0x0][0x258], R96 ;  /* 0x0000960006141a25 */ /* 0x020fe800078e0060 */
[----:B------:R-:W-:Y:S01]  /*5e60*/  @P0 IMAD.MOV.U32 R96, RZ, RZ, R156 ;  /* 0x000000ffff600224 */ /* 0x000fe200078e009c */
[C---:B------:R-:W-:Y:S02]  /*5e70*/  @P1 LEA R6, P2, R20.reuse, c[0x0][0x250], 0x1 ;  /* 0x0000940014061a11 */ /* 0x040fe400078408ff */
[----:B------:R-:W-:Y:S04]  /*5e80*/  @P1 IADD3 R4, R21, R4, RZ ;  /* 0x0000000415041210 */ /* 0x000fe80007ffe0ff */
[----:B------:R-:W-:Y:S01]  /*5e90*/  @P1 LEA.HI.X R7, R20, c[0x0][0x254], R4, 0x1, P2 ;  /* 0x0000950014071a11 */ /* 0x000fe200010f0c04 */
[----:B------:R-:W-:Y:S01]  /*5ea0*/  @P0 IMAD.WIDE.U32 R20, R3, c[0x0][0x258], R96 ;  /* 0x0000960003140a25 */ /* 0x000fe200078e0060 */
[C---:B------:R-:W-:Y:S03]  /*5eb0*/  LEA R4, P2, R2.reuse, c[0x0][0x1f8], 0x1 ;  /* 0x00007e0002047a11 */ /* 0x040fe600078408ff */
[----:B------:R-:W-:Y:S01]  /*5ec0*/  @!PT LDS RZ, [RZ] ;  /* 0x00000000fffff984 */ /* 0x000fe20000000800 */
[----:B------:R-:W-:Y:S01]  /*5ed0*/  @!PT LDS RZ, [RZ] ;  /* 0x00000000fffff984 */ /* 0x000fe20000000800 */
[----:B------:R-:W-:Y:S01]  /*5ee0*/  @!PT LDS RZ, [RZ] ;  /* 0x00000000fffff984 */ /* 0x000fe20000000800 */
[----:B------:R1:W-:Y:S01]  /*5ef0*/  @P1 LDGSTS.E.BYPASS.LTC128B.128 [R136+0x100], [R6.64], !P3 ;  /* 0x0010000006881fae */ /* 0x0003e2000d901d54 */
[----:B------:R-:W-:Y:S02]  /*5f00*/  LEA.HI.X R87, R2, c[0x0][0x1fc], R87, 0x1, P2 ;  /* 0x00007f0002577a11 */ /* 0x000fe400010f0c57 */
[C---:B------:R-:W-:Y:S01]  /*5f10*/  @P0 LEA R22, P2, R20.reuse, c[0x0][0x250], 0x1 ;  /* 0x0000940014160a11 */ /* 0x040fe200078408ff */
[----:B------:R1:W-:Y:S01]  /*5f20*/  @P1 LDGSTS.E.BYPASS.LTC128B.128 [R136+0x2100], [R6.64+0x80], !P6 ;  /* 0x0210008006881fae */ /* 0x0003e2000f101d54 */
[----:B------:R-:W-:Y:S03]  /*5f30*/  @P0 IADD3 R0, R21, R0, RZ ;  /* 0x0000000015000210 */ /* 0x000fe60007ffe0ff */
        /* <DEDUP_REMOVED lines=17> */
[CC--:B------:R-:W-:Y:S04]  /*6050*/  @!P2 LEA R24, P0, R16.reuse, R0.reuse, 0x1 ;  /* 0x000000001018a211 */ /* 0x0c0fe800078008ff */
[-C--:B------:R-:W-:Y:S02]  /*6060*/  @!P2 LEA.HI.X R25, R16, R3.reuse, R17, 0x1, P0 ;  /* 0x000000031019a211 */ /* 0x080fe400000f0c11 */
[CC--:B------:R-:W-:Y:S04]  /*6070*/  @!P1 LEA R38, P0, R133.reuse, R0.reuse, 0x1 ;  /* 0x0000000085269211 */ /* 0x0c0fe800078008ff */
[-C--:B------:R-:W-:Y:S02]  /*6080*/  @!P1 LEA.HI.X R39, R133, R3.reuse, R118, 0x1, P0 ;  /* 0x0000000385279211 */ /* 0x080fe400000f0c76 */
[CC--:B------:R-:W-:Y:S04]  /*6090*/  @!P4 LEA R36, P0, R134.reuse, R0.reuse, 0x1 ;  /* 0x000000008624c211 */ /* 0x0c0fe800078008ff */
[-C--:B------:R-:W-:Y:S02]  /*60a0*/  @!P4 LEA.HI.X R37, R134, R3.reuse, R117, 0x1, P0 ;  /* 0x000000038625c211 */ /* 0x080fe400000f0c75 */
[CC--:B------:R-:W-:Y:S04]  /*60b0*/  @!P3 LEA R34, P0, R131.reuse, R0.reuse, 0x1 ;  /* 0x000000008322b211 */ /* 0x0c0fe800078008ff */
[-C--:B------:R-:W-:Y:S01]  /*60c0*/  @!P3 LEA.HI.X R35, R131, R3.reuse, R116, 0x1, P0 ;  /* 0x000000038323b211 */ /* 0x080fe200000f0c74 */
[----:B-1----:R-:W-:Y:S04]  /*60d0*/  @!P2 ST.E.128 [R24.64], R20 ;  /* 0x000000141800a985 */ /* 0x002fe8000c101d14 */
[----:B------:R-:W1:Y:S04]  /*60e0*/  @!P1 LDS.128 R4, [R129] ;  /* 0x0000000081049984 */ /* 0x000e680000000c00 */
        /* <DEDUP_REMOVED lines=16> */
.L_x_763:
[----:B-1-34-:R-:W-:Y:S05]  /*61f0*/  BSYNC B0 ;  /* 0x0000000000007941 */ /* 0x01afea0003800000 */
.L_x_762:
[C---:B------:R-:W-:Y:S02]  /*6200*/  ISETP.GT.AND P0, PT, R137.reuse, UR6, PT ;  /* 0x0000000689007c0c */ /* 0x040fe4000bf04270 */
[----:B------:R-:W-:Y:S02]  /*6210*/  IADD3 R137, R137, -0x1, RZ ;  /* 0xffffffff89897810 */ /* 0x000fe40007ffe0ff */
[----:B------:R-:W-:Y:S09]  /*6220*/  ISETP.NE.AND P2, PT, R146, RZ, PT ;  /* 0x000000ff9200720c */ /* 0x000ff20003f45270 */
[----:B------:R-:W-:Y:S01]  /*6230*/  @P0 SHF.R.S32.HI R2, RZ, 0x1f, R137 ;  /* 0x0000001fff020819 */ /* 0x000fe20000011489 */
[----:B------:R-:W-:Y:S02]  /*6240*/  @P0 IMAD R0, R100, R137, RZ ;  /* 0x0000008964000224 */ /* 0x000fe400078e02ff */
[----:B------:R-:W-:Y:S02]  /*6250*/  @P0 IMAD.MOV.U32 R4, RZ, RZ, R158 ;  /* 0x000000ffff040224 */ /* 0x000fe400078e009e */
        /* <DEDUP_REMOVED lines=20> */
.L_x_739:
[----:B-1----:R-:W-:Y:S01]  /*63a0*/  UIADD3 UR6, UR12, 0x7f, URZ ;  /* 0x0000007f0c067890 */ /* 0x002fe2000fffe03f */
[----:B------:R-:W-:Y:S01]  /*63b0*/  PLOP3.LUT P2, PT, PT, PT, PT, 0x80, 0x0 ;  /* 0x000000000000781c */ /* 0x000fe20003f4f070 */
[----:B------:R-:W-:Y:S01]  /*63c0*/  ULDC.64 UR4, c[0x0][0x2c8] ;  /* 0x0000b20000047ab9 */ /* 0x000fe20000000a00 */
[----:B------:R-:W-:Y:S01]  /*63d0*/  IMAD.MOV.U32 R3, RZ, RZ, RZ ;  /* 0x000000ffff037224 */ /* 0x000fe200078e00ff */
[----:B------:R-:W-:Y:S01]  /*63e0*/  UIMAD.WIDE.U32 UR22, UR6, UR4, URZ ;  /* 0x00000004061672a5 */ /* 0x000fe2000f8e003f */
[----:B------:R-:W-:Y:S01]  /*63f0*/  IMAD.MOV.U32 R98, RZ, RZ, RZ ;  /* 0x000000ffff627224 */ /* 0x000fe200078e00ff */
[----:B------:R-:W-:Y:S01]  /*6400*/  CS2R R96, SRZ ;  /* 0x0000000000607805 */ /* 0x000fe2000001ff00 */
[----:B------:R-:W-:Y:S01]  /*6410*/  CS2R R94, SRZ ;  /* 0x00000000005e7805 */ /* 0x000fe2000001ff00 */
[----:B------:R-:W-:Y:S01]  /*6420*/  @UP2 USHF.R.U32.HI UR6, URZ, UR5, UR23 ;  /* 0x000000053f062299 */ /* 0x000fe20008011617 */
[----:B------:R-:W-:Y:S01]  /*6430*/  CS2R R92, SRZ ;  /* 0x00000000005c7805 */ /* 0x000fe2000001ff00 */
[----:B-----5:R-:W-:Y:S01]  /*6440*/  CS2R R90, SRZ ;  /* 0x00000000005a7805 */ /* 0x020fe2000001ff00 */
[----:B------:R-:W-:Y:S01]  /*6450*/  CS2R R88, SRZ ;  /* 0x0000000000587805 */ /* 0x000fe2000001ff00 */
[----:B------:R-:W-:Y:S01]  /*6460*/  UIADD3 UR6, UR7, UR6, URZ ;  /* 0x0000000607067290 */ /* 0x000fe2000fffe03f */
[----:B------:R-:W-:Y:S01]  /*6470*/  CS2R R86, SRZ ;  /* 0x0000000000567805 */ /* 0x000fe2000001ff00 */
[----:B------:R-:W-:Y:S01]  /*6480*/  MOV R85, RZ ;  /* 0x000000ff00557202 */ /* 0x000fe20000000f00 */
[----:B------:R-:W-:Y:S01]  /*6490*/  CS2R R6, SRZ ;  /* 0x0000000000067805 */ /* 0x000fe2000001ff00 */
[----:B------:R-:W-:Y:S01]  /*64a0*/  USHF.R.S32.HI UR4, URZ, 0x1f, UR6 ;  /* 0x0000001f3f047899 */ /* 0x000fe20008011406 */
[----:B------:R-:W-:Y:S01]  /*64b0*/  IMAD.MOV.U32 R82, RZ, RZ, RZ ;  /* 0x000000ffff527224 */ /* 0x000fe200078e00ff */
[----:B------:R-:W-:Y:S01]  /*64c0*/  CS2R R80, SRZ ;  /* 0x0000000000507805 */ /* 0x000fe2000001ff00 */
[----:B------:R-:W-:Y:S01]  /*64d0*/  CS2R R78, SRZ ;  /* 0x00000000004e7805 */ /* 0x000fe2000001ff00 */
[----:B------:R-:W-:Y:S01]  /*64e0*/  ULEA.HI UR4, UR4, UR6, URZ, 0x6 ;  /* 0x0000000604047291 */ /* 0x000fe2000f8f303f */
[----:B------:R-:W-:Y:S01]  /*64f0*/  CS2R R76, SRZ ;  /* 0x00000000004c7805 */ /* 0x000fe2000001ff00 */
[----:B------:R-:W-:Y:S01]  /*6500*/  CS2R R74, SRZ ;  /* 0x00000000004a7805 */ /* 0x000fe2000001ff00 */
[----:B--2---:R-:W-:Y:S01]  /*6510*/  CS2R R72, SRZ ;  /* 0x0000000000487805 */ /* 0x004fe2000001ff00 */
        /* <DEDUP_REMOVED lines=39> */
[----:B------:R-:W-:Y:S01]  /*6790*/  MOV R8, RZ ;  /* 0x000000ff00087202 */ /* 0x000fe20000000f00 */
        /* <DEDUP_REMOVED lines=23> */
[----:B------:R-:W-:Y:S01]  /*6910*/  ULDC.64 UR6, c[0x0][0x348] ;  /* 0x0000d20000067ab9 */ /* 0x000fe20000000a00 */
[----:B------:R-:W-:Y:S01]  /*6920*/  IMAD.IADD R15, R83, 0x1, -R0 ;  /* 0x00000001530f7824 */ /* 0x000fe200078e0a00 */
[----:B------:R-:W-:Y:S01]  /*6930*/  UISETP.NE.U32.AND UP0, UPT, URZ, UR6, UPT ;  /* 0x000000063f00728c */ /* 0x000fe2000bf05070 */
[----:B------:R-:W-:Y:S01]  /*6940*/  PLOP3.LUT P0, PT, PT, PT, UP2, 0x80, 0x0 ;  /* 0x000000000000781c */ /* 0x000fe20003f0f028 */
[----:B------:R-:W-:Y:S01]  /*6950*/  ULDC.64 UR4, c[0x0][0x1b8] ;  /* 0x00006e0000047ab9 */ /* 0x000fe20000000a00 */
[C---:B------:R-:W-:Y:S01]  /*6960*/  IMAD R210, R15.reuse, 0x20, R50 ;  /* 0x000000200fd27824 */ /* 0x040fe200078e0232 */
[----:B------:R-:W-:Y:S01]  /*6970*/  UISETP.NE.AND.EX UP0, UPT, URZ, UR7, UPT, UP0 ;  /* 0x000000073f00728c */ /* 0x000fe2000bf05300 */
[----:B------:R-:W-:Y:S01]  /*6980*/  LEA.HI R53, R82, R83, RZ, 0x4 ;  /* 0x0000005352357211 */ /* 0x000fe200078f20ff */
[----:B------:R-:W-:Y:S01]  /*6990*/  USHF.R.S32.HI UR7, URZ, 0x1f, UR18 ;  /* 0x0000001f3f077899 */ /* 0x000fe20008011412 */
[----:B------:R-:W-:Y:S01]  /*69a0*/  IMAD.SHL.U32 R89, R15, 0x8, RZ ;  /* 0x000000080f597824 */ /* 0x000fe200078e00ff */
[----:B------:R-:W-:Y:S01]  /*69b0*/  UIADD3 UR23, UR23, UR14, URZ ;  /* 0x0000000e17177290 */ /* 0x000fe2000fffe03f */
[----:B------:R-:W-:Y:S01]  /*69c0*/  IADD3 R0, R210, UR12, RZ ;  /* 0x0000000cd2007c10 */ /* 0x000fe2000fffe0ff */
[----:B------:R-:W-:-:S02]  /*69d0*/  UIMAD UR6, UR10, UR4, URZ ;  /* 0x000000040a0672a4 */ /* 0x000fc4000f8e023f */
[----:B------:R-:W-:Y:S01]  /*69e0*/  USEL UR7, UR7, URZ, !UP0 ;  /* 0x0000003f07077287 */ /* 0x000fe2000c000000 */
[C---:B------:R-:W-:Y:S01]  /*69f0*/  IADD3 R13, R89.reuse, 0x80, RZ ;  /* 0x00000080590d7810 */ /* 0x040fe20007ffe0ff */
[----:B------:R-:W-:Y:S01]  /*6a00*/  UIMAD UR6, UR11, UR5, UR6 ;  /* 0x000000050b0672a4 */ /* 0x000fe2000f8e0206 */
[----:B-1----:R-:W-:Y:S01]  /*6a10*/  @P1 IMAD.HI.U32 R2, R0, c[0x0][0x2c8], RZ ;  /* 0x0000b20000021a27 */ /* 0x002fe200078e00ff */
[----:B------:R-:W-:Y:S01]  /*6a20*/  UIMAD.WIDE.U32 UR22, UR11, UR4, UR22 ;  /* 0x000000040b1672a5 */ /* 0x000fe2000f8e0016 */
[C---:B------:R-:W-:Y:S01]  /*6a30*/  IADD3 R14, R89.reuse, 0x40, RZ ;  /* 0x00000040590e7810 */ /* 0x040fe20007ffe0ff */
[----:B------:R-:W-:Y:S01]  /*6a40*/  USEL UR14, UR18, URZ, !UP0 ;  /* 0x0000003f120e7287 */ /* 0x000fe2000c000000 */
[----:B------:R-:W-:Y:S01]  /*6a50*/  IMAD.MOV.U32 R7, RZ, RZ, R0 ;  /* 0x000000ffff077224 */ /* 0x000fe200078e0000 */
[----:B------:R-:W-:Y:S01]  /*6a60*/  ULDC.64 UR4, c[0x0][0x1c0] ;  /* 0x0000700000047ab9 */ /* 0x000fe20000000a00 */
[----:B------:R-:W-:Y:S01]  /*6a70*/  @P0 SHF.R.U32.HI R7, RZ, c[0x0][0x2cc], R2 ;  /* 0x0000b300ff070a19 */ /* 0x000fe20000011602 */
[----:B------:R-:W-:Y:S01]  /*6a80*/  UIMAD UR7, UR7, UR4, URZ ;  /* 0x00000004070772a4 */ /* 0x000fe2000f8e023f */
[----:B------:R-:W-:Y:S01]  /*6a90*/  ISETP.GE.AND P5, PT, R89, c[0x0][0x198], PT ;  /* 0x0000660059007a0c */ /* 0x000fe20003fa6270 */
[----:B------:R-:W-:Y:S01]  /*6aa0*/  UIADD3 UR23, UR23, UR6, URZ ;  /* 0x0000000617177290 */ /* 0x000fe2000fffe03f */
[--C-:B------:R-:W-:Y:S01]  /*6ab0*/  SHF.R.S32.HI R2, RZ, 0x1f, R7.reuse ;  /* 0x0000001fff027819 */ /* 0x100fe20000011407 */
[----:B------:R-:W-:Y:S01]  /*6ac0*/  UIMAD UR5, UR14, UR5, UR7 ;  /* 0x000000050e0572a4 */ /* 0x000fe2000f8e0207 */
[----:B------:R-:W-:Y:S01]  /*6ad0*/  IMAD.MOV R5, RZ, RZ, -R7 ;  /* 0x000000ffff057224 */ /* 0x000fe200078e0a07 */
[----:B------:R-:W-:Y:S01]  /*6ae0*/  UIMAD.WIDE.U32 UR14, UR14, UR4, UR22 ;  /* 0x000000040e0e72a5 */ /* 0x000fe2000f8e0016 */
[----:B------:R-:W-:Y:S01]  /*6af0*/  ISETP.GE.AND P4, PT, R13, c[0x0][0x198], PT ;  /* 0x000066000d007a0c */ /* 0x000fe20003f86270 */
[----:B------:R-:W-:Y:S01]  /*6b00*/  IMAD R2, R2, c[0x0][0x1b0], RZ ;  /* 0x00006c0002027a24 */ /* 0x000fe200078e02ff */
[----:B------:R-:W-:Y:S01]  /*6b10*/  ULDC UR7, c[0x0][0x2c4] ;  /* 0x0000b10000077ab9 */ /* 0x000fe20000000800 */
[----:B------:R-:W-:Y:S01]  /*6b20*/  IMAD R5, R5, c[0x0][0x2c4], R0 ;  /* 0x0000b10005057a24 */ /* 0x000fe200078e0200 */
[----:B------:R-:W-:Y:S01]  /*6b30*/  UIADD3 UR5, UR15, UR5, URZ ;  /* 0x000000050f057290 */ /* 0x000fe2000fffe03f */
[----:B------:R-:W-:Y:S01]  /*6b40*/  IMAD.U32 R9, RZ, RZ, UR15 ;  /* 0x0000000fff097e24 */ /* 0x000fe2000f8e00ff */
[----:B------:R-:W-:Y:S01]  /*6b50*/  UIMAD UR7, UR17, UR7, URZ ;  /* 0x00000007110772a4 */ /* 0x000fe2000f8e023f */
[----:B------:R-:W-:Y:S01]  /*6b60*/  IMAD.U32 R8, RZ, RZ, UR14 ;  /* 0x0000000eff087e24 */ /* 0x000fe2000f8e00ff */
[----:B------:R-:W-:Y:S01]  /*6b70*/  SHF.R.S32.HI R0, RZ, 0x1f, R5 ;  /* 0x0000001fff007819 */ /* 0x000fe20000011405 */
[----:B------:R-:W-:Y:S01]  /*6b80*/  IMAD R2, R7, c[0x0][0x1b4], R2 ;  /* 0x00006d0007027a24 */ /* 0x000fe200078e0202 */
[----:B------:R-:W-:Y:S01]  /*6b90*/  ISETP.GE.AND P3, PT, R14, c[0x0][0x198], PT ;  /* 0x000066000e007a0c */ /* 0x000fe20003f66270 */
[----:B------:R-:W-:-:S02]  /*6ba0*/  IMAD.U32 R9, RZ, RZ, UR5 ;  /* 0x00000005ff097e24 */ /* 0x000fc4000f8e00ff */
[----:B------:R-:W-:Y:S02]  /*6bb0*/  IMAD R0, R0, c[0x0][0x1a8], RZ ;  /* 0x00006a0000007a24 */ /* 0x000fe400078e02ff */
[----:B------:R-:W-:-:S04]  /*6bc0*/  IMAD.WIDE.U32 R8, R7, c[0x0][0x1b0], R8 ;  /* 0x00006c0007087a25 */ /* 0x000fc800078e0008 */
[----:B------:R-:W-:Y:S01]  /*6bd0*/  IMAD.IADD R9, R9, 0x1, R2 ;  /* 0x0000000109097824 */ /* 0x000fe200078e0202 */
[----:B------:R-:W-:Y:S01]  /*6be0*/  LOP3.LUT R2, R53, 0xfffffff0, RZ, 0xc0, !PT ;  /* 0xfffffff035027812 */ /* 0x000fe200078ec0ff */
[C---:B------:R-:W-:Y:S02]  /*6bf0*/  IMAD R7, R5.reuse, c[0x0][0x1ac], R0 ;  /* 0x00006b0005077a24 */ /* 0x040fe400078e0200 */
[----:B------:R-:W-:-:S04]  /*6c00*/  IMAD.WIDE.U32 R4, R5, c[0x0][0x1a8], R8 ;  /* 0x00006a0005047a25 */ /* 0x000fc800078e0008 */
[----:B------:R-:W-:Y:S01]  /*6c10*/  IMAD.IADD R2, R83, 0x1, -R2 ;  /* 0x0000000153027824 */ /* 0x000fe200078e0a02 */
[----:B------:R-:W-:Y:S01]  /*6c20*/  LEA R9, P0, R4, c[0x0][0x160], 0x1 ;  /* 0x0000580004097a11 */ /* 0x000fe200078008ff */
[----:B------:R-:W-:Y:S02]  /*6c30*/  IMAD.IADD R5, R5, 0x1, R7 ;  /* 0x0000000105057824 */ /* 0x000fe400078e0207 */
[----:B------:R-:W-:Y:S01]  /*6c40*/  IMAD.SHL.U32 R0, R50, 0x40, RZ ;  /* 0x0000004032007824 */ /* 0x000fe200078e00ff */
[----:B------:R-:W-:Y:S01]  /*6c50*/  SHF.R.S32.HI R7, RZ, 0x1f, R2 ;  /* 0x0000001fff077819 */ /* 0x000fe20000011402 */
[----:B------:R1:W3:Y:S01]  /*6c60*/  SHFL.IDX PT, R10, R9, RZ, 0x181f ;  /* 0x00181fff090a7589 */ /* 0x0002e200000e0000 */
[----:B------:R-:W-:Y:S02]  /*6c70*/  LEA.HI.X R5, R4, c[0x0][0x164], R5, 0x1, P0 ;  /* 0x0000590004057a11 */ /* 0x000fe400000f0c05 */
[----:B------:R-:W-:Y:S02]  /*6c80*/  LOP3.LUT R0, R0, 0x1c0, RZ, 0xc0, !PT ;  /* 0x000001c000007812 */ /* 0x000fe400078ec0ff */
[----:B------:R-:W-:Y:S01]  /*6c90*/  LEA.HI R48, R7, R2, RZ, 0x3 ;  /* 0x0000000207307211 */ /* 0x000fe200078f18ff */
[----:B------:R1:W4:Y:S01]  /*6ca0*/  SHFL.IDX PT, R11, R5, RZ, 0x181f ;  /* 0x00181fff050b7589 */ /* 0x00032200000e0000 */
[----:B------:R-:W-:-:S02]  /*6cb0*/  IADD3 R4, R50, UR12, RZ ;  /* 0x0000000c32047c10 */ /* 0x000fc4000fffe0ff */
[----:B------:R-:W-:Y:S02]  /*6cc0*/  SHF.R.U32.HI R7, RZ, 0x3, R0 ;  /* 0x00000003ff077819 */ /* 0x000fe40000011600 */
[----:B------:R-:W-:Y:S02]  /*6cd0*/  LOP3.LUT R0, R0, 0x38, R89, 0xf8, !PT ;  /* 0x0000003800007812 */ /* 0x000fe400078ef859 */
[----:B------:R-:W-:Y:S02]  /*6ce0*/  LOP3.LUT R49, R48, 0xfffffff8, RZ, 0xc0, !PT ;  /* 0xfffffff830317812 */ /* 0x000fe400078ec0ff */
[----:B------:R-:W-:Y:S02]  /*6cf0*/  ISETP.GE.AND P0, PT, R4, UR7, PT ;  /* 0x0000000704007c0c */ /* 0x000fe4000bf06270 */
[----:B------:R-:W-:Y:S01]  /*6d00*/  LOP3.LUT R7, R0, R7, RZ, 0x3c, !PT ;  /* 0x0000000700077212 */ /* 0x000fe200078e3cff */
[----:B------:R-:W-:Y:S01]  /*6d10*/  IMAD.IADD R49, R2, 0x1, -R49 ;  /* 0x0000000102317824 */ /* 0x000fe200078e0a31 */
[----:B------:R-:W-:Y:S01]  /*6d20*/  LEA.HI R0, R82, R83, RZ, 0x6 ;  /* 0x0000005352007211 */ /* 0x000fe200078f30ff */
[----:B------:R-:W-:-:S04]  /*6d30*/  IMAD.MOV.U32 R2, RZ, RZ, 0x10 ;  /* 0x00000010ff027424 */ /* 0x000fc800078e00ff */
[----:B------:R-:W-:-:S05]  /*6d40*/  IMAD.SHL.U32 R0, R0, 0x8, RZ ;  /* 0x0000000800007824 */ /* 0x000fca00078e00ff */
[----:B------:R-:W-:Y:S01]  /*6d50*/  LOP3.LUT R0, R7, 0xfffffe00, R0, 0xf8, !PT ;  /* 0xfffffe0007007812 */ /* 0x000fe200078ef800 */
[----:B--2---:R2:W5:Y:S01]  /*6d60*/  @P2 R2UR UR16, R3 ;  /* 0x00000000031023c2 */ /* 0x00456200000e0000 */
        /* <DEDUP_REMOVED lines=20> */
.L_x_767:
[----:B-1-34-:R-:W-:Y:S05]  /*6eb0*/  BSYNC B0 ;  /* 0x0000000000007941 */ /* 0x01afea0003800000 */
.L_x_766:
        /* <DEDUP_REMOVED lines=8> */
[----:B------:R-:W-:Y:S01]  /*6f40*/  SHF.R.S32.HI R6, RZ, 0x1f, R13 ;  /* 0x0000001fff067819 */ /* 0x000fe2000001140d */
[----:B--23--:R-:W-:Y:S01]  /*6f50*/  IMAD.WIDE R16, R89, 0x2, R10 ;  /* 0x0000000259107825 */ /* 0x00cfe200078e020a */
        /* <DEDUP_REMOVED lines=10> */
.L_x_769:
[----:B------:R-:W-:Y:S05]  /*7000*/  BSYNC B0 ;  /* 0x0000000000007941 */ /* 0x000fea0003800000 */
.L_x_768:
        /* <DEDUP_REMOVED lines=8> */
[----:B------:R-:W-:Y:S01]  /*7090*/  SHF.R.S32.HI R6, RZ, 0x1f, R13 ;  /* 0x0000001fff067819 */ /* 0x000fe2000001140d */
[----:B---34-:R-:W-:Y:S01]  /*70a0*/  IMAD.WIDE R16, R89, 0x2, R10 ;  /* 0x0000000259107825 */ /* 0x018fe200078e020a */
        /* <DEDUP_REMOVED lines=10> */
.L_x_771:
[----:B------:R-:W-:Y:S05]  /*7150*/  BSYNC B0 ;  /* 0x0000000000007941 */ /* 0x000fea0003800000 */
.L_x_770:
[----:B---3--:R-:W-:Y:S01]  /*7160*/  IADD3 R6, R4, 0x60, RZ ;  /* 0x0000006004067810 */ /* 0x008fe20007ffe0ff */
[----:B------:R-:W-:Y:S01]  /*7170*/  SHFL.IDX PT, R10, R9, 0x3, 0x181f ;  /* 0x00781f00090a7f89 */ /* 0x000fe200000e0000 */
[----:B------:R-:W-:Y:S01]  /*7180*/  IMAD.MOV.U32 R207, RZ, RZ, c[0x0][0x2b8] ;  /* 0x0000ae00ffcf7624 */ /* 0x000fe200078e00ff */
[----:B------:R-:W-:Y:S01]  /*7190*/  USHF.R.S32.HI UR6, URZ, 0x1f, UR16 ;  /* 0x0000001f3f067899 */ /* 0x000fe20008011410 */
[----:B------:R-:W-:Y:S01]  /*71a0*/  ISETP.GE.AND P0, PT, R6, UR7, PT ;  /* 0x0000000706007c0c */ /* 0x000fe2000bf06270 */
[----:B------:R-:W-:Y:S01]  /*71b0*/  IMAD.U32 R7, RZ, RZ, UR8 ;  /* 0x00000008ff077e24 */ /* 0x000fe2000f8e00ff */
[----:B----4-:R3:W4:Y:S01]  /*71c0*/  SHFL.IDX PT, R11, R5, 0x3, 0x181f ;  /* 0x00781f00050b7f89 */ /* 0x01072200000e0000 */
[----:B------:R-:W-:Y:S01]  /*71d0*/  ISETP.NE.AND P2, PT, R207, 0x1, PT ;  /* 0x00000001cf00780c */ /* 0x000fe20003f45270 */
[----:B------:R-:W-:Y:S01]  /*71e0*/  ULDC.64 UR4, c[0x0][0x2b0] ;  /* 0x0000ac0000047ab9 */ /* 0x000fe20000000a00 */
[----:B------:R-:W-:Y:S01]  /*71f0*/  IMAD R7, R7, 0x40, R210 ;  /* 0x0000004007077824 */ /* 0x000fe200078e02d2 */
[----:B------:R-:W-:Y:S01]  /*7200*/  UIMAD UR6, UR6, UR4, URZ ;  /* 0x00000004060672a4 */ /* 0x000fe2000f8e023f */
[----:B------:R-:W-:Y:S01]  /*7210*/  IMAD.MOV.U32 R208, RZ, RZ, RZ ;  /* 0x000000ffffd07224 */ /* 0x000fe200078e00ff */
[----:B------:R-:W-:-:S02]  /*7220*/  UIMAD.WIDE.U32 UR14, UR16, UR4, URZ ;  /* 0x00000004100e72a5 */ /* 0x000fc4000f8e003f */
[----:B------:R-:W-:Y:S01]  /*7230*/  IADD3 R4, R7, -0x40, RZ ;  /* 0xffffffc007047810 */ /* 0x000fe20007ffe0ff */
[----:B------:R-:W-:Y:S02]  /*7240*/  UIMAD UR6, UR16, UR5, UR6 ;  /* 0x00000005100672a4 */ /* 0x000fe4000f8e0206 */
[----:B------:R-:W-:Y:S01]  /*7250*/  @!P0 SHF.R.S32.HI R7, RZ, 0x1f, R14 ;  /* 0x0000001fff078819 */ /* 0x000fe2000001140e */
[----:B------:R-:W-:Y:S01]  /*7260*/  ULDC.64 UR4, c[0x0][0x1e8] ;  /* 0x00007a0000047ab9 */ /* 0x000fe20000000a00 */
[C---:B------:R-:W-:Y:S01]  /*7270*/  IADD3 R209, R4.reuse, UR13, RZ ;  /* 0x0000000d04d17c10 */ /* 0x040fe2000fffe0ff */
[----:B------:R-:W-:Y:S01]  /*7280*/  UIADD3 UR6, UR15, UR6, URZ ;  /* 0x000000060f067290 */ /* 0x000fe2000fffe03f */
[----:B------:R-:W-:Y:S02]  /*7290*/  @!P0 SHF.R.S32.HI R6, RZ, 0x1f, R13 ;  /* 0x0000001fff068819 */ /* 0x000fe4000001140d */
[----:B------:R-:W-:Y:S02]  /*72a0*/  @!P0 LEA.HI R7, R7, R14, RZ, 0x3 ;  /* 0x0000000e07078211 */ /* 0x000fe400078f18ff */
[----:B------:R-:W-:Y:S01]  /*72b0*/  ISETP.GE.AND P1, PT, R4, UR9, PT ;  /* 0x0000000904007c0c */ /* 0x000fe2000bf26270 */
[----:B------:R-:W-:Y:S01]  /*72c0*/  @P2 IMAD.HI.U32 R4, R209, c[0x0][0x2bc], RZ ;  /* 0x0000af00d1042a27 */ /* 0x000fe200078e00ff */
[----:B------:R-:W-:-:S02]  /*72d0*/  @!P0 LEA.HI R6, R6, R13, RZ, 0x3 ;  /* 0x0000000d06068211 */ /* 0x000fc400078f18ff */
[----:B-123--:R-:W-:Y:S01]  /*72e0*/  LOP3.LUT R5, R5, 0xfffffffd, RZ, 0xc0, !PT ;  /* 0xfffffffd05057812 */ /* 0x00efe200078ec0ff */
[----:B----4-:R-:W-:Y:S01]  /*72f0*/  @!P0 IMAD.WIDE R16, R89, 0x2, R10 ;  /* 0x0000000259108825 */ /* 0x010fe200078e020a */
[----:B------:R-:W-:Y:S02]  /*7300*/  @!P0 LOP3.LUT R7, R7, 0xfffffff8, RZ, 0xc0, !PT ;  /* 0xfffffff807078812 */ /* 0x000fe400078ec0ff */
[----:B------:R-:W-:Y:S01]  /*7310*/  @P2 LOP3.LUT R5, R5, 0x2, RZ, 0xfc, !PT ;  /* 0x0000000205052812 */ /* 0x000fe200078efcff */
[----:B------:R-:W-:Y:S01]  /*7320*/  IMAD.MOV.U32 R5, RZ, RZ, R209 ;  /* 0x000000ffff057224 */ /* 0x000fe200078e00d1 */
[----:B------:R-:W-:Y:S01]  /*7330*/  @!P0 LOP3.LUT R6, R6, 0xfffffff8, RZ, 0xc0, !PT ;  /* 0xfffffff806068812 */ /* 0x000fe200078ec0ff */
[----:B------:R-:W-:Y:S01]  /*7340*/  @!P0 IMAD.WIDE R20, R7, 0x2, R10 ;  /* 0x0000000207148825 */ /* 0x000fe200078e020a */
[----:B------:R-:W-:Y:S02]  /*7350*/  @P2 SHF.R.U32.HI R5, RZ, c[0x0][0x2c0], R4 ;  /* 0x0000b000ff052a19 */ /* 0x000fe40000011604 */
[----:B------:R-:W-:Y:S01]  /*7360*/  ISETP.GT.OR P1, PT, R210, 0x3f, P1 ;  /* 0x0000003fd200780c */ /* 0x000fe20000f24670 */
[----:B------:R-:W-:-:S02]  /*7370*/  @!P0 IMAD.SHL.U32 R4, R0, 0x2, RZ ;  /* 0x0000000200048824 */ /* 0x000fc400078e00ff */
[----:B------:R-:W-:-:S03]  /*7380*/  @!P0 IMAD.WIDE R10, R6, 0x2, R10 ;  /* 0x00000002060a8825 */ /* 0x000fc600078e020a */
[----:B------:R-:W-:Y:S01]  /*7390*/  @!PT LDS RZ, [RZ] ;  /* 0x00000000fffff984 */ /* 0x000fe20000000800 */
[----:B------:R1:W-:Y:S04]  /*73a0*/  @!P0 LDGSTS.E.BYPASS.LTC128B.128 [R4+0xf100], [R16.64], !P5 ;  /* 0x0f10000010048fae */ /* 0x0003e8000e901d54 */
[----:B------:R1:W-:Y:S03]  /*73b0*/  @!P0 LDGSTS.E.BYPASS.LTC128B.128 [R4+0x13100], [R20.64], !P3 ;  /* 0x1310000014048fae */ /* 0x0003e6000d901d54 */
[C---:B------:R-:W-:Y:S01]  /*73c0*/  @!P1 IADD3 R8, P2, R5.reuse, UR14, RZ ;  /* 0x0000000e05089c10 */ /* 0x040fe2000ff5e0ff */
[----:B------:R1:W-:Y:S03]  /*73d0*/  @!P0 LDGSTS.E.BYPASS.LTC128B.128 [R4+0x17100], [R10.64], !P4 ;  /* 0x171000000a048fae */ /* 0x0003e6000e101d54 */
[----:B------:R-:W-:Y:S01]  /*73e0*/  @!P1 LEA.HI.X.SX32 R7, R5, UR6, 0x1, P2 ;  /* 0x0000000605079c11 */ /* 0x000fe200090f0eff */
[----:B------:R-:W0:Y:S01]  /*73f0*/  LDGDEPBAR ;  /* 0x00000000000079af */ /* 0x000e220000000000 */
[----:B------:R-:W-:-:S04]  /*7400*/  @!P1 LEA R18, P2, R8, c[0x0][0x2a0], 0x2 ;  /* 0x0000a80008129a11 */ /* 0x000fc800078410ff */
[----:B------:R-:W-:Y:S01]  /*7410*/  @!P1 LEA.HI.X R19, R8, c[0x0][0x2a4], R7, 0x2, P2 ;  /* 0x0000a90008139a11 */ /* 0x000fe200010f1407 */
[----:B------:R-:W-:Y:S06]  /*7420*/  BAR.SYNC.DEFER_BLOCKING 0x0 ;  /* 0x0000000000007b1d */ /* 0x000fec0000010000 */
[----:B------:R2:W3:Y:S01]  /*7430*/  @!P1 LDG.E R208, [R18.64] ;  /* 0x0000001412d09981 */ /* 0x0004e2000c1e1900 */
[----:B------:R-:W-:Y:S01]  /*7440*/  IMAD.MOV R6, RZ, RZ, -R5 ;  /* 0x000000ffff067224 */ /* 0x000fe200078e0a05 */
[----:B------:R-:W-:Y:S01]  /*7450*/  UIMAD UR16, UR10, UR4, URZ ;  /* 0x000000040a1072a4 */ /* 0x000fe2000f8e023f */
[----:B------:R-:W-:Y:S01]  /*7460*/  ISETP.GE.AND P4, PT, R89, c[0x0][0x1d4], PT ;  /* 0x0000750059007a0c */ /* 0x000fe20003f86270 */
[----:B------:R-:W-:Y:S01]  /*7470*/  UIMAD.WIDE.U32 UR22, UR11, UR4, URZ ;  /* 0x000000040b1672a5 */ /* 0x000fe2000f8e003f */
[----:B------:R-:W-:Y:S01]  /*7480*/  IMAD R209, R6, c[0x0][0x2b8], R209 ;  /* 0x0000ae0006d17a24 */ /* 0x000fe200078e02d1 */
[----:B------:R-:W-:Y:S01]  /*7490*/  UIMAD UR16, UR11, UR5, UR16 ;  /* 0x000000050b1072a4 */ /* 0x000fe2000f8e0210 */
[----:B------:R-:W-:Y:S01]  /*74a0*/  ISETP.GE.AND P6, PT, R14, c[0x0][0x1d4], PT ;  /* 0x000075000e007a0c */ /* 0x000fe20003fc6270 */
[----:B------:R-:W-:Y:S01]  /*74b0*/  ULEA UR19, UR8, 0xffffffc0, 0x6 ;  /* 0xffffffc008137891 */ /* 0x000fe2000f8e303f */
[----:B------:R-:W-:Y:S01]  /*74c0*/  IMAD.WIDE.U32 R6, R209, c[0x0][0x1e0], RZ ;  /* 0x00007800d1067a25 */ /* 0x000fe200078e00ff */
[----:B------:R-:W-:Y:S01]  /*74d0*/  SHF.R.S32.HI R52, RZ, 0x1f, R209 ;  /* 0x0000001fff347819 */ /* 0x000fe200000114d1 */
[----:B------:R-:W-:Y:S01]  /*74e0*/  UIADD3 UR16, UR23, UR16, URZ ;  /* 0x0000001017107290 */ /* 0x000fe2000fffe03f */
[----:B------:R-:W-:Y:S01]  /*74f0*/  ISETP.GE.AND P5, PT, R13, c[0x0][0x1d4], PT ;  /* 0x000075000d007a0c */ /* 0x000fe20003fa6270 */
[----:B-1----:R-:W-:Y:S01]  /*7500*/  IMAD.MOV.U32 R4, RZ, RZ, R6 ;  /* 0x000000ffff047224 */ /* 0x002fe200078e0006 */
[----:B------:R-:W-:Y:S01]  /*7510*/  UIADD3 UR19, UR9, -UR19, URZ ;  /* 0x8000001309137290 */ /* 0x000fe2000fffe03f */
[----:B------:R-:W-:Y:S01]  /*7520*/  IMAD R8, R52, c[0x0][0x1e0], RZ ;  /* 0x0000780034087a24 */ /* 0x000fe200078e02ff */
[----:B------:R-:W-:Y:S01]  /*7530*/  ULDC.64 UR4, c[0x0][0x210] ;  /* 0x0000840000047ab9 */ /* 0x000fe20000000a00 */
[----:B------:R-:W-:Y:S01]  /*7540*/  LEA.HI R80, R82, R83, RZ, 0x5 ;  /* 0x0000005352507211 */ /* 0x000fe200078f28ff */
[----:B------:R-:W-:Y:S01]  /*7550*/  UIMAD UR10, UR10, UR4, URZ ;  /* 0x000000040a0a72a4 */ /* 0x000fe2000f8e023f */
[----:B------:R-:W-:Y:S01]  /*7560*/  IMAD R5, R209, c[0x0][0x1e4], R8 ;  /* 0x00007900d1057a24 */ /* 0x000fe200078e0208 */
[----:B------:R-:W-:Y:S01]  /*7570*/  IADD3 R12, -R50, UR19, RZ ;  /* 0x00000013320c7c10 */ /* 0x000fe2000fffe1ff */
[----:B------:R-:W-:Y:S01]  /*7580*/  UIMAD.WIDE.U32 UR24, UR11, UR4, URZ ;  /* 0x000000040b1872a5 */ /* 0x000fe2000f8e003f */
[----:B------:R-:W-:Y:S01]  /*7590*/  ISETP.GT.AND P3, PT, R210, 0x3f, PT ;  /* 0x0000003fd200780c */ /* 0x000fe20003f64270 */
[----:B------:R-:W-:Y:S01]  /*75a0*/  IMAD.IADD R5, R7, 0x1, R5 ;  /* 0x0000000107057824 */ /* 0x000fe200078e0205 */
[----:B------:R-:W-:Y:S01]  /*75b0*/  ISETP.GE.AND P1, PT, R12, 0x1, PT ;  /* 0x000000010c00780c */ /* 0x000fe20003f26270 */
[----:B------:R-:W-:Y:S01]  /*75c0*/  UIMAD UR10, UR11, UR5, UR10 ;  /* 0x000000050b0a72a4 */ /* 0x000fe2000f8e020a */
[----:B------:R-:W-:-:S02]  /*75d0*/  SEL R88, RZ, 0x10, P5 ;  /* 0x00000010ff587807 */ /* 0x000fc40002800000 */
[----:B------:R-:W-:Y:S01]  /*75e0*/  SHF.R.S32.HI R81, RZ, 0x5, R80 ;  /* 0x00000005ff517819 */ /* 0x000fe20000011450 */
[----:B------:R-:W-:-:S08]  /*75f0*/  UIADD3 UR10, UR25, UR10, URZ ;  /* 0x0000000a190a7290 */ /* 0x000fd0000fffe03f */
[----:B------:R-:W-:Y:S01]  /*7600*/  @P1 SHF.R.S32.HI R7, RZ, 0x1f, R14 ;  /* 0x0000001fff071819 */ /* 0x000fe2000001140e */
[----:B------:R-:W-:Y:S01]  /*7610*/  @P1 IMAD.SHL.U32 R9, R0, 0x2, RZ ;  /* 0x0000000200091824 */ /* 0x000fe200078e00ff */
[----:B--2---:R-:W-:Y:S02]  /*7620*/  @P1 SHF.R.S32.HI R18, RZ, 0x1f, R13 ;  /* 0x0000001fff121819 */ /* 0x004fe4000001140d */
[----:B---3--:R-:W-:Y:S01]  /*7630*/  SHF.R.S32.HI R51, RZ, 0x1f, R208 ;  /* 0x0000001fff337819 */ /* 0x008fe200000114d0 */
[----:B------:R-:W-:-:S04]  /*7640*/  IMAD.WIDE.U32 R4, R208, c[0x0][0x1f0], R4 ;  /* 0x00007c00d0047a25 */ /* 0x000fc800078e0004 */
[----:B------:R-:W-:Y:S01]  /*7650*/  IMAD R19, R51, c[0x0][0x1f0], RZ ;  /* 0x00007c0033137a24 */ /* 0x000fe200078e02ff */
[----:B------:R-:W-:-:S03]  /*7660*/  IADD3 R4, P0, R4, UR22, RZ ;  /* 0x0000001604047c10 */ /* 0x000fc6000ff1e0ff */
[----:B------:R-:W-:-:S05]  /*7670*/  IMAD R19, R208, c[0x0][0x1f4], R19 ;  /* 0x00007d00d0137a24 */ /* 0x000fca00078e0213 */
[----:B------:R-:W-:Y:S02]  /*7680*/  IADD3.X R19, R5, UR16, R19, P0, !PT ;  /* 0x0000001005137c10 */ /* 0x000fe400087fe413 */
[----:B------:R-:W-:-:S04]  /*7690*/  LEA R8, P0, R4, c[0x0][0x1c8], 0x1 ;  /* 0x0000720004087a11 */ /* 0x000fc800078008ff */
[----:B------:R-:W-:Y:S01]  /*76a0*/  LEA.HI.X R19, R4, c[0x0][0x1cc], R19, 0x1, P0 ;  /* 0x0000730004137a11 */ /* 0x000fe200000f0c13 */
[----:B------:R-:W-:Y:S01]  /*76b0*/  SHFL.IDX PT, R16, R8, RZ, 0x181f ;  /* 0x00181fff08107589 */ /* 0x000fe200000e0000 */
[----:B------:R-:W-:-:S03]  /*76c0*/  ISETP.GE.AND P0, PT, R12, 0x21, PT ;  /* 0x000000210c00780c */ /* 0x000fc60003f06270 */
[----:B------:R-:W-:Y:S04]  /*76d0*/  SHFL.IDX PT, R17, R19, RZ, 0x181f ;  /* 0x00181fff13117589 */ /* 0x000fe800000e0000 */
[----:B------:R1:W-:Y:S04]  /*76e0*/  SHFL.IDX PT, R10, R8, 0x1, 0x181f ;  /* 0x00381f00080a7f89 */ /* 0x0003e800000e0000 */
[----:B------:R-:W2:Y:S02]  /*76f0*/  SHFL.IDX PT, R11, R19, 0x1, 0x181f ;  /* 0x00381f00130b7f89 */ /* 0x000ea400000e0000 */
[----:B------:R-:W-:Y:S01]  /*7700*/  @P0 SHF.R.S32.HI R5, RZ, 0x1f, R14 ;  /* 0x0000001fff050819 */ /* 0x000fe2000001140e */
[----:B------:R-:W-:Y:S01]  /*7710*/  @P0 IMAD.SHL.U32 R6, R0, 0x2, RZ ;  /* 0x0000000200060824 */ /* 0x000fe200078e00ff */
[----:B------:R-:W-:-:S02]  /*7720*/  @P0 SHF.R.S32.HI R4, RZ, 0x1f, R13 ;  /* 0x0000001fff040819 */ /* 0x000fc4000001140d */
[-C--:B------:R-:W-:Y:S02]  /*7730*/  @P0 LEA.HI R5, R5, R14.reuse, RZ, 0x3 ;  /* 0x0000000e05050211 */ /* 0x080fe400078f18ff */
[-C--:B------:R-:W-:Y:S02]  /*7740*/  @P0 LEA.HI R4, R4, R13.reuse, RZ, 0x3 ;  /* 0x0000000d04040211 */ /* 0x080fe400078f18ff */
[----:B------:R-:W-:Y:S02]  /*7750*/  @P0 LOP3.LUT R5, R5, 0xfffffff8, RZ, 0xc0, !PT ;  /* 0xfffffff805050812 */ /* 0x000fe400078ec0ff */
[----:B------:R-:W-:Y:S02]  /*7760*/  @P0 LOP3.LUT R4, R4, 0xfffffff8, RZ, 0xc0, !PT ;  /* 0xfffffff804040812 */ /* 0x000fe400078ec0ff */
[----:B-1----:R-:W-:Y:S02]  /*7770*/  @P1 LEA.HI R8, R7, R14, RZ, 0x3 ;  /* 0x0000000e07081211 */ /* 0x002fe400078f18ff */
[----:B------:R-:W-:-:S02]  /*7780*/  @P1 LEA.HI R7, R18, R13, RZ, 0x3 ;  /* 0x0000000d12071211 */ /* 0x000fc400078f18ff */
[----:B------:R-:W-:Y:S01]  /*7790*/  @P1 LOP3.LUT R8, R8, 0xfffffff8, RZ, 0xc0, !PT ;  /* 0xfffffff808081812 */ /* 0x000fe200078ec0ff */
[----:B--2---:R-:W-:Y:S01]  /*77a0*/  @P0 IMAD.WIDE R24, R89, 0x2, R10 ;  /* 0x0000000259180825 */ /* 0x004fe200078e020a */
[----:B------:R-:W-:-:S03]  /*77b0*/  @P1 LOP3.LUT R7, R7, 0xfffffff8, RZ, 0xc0, !PT ;  /* 0xfffffff807071812 */ /* 0x000fc600078ec0ff */
[----:B------:R-:W-:-:S04]  /*77c0*/  @P1 IMAD.WIDE R18, R8, 0x2, R16 ;  /* 0x0000000208121825 */ /* 0x000fc800078e0210 */
[----:B------:R-:W-:-:S04]  /*77d0*/  @P1 IMAD.WIDE R20, R7, 0x2, R16 ;  /* 0x0000000207141825 */ /* 0x000fc800078e0210 */
[----:B------:R-:W-:-:S04]  /*77e0*/  @P1 IMAD.WIDE R16, R89, 0x2, R16 ;  /* 0x0000000259101825 */ /* 0x000fc800078e0210 */
[--C-:B------:R-:W-:Y:S01]  /*77f0*/  @P0 IMAD.WIDE R22, R5, 0x2, R10.reuse ;  /* 0x0000000205160825 */ /* 0x100fe200078e020a */
[----:B------:R1:W-:Y:S03]  /*7800*/  @P1 LDGSTS.E.BYPASS.LTC128B.128 [R9+0x6100], [R16.64], !P4 ;  /* 0x0610000010091fae */ /* 0x0003e6000e101d54 */
[----:B------:R-:W-:Y:S01]  /*7810*/  @P0 IMAD.WIDE R4, R4, 0x2, R10 ;  /* 0x0000000204040825 */ /* 0x000fe200078e020a */
[----:B------:R1:W-:Y:S04]  /*7820*/  @P1 LDGSTS.E.BYPASS.LTC128B.128 [R9+0x8100], [R18.64], !P6 ;  /* 0x0810000012091fae */ /* 0x0003e8000f101d54 */
[----:B------:R1:W-:Y:S04]  /*7830*/  @P1 LDGSTS.E.BYPASS.LTC128B.128 [R9+0xa100], [R20.64], !P5 ;  /* 0x0a10000014091fae */ /* 0x0003e8000e901d54 */
[----:B------:R1:W-:Y:S04]  /*7840*/  @P0 LDGSTS.E.BYPASS.LTC128B.128 [R6+0x7100], [R24.64], !P4 ;  /* 0x0710000018060fae */ /* 0x0003e8000e101d54 */
[----:B------:R1:W-:Y:S04]  /*7850*/  @P0 LDGSTS.E.BYPASS.LTC128B.128 [R6+0x9100], [R22.64], !P6 ;  /* 0x0910000016060fae */ /* 0x0003e8000f101d54 */
[----:B------:R1:W-:Y:S01]  /*7860*/  @P0 LDGSTS.E.BYPASS.LTC128B.128 [R6+0xb100], [R4.64], !P5 ;  /* 0x0b10000004060fae */ /* 0x0003e2000e901d54 */
[----:B------:R-:W-:-:S03]  /*7870*/  ISETP.LT.AND P0, PT, RZ, c[0x0][0x27c], PT ;  /* 0x00009f00ff007a0c */ /* 0x000fc60003f01270 */
[----:B------:R-:W0:Y:S10]  /*7880*/  LDGDEPBAR ;  /* 0x00000000000079af */ /* 0x000e340000000000 */
[----:B------:R-:W-:Y:S05]  /*7890*/  @P0 BRA `(.L_x_772) ;  /* 0x0000002000000947 */ /* 0x000fea0003800000 */
[----:B------:R-:W-:-:S04]  /*78a0*/  DEPBAR.LE SB0, 0x1 ;  /* 0x000080400000791a */ /* 0x000fc80000000000 */
[----:B------:R-:W-:Y:S05]  /*78b0*/  BRA `(.L_x_773) ;  /* 0x000076b000007947 */ /* 0x000fea0003800000 */
.L_x_772:
[----:B------:R-:W-:Y:S01]  /*78c0*/  ULDC.U8 UR4, c[0x0][0x298] ;  /* 0x0000a60000047ab9 */ /* 0x000fe20000000000 */
[----:B------:R-:W-:Y:S01]  /*78d0*/  SHF.R.S32.HI R11, RZ, 0x1f, R84 ;  /* 0x0000001fff0b7819 */ /* 0x000fe20000011454 */
[----:B-1----:R-:W-:Y:S01]  /*78e0*/  IMAD.WIDE.U32 R6, R84, c[0x0][0x280], RZ ;  /* 0x0000a00054067a25 */ /* 0x002fe200078e00ff */
[----:B------:R-:W-:Y:S01]  /*78f0*/  ISETP.NE.AND P0, PT, RZ, UR4, PT ;  /* 0x00000004ff007c0c */ /* 0x000fe2000bf05270 */
[----:B------:R-:W-:Y:S01]  /*7900*/  BSSY B2, `(.L_x_773) ;  /* 0x0000766000027945 */ /* 0x000fe20003800000 */
[-C--:B------:R-:W-:Y:S01]  /*7910*/  LEA.HI R93, R82, R83.reuse, RZ, 0x2 ;  /* 0x00000053525d7211 */ /* 0x080fe200078f10ff */
[C---:B------:R-:W-:Y:S02]  /*7920*/  IMAD R17, R11.reuse, c[0x0][0x280], RZ ;  /* 0x0000a0000b117a24 */ /* 0x040fe400078e02ff */
[----:B------:R-:W-:Y:S01]  /*7930*/  IMAD R11, R11, c[0x0][0x290], RZ ;  /* 0x0000a4000b0b7a24 */ /* 0x000fe200078e02ff */
[----:B------:R-:W-:Y:S01]  /*7940*/  LOP3.LUT R102, R93, 0xfffffffc, RZ, 0xc0, !PT ;  /* 0xfffffffc5d667812 */ /* 0x000fe200078ec0ff */
[C---:B------:R-:W-:Y:S01]  /*7950*/  IMAD R17, R84.reuse, c[0x0][0x284], R17 ;  /* 0x0000a10054117a24 */ /* 0x040fe200078e0211 */
[----:B------:R-:W-:Y:S01]  /*7960*/  SHF.R.S32.HI R93, RZ, 0x2, R93 ;  /* 0x00000002ff5d7819 */ /* 0x000fe2000001145d */
[----:B------:R-:W-:Y:S01]  /*7970*/  IMAD R11, R84, c[0x0][0x294], R11 ;  /* 0x0000a500540b7a24 */ /* 0x000fe200078e020b */
[----:B------:R-:W-:Y:S01]  /*7980*/  IADD3 R102, -R102, R83, RZ ;  /* 0x0000005366667210 */ /* 0x000fe20007ffe1ff */
[----:B------:R-:W-:Y:S01]  /*7990*/  IMAD.WIDE.U32 R84, R84, c[0x0][0x290], RZ ;  /* 0x0000a40054547a25 */ /* 0x000fe200078e00ff */
[----:B------:R-:W-:-:S02]  /*79a0*/  IADD3 R5, R93, UR12, RZ ;  /* 0x0000000c5d057c10 */ /* 0x000fc4000fffe0ff */
[----:B------:R-:W-:Y:S01]  /*79b0*/  IADD3 R17, R17, R7, RZ ;  /* 0x0000000711117210 */ /* 0x000fe20007ffe0ff */
[----:B------:R-:W-:Y:S01]  /*79c0*/  IMAD.IADD R11, R11, 0x1, R85 ;  /* 0x000000010b0b7824 */ /* 0x000fe200078e0255 */
[C---:B------:R-:W-:Y:S01]  /*79d0*/  SHF.L.U32 R70, R102.reuse, 0x3, RZ ;  /* 0x0000000366467819 */ /* 0x040fe200000006ff */
[----:B------:R-:W-:Y:S01]  /*79e0*/  IMAD R9, R102, 0x40, R5 ;  /* 0x0000004066097824 */ /* 0x000fe200078e0205 */
[----:B------:R-:W-:Y:S05]  /*79f0*/  @!P0 BRA `(.L_x_774) ;  /* 0x0000393000008947 */ /* 0x000fea0003800000 */
[----:B------:R-:W-:Y:S01]  /*7a00*/  PLOP3.LUT P1, PT, PT, PT, UP2, 0x80, 0x0 ;  /* 0x000000000000781c */ /* 0x000fe20003f2f028 */
[----:B------:R-:W-:Y:S01]  /*7a10*/  IMAD.MOV.U32 R16, RZ, RZ, R6 ;  /* 0x000000ffff107224 */ /* 0x000fe200078e0006 */
[----:B------:R-:W-:Y:S01]  /*7a20*/  PLOP3.LUT P0, PT, PT, PT, UP2, 0x80, 0x0 ;  /* 0x000000000000781c */ /* 0x000fe20003f0f028 */
[----:B------:R-:W-:Y:S01]  /*7a30*/  BSSY B0, `(.L_x_775) ;  /* 0x0000063000007945 */ /* 0x000fe20003800000 */
[----:B------:R-:W-:Y:S01]  /*7a40*/  MOV R10, R84 ;  /* 0x00000054000a7202 */ /* 0x000fe20000000f00 */
        /* <DEDUP_REMOVED lines=8> */
[----:B------:R-:W-:Y:S01]  /*7ad0*/  @P1 IMAD.HI.U32 R4, R9, c[0x0][0x2c8], RZ ;  /* 0x0000b20009041a27 */ /* 0x000fe200078e00ff */
[----:B------:R-:W-:Y:S01]  /*7ae0*/  CS2R R110, SRZ ;  /* 0x00000000006e7805 */ /* 0x000fe2000001ff00 */
[----:B------:R-:W-:Y:S01]  /*7af0*/  CS2R R122, SRZ ;  /* 0x00000000007a7805 */ /* 0x000fe2000001ff00 */
[----:B------:R-:W-:Y:S01]  /*7b00*/  CS2R R126, SRZ ;  /* 0x00000000007e7805 */ /* 0x000fe2000001ff00 */
[----:B------:R-:W-:Y:S01]  /*7b10*/  CS2R R116, SRZ ;  /* 0x0000000000747805 */ /* 0x000fe2000001ff00 */
[----:B------:R-:W-:-:S04]  /*7b20*/  @P0 SHF.R.U32.HI R9, RZ, c[0x0][0x2cc], R4 ;  /* 0x0000b300ff090a19 */ /* 0x000fc80000011604 */
[----:B------:R-:W-:Y:S01]  /*7b30*/  SHF.R.S32.HI R4, RZ, 0x1f, R9 ;  /* 0x0000001fff047819 */ /* 0x000fe20000011409 */
[----:B------:R-:W-:-:S04]  /*7b40*/  IMAD.WIDE.U32 R20, R9, c[0x0][0x280], R16 ;  /* 0x0000a00009147a25 */ /* 0x000fc800078e0010 */
[----:B------:R-:W-:Y:S01]  /*7b50*/  IMAD R6, R4, c[0x0][0x280], RZ ;  /* 0x0000a00004067a24 */ /* 0x000fe200078e02ff */
[----:B------:R-:W-:Y:S01]  /*7b60*/  LEA R17, P1, R20, c[0x0][0x270], 0x1 ;  /* 0x00009c0014117a11 */ /* 0x000fe200078208ff */
[----:B------:R-:W-:Y:S02]  /*7b70*/  IMAD R4, R4, c[0x0][0x290], RZ ;  /* 0x0000a40004047a24 */ /* 0x000fe400078e02ff */
[C---:B------:R-:W-:Y:S02]  /*7b80*/  IMAD.WIDE.U32 R10, R9.reuse, c[0x0][0x290], R10 ;  /* 0x0000a400090a7a25 */ /* 0x040fe400078e000a */
[----:B------:R1:W2:Y:S02]  /*7b90*/  SHFL.IDX PT, R24, R17, RZ, 0x1c1f ;  /* 0x001c1fff11187589 */ /* 0x0002a400000e0000 */
[C---:B------:R-:W-:Y:S01]  /*7ba0*/  IMAD R6, R9.reuse, c[0x0][0x284], R6 ;  /* 0x0000a10009067a24 */ /* 0x040fe200078e0206 */
[----:B------:R-:W-:Y:S01]  /*7bb0*/  LEA R8, P0, R10, c[0x0][0x288], 0x1 ;  /* 0x0000a2000a087a11 */ /* 0x000fe200078008ff */
[----:B------:R-:W-:-:S02]  /*7bc0*/  IMAD R9, R9, c[0x0][0x294], R4 ;  /* 0x0000a50009097a24 */ /* 0x000fc400078e0204 */
[----:B------:R-:W-:Y:S02]  /*7bd0*/  IMAD.IADD R7, R21, 0x1, R6 ;  /* 0x0000000115077824 */ /* 0x000fe400078e0206 */
[----:B------:R1:W3:Y:S01]  /*7be0*/  SHFL.IDX PT, R18, R8, RZ, 0x1c1f ;  /* 0x001c1fff08127589 */ /* 0x0002e200000e0000 */
[----:B------:R-:W-:Y:S01]  /*7bf0*/  IADD3 R9, R11, R9, RZ ;  /* 0x000000090b097210 */ /* 0x000fe20007ffe0ff */
[----:B------:R-:W-:Y:S01]  /*7c00*/  IMAD.SHL.U32 R16, R102, 0x4, RZ ;  /* 0x0000000466107824 */ /* 0x000fe200078e00ff */
[----:B------:R-:W-:Y:S01]  /*7c10*/  LEA.HI.X R20, R20, c[0x0][0x274], R7, 0x1, P1 ;  /* 0x00009d0014147a11 */ /* 0x000fe200008f0c07 */
[----:B------:R-:W-:Y:S01]  /*7c20*/  CS2R R102, SRZ ;  /* 0x0000000000667805 */ /* 0x000fe2000001ff00 */
[----:B------:R-:W-:Y:S02]  /*7c30*/  LEA.HI.X R9, R10, c[0x0][0x28c], R9, 0x1, P0 ;  /* 0x0000a3000a097a11 */ /* 0x000fe400000f0c09 */
[----:B------:R-:W-:Y:S01]  /*7c40*/  ISETP.GE.AND P0, PT, R5, UR7, PT ;  /* 0x0000000705007c0c */ /* 0x000fe2000bf06270 */
[----:B------:R1:W4:Y:S04]  /*7c50*/  SHFL.IDX PT, R25, R20, RZ, 0x1c1f ;  /* 0x001c1fff14197589 */ /* 0x00032800000e0000 */
[----:B------:R1:W1:Y:S08]  /*7c60*/  SHFL.IDX PT, R19, R9, RZ, 0x1c1f ;  /* 0x001c1fff09137589 */ /* 0x00027000000e0000 */
[----:B------:R-:W-:Y:S05]  /*7c70*/  @P0 BRA `(.L_x_776) ;  /* 0x000003e000000947 */ /* 0x000fea0003800000 */
[C---:B--2---:R-:W-:Y:S01]  /*7c80*/  IADD3 R7, R16.reuse, 0x10, RZ ;  /* 0x0000001010077810 */ /* 0x044fe20007ffe0ff */
[----:B------:R-:W-:Y:S01]  /*7c90*/  CS2R R108, SRZ ;  /* 0x00000000006c7805 */ /* 0x000fe2000001ff00 */
[----:B------:R-:W-:Y:S01]  /*7ca0*/  ISETP.GE.AND P0, PT, R16, c[0x0][0x27c], PT ;  /* 0x00009f0010007a0c */ /* 0x000fe20003f06270 */
[----:B------:R-:W-:Y:S01]  /*7cb0*/  CS2R R116, SRZ ;  /* 0x0000000000747805 */ /* 0x000fe2000001ff00 */
[----:B------:R-:W-:-:S02]  /*7cc0*/  ISETP.GE.AND P2, PT, R7, c[0x0][0x27c], PT ;  /* 0x00009f0007007a0c */ /* 0x000fc40003f46270 */
[----:B------:R-:W-:-:S04]  /*7cd0*/  IADD3 R6, R16, 0x20, RZ ;  /* 0x0000002010067810 */ /* 0x000fc80007ffe0ff */
[----:B------:R-:W-:-:S05]  /*7ce0*/  ISETP.GE.AND P1, PT, R6, c[0x0][0x27c], PT ;  /* 0x00009f0006007a0c */ /* 0x000fca0003f26270 */
[C---:B----4-:R-:W-:Y:S02]  /*7cf0*/  @!P0 IMAD.WIDE R30, R16.reuse, 0x2, R24 ;  /* 0x00000002101e8825 */ /* 0x050fe400078e0218 */
[----:B------:R-:W-:Y:S02]  /*7d00*/  @!P2 SHF.R.S32.HI R4, RZ, 0x1f, R7 ;  /* 0x0000001fff04a819 */ /* 0x000fe40000011407 */
[----:B-1-3--:R-:W-:Y:S01]  /*7d10*/  @!P0 IMAD.WIDE R10, R16, 0x2, R18 ;  /* 0x00000002100a8825 */ /* 0x00afe200078e0212 */
[----:B------:R1:W5:Y:S01]  /*7d20*/  @!P0 LD.E.64 R108, [R30.64] ;  /* 0x000000141e6c8980 */ /* 0x000362000c101b00 */
[----:B------:R-:W-:Y:S02]  /*7d30*/  @!P2 LEA.HI R7, R4, R7, RZ, 0x2 ;  /* 0x000000070407a211 */ /* 0x000fe400078f10ff */
[----:B------:R-:W-:Y:S01]  /*7d40*/  IADD3 R4, R16, 0x30, RZ ;  /* 0x0000003010047810 */ /* 0x000fe20007ffe0ff */
[----:B------:R2:W5:Y:S01]  /*7d50*/  @!P0 LD.E.64 R116, [R10.64] ;  /* 0x000000140a748980 */ /* 0x000562000c101b00 */
[----:B------:R-:W-:-:S02]  /*7d60*/  @!P2 LOP3.LUT R7, R7, 0xfffffffc, RZ, 0xc0, !PT ;  /* 0xfffffffc0707a812 */ /* 0x000fc400078ec0ff */
[----:B------:R-:W-:-:S03]  /*7d70*/  ISETP.GE.AND P0, PT, R4, c[0x0][0x27c], PT ;  /* 0x00009f0004007a0c */ /* 0x000fc60003f06270 */
[----:B------:R-:W-:-:S04]  /*7d80*/  @!P2 IMAD.WIDE R26, R7, 0x2, R24 ;  /* 0x00000002071aa825 */ /* 0x000fc800078e0218 */
[----:B------:R-:W-:Y:S01]  /*7d90*/  @!P2 IMAD.WIDE R28, R7, 0x2, R18 ;  /* 0x00000002071ca825 */ /* 0x000fe200078e0212 */
[----:B------:R-:W-:-:S04]  /*7da0*/  @!P1 SHF.R.S32.HI R7, RZ, 0x1f, R6 ;  /* 0x0000001fff079819 */ /* 0x000fc80000011406 */
[----:B------:R-:W-:Y:S01]  /*7db0*/  @!P1 LEA.HI R7, R7, R6, RZ, 0x2 ;  /* 0x0000000607079211 */ /* 0x000fe200078f10ff */
[----:B------:R-:W-:Y:S01]  /*7dc0*/  CS2R R128, SRZ ;  /* 0x0000000000807805 */ /* 0x000fe2000001ff00 */
[----:B------:R-:W-:Y:S01]  /*7dd0*/  CS2R R126, SRZ ;  /* 0x00000000007e7805 */ /* 0x000fe2000001ff00 */
[----:B------:R-:W-:Y:S01]  /*7de0*/  CS2R R124, SRZ ;  /* 0x00000000007c7805 */ /* 0x000fe2000001ff00 */
[----:B------:R-:W-:Y:S01]  /*7df0*/  CS2R R122, SRZ ;  /* 0x00000000007a7805 */ /* 0x000fe2000001ff00 */
[----:B------:R-:W-:Y:S02]  /*7e00*/  CS2R R112, SRZ ;  /* 0x0000000000707805 */ /* 0x000fe4000001ff00 */
[----:B------:R3:W5:Y:S01]  /*7e10*/  @!P2 LD.E.64 R128, [R26.64] ;  /* 0x000000141a80a980 */ /* 0x000762000c101b00 */
[----:B--2---:R-:W-:-:S03]  /*7e20*/  @!P1 LOP3.LUT R11, R7, 0xfffffffc, RZ, 0xc0, !PT ;  /* 0xfffffffc070b9812 */ /* 0x004fc600078ec0ff */
[----:B------:R2:W5:Y:S01]  /*7e30*/  @!P2 LD.E.64 R126, [R28.64] ;  /* 0x000000141c7ea980 */ /* 0x000562000c101b00 */
[----:B------:R-:W-:-:S04]  /*7e40*/  @!P0 SHF.R.S32.HI R7, RZ, 0x1f, R4 ;  /* 0x0000001fff078819 */ /* 0x000fc80000011404 */
[----:B------:R-:W-:Y:S01]  /*7e50*/  @!P0 LEA.HI R7, R7, R4, RZ, 0x2 ;  /* 0x0000000407078211 */ /* 0x000fe200078f10ff */
[----:B------:R-:W-:-:S03]  /*7e60*/  @!P1 IMAD.WIDE R32, R11, 0x2, R24 ;  /* 0x000000020b209825 */ /* 0x000fc600078e0218 */
[----:B------:R-:W-:Y:S01]  /*7e70*/  @!P0 LOP3.LUT R7, R7, 0xfffffffc, RZ, 0xc0, !PT ;  /* 0xfffffffc07078812 */ /* 0x000fe200078ec0ff */
[----:B------:R-:W-:Y:S01]  /*7e80*/  CS2R R110, SRZ ;  /* 0x00000000006e7805 */ /* 0x000fe2000001ff00 */
[C---:B------:R-:W-:Y:S01]  /*7e90*/  IADD3 R6, R16.reuse, 0x40, RZ ;  /* 0x0000004010067810 */ /* 0x040fe20007ffe0ff */
[----:B------:R4:W5:Y:S02]  /*7ea0*/  @!P1 LD.E.64 R124, [R32.64] ;  /* 0x00000014207c9980 */ /* 0x000964000c101b00 */
[----:B-1----:R-:W-:Y:S01]  /*7eb0*/  @!P0 IMAD.WIDE R30, R7, 0x2, R18 ;  /* 0x00000002071e8825 */ /* 0x002fe200078e0212 */
[----:B------:R-:W-:-:S04]  /*7ec0*/  IADD3 R4, R16, 0x50, RZ ;  /* 0x0000005010047810 */ /* 0x000fc80007ffe0ff */
[----:B------:R4:W5:Y:S01]  /*7ed0*/  @!P0 LD.E.64 R110, [R30.64] ;  /* 0x000000141e6e8980 */ /* 0x000962000c101b00 */
[----:B---3--:R-:W-:-:S04]  /*7ee0*/  @!P1 IMAD.WIDE R26, R11, 0x2, R18 ;  /* 0x000000020b1a9825 */ /* 0x008fc800078e0212 */
[----:B--2---:R-:W-:Y:S01]  /*7ef0*/  @!P0 IMAD.WIDE R28, R7, 0x2, R24 ;  /* 0x00000002071c8825 */ /* 0x004fe200078e0218 */
[----:B------:R1:W5:Y:S01]  /*7f00*/  @!P1 LD.E.64 R122, [R26.64] ;  /* 0x000000141a7a9980 */ /* 0x000362000c101b00 */
[----:B------:R-:W-:-:S03]  /*7f10*/  ISETP.GE.AND P1, PT, R6, c[0x0][0x27c], PT ;  /* 0x00009f0006007a0c */ /* 0x000fc60003f26270 */
[----:B------:R4:W5:Y:S01]  /*7f20*/  @!P0 LD.E.64 R112, [R28.64] ;  /* 0x000000141c708980 */ /* 0x000962000c101b00 */
[----:B------:R-:W-:-:S09]  /*7f30*/  ISETP.GE.AND P0, PT, R4, c[0x0][0x27c], PT ;  /* 0x00009f0004007a0c */ /* 0x000fd20003f06270 */
[----:B------:R-:W-:-:S04]  /*7f40*/  @!P1 SHF.R.S32.HI R11, RZ, 0x1f, R6 ;  /* 0x0000001fff0b9819 */ /* 0x000fc80000011406 */
[----:B------:R-:W-:Y:S02]  /*7f50*/  @!P0 SHF.R.S32.HI R7, RZ, 0x1f, R4 ;  /* 0x0000001fff078819 */ /* 0x000fe40000011404 */
[----:B------:R-:W-:Y:S02]  /*7f60*/  @!P1 LEA.HI R11, R11, R6, RZ, 0x2 ;  /* 0x000000060b0b9211 */ /* 0x000fe400078f10ff */
[----:B------:R-:W-:Y:S02]  /*7f70*/  @!P0 LEA.HI R7, R7, R4, RZ, 0x2 ;  /* 0x0000000407078211 */ /* 0x000fe400078f10ff */
[----:B------:R-:W-:Y:S02]  /*7f80*/  @!P1 LOP3.LUT R11, R11, 0xfffffffc, RZ, 0xc0, !PT ;  /* 0xfffffffc0b0b9812 */ /* 0x000fe400078ec0ff */
[----:B------:R-:W-:Y:S01]  /*7f90*/  @!P0 LOP3.LUT R7, R7, 0xfffffffc, RZ, 0xc0, !PT ;  /* 0xfffffffc07078812 */ /* 0x000fe200078ec0ff */
[----:B------:R-:W-:Y:S01]  /*7fa0*/  CS2R R104, SRZ ;  /* 0x0000000000687805 */ /* 0x000fe2000001ff00 */
[----:B------:R-:W-:Y:S01]  /*7fb0*/  CS2R R96, SRZ ;  /* 0x0000000000607805 */ /* 0x000fe2000001ff00 */
[----:B-1----:R-:W-:Y:S01]  /*7fc0*/  @!P1 IMAD.WIDE R26, R11, 0x2, R24 ;  /* 0x000000020b1a9825 */ /* 0x002fe200078e0218 */
[----:B------:R-:W-:Y:S01]  /*7fd0*/  CS2R R102, SRZ ;  /* 0x0000000000667805 */ /* 0x000fe2000001ff00 */
[----:B------:R-:W-:-:S02]  /*7fe0*/  CS2R R94, SRZ ;  /* 0x00000000005e7805 */ /* 0x000fc4000001ff00 */
[----:B------:R-:W-:Y:S01]  /*7ff0*/  @!P1 IMAD.WIDE R10, R11, 0x2, R18 ;  /* 0x000000020b0a9825 */ /* 0x000fe200078e0212 */
[----:B------:R4:W5:Y:S03]  /*8000*/  @!P1 LD.E.64 R104, [R26.64] ;  /* 0x000000141a689980 */ /* 0x000966000c101b00 */
[C---:B------:R-:W-:Y:S01]  /*8010*/  @!P0 IMAD.WIDE R24, R7.reuse, 0x2, R24 ;  /* 0x0000000207188825 */ /* 0x040fe200078e0218 */
[----:B------:R4:W5:Y:S03]  /*8020*/  @!P1 LD.E.64 R102, [R10.64] ;  /* 0x000000140a669980 */ /* 0x000966000c101b00 */
[----:B------:R-:W-:Y:S01]  /*8030*/  @!P0 IMAD.WIDE R18, R7, 0x2, R18 ;  /* 0x0000000207128825 */ /* 0x000fe200078e0212 */
[----:B------:R4:W5:Y:S04]  /*8040*/  @!P0 LD.E.64 R96, [R24.64] ;  /* 0x0000001418608980 */ /* 0x000968000c101b00 */
[----:B------:R4:W5:Y:S02]  /*8050*/  @!P0 LD.E.64 R94, [R18.64] ;  /* 0x00000014125e8980 */ /* 0x000964000c101b00 */
.L_x_776:
[----:B--2---:R-:W-:Y:S05]  /*8060*/  BSYNC B0 ;  /* 0x0000000000007941 */ /* 0x004fea0003800000 */
.L_x_775:
[----:B-----5:R-:W-:Y:S01]  /*8070*/  IMAD.MOV.U32 R4, RZ, RZ, R96 ;  /* 0x000000ffff047224 */ /* 0x020fe200078e0060 */
[----:B------:R-:W-:Y:S01]  /*8080*/  IADD3 R5, R5, 0x40, RZ ;  /* 0x0000004005057810 */ /* 0x000fe20007ffe0ff */
[----:B------:R-:W-:Y:S01]  /*8090*/  IMAD.MOV.U32 R6, RZ, RZ, R104 ;  /* 0x000000ffff067224 */ /* 0x000fe200078e0068 */
[----:B-1--4-:R1:W2:Y:S01]  /*80a0*/  SHFL.IDX PT, R19, R20, 0x1, 0x1c1f ;  /* 0x003c1f0014137f89 */ /* 0x0122a200000e0000 */
[----:B------:R-:W-:Y:S01]  /*80b0*/  IMAD.MOV.U32 R7, RZ, RZ, R97 ;  /* 0x000000ffff077224 */ /* 0x000fe200078e0061 */
[----:B------:R-:W-:Y:S01]  /*80c0*/  ISETP.GE.AND P0, PT, R5, UR7, PT ;  /* 0x0000000705007c0c */ /* 0x000fe2000bf06270 */
        /* <DEDUP_REMOVED lines=41> */
[----:B---3--:R-:W3:Y:S01]  /*8360*/  SHFL.IDX PT, R18, R17, 0x1, 0x1c1f ;  /* 0x003c1f0011127f89 */ /* 0x008ee200000e0000 */
[----:B------:R-:W-:Y:S01]  /*8370*/  BSSY B0, `(.L_x_777) ;  /* 0x0000051000007945 */ /* 0x000fe20003800000 */
[----:B------:R-:W-:Y:S01]  /*8380*/  PRMT R98, R7, 0x7610, R98 ;  /* 0x0000761007627816 */ /* 0x000fe20000000062 */
[----:B------:R-:W-:Y:S01]  /*8390*/  CS2R R44, SRZ ;  /* 0x00000000002c7805 */ /* 0x000fe2000001ff00 */
[----:B------:R-:W4:Y:S01]  /*83a0*/  SHFL.IDX PT, R11, R9, 0x1, 0x1c1f ;  /* 0x003c1f00090b7f89 */ /* 0x000f2200000e0000 */
[----:B------:R-:W-:Y:S01]  /*83b0*/  PRMT R92, R6, 0x7610, R92 ;  /* 0x00007610065c7816 */ /* 0x000fe2000000005c */
[----:B------:R-:W-:Y:S01]  /*83c0*/  CS2R R60, SRZ ;  /* 0x00000000003c7805 */ /* 0x000fe2000001ff00 */
[----:B------:R-:W-:Y:S01]  /*83d0*/  PRMT R101, R5, 0x7610, R101 ;  /* 0x0000761005657816 */ /* 0x000fe20000000065 */
[----:B------:R2:W3:Y:S01]  /*83e0*/  SHFL.IDX PT, R10, R8, 0x1, 0x1c1f ;  /* 0x003c1f00080a7f89 */ /* 0x0004e200000e0000 */
[----:B------:R-:W-:Y:S01]  /*83f0*/  CS2R R68, SRZ ;  /* 0x0000000000447805 */ /* 0x000fe2000001ff00 */
[----:B------:R-:W-:Y:S01]  /*8400*/  CS2R R74, SRZ ;  /* 0x00000000004a7805 */ /* 0x000fe2000001ff00 */
[----:B------:R-:W-:Y:S01]  /*8410*/  CS2R R84, SRZ ;  /* 0x0000000000547805 */ /* 0x000fe2000001ff00 */
[----:B-1----:R-:W-:Y:S01]  /*8420*/  CS2R R20, SRZ ;  /* 0x0000000000147805 */ /* 0x002fe2000001ff00 */
[----:B------:R-:W-:Y:S01]  /*8430*/  CS2R R40, SRZ ;  /* 0x0000000000287805 */ /* 0x000fe2000001ff00 */
[----:B------:R-:W-:Y:S01]  /*8440*/  CS2R R58, SRZ ;  /* 0x00000000003a7805 */ /* 0x000fe2000001ff00 */
[----:B------:R-:W-:Y:S01]  /*8450*/  CS2R R62, SRZ ;  /* 0x00000000003e7805 */ /* 0x000fe2000001ff00 */
[----:B------:R-:W-:Y:S01]  /*8460*/  CS2R R72, SRZ ;  /* 0x0000000000487805 */ /* 0x000fe2000001ff00 */
[----:B------:R-:W-:Y:S01]  /*8470*/  CS2R R78, SRZ ;  /* 0x00000000004e7805 */ /* 0x000fe2000001ff00 */
[----:B--2---:R-:W-:Y:S01]  /*8480*/  PRMT R8, R8, 0x5410, R4 ;  /* 0x0000541008087816 */ /* 0x004fe20000000004 */
[----:B------:R-:W-:Y:S05]  /*8490*/  @P0 BRA `(.L_x_778) ;  /* 0x000003e000000947 */ /* 0x000fea0003800000 */
[C---:B---34-:R-:W-:Y:S01]  /*84a0*/  IADD3 R4, R16.reuse, 0x10, RZ ;  /* 0x0000001010047810 */ /* 0x058fe20007ffe0ff */
[----:B------:R-:W-:Y:S01]  /*84b0*/  CS2R R84, SRZ ;  /* 0x0000000000547805 */ /* 0x000fe2000001ff00 */
[----:B------:R-:W-:Y:S01]  /*84c0*/  ISETP.GE.AND P0, PT, R16, c[0x0][0x27c], PT ;  /* 0x00009f0010007a0c */ /* 0x000fe20003f06270 */
[----:B------:R-:W-:Y:S01]  /*84d0*/  CS2R R78, SRZ ;  /* 0x00000000004e7805 */ /* 0x000fe2000001ff00 */
[----:B------:R-:W-:-:S02]  /*84e0*/  ISETP.GE.AND P2, PT, R4, c[0x0][0x27c], PT ;  /* 0x00009f0004007a0c */ /* 0x000fc40003f46270 */
[----:B------:R-:W-:-:S09]  /*84f0*/  IADD3 R5, R16, 0x20, RZ ;  /* 0x0000002010057810 */ /* 0x000fd20007ffe0ff */
[C---:B------:R-:W-:Y:S02]  /*8500*/  @!P0 IMAD.WIDE R26, R16.reuse, 0x2, R18 ;  /* 0x00000002101a8825 */ /* 0x040fe400078e0212 */
[----:B------:R-:W-:Y:S02]  /*8510*/  @!P2 SHF.R.S32.HI R7, RZ, 0x1f, R4 ;  /* 0x0000001fff07a819 */ /* 0x000fe40000011404 */
[----:B------:R-:W-:Y:S01]  /*8520*/  @!P0 IMAD.WIDE R24, R16, 0x2, R10 ;  /* 0x0000000210188825 */ /* 0x000fe200078e020a */
[----:B------:R-:W-:Y:S01]  /*8530*/  ISETP.GE.AND P1, PT, R5, c[0x0][0x27c], PT ;  /* 0x00009f0005007a0c */ /* 0x000fe20003f26270 */
[----:B------:R1:W5:Y:S01]  /*8540*/  @!P0 LD.E.64 R84, [R26.64] ;  /* 0x000000141a548980 */ /* 0x000362000c101b00 */
[----:B------:R-:W-:-:S03]  /*8550*/  @!P2 LEA.HI R7, R7, R4, RZ, 0x2 ;  /* 0x000000040707a211 */ /* 0x000fc600078f10ff */
[----:B------:R2:W5:Y:S01]  /*8560*/  @!P0 LD.E.64 R78, [R24.64] ;  /* 0x00000014184e8980 */ /* 0x000562000c101b00 */
[----:B------:R-:W-:-:S05]  /*8570*/  @!P2 LOP3.LUT R7, R7, 0xfffffffc, RZ, 0xc0, !PT ;  /* 0xfffffffc0707a812 */ /* 0x000fca00078ec0ff */
[----:B------:R-:W-:-:S04]  /*8580*/  @!P2 IMAD.WIDE R20, R7, 0x2, R18 ;  /* 0x000000020714a825 */ /* 0x000fc800078e0212 */
[----:B------:R-:W-:Y:S01]  /*8590*/  @!P2 IMAD.WIDE R22, R7, 0x2, R10 ;  /* 0x000000020716a825 */ /* 0x000fe200078e020a */
[----:B------:R-:W-:-:S04]  /*85a0*/  IADD3 R7, R16, 0x30, RZ ;  /* 0x0000003010077810 */ /* 0x000fc80007ffe0ff */
[----:B------:R-:W-:Y:S02]  /*85b0*/  ISETP.GE.AND P0, PT, R7, c[0x0][0x27c], PT ;  /* 0x00009f0007007a0c */ /* 0x000fe40003f06270 */
[----:B------:R-:W-:-:S04]  /*85c0*/  @!P1 SHF.R.S32.HI R4, RZ, 0x1f, R5 ;  /* 0x0000001fff049819 */ /* 0x000fc80000011405 */
[----:B------:R-:W-:Y:S01]  /*85d0*/  @!P1 LEA.HI R5, R4, R5, RZ, 0x2 ;  /* 0x0000000504059211 */ /* 0x000fe200078f10ff */
[----:B------:R-:W-:-:S06]  /*85e0*/  CS2R R74, SRZ ;  /* 0x00000000004a7805 */ /* 0x000fcc000001ff00 */
[----:B------:R-:W-:Y:S01]  /*85f0*/  @!P0 SHF.R.S32.HI R4, RZ, 0x1f, R7 ;  /* 0x0000001fff048819 */ /* 0x000fe20000011407 */
[----:B------:R-:W-:Y:S01]  /*8600*/  CS2R R72, SRZ ;  /* 0x0000000000487805 */ /* 0x000fe2000001ff00 */
[----:B------:R-:W-:Y:S01]  /*8610*/  @!P1 LOP3.LUT R5, R5, 0xfffffffc, RZ, 0xc0, !PT ;  /* 0xfffffffc05059812 */ /* 0x000fe200078ec0ff */
[----:B------:R-:W-:Y:S01]  /*8620*/  CS2R R68, SRZ ;  /* 0x0000000000447805 */ /* 0x000fe2000001ff00 */
[----:B------:R-:W-:Y:S01]  /*8630*/  @!P0 LEA.HI R4, R4, R7, RZ, 0x2 ;  /* 0x0000000704048211 */ /* 0x000fe200078f10ff */
[----:B------:R-:W-:Y:S01]  /*8640*/  CS2R R62, SRZ ;  /* 0x00000000003e7805 */ /* 0x000fe2000001ff00 */
[----:B------:R3:W5:Y:S02]  /*8650*/  @!P2 LD.E.64 R74, [R20.64] ;  /* 0x00000014144aa980 */ /* 0x000764000c101b00 */
[----:B------:R-:W-:Y:S01]  /*8660*/  @!P0 LOP3.LUT R4, R4, 0xfffffffc, RZ, 0xc0, !PT ;  /* 0xfffffffc04048812 */ /* 0x000fe200078ec0ff */
[C---:B-1----:R-:W-:Y:S01]  /*8670*/  @!P1 IMAD.WIDE R26, R5.reuse, 0x2, R18 ;  /* 0x00000002051a9825 */ /* 0x042fe200078e0212 */
[----:B------:R1:W5:Y:S01]  /*8680*/  @!P2 LD.E.64 R72, [R22.64] ;  /* 0x000000141648a980 */ /* 0x000362000c101b00 */
[----:B------:R-:W-:Y:S01]  /*8690*/  CS2R R60, SRZ ;  /* 0x00000000003c7805 */ /* 0x000fe2000001ff00 */
[----:B------:R-:W-:Y:S01]  /*86a0*/  CS2R R58, SRZ ;  /* 0x00000000003a7805 */ /* 0x000fe2000001ff00 */
[----:B--2---:R-:W-:Y:S01]  /*86b0*/  @!P1 IMAD.WIDE R24, R5, 0x2, R10 ;  /* 0x0000000205189825 */ /* 0x004fe200078e020a */
[C---:B------:R-:W-:Y:S01]  /*86c0*/  IADD3 R7, R16.reuse, 0x40, RZ ;  /* 0x0000004010077810 */ /* 0x040fe20007ffe0ff */
[----:B------:R2:W5:Y:S01]  /*86d0*/  @!P1 LD.E.64 R68, [R26.64] ;  /* 0x000000141a449980 */ /* 0x000562000c101b00 */
[----:B------:R-:W-:-:S03]  /*86e0*/  IADD3 R5, R16, 0x50, RZ ;  /* 0x0000005010057810 */ /* 0x000fc60007ffe0ff */
[----:B------:R4:W5:Y:S01]  /*86f0*/  @!P1 LD.E.64 R62, [R24.64] ;  /* 0x00000014183e9980 */ /* 0x000962000c101b00 */
[----:B------:R-:W-:Y:S01]  /*8700*/  ISETP.GE.AND P1, PT, R7, c[0x0][0x27c], PT ;  /* 0x00009f0007007a0c */ /* 0x000fe20003f26270 */
[----:B---3--:R-:W-:-:S04]  /*8710*/  @!P0 IMAD.WIDE R20, R4, 0x2, R18 ;  /* 0x0000000204148825 */ /* 0x008fc800078e0212 */
[----:B-1----:R-:W-:Y:S01]  /*8720*/  @!P0 IMAD.WIDE R22, R4, 0x2, R10 ;  /* 0x0000000204168825 */ /* 0x002fe200078e020a */
[----:B------:R1:W5:Y:S04]  /*8730*/  @!P0 LD.E.64 R60, [R20.64] ;  /* 0x00000014143c8980 */ /* 0x000368000c101b00 */
[----:B------:R3:W5:Y:S01]  /*8740*/  @!P0 LD.E.64 R58, [R22.64] ;  /* 0x00000014163a8980 */ /* 0x000762000c101b00 */
[----:B------:R-:W-:Y:S02]  /*8750*/  ISETP.GE.AND P0, PT, R5, c[0x0][0x27c], PT ;  /* 0x00009f0005007a0c */ /* 0x000fe40003f06270 */
[----:B------:R-:W-:-:S04]  /*8760*/  @!P1 SHF.R.S32.HI R6, RZ, 0x1f, R7 ;  /* 0x0000001fff069819 */ /* 0x000fc80000011407 */
[----:B------:R-:W-:-:S07]  /*8770*/  @!P1 LEA.HI R6, R6, R7, RZ, 0x2 ;  /* 0x0000000706069211 */ /* 0x000fce00078f10ff */
[----:B------:R-:W-:-:S04]  /*8780*/  @!P0 SHF.R.S32.HI R4, RZ, 0x1f, R5 ;  /* 0x0000001fff048819 */ /* 0x000fc80000011405 */
[----:B------:R-:W-:Y:S02]  /*8790*/  @!P0 LEA.HI R4, R4, R5, RZ, 0x2 ;  /* 0x0000000504048211 */ /* 0x000fe400078f10ff */
[----:B------:R-:W-:Y:S02]  /*87a0*/  @!P1 LOP3.LUT R6, R6, 0xfffffffc, RZ, 0xc0, !PT ;  /* 0xfffffffc06069812 */ /* 0x000fe400078ec0ff */
[----:B------:R-:W-:Y:S01]  /*87b0*/  @!P0 LOP3.LUT R4, R4, 0xfffffffc, RZ, 0xc0, !PT ;  /* 0xfffffffc04048812 */ /* 0x000fe200078ec0ff */
[----:B------:R-:W-:Y:S01]  /*87c0*/  CS2R R44, SRZ ;  /* 0x00000000002c7805 */ /* 0x000fe2000001ff00 */
[----:B------:R-:W-:Y:S01]  /*87d0*/  CS2R R40, SRZ ;  /* 0x0000000000287805 */ /* 0x000fe2000001ff00 */
[--C-:B----4-:R-:W-:Y:S01]  /*87e0*/  @!P1 IMAD.WIDE R24, R6, 0x2, R18.reuse ;  /* 0x0000000206189825 */ /* 0x110fe200078e0212 */
[----:B---3--:R-:W-:Y:S01]  /*87f0*/  CS2R R22, SRZ ;  /* 0x0000000000167805 */ /* 0x008fe2000001ff00 */
[----:B-1----:R-:W-:Y:S02]  /*8800*/  CS2R R20, SRZ ;  /* 0x0000000000147805 */ /* 0x002fe4000001ff00 */
[----:B------:R-:W-:Y:S01]  /*8810*/  @!P0 IMAD.WIDE R18, R4, 0x2, R18 ;  /* 0x0000000204128825 */ /* 0x000fe200078e0212 */
[----:B------:R2:W5:Y:S03]  /*8820*/  @!P1 LD.E.64 R44, [R24.64] ;  /* 0x00000014182c9980 */ /* 0x000566000c101b00 */
[--C-:B------:R-:W-:Y:S01]  /*8830*/  @!P1 IMAD.WIDE R6, R6, 0x2, R10.reuse ;  /* 0x0000000206069825 */ /* 0x100fe200078e020a */
[----:B------:R2:W5:Y:S03]  /*8840*/  @!P0 LD.E.64 R22, [R18.64] ;  /* 0x0000001412168980 */ /* 0x000566000c101b00 */
[----:B------:R-:W-:Y:S01]  /*8850*/  @!P0 IMAD.WIDE R4, R4, 0x2, R10 ;  /* 0x0000000204048825 */ /* 0x000fe200078e020a */
[----:B------:R2:W5:Y:S04]  /*8860*/  @!P1 LD.E.64 R40, [R6.64] ;  /* 0x0000001406289980 */ /* 0x000568000c101b00 */
[----:B------:R2:W5:Y:S02]  /*8870*/  @!P0 LD.E.64 R20, [R4.64] ;  /* 0x0000001404148980 */ /* 0x000564000c101b00 */
.L_x_778:
[----:B---34-:R-:W-:Y:S05]  /*8880*/  BSYNC B0 ;  /* 0x0000000000007941 */ /* 0x018fea0003800000 */
.L_x_777:
[----:B--2--5:R-:W-:Y:S01]  /*8890*/  IMAD.MOV.U32 R4, RZ, RZ, R23 ;  /* 0x000000ffff047224 */ /* 0x024fe200078e0017 */
[----:B------:R-:W-:Y:S01]  /*88a0*/  UIADD3 UR4, -UR12, UR7, URZ ;  /* 0x000000070c047290 */ /* 0x000fe2000fffe13f */
[----:B------:R-:W-:Y:S01]  /*88b0*/  IMAD.MOV.U32 R6, RZ, RZ, R22 ;  /* 0x000000ffff067224 */ /* 0x000fe200078e0016 */
[----:B------:R-:W-:-:S04]  /*88c0*/  DEPBAR.LE SB0, 0x1 ;  /* 0x000080400000791a */ /* 0x000fc80000000000 */
[----:B------:R-:W-:Y:S01]  /*88d0*/  PRMT R10, R4, 0x7610, R10 ;  /* 0x00007610040a7816 */ /* 0x000fe2000000000a */
[----:B------:R-:W-:Y:S01]  /*88e0*/  IMAD.MOV.U32 R4, RZ, RZ, R60 ;  /* 0x000000ffff047224 */ /* 0x000fe200078e003c */
[----:B------:R-:W-:Y:S01]  /*88f0*/  PRMT R11, R6, 0x7610, R11 ;  /* 0x00007610060b7816 */ /* 0x000fe2000000000b */
[----:B------:R-:W-:Y:S01]  /*8900*/  IMAD.MOV.U32 R6, RZ, RZ, R45 ;  /* 0x000000ffff067224 */ /* 0x000fe200078e002d */
[----:B------:R-:W-:Y:S01]  /*8910*/  UISETP.LT.AND UP0, UPT, UR4, 0x80, UPT ;  /* 0x000000800400788c */ /* 0x000fe2000bf01270 */
        /* <DEDUP_REMOVED lines=19> */
[----:B------:R-:W-:Y:S01]  /*8a50*/  SHF.R.S32.HI R6, RZ, 0x1f, R93 ;  /* 0x0000001fff067819 */ /* 0x000fe2000001145d */
[----:B------:R-:W-:Y:S01]  /*8a60*/  USEL UR4, UR4, 0x80, UP0 ;  /* 0x0000008004047887 */ /* 0x000fe20008000000 */
[----:B------:R-:W-:Y:S01]  /*8a70*/  PRMT R9, R4, 0x7610, R9 ;  /* 0x0000761004097816 */ /* 0x000fe20000000009 */
[----:B------:R-:W-:Y:S01]  /*8a80*/  IMAD.MOV.U32 R4, RZ, RZ, R41 ;  /* 0x000000ffff047224 */ /* 0x000fe200078e0029 */
[----:B------:R-:W-:Y:S01]  /*8a90*/  LEA.HI R6, R6, R93, RZ, 0x3 ;  /* 0x0000005d06067211 */ /* 0x000fe200078f18ff */
[----:B------:R-:W-:Y:S01]  /*8aa0*/  BSSY B1, `(.L_x_779) ;  /* 0x0000155000017945 */ /* 0x000fe20003800000 */
[----:B------:R-:W-:Y:S01]  /*8ab0*/  PRMT R39, R5, 0x7610, R39 ;  /* 0x0000761005277816 */ /* 0x000fe20000000027 */
[----:B------:R-:W-:Y:S01]  /*8ac0*/  IMAD.MOV.U32 R5, RZ, RZ, R40 ;  /* 0x000000ffff057224 */ /* 0x000fe200078e0028 */
[----:B------:R-:W-:-:S02]  /*8ad0*/  LOP3.LUT R6, R6, 0xfffffff8, RZ, 0xc0, !PT ;  /* 0xfffffff806067812 */ /* 0x000fc400078ec0ff */
[----:B------:R-:W-:Y:S01]  /*8ae0*/  PRMT R19, R4, 0x7610, R19 ;  /* 0x0000761004137816 */ /* 0x000fe20000000013 */
[----:B------:R-:W-:Y:S01]  /*8af0*/  IMAD.MOV.U32 R4, RZ, RZ, R58 ;  /* 0x000000ffff047224 */ /* 0x000fe200078e003a */
[----:B------:R-:W-:Y:S01]  /*8b00*/  PRMT R24, R5, 0x7610, R24 ;  /* 0x0000761005187816 */ /* 0x000fe20000000018 */
[----:B------:R-:W-:Y:S01]  /*8b10*/  IMAD.IADD R5, R93, 0x1, -R6 ;  /* 0x000000015d057824 */ /* 0x000fe200078e0a06 */
[----:B------:R-:W-:Y:S01]  /*8b20*/  PRMT R8, R7, 0x7610, R8 ;  /* 0x0000761007087816 */ /* 0x000fe20000000008 */
[----:B------:R-:W-:Y:S01]  /*8b30*/  IMAD.MOV.U32 R7, RZ, RZ, R59 ;  /* 0x000000ffff077224 */ /* 0x000fe200078e003b */
[----:B------:R-:W-:Y:S01]  /*8b40*/  PRMT R28, R4, 0x7610, R28 ;  /* 0x00007610041c7816 */ /* 0x000fe2000000001c */
[C---:B------:R-:W-:Y:S01]  /*8b50*/  IMAD.SHL.U32 R4, R5.reuse, 0x40, RZ ;  /* 0x0000004005047824 */ /* 0x040fe200078e00ff */
[----:B------:R-:W-:Y:S01]  /*8b60*/  BAR.SYNC.DEFER_BLOCKING 0x0 ;  /* 0x0000000000007b1d */ /* 0x000fe20000010000 */
[----:B------:R-:W-:Y:S01]  /*8b70*/  LOP3.LUT P1, RZ, R5, 0x4, RZ, 0xc0, !PT ;  /* 0x0000000405ff7812 */ /* 0x000fe2000782c0ff */
[----:B------:R-:W-:Y:S01]  /*8b80*/  IMAD.MOV.U32 R6, RZ, RZ, R62 ;  /* 0x000000ffff067224 */ /* 0x000fe200078e003e */
[----:B------:R-:W-:-:S02]  /*8b90*/  PRMT R27, R7, 0x7610, R27 ;  /* 0x00007610071b7816 */ /* 0x000fc4000000001b */
[----:B------:R-:W-:Y:S01]  /*8ba0*/  LOP3.LUT R5, R4, 0x1c0, RZ, 0xc0, !PT ;  /* 0x000001c004057812 */ /* 0x000fe200078ec0ff */
[----:B------:R-:W-:Y:S01]  /*8bb0*/  IMAD.MOV.U32 R4, RZ, RZ, R72 ;  /* 0x000000ffff047224 */ /* 0x000fe200078e0048 */
[----:B------:R-:W-:Y:S02]  /*8bc0*/  ISETP.GE.AND P0, PT, R93, UR4, PT ;  /* 0x000000045d007c0c */ /* 0x000fe4000bf06270 */
[----:B------:R-:W-:Y:S02]  /*8bd0*/  LOP3.LUT R7, R5, 0x18, R70, 0xf8, !PT ;  /* 0x0000001805077812 */ /* 0x000fe400078ef846 */
[----:B------:R-:W-:Y:S01]  /*8be0*/  SHF.R.U32.HI R18, RZ, 0x3, R5 ;  /* 0x00000003ff127819 */ /* 0x000fe20000011605 */
[----:B------:R-:W-:Y:S01]  /*8bf0*/  IMAD.MOV.U32 R5, RZ, RZ, R63 ;  /* 0x000000ffff057224 */ /* 0x000fe200078e003f */
[----:B------:R-:W-:Y:S01]  /*8c00*/  PRMT R31, R6, 0x7610, R31 ;  /* 0x00007610061f7816 */ /* 0x000fe2000000001f */
[----:B------:R-:W-:Y:S01]  /*8c10*/  IMAD.MOV.U32 R6, RZ, RZ, R73 ;  /* 0x000000ffff067224 */ /* 0x000fe200078e0049 */
[----:B------:R-:W-:-:S02]  /*8c20*/  LOP3.LUT R18, R7, R18, RZ, 0x3c, !PT ;  /* 0x0000001207127212 */ /* 0x000fc400078e3cff */
[----:B------:R-:W-:Y:S01]  /*8c30*/  PRMT R34, R5, 0x7610, R34 ;  /* 0x0000761005227816 */ /* 0x000fe20000000022 */
[----:B------:R-:W-:Y:S01]  /*8c40*/  IMAD.MOV.U32 R5, RZ, RZ, R78 ;  /* 0x000000ffff057224 */ /* 0x000fe200078e004e */
[----:B------:R-:W-:Y:S01]  /*8c50*/  PRMT R38, R4, 0x7610, R38 ;  /* 0x0000761004267816 */ /* 0x000fe20000000026 */
[----:B------:R-:W-:Y:S01]  /*8c60*/  IMAD R18, R81, 0x200, R18 ;  /* 0x0000020051127824 */ /* 0x000fe200078e0212 */
[----:B------:R-:W-:Y:S01]  /*8c70*/  PRMT R37, R6, 0x7610, R37 ;  /* 0x0000761006257816 */ /* 0x000fe20000000025 */
[----:B------:R-:W-:Y:S01]  /*8c80*/  IMAD.MOV.U32 R4, RZ, RZ, R79 ;  /* 0x000000ffff047224 */ /* 0x000fe200078e004f */
[----:B------:R-:W-:Y:S02]  /*8c90*/  PRMT R46, R5, 0x7610, R46 ;  /* 0x00007610052e7816 */ /* 0x000fe4000000002e */
[C---:B------:R-:W-:Y:S02]  /*8ca0*/  IADD3 R17, R18.reuse, 0x20, RZ ;  /* 0x0000002012117810 */ /* 0x040fe40007ffe0ff */
[----:B------:R-:W-:-:S02]  /*8cb0*/  @P1 IADD3 R17, R18, -0x20, RZ ;  /* 0xffffffe012111810 */ /* 0x000fc40007ffe0ff */
[----:B------:R-:W-:Y:S02]  /*8cc0*/  PRMT R43, R4, 0x7610, R43 ;  /* 0x00007610042b7816 */ /* 0x000fe4000000002b */
[----:B------:R-:W-:Y:S02]  /*8cd0*/  LEA R18, R18, 0xc100, 0x1 ;  /* 0x0000c10012127811 */ /* 0x000fe400078e08ff */
[----:B------:R-:W-:Y:S01]  /*8ce0*/  LEA R17, R17, 0xc100, 0x1 ;  /* 0x0000c10011117811 */ /* 0x000fe200078e08ff */
[----:B------:R-:W-:Y:S05]  /*8cf0*/  @P0 BRA `(.L_x_780) ;  /* 0x000012f000000947 */ /* 0x000fea0003800000 */
[----:B------:R-:W-:Y:S01]  /*8d00*/  ISETP.GE.AND P0, PT, R16, c[0x0][0x27c], PT ;  /* 0x00009f0010007a0c */ /* 0x000fe20003f06270 */
[----:B------:R-:W-:-:S12]  /*8d10*/  BSSY B0, `(.L_x_781) ;  /* 0x0000030000007945 */ /* 0x000fd80003800000 */
[----:B------:R-:W-:Y:S05]  /*8d20*/  @P0 BRA `(.L_x_782) ;  /* 0x000002e000000947 */ /* 0x000fea0003800000 */
[----:B------:R-:W1:Y:S01]  /*8d30*/  LDS.128 R4, [R18] ;  /* 0x0000000012047984 */ /* 0x000e620000000c00 */
[--C-:B------:R-:W-:Y:S02]  /*8d40*/  SHF.R.U64 R108, R108, 0x10, R109.reuse ;  /* 0x000000106c6c7819 */ /* 0x100fe4000000126d */
[----:B------:R-:W-:Y:S02]  /*8d50*/  SHF.R.U32.HI R115, RZ, 0x10, R109 ;  /* 0x00000010ff737819 */ /* 0x000fe4000001166d */
[--C-:B------:R-:W-:Y:S02]  /*8d60*/  SHF.R.U64 R70, R116, 0x10, R117.reuse ;  /* 0x0000001074467819 */ /* 0x100fe40000001275 */
[----:B------:R-:W-:Y:S02]  /*8d70*/  SHF.R.U32.HI R109, RZ, 0x10, R117 ;  /* 0x00000010ff6d7819 */ /* 0x000fe40000011675 */
[----:B------:R-:W-:Y:S02]  /*8d80*/  PRMT R101, R101, 0x5410, R70 ;  /* 0x0000541065657816 */ /* 0x000fe40000000046 */
[----:B------:R-:W-:-:S02]  /*8d90*/  PRMT R70, R8, 0x5432, R109 ;  /* 0x0000543208467816 */ /* 0x000fc4000000006d */
[----:B------:R-:W-:Y:S02]  /*8da0*/  PRMT R106, R106, 0x5410, R115 ;  /* 0x000054106a6a7816 */ /* 0x000fe40000000073 */
[----:B------:R-:W-:Y:S02]  /*8db0*/  PRMT R107, R107, 0x5410, R108 ;  /* 0x000054106b6b7816 */ /* 0x000fe4000000006c */
[----:B------:R-:W-:Y:S02]  /*8dc0*/  LOP3.LUT R119, R70, 0xffff0000, RZ, 0xc0, !PT ;  /* 0xffff000046777812 */ /* 0x000fe400078ec0ff */
[----:B------:R-:W-:Y:S01]  /*8dd0*/  LOP3.LUT R121, R106, 0xffff0000, RZ, 0xc0, !PT ;  /* 0xffff00006a797812 */ /* 0x000fe200078ec0ff */
[C---:B-1----:R-:W-:Y:S01]  /*8de0*/  IMAD.U32 R109, R6.reuse, 0x10000, RZ ;  /* 0x00010000066d7824 */ /* 0x042fe200078e00ff */
[----:B------:R-:W-:Y:S01]  /*8df0*/  LOP3.LUT R108, R6, 0xffff0000, RZ, 0xc0, !PT ;  /* 0xffff0000066c7812 */ /* 0x000fe200078ec0ff */
[----:B------:R-:W-:Y:S01]  /*8e00*/  IMAD.U32 R6, R7, 0x10000, RZ ;  /* 0x0001000007067824 */ /* 0x000fe200078e00ff */
[----:B------:R-:W-:-:S02]  /*8e10*/  SHF.L.U32 R117, R4, 0x10, RZ ;  /* 0x0000001004757819 */ /* 0x000fc400000006ff */
[----:B------:R-:W-:Y:S01]  /*8e20*/  LOP3.LUT R116, R4, 0xffff0000, RZ, 0xc0, !PT ;  /* 0xffff000004747812 */ /* 0x000fe200078ec0ff */
[----:B------:R-:W-:Y:S01]  /*8e30*/  IMAD.U32 R4, R70, 0x10000, RZ ;  /* 0x0001000046047824 */ /* 0x000fe200078e00ff */
[----:B------:R-:W-:Y:S01]  /*8e40*/  LOP3.LUT R114, R7, 0xffff0000, RZ, 0xc0, !PT ;  /* 0xffff000007727812 */ /* 0x000fe200078ec0ff */
[----:B------:R-:W-:Y:S01]  /*8e50*/  IMAD.U32 R7, R106, 0x10000, RZ ;  /* 0x000100006a077824 */ /* 0x000fe200078e00ff */
[C---:B------:R-:W-:Y:S01]  /*8e60*/  SHF.L.U32 R115, R5.reuse, 0x10, RZ ;  /* 0x0000001005737819 */ /* 0x040fe200000006ff */
[CC--:B------:R-:W-:Y:S01]  /*8e70*/  FMUL.FTZ R70, R108.reuse, R4.reuse ;  /* 0x000000046c467220 */ /* 0x0c0fe20000410000 */
[----:B------:R-:W-:Y:S01]  /*8e80*/  LOP3.LUT R106, R5, 0xffff0000, RZ, 0xc0, !PT ;  /* 0xffff0000056a7812 */ /* 0x000fe200078ec0ff */
[-C--:B------:R-:W-:Y:S02]  /*8e90*/  FMUL.FTZ R108, R108, R7.reuse ;  /* 0x000000076c6c7220 */ /* 0x080fe40000410000 */
[----:B------:R-:W-:Y:S01]  /*8ea0*/  FFMA.FTZ R70, R109, R7, -R70 ;  /* 0x000000076d467223 */ /* 0x000fe20000010846 */
[----:B------:R-:W-:Y:S01]  /*8eb0*/  SHF.L.U32 R7, R107, 0x10, RZ ;  /* 0x000000106b077819 */ /* 0x000fe200000006ff */
[----:B------:R-:W-:Y:S01]  /*8ec0*/  FFMA.FTZ R109, R109, R4, R108 ;  /* 0x000000046d6d7223 */ /* 0x000fe2000001006c */
[----:B------:R-:W-:Y:S01]  /*8ed0*/  LOP3.LUT R107, R107, 0xffff0000, RZ, 0xc0, !PT ;  /* 0xffff00006b6b7812 */ /* 0x000fe200078ec0ff */
[----:B------:R-:W-:-:S02]  /*8ee0*/  FMUL.FTZ R5, R114, R119 ;  /* 0x0000007772057220 */ /* 0x000fc40000410000 */
[C---:B------:R-:W-:Y:S01]  /*8ef0*/  IMAD.U32 R4, R101.reuse, 0x10000, RZ ;  /* 0x0001000065047824 */ /* 0x040fe200078e00ff */
[----:B------:R-:W-:Y:S01]  /*8f00*/  LOP3.LUT R101, R101, 0xffff0000, RZ, 0xc0, !PT ;  /* 0xffff000065657812 */ /* 0x000fe200078ec0ff */
[-C--:B------:R-:W-:Y:S02]  /*8f10*/  FMUL.FTZ R114, R114, R121.reuse ;  /* 0x0000007972727220 */ /* 0x080fe40000410000 */
[C---:B------:R-:W-:Y:S02]  /*8f20*/  FFMA.FTZ R5, R6.reuse, R121, -R5 ;  /* 0x0000007906057223 */ /* 0x040fe40000010805 */
[----:B------:R-:W-:Y:S02]  /*8f30*/  FFMA.FTZ R114, R6, R119, R114 ;  /* 0x0000007706727223 */ /* 0x000fe40000010072 */
[----:B------:R-:W-:Y:S02]  /*8f40*/  FMUL.FTZ R6, R116, R4 ;  /* 0x0000000474067220 */ /* 0x000fe40000410000 */
[----:B------:R-:W-:-:S02]  /*8f50*/  FMUL.FTZ R108, R106, R101 ;  /* 0x000000656a6c7220 */ /* 0x000fc40000410000 */
[----:B------:R-:W-:Y:S02]  /*8f60*/  FMUL.FTZ R116, R116, R7 ;  /* 0x0000000774747220 */ /* 0x000fe40000410000 */
[----:B------:R-:W-:Y:S02]  /*8f70*/  FMUL.FTZ R106, R106, R107 ;  /* 0x0000006b6a6a7220 */ /* 0x000fe40000410000 */
[C---:B------:R-:W-:Y:S01]  /*8f80*/  FFMA.FTZ R118, R117.reuse, R7, -R6 ;  /* 0x0000000775767223 */ /* 0x040fe20000010806 */
[----:B------:R-:W-:Y:S01]  /*8f90*/  F2FP.BF16.PACK_AB R7, R114, R5 ;  /* 0x000000057207723e */ /* 0x000fe200000010ff */
[----:B------:R-:W-:Y:S01]  /*8fa0*/  FFMA.FTZ R117, R117, R4, R116 ;  /* 0x0000000475757223 */ /* 0x000fe20000010074 */
[----:B------:R-:W-:Y:S01]  /*8fb0*/  F2FP.BF16.PACK_AB R6, R109, R70 ;  /* 0x000000466d06723e */ /* 0x000fe200000010ff */
[C---:B------:R-:W-:Y:S02]  /*8fc0*/  FFMA.FTZ R108, R115.reuse, R107, -R108 ;  /* 0x0000006b736c7223 */ /* 0x040fe4000001086c */
[----:B------:R-:W-:Y:S01]  /*8fd0*/  FFMA.FTZ R101, R115, R101, R106 ;  /* 0x0000006573657223 */ /* 0x000fe2000001006a */
[----:B------:R-:W-:-:S04]  /*8fe0*/  F2FP.BF16.PACK_AB R4, R117, R118 ;  /* 0x000000767504723e */ /* 0x000fc800000010ff */
[----:B------:R-:W-:-:S05]  /*8ff0*/  F2FP.BF16.PACK_AB R5, R101, R108 ;  /* 0x0000006c6505723e */ /* 0x000fca00000010ff */
[----:B------:R1:W-:Y:S02]  /*9000*/  STS.128 [R18], R4 ;  /* 0x0000000412007388 */ /* 0x0003e40000000c00 */
.L_x_782:
[----:B------:R-:W-:Y:S05]  /*9010*/  BSYNC B0 ;  /* 0x0000000000007941 */ /* 0x000fea0003800000 */
.L_x_781:
[----:B-1----:R-:W-:Y:S01]  /*9020*/  IADD3 R4, R16, 0x10, RZ ;  /* 0x0000001010047810 */ /* 0x002fe20007ffe0ff */
[----:B------:R-:W-:Y:S03]  /*9030*/  BSSY B0, `(.L_x_783) ;  /* 0x0000031000007945 */ /* 0x000fe60003800000 */
[----:B------:R-:W-:-:S13]  /*9040*/  ISETP.GE.AND P0, PT, R4, c[0x0][0x27c], PT ;  /* 0x00009f0004007a0c */ /* 0x000fda0003f06270 */
[----:B------:R-:W-:Y:S05]  /*9050*/  @P0 BRA `(.L_x_784) ;  /* 0x000002e000000947 */ /* 0x000fea0003800000 */
[----:B------:R-:W1:Y:S01]  /*9060*/  LDS.128 R4, [R17] ;  /* 0x0000000011047984 */ /* 0x000e620000000c00 */
[----:B------:R-:W-:Y:S02]  /*9070*/  SHF.R.U64 R107, R126, 0x10, R127 ;  /* 0x000000107e6b7819 */ /* 0x000fe4000000127f */
[----:B------:R-:W-:Y:S02]  /*9080*/  SHF.R.U64 R101, R128, 0x10, R129 ;  /* 0x0000001080657819 */ /* 0x000fe40000001281 */
[----:B------:R-:W-:Y:S02]  /*9090*/  SHF.R.U32.HI R127, RZ, 0x10, R127 ;  /* 0x00000010ff7f7819 */ /* 0x000fe4000001167f */
[----:B------:R-:W-:Y:S02]  /*90a0*/  SHF.R.U32.HI R128, RZ, 0x10, R129 ;  /* 0x00000010ff807819 */ /* 0x000fe40000011681 */
[----:B------:R-:W-:Y:S02]  /*90b0*/  PRMT R92, R92, 0x5410, R127 ;  /* 0x000054105c5c7816 */ /* 0x000fe4000000007f */
[----:B------:R-:W-:-:S02]  /*90c0*/  PRMT R99, R99, 0x5410, R128 ;  /* 0x0000541063637816 */ /* 0x000fc40000000080 */
[----:B------:R-:W-:Y:S02]  /*90d0*/  PRMT R100, R100, 0x5410, R101 ;  /* 0x0000541064647816 */ /* 0x000fe40000000065 */
[----:B------:R-:W-:Y:S02]  /*90e0*/  LOP3.LUT R115, R92, 0xffff0000, RZ, 0xc0, !PT ;  /* 0xffff00005c737812 */ /* 0x000fe400078ec0ff */
[----:B------:R-:W-:Y:S01]  /*90f0*/  PRMT R98, R98, 0x5410, R107 ;  /* 0x0000541062627816 */ /* 0x000fe2000000006b */
[C---:B-1----:R-:W-:Y:S01]  /*9100*/  IMAD.U32 R101, R6.reuse, 0x10000, RZ ;  /* 0x0001000006657824 */ /* 0x042fe200078e00ff */
[----:B------:R-:W-:Y:S01]  /*9110*/  LOP3.LUT R70, R6, 0xffff0000, RZ, 0xc0, !PT ;  /* 0xffff000006467812 */ /* 0x000fe200078ec0ff */
[C---:B------:R-:W-:Y:S01]  /*9120*/  IMAD.U32 R6, R7.reuse, 0x10000, RZ ;  /* 0x0001000007067824 */ /* 0x040fe200078e00ff */
[C---:B------:R-:W-:Y:S02]  /*9130*/  SHF.L.U32 R109, R4.reuse, 0x10, RZ ;  /* 0x00000010046d7819 */ /* 0x040fe400000006ff */
[----:B------:R-:W-:Y:S01]  /*9140*/  LOP3.LUT R108, R4, 0xffff0000, RZ, 0xc0, !PT ;  /* 0xffff0000046c7812 */ /* 0x000fe200078ec0ff */
[----:B------:R-:W-:Y:S01]  /*9150*/  IMAD.U32 R4, R92, 0x10000, RZ ;  /* 0x000100005c047824 */ /* 0x000fe200078e00ff */
[----:B------:R-:W-:Y:S01]  /*9160*/  LOP3.LUT R106, R7, 0xffff0000, RZ, 0xc0, !PT ;  /* 0xffff0000076a7812 */ /* 0x000fe200078ec0ff */
[C---:B------:R-:W-:Y:S01]  /*9170*/  IMAD.U32 R7, R99.reuse, 0x10000, RZ ;  /* 0x0001000063077824 */ /* 0x040fe200078e00ff */
[----:B------:R-:W-:Y:S01]  /*9180*/  LOP3.LUT R99, R99, 0xffff0000, RZ, 0xc0, !PT ;  /* 0xffff000063637812 */ /* 0x000fe200078ec0ff */
[CC--:B------:R-:W-:Y:S01]  /*9190*/  FMUL.FTZ R92, R70.reuse, R4.reuse ;  /* 0x00000004465c7220 */ /* 0x0c0fe20000410000 */
[C---:B------:R-:W-:Y:S01]  /*91a0*/  SHF.L.U32 R107, R5.reuse, 0x10, RZ ;  /* 0x00000010056b7819 */ /* 0x040fe200000006ff */
[-C--:B------:R-:W-:Y:S01]  /*91b0*/  FMUL.FTZ R70, R70, R7.reuse ;  /* 0x0000000746467220 */ /* 0x080fe20000410000 */
[----:B------:R-:W-:Y:S01]  /*91c0*/  LOP3.LUT R114, R5, 0xffff0000, RZ, 0xc0, !PT ;  /* 0xffff000005727812 */ /* 0x000fe200078ec0ff */
[C---:B------:R-:W-:Y:S01]  /*91d0*/  FFMA.FTZ R92, R101.reuse, R7, -R92 ;  /* 0x00000007655c7223 */ /* 0x040fe2000001085c */
[C---:B------:R-:W-:Y:S01]  /*91e0*/  SHF.L.U32 R7, R100.reuse, 0x10, RZ ;  /* 0x0000001064077819 */ /* 0x040fe200000006ff */
        /* <DEDUP_REMOVED lines=10> */
[-C--:B------:R-:W-:Y:S02]  /*9290*/  FMUL.FTZ R108, R108, R7.reuse ;  /* 0x000000076c6c7220 */ /* 0x080fe40000410000 */
[-C--:B------:R-:W-:Y:S02]  /*92a0*/  FMUL.FTZ R114, R114, R100.reuse ;  /* 0x0000006472727220 */ /* 0x080fe40000410000 */
[----:B------:R-:W-:Y:S02]  /*92b0*/  FFMA.FTZ R70, R107, R100, -R70 ;  /* 0x000000646b467223 */ /* 0x000fe40000010846 */
[C---:B------:R-:W-:Y:S01]  /*92c0*/  FFMA.FTZ R99, R109.reuse, R7, -R6 ;  /* 0x000000076d637223 */ /* 0x040fe20000010806 */
[----:B------:R-:W-:Y:S01]  /*92d0*/  F2FP.BF16.PACK_AB R7, R106, R5 ;  /* 0x000000056a07723e */ /* 0x000fe200000010ff */
[----:B------:R-:W-:Y:S01]  /*92e0*/  FFMA.FTZ R4, R109, R4, R108 ;  /* 0x000000046d047223 */ /* 0x000fe2000001006c */
[----:B------:R-:W-:Y:S01]  /*92f0*/  F2FP.BF16.PACK_AB R6, R101, R92 ;  /* 0x0000005c6506723e */ /* 0x000fe200000010ff */
[----:B------:R-:W-:-:S03]  /*9300*/  FFMA.FTZ R107, R107, R98, R114 ;  /* 0x000000626b6b7223 */ /* 0x000fc60000010072 */
[----:B------:R-:W-:Y:S02]  /*9310*/  F2FP.BF16.PACK_AB R4, R4, R99 ;  /* 0x000000630404723e */ /* 0x000fe400000010ff */
[----:B------:R-:W-:-:S05]  /*9320*/  F2FP.BF16.PACK_AB R5, R107, R70 ;  /* 0x000000466b05723e */ /* 0x000fca00000010ff */
[----:B------:R1:W-:Y:S02]  /*9330*/  STS.128 [R17], R4 ;  /* 0x0000000411007388 */ /* 0x0003e40000000c00 */
.L_x_784:
[----:B------:R-:W-:Y:S05]  /*9340*/  BSYNC B0 ;  /* 0x0000000000007941 */ /* 0x000fea0003800000 */
.L_x_783:
[----:B-1----:R-:W-:Y:S01]  /*9350*/  IADD3 R4, R16, 0x20, RZ ;  /* 0x0000002010047810 */ /* 0x002fe20007ffe0ff */
[----:B------:R-:W-:Y:S03]  /*9360*/  BSSY B0, `(.L_x_785) ;  /* 0x0000031000007945 */ /* 0x000fe60003800000 */
[----:B------:R-:W-:-:S13]  /*9370*/  ISETP.GE.AND P0, PT, R4, c[0x0][0x27c], PT ;  /* 0x00009f0004007a0c */ /* 0x000fda0003f06270 */
[----:B------:R-:W-:Y:S05]  /*9380*/  @P0 BRA `(.L_x_786) ;  /* 0x000002e000000947 */ /* 0x000fea0003800000 */
[----:B------:R-:W1:Y:S01]  /*9390*/  LDS.128 R4, [R18+0x4000] ;  /* 0x0040000012047984 */ /* 0x000e620000000c00 */
[----:B------:R-:W-:Y:S02]  /*93a0*/  SHF.R.U64 R92, R122, 0x10, R123 ;  /* 0x000000107a5c7819 */ /* 0x000fe4000000127b */
[----:B------:R-:W-:Y:S02]  /*93b0*/  SHF.R.U64 R70, R124, 0x10, R125 ;  /* 0x000000107c467819 */ /* 0x000fe4000000127d */
[----:B------:R-:W-:Y:S02]  /*93c0*/  SHF.R.U32.HI R123, RZ, 0x10, R123 ;  /* 0x00000010ff7b7819 */ /* 0x000fe4000001167b */
[----:B------:R-:W-:Y:S02]  /*93d0*/  SHF.R.U32.HI R125, RZ, 0x10, R125 ;  /* 0x00000010ff7d7819 */ /* 0x000fe4000001167d */
[----:B------:R-:W-:Y:S02]  /*93e0*/  PRMT R86, R86, 0x5410, R123 ;  /* 0x0000541056567816 */ /* 0x000fe4000000007b */
[----:B------:R-:W-:-:S02]  /*93f0*/  PRMT R90, R90, 0x5410, R125 ;  /* 0x000054105a5a7816 */ /* 0x000fc4000000007d */
[----:B------:R-:W-:Y:S02]  /*9400*/  PRMT R91, R91, 0x5410, R70 ;  /* 0x000054105b5b7816 */ /* 0x000fe40000000046 */
[----:B------:R-:W-:Y:S01]  /*9410*/  PRMT R87, R87, 0x5410, R92 ;  /* 0x0000541057577816 */ /* 0x000fe2000000005c */
[----:B------:R-:W-:Y:S01]  /*9420*/  IMAD.U32 R99, R90, 0x10000, RZ ;  /* 0x000100005a637824 */ /* 0x000fe200078e00ff */
[----:B------:R-:W-:Y:S02]  /*9430*/  LOP3.LUT R107, R86, 0xffff0000, RZ, 0xc0, !PT ;  /* 0xffff0000566b7812 */ /* 0x000fe400078ec0ff */
[----:B------:R-:W-:Y:S01]  /*9440*/  LOP3.LUT R109, R90, 0xffff0000, RZ, 0xc0, !PT ;  /* 0xffff00005a6d7812 */ /* 0x000fe200078ec0ff */
[C---:B-1----:R-:W-:Y:S01]  /*9450*/  IMAD.U32 R92, R6.reuse, 0x10000, RZ ;  /* 0x00010000065c7824 */ /* 0x042fe200078e00ff */
[----:B------:R-:W-:Y:S01]  /*9460*/  LOP3.LUT R70, R6, 0xffff0000, RZ, 0xc0, !PT ;  /* 0xffff000006467812 */ /* 0x000fe200078ec0ff */
[C---:B------:R-:W-:Y:S01]  /*9470*/  IMAD.U32 R6, R7.reuse, 0x10000, RZ ;  /* 0x0001000007067824 */ /* 0x040fe200078e00ff */
[----:B------:R-:W-:Y:S01]  /*9480*/  LOP3.LUT R98, R7, 0xffff0000, RZ, 0xc0, !PT ;  /* 0xffff000007627812 */ /* 0x000fe200078ec0ff */
[----:B------:R-:W-:Y:S01]  /*9490*/  IMAD.U32 R7, R86, 0x10000, RZ ;  /* 0x0001000056077824 */ /* 0x000fe200078e00ff */
[----:B------:R-:W-:-:S02]  /*94a0*/  SHF.L.U32 R101, R4, 0x10, RZ ;  /* 0x0000001004657819 */ /* 0x000fc400000006ff */
[----:B------:R-:W-:Y:S01]  /*94b0*/  LOP3.LUT R100, R4, 0xffff0000, RZ, 0xc0, !PT ;  /* 0xffff000004647812 */ /* 0x000fe200078ec0ff */
[C---:B------:R-:W-:Y:S01]  /*94c0*/  FMUL.FTZ R86, R70.reuse, R7 ;  /* 0x0000000746567220 */ /* 0x040fe20000410000 */
[C---:B------:R-:W-:Y:S01]  /*94d0*/  SHF.L.U32 R4, R5.reuse, 0x10, RZ ;  /* 0x0000001005047819 */ /* 0x040fe200000006ff */
[----:B------:R-:W-:Y:S01]  /*94e0*/  FMUL.FTZ R70, R70, R99 ;  /* 0x0000006346467220 */ /* 0x000fe20000410000 */
[----:B------:R-:W-:Y:S01]  /*94f0*/  LOP3.LUT R90, R5, 0xffff0000, RZ, 0xc0, !PT ;  /* 0xffff0000055a7812 */ /* 0x000fe200078ec0ff */
[----:B------:R-:W-:Y:S02]  /*9500*/  FMUL.FTZ R5, R98, R107 ;  /* 0x0000006b62057220 */ /* 0x000fe40000410000 */
[C---:B------:R-:W-:Y:S02]  /*9510*/  FFMA.FTZ R7, R92.reuse, R7, R70 ;  /* 0x000000075c077223 */ /* 0x040fe40000010046 */
[----:B------:R-:W-:Y:S01]  /*9520*/  FFMA.FTZ R86, R92, R99, -R86 ;  /* 0x000000635c567223 */ /* 0x000fe20000010856 */
[----:B------:R-:W-:Y:S01]  /*9530*/  SHF.L.U32 R92, R91, 0x10, RZ ;  /* 0x000000105b5c7819 */ /* 0x000fe200000006ff */
[C---:B------:R-:W-:Y:S01]  /*9540*/  IMAD.U32 R70, R87.reuse, 0x10000, RZ ;  /* 0x0001000057467824 */ /* 0x040fe200078e00ff */
        /* <DEDUP_REMOVED lines=11> */
[----:B------:R-:W-:Y:S01]  /*9600*/  FFMA.FTZ R101, R101, R70, R100 ;  /* 0x0000004665657223 */ /* 0x000fe20000010064 */
[----:B------:R-:W-:Y:S01]  /*9610*/  F2FP.BF16.PACK_AB R7, R98, R5 ;  /* 0x000000056207723e */ /* 0x000fe200000010ff */
[----:B------:R-:W-:-:S02]  /*9620*/  FFMA.FTZ R99, R4, R91, -R99 ;  /* 0x0000005b04637223 */ /* 0x000fc40000010863 */
[----:B------:R-:W-:Y:S01]  /*9630*/  FFMA.FTZ R90, R4, R87, R90 ;  /* 0x00000057045a7223 */ /* 0x000fe2000001005a */
[----:B------:R-:W-:-:S04]  /*9640*/  F2FP.BF16.PACK_AB R4, R101, R92 ;  /* 0x0000005c6504723e */ /* 0x000fc800000010ff */
[----:B------:R-:W-:-:S05]  /*9650*/  F2FP.BF16.PACK_AB R5, R90, R99 ;  /* 0x000000635a05723e */ /* 0x000fca00000010ff */
[----:B------:R1:W-:Y:S02]  /*9660*/  STS.128 [R18+0x4000], R4 ;  /* 0x0040000412007388 */ /* 0x0003e40000000c00 */
.L_x_786:
[----:B------:R-:W-:Y:S05]  /*9670*/  BSYNC B0 ;  /* 0x0000000000007941 */ /* 0x000fea0003800000 */
.L_x_785:
        /* <DEDUP_REMOVED lines=13> */
[C---:B------:R-:W-:Y:S01]  /*9750*/  IMAD.U32 R87, R76.reuse, 0x10000, RZ ;  /* 0x000100004c577824 */ /* 0x040fe200078e00ff */
[----:B------:R-:W-:Y:S01]  /*9760*/  LOP3.LUT R99, R76, 0xffff0000, RZ, 0xc0, !PT ;  /* 0xffff00004c637812 */ /* 0x000fe200078ec0ff */
[C---:B-1----:R-:W-:Y:S01]  /*9770*/  IMAD.U32 R86, R6.reuse, 0x10000, RZ ;  /* 0x0001000006567824 */ /* 0x042fe200078e00ff */
[----:B------:R-:W-:Y:S01]  /*9780*/  LOP3.LUT R70, R6, 0xffff0000, RZ, 0xc0, !PT ;  /* 0xffff000006467812 */ /* 0x000fe200078ec0ff */
[C---:B------:R-:W-:Y:S01]  /*9790*/  IMAD.U32 R6, R7.reuse, 0x10000, RZ ;  /* 0x0001000007067824 */ /* 0x040fe200078e00ff */
[----:B------:R-:W-:Y:S01]  /*97a0*/  LOP3.LUT R90, R7, 0xffff0000, RZ, 0xc0, !PT ;  /* 0xffff0000075a7812 */ /* 0x000fe200078ec0ff */
[C---:B------:R-:W-:Y:S01]  /*97b0*/  IMAD.U32 R7, R67.reuse, 0x10000, RZ ;  /* 0x0001000043077824 */ /* 0x040fe200078e00ff */
[----:B------:R-:W-:-:S02]  /*97c0*/  LOP3.LUT R67, R67, 0xffff0000, RZ, 0xc0, !PT ;  /* 0xffff000043437812 */ /* 0x000fc400078ec0ff */
[----:B------:R-:W-:Y:S01]  /*97d0*/  SHF.L.U32 R92, R4, 0x10, RZ ;  /* 0x00000010045c7819 */ /* 0x000fe200000006ff */
[----:B------:R-:W-:Y:S01]  /*97e0*/  FMUL.FTZ R76, R70, R7 ;  /* 0x00000007464c7220 */ /* 0x000fe20000410000 */
[----:B------:R-:W-:Y:S01]  /*97f0*/  LOP3.LUT R91, R4, 0xffff0000, RZ, 0xc0, !PT ;  /* 0xffff0000045b7812 */ /* 0x000fe200078ec0ff */
[-C--:B------:R-:W-:Y:S01]  /*9800*/  FMUL.FTZ R70, R70, R87.reuse ;  /* 0x0000005746467220 */ /* 0x080fe20000410000 */
[C---:B------:R-:W-:Y:S01]  /*9810*/  SHF.L.U32 R4, R5.reuse, 0x10, RZ ;  /* 0x0000001005047819 */ /* 0x040fe200000006ff */
[C---:B------:R-:W-:Y:S01]  /*9820*/  FFMA.FTZ R76, R86.reuse, R87, -R76 ;  /* 0x00000057564c7223 */ /* 0x040fe2000001084c */
[----:B------:R-:W-:Y:S01]  /*9830*/  LOP3.LUT R98, R5, 0xffff0000, RZ, 0xc0, !PT ;  /* 0xffff000005627812 */ /* 0x000fe200078ec0ff */
[----:B------:R-:W-:Y:S01]  /*9840*/  FFMA.FTZ R7, R86, R7, R70 ;  /* 0x0000000756077223 */ /* 0x000fe20000010046 */
[C---:B------:R-:W-:Y:S01]  /*9850*/  SHF.L.U32 R86, R77.reuse, 0x10, RZ ;  /* 0x000000104d567819 */ /* 0x040fe200000006ff */
[C---:B------:R-:W-:Y:S01]  /*9860*/  FMUL.FTZ R5, R90.reuse, R67 ;  /* 0x000000435a057220 */ /* 0x040fe20000410000 */
[----:B------:R-:W-:Y:S01]  /*9870*/  LOP3.LUT R77, R77, 0xffff0000, RZ, 0xc0, !PT ;  /* 0xffff00004d4d7812 */ /* 0x000fe200078ec0ff */
[C---:B------:R-:W-:Y:S01]  /*9880*/  IMAD.U32 R70, R71.reuse, 0x10000, RZ ;  /* 0x0001000047467824 */ /* 0x040fe200078e00ff */
[----:B------:R-:W-:Y:S01]  /*9890*/  LOP3.LUT R71, R71, 0xffff0000, RZ, 0xc0, !PT ;  /* 0xffff000047477812 */ /* 0x000fe200078ec0ff */
[----:B------:R-:W-:-:S02]  /*98a0*/  FMUL.FTZ R90, R90, R99 ;  /* 0x000000635a5a7220 */ /* 0x000fc40000410000 */
[C---:B------:R-:W-:Y:S02]  /*98b0*/  FFMA.FTZ R5, R6.reuse, R99, -R5 ;  /* 0x0000006306057223 */ /* 0x040fe40000010805 */
[----:B------:R-:W-:Y:S02]  /*98c0*/  FFMA.FTZ R90, R6, R67, R90 ;  /* 0x00000043065a7223 */ /* 0x000fe4000001005a */
[C---:B------:R-:W-:Y:S02]  /*98d0*/  FMUL.FTZ R67, R91.reuse, R70 ;  /* 0x000000465b437220 */ /* 0x040fe40000410000 */
[C---:B------:R-:W-:Y:S02]  /*98e0*/  FMUL.FTZ R6, R98.reuse, R71 ;  /* 0x0000004762067220 */ /* 0x040fe40000410000 */
[----:B------:R-:W-:Y:S02]  /*98f0*/  FMUL.FTZ R91, R91, R86 ;  /* 0x000000565b5b7220 */ /* 0x000fe40000410000 */
[----:B------:R-:W-:-:S02]  /*9900*/  FMUL.FTZ R98, R98, R77 ;  /* 0x0000004d62627220 */ /* 0x000fc40000410000 */
[C---:B------:R-:W-:Y:S02]  /*9910*/  FFMA.FTZ R67, R92.reuse, R86, -R67 ;  /* 0x000000565c437223 */ /* 0x040fe40000010843 */
[----:B------:R-:W-:Y:S02]  /*9920*/  FFMA.FTZ R70, R92, R70, R91 ;  /* 0x000000465c467223 */ /* 0x000fe4000001005b */
[C---:B------:R-:W-:Y:S01]  /*9930*/  FFMA.FTZ R77, R4.reuse, R77, -R6 ;  /* 0x0000004d044d7223 */ /* 0x040fe20000010806 */
[----:B------:R-:W-:Y:S01]  /*9940*/  F2FP.BF16.PACK_AB R6, R7, R76 ;  /* 0x0000004c0706723e */ /* 0x000fe200000010ff */
[----:B------:R-:W-:Y:S01]  /*9950*/  FFMA.FTZ R98, R4, R71, R98 ;  /* 0x0000004704627223 */ /* 0x000fe20000010062 */
[----:B------:R-:W-:Y:S02]  /*9960*/  F2FP.BF16.PACK_AB R7, R90, R5 ;  /* 0x000000055a07723e */ /* 0x000fe400000010ff */
[----:B------:R-:W-:Y:S02]  /*9970*/  F2FP.BF16.PACK_AB R4, R70, R67 ;  /* 0x000000434604723e */ /* 0x000fe400000010ff */
[----:B------:R-:W-:-:S05]  /*9980*/  F2FP.BF16.PACK_AB R5, R98, R77 ;  /* 0x0000004d6205723e */ /* 0x000fca00000010ff */
[----:B------:R1:W-:Y:S02]  /*9990*/  STS.128 [R17+0x4000], R4 ;  /* 0x0040000411007388 */ /* 0x0003e40000000c00 */
.L_x_788:
[----:B------:R-:W-:Y:S05]  /*99a0*/  BSYNC B0 ;  /* 0x0000000000007941 */ /* 0x000fea0003800000 */
.L_x_787:
[----:B-1----:R-:W-:Y:S01]  /*99b0*/  IADD3 R4, R16, 0x40, RZ ;  /* 0x0000004010047810 */ /* 0x002fe20007ffe0ff */
[----:B------:R-:W-:Y:S03]  /*99c0*/  BSSY B0, `(.L_x_789) ;  /* 0x0000031000007945 */ /* 0x000fe60003800000 */
[----:B------:R-:W-:-:S13]  /*99d0*/  ISETP.GE.AND P0, PT, R4, c[0x0][0x27c], PT ;  /* 0x00009f0004007a0c */ /* 0x000fda0003f06270 */
[----:B------:R-:W-:Y:S05]  /*99e0*/  @P0 BRA `(.L_x_790) ;  /* 0x000002e000000947 */ /* 0x000fea0003800000 */
[----:B------:R-:W1:Y:S01]  /*99f0*/  LDS.128 R4, [R18+0x8000] ;  /* 0x0080000012047984 */ /* 0x000e620000000c00 */
        /* <DEDUP_REMOVED lines=9> */
[----:B------:R-:W-:Y:S02]  /*9a90*/  LOP3.LUT R91, R66, 0xffff0000, RZ, 0xc0, !PT ;  /* 0xffff0000425b7812 */ /* 0x000fe400078ec0ff */
[----:B-1----:R-:W-:Y:S01]  /*9aa0*/  SHF.L.U32 R86, R4, 0x10, RZ ;  /* 0x0000001004567819 */ /* 0x002fe200000006ff */
[----:B------:R-:W-:Y:S01]  /*9ab0*/  IMAD.U32 R70, R6, 0x10000, RZ ;  /* 0x0001000006467824 */ /* 0x000fe200078e00ff */
[----:B------:R-:W-:Y:S01]  /*9ac0*/  LOP3.LUT R77, R4, 0xffff0000, RZ, 0xc0, !PT ;  /* 0xffff0000044d7812 */ /* 0x000fe200078ec0ff */
[----:B------:R-:W-:Y:S01]  /*9ad0*/  IMAD.U32 R4, R57, 0x10000, RZ ;  /* 0x0001000039047824 */ /* 0x000fe200078e00ff */
[----:B------:R-:W-:Y:S01]  /*9ae0*/  LOP3.LUT R67, R6, 0xffff0000, RZ, 0xc0, !PT ;  /* 0xffff000006437812 */ /* 0x000fe200078ec0ff */
[C---:B------:R-:W-:Y:S01]  /*9af0*/  IMAD.U32 R6, R7.reuse, 0x10000, RZ ;  /* 0x0001000007067824 */ /* 0x040fe200078e00ff */
[----:B------:R-:W-:Y:S01]  /*9b00*/  LOP3.LUT R71, R7, 0xffff0000, RZ, 0xc0, !PT ;  /* 0xffff000007477812 */ /* 0x000fe200078ec0ff */
[----:B------:R-:W-:Y:S01]  /*9b10*/  IMAD.U32 R7, R65, 0x10000, RZ ;  /* 0x0001000041077824 */ /* 0x000fe200078e00ff */
[----:B------:R-:W-:Y:S01]  /*9b20*/  LOP3.LUT R57, R57, 0xffff0000, RZ, 0xc0, !PT ;  /* 0xffff000039397812 */ /* 0x000fe200078ec0ff */
[----:B------:R-:W-:Y:S01]  /*9b30*/  FMUL.FTZ R65, R67, R4 ;  /* 0x0000000443417220 */ /* 0x000fe20000410000 */
[----:B------:R-:W-:Y:S01]  /*9b40*/  SHF.L.U32 R76, R5, 0x10, RZ ;  /* 0x00000010054c7819 */ /* 0x000fe200000006ff */
[----:B------:R-:W-:Y:S01]  /*9b50*/  FMUL.FTZ R67, R67, R7 ;  /* 0x0000000743437220 */ /* 0x000fe20000410000 */
[----:B------:R-:W-:Y:S01]  /*9b60*/  LOP3.LUT R90, R5, 0xffff0000, RZ, 0xc0, !PT ;  /* 0xffff0000055a7812 */ /* 0x000fe200078ec0ff */
[----:B------:R-:W-:-:S02]  /*9b70*/  FMUL.FTZ R5, R71, R57 ;  /* 0x0000003947057220 */ /* 0x000fc40000410000 */
[-C--:B------:R-:W-:Y:S02]  /*9b80*/  FMUL.FTZ R71, R71, R87.reuse ;  /* 0x0000005747477220 */ /* 0x080fe40000410000 */
[----:B------:R-:W-:Y:S01]  /*9b90*/  FFMA.FTZ R5, R6, R87, -R5 ;  /* 0x0000005706057223 */ /* 0x000fe20000010805 */
[----:B------:R-:W-:Y:S01]  /*9ba0*/  LOP3.LUT R87, R64, 0xffff0000, RZ, 0xc0, !PT ;  /* 0xffff000040577812 */ /* 0x000fe200078ec0ff */
[C---:B------:R-:W-:Y:S02]  /*9bb0*/  FFMA.FTZ R65, R70.reuse, R7, -R65 ;  /* 0x0000000746417223 */ /* 0x040fe40000010841 */
[----:B------:R-:W-:Y:S01]  /*9bc0*/  FFMA.FTZ R4, R70, R4, R67 ;  /* 0x0000000446047223 */ /* 0x000fe20000010043 */
[----:B------:R-:W-:Y:S01]  /*9bd0*/  SHF.L.U32 R67, R66, 0x10, RZ ;  /* 0x0000001042437819 */ /* 0x000fe200000006ff */
[----:B------:R-:W-:Y:S02]  /*9be0*/  IMAD.U32 R7, R64, 0x10000, RZ ;  /* 0x0001000040077824 */ /* 0x000fe400078e00ff */
[----:B------:R-:W-:-:S02]  /*9bf0*/  FFMA.FTZ R64, R6, R57, R71 ;  /* 0x0000003906407223 */ /* 0x000fc40000010047 */
[C---:B------:R-:W-:Y:S02]  /*9c00*/  FMUL.FTZ R6, R77.reuse, R7 ;  /* 0x000000074d067220 */ /* 0x040fe40000410000 */
[C---:B------:R-:W-:Y:S02]  /*9c10*/  FMUL.FTZ R57, R90.reuse, R87 ;  /* 0x000000575a397220 */ /* 0x040fe40000410000 */
[----:B------:R-:W-:Y:S02]  /*9c20*/  FMUL.FTZ R77, R77, R67 ;  /* 0x000000434d4d7220 */ /* 0x000fe40000410000 */
        /* <DEDUP_REMOVED lines=10> */
.L_x_790:
[----:B------:R-:W-:Y:S05]  /*9cd0*/  BSYNC B0 ;  /* 0x0000000000007941 */ /* 0x000fea0003800000 */
.L_x_789:
[----:B-1----:R-:W-:-:S04]  /*9ce0*/  IADD3 R4, R16, 0x50, RZ ;  /* 0x0000005010047810 */ /* 0x002fc80007ffe0ff */
        /* <DEDUP_REMOVED lines=48> */
.L_x_780:
[----:B------:R-:W-:Y:S05]  /*9ff0*/  BSYNC B1 ;  /* 0x0000000000017941 */ /* 0x000fea0003800000 */
.L_x_779:
[----:B------:R-:W-:-:S04]  /*a000*/  IADD3 R93, R93, 0x40, RZ ;  /* 0x000000405d5d7810 */ /* 0x000fc80007ffe0ff */
[----:B------:R-:W-:-:S13]  /*a010*/  ISETP.GE.AND P0, PT, R93, UR4, PT ;  /* 0x000000045d007c0c */ /* 0x000fda000bf06270 */
[----:B------:R-:W-:Y:S05]  /*a020*/  @P0 BRA `(.L_x_791) ;  /* 0x00004f3000000947 */ /* 0x000fea0003800000 */
[----:B------:R-:W-:Y:S01]  /*a030*/  ISETP.GE.AND P0, PT, R16, c[0x0][0x27c], PT ;  /* 0x00009f0010007a0c */ /* 0x000fe20003f06270 */
[----:B------:R-:W-:-:S12]  /*a040*/  BSSY B0, `(.L_x_792) ;  /* 0x0000030000007945 */ /* 0x000fd80003800000 */
[----:B------:R-:W-:Y:S05]  /*a050*/  @P0 BRA `(.L_x_793) ;  /* 0x000002e000000947 */ /* 0x000fea0003800000 */
[----:B-1----:R-:W1:Y:S01]  /*a060*/  LDS.128 R4, [R18+0x2000] ;  /* 0x0020000012047984 */ /* 0x002e620000000c00 */
        /* <DEDUP_REMOVED lines=45> */
.L_x_793:
[----:B------:R-:W-:Y:S05]  /*a340*/  BSYNC B0 ;  /* 0x0000000000007941 */ /* 0x000fea0003800000 */
.L_x_792:
        /* <DEDUP_REMOVED lines=50> */
.L_x_795:
[----:B------:R-:W-:Y:S05]  /*a670*/  BSYNC B0 ;  /* 0x0000000000007941 */ /* 0x000fea0003800000 */
.L_x_794:
        /* <DEDUP_REMOVED lines=28> */
[C---:B------:R-:W-:Y:S02]  /*a840*/  FFMA.FTZ R35, R36.reuse, R4, R35 ;  /* 0x0000000424237223 */ /* 0x040fe40000010023 */
[----:B------:R-:W-:Y:S01]  /*a850*/  FFMA.FTZ R32, R36, R7, -R32 ;  /* 0x0000000724207223 */ /* 0x000fe20000010820 */
[----:B------:R-:W-:Y:S01]  /*a860*/  SHF.L.U32 R7, R33, 0x10, RZ ;  /* 0x0000001021077819 */ /* 0x000fe200000006ff */
[C---:B------:R-:W-:Y:S01]  /*a870*/  IMAD.U32 R4, R31.reuse, 0x10000, RZ ;  /* 0x000100001f047824 */ /* 0x040fe200078e00ff */
[----:B------:R-:W-:Y:S01]  /*a880*/  LOP3.LUT R31, R31, 0xffff0000, RZ, 0xc0, !PT ;  /* 0xffff00001f1f7812 */ /* 0x000fe200078ec0ff */
[-C--:B------:R-:W-:Y:S01]  /*a890*/  FMUL.FTZ R37, R37, R43.reuse ;  /* 0x0000002b25257220 */ /* 0x080fe20000410000 */
[----:B------:R-:W-:Y:S01]  /*a8a0*/  LOP3.LUT R33, R33, 0xffff0000, RZ, 0xc0, !PT ;  /* 0xffff000021217812 */ /* 0x000fe200078ec0ff */
[C---:B------:R-:W-:Y:S02]  /*a8b0*/  FFMA.FTZ R5, R6.reuse, R43, -R5 ;  /* 0x0000002b06057223 */ /* 0x040fe40000010805 */
[----:B------:R-:W-:-:S02]  /*a8c0*/  FFMA.FTZ R34, R6, R34, R37 ;  /* 0x0000002206227223 */ /* 0x000fc40000010025 */
[CC--:B------:R-:W-:Y:S02]  /*a8d0*/  FMUL.FTZ R6, R39.reuse, R4.reuse ;  /* 0x0000000427067220 */ /* 0x0c0fe40000410000 */
        /* <DEDUP_REMOVED lines=12> */
.L_x_797:
[----:B------:R-:W-:Y:S05]  /*a9a0*/  BSYNC B0 ;  /* 0x0000000000007941 */ /* 0x000fea0003800000 */
.L_x_796:
        /* <DEDUP_REMOVED lines=50> */
.L_x_799:
[----:B------:R-:W-:Y:S05]  /*acd0*/  BSYNC B0 ;  /* 0x0000000000007941 */ /* 0x000fea0003800000 */
.L_x_798:
        /* <DEDUP_REMOVED lines=50> */
.L_x_801:
[----:B------:R-:W-:Y:S05]  /*b000*/  BSYNC B0 ;  /* 0x0000000000007941 */ /* 0x000fea0003800000 */
.L_x_800:
[----:B------:R-:W-:-:S04]  /*b010*/  IADD3 R16, R16, 0x50, RZ ;  /* 0x0000005010107810 */ /* 0x000fc80007ffe0ff */
[----:B------:R-:W-:-:S13]  /*b020*/  ISETP.GE.AND P0, PT, R16, c[0x0][0x27c], PT ;  /* 0x00009f0010007a0c */ /* 0x000fda0003f06270 */
[----:B------:R-:W-:Y:S05]  /*b030*/  @P0 BRA `(.L_x_791) ;  /* 0x00003f2000000947 */ /* 0x000fea0003800000 */
[----:B-1----:R-:W1:Y:S01]  /*b040*/  LDS.128 R4, [R17+0xa000] ;  /* 0x00a0000011047984 */ /* 0x002e620000000c00 */
        /* <DEDUP_REMOVED lines=32> */
[C---:B------:R-:W-:Y:S02]  /*b250*/  FMUL.FTZ R19, R21.reuse, R16 ;  /* 0x0000001015137220 */ /* 0x040fe40000410000 */
[C---:B------:R-:W-:Y:S02]  /*b260*/  FMUL.FTZ R6, R10.reuse, R9 ;  /* 0x000000090a067220 */ /* 0x040fe40000410000 */
[-C--:B------:R-:W-:Y:S02]  /*b270*/  FMUL.FTZ R21, R21, R18.reuse ;  /* 0x0000001215157220 */ /* 0x080fe40000410000 */
[----:B------:R-:W-:Y:S02]  /*b280*/  FMUL.FTZ R10, R10, R11 ;  /* 0x0000000b0a0a7220 */ /* 0x000fe40000410000 */
[----:B------:R-:W-:-:S02]  /*b290*/  FFMA.FTZ R19, R22, R18, -R19 ;  /* 0x0000001216137223 */ /* 0x000fc40000010813 */
[----:B------:R-:W-:Y:S02]  /*b2a0*/  FFMA.FTZ R16, R22, R16, R21 ;  /* 0x0000001016107223 */ /* 0x000fe40000010015 */
[C---:B------:R-:W-:Y:S01]  /*b2b0*/  FFMA.FTZ R11, R4.reuse, R11, -R6 ;  /* 0x0000000b040b7223 */ /* 0x040fe20000010806 */
[----:B------:R-:W-:Y:S01]  /*b2c0*/  F2FP.BF16.PACK_AB R6, R7, R8 ;  /* 0x000000080706723e */ /* 0x000fe200000010ff */
[----:B------:R-:W-:Y:S01]  /*b2d0*/  FFMA.FTZ R10, R4, R9, R10 ;  /* 0x00000009040a7223 */ /* 0x000fe2000001000a */
[----:B------:R-:W-:Y:S02]  /*b2e0*/  F2FP.BF16.PACK_AB R7, R20, R5 ;  /* 0x000000051407723e */ /* 0x000fe400000010ff */
[----:B------:R-:W-:Y:S02]  /*b2f0*/  F2FP.BF16.PACK_AB R4, R16, R19 ;  /* 0x000000131004723e */ /* 0x000fe400000010ff */
[----:B------:R-:W-:-:S05]  /*b300*/  F2FP.BF16.PACK_AB R5, R10, R11 ;  /* 0x0000000b0a05723e */ /* 0x000fca00000010ff */
[----:B------:R1:W-:Y:S01]  /*b310*/  STS.128 [R17+0xa000], R4 ;  /* 0x00a0000411007388 */ /* 0x0003e20000000c00 */
[----:B------:R-:W-:Y:S05]  /*b320*/  BRA `(.L_x_791) ;  /* 0x00003c3000007947 */ /* 0x000fea0003800000 */
.L_x_774:
[----:B------:R-:W-:Y:S01]  /*b330*/  PLOP3.LUT P1, PT, PT, PT, UP2, 0x80, 0x0 ;  /* 0x000000000000781c */ /* 0x000fe20003f2f028 */
[----:B------:R-:W-:Y:S01]  /*b340*/  IMAD.MOV.U32 R18, RZ, RZ, R6 ;  /* 0x000000ffff127224 */ /* 0x000fe200078e0006 */
[----:B------:R-:W-:Y:S01]  /*b350*/  PLOP3.LUT P0, PT, PT, PT, UP2, 0x80, 0x0 ;  /* 0x000000000000781c */ /* 0x000fe20003f0f028 */
[----:B------:R-:W-:Y:S01]  /*b360*/  IMAD.MOV.U32 R19, RZ, RZ, R17 ;  /* 0x000000ffff137224 */ /* 0x000fe200078e0011 */
[----:B------:R-:W-:Y:S01]  /*b370*/  MOV R6, R84 ;  /* 0x0000005400067202 */ /* 0x000fe20000000f00 */
[----:B------:R-:W-:Y:S01]  /*b380*/  IMAD.MOV.U32 R7, RZ, RZ, R11 ;  /* 0x000000ffff077224 */ /* 0x000fe200078e000b */
[----:B------:R-:W-:Y:S01]  /*b390*/  BSSY B0, `(.L_x_802) ;  /* 0x0000046000007945 */ /* 0x000fe20003800000 */
        /* <DEDUP_REMOVED lines=11> */
[----:B------:R-:W-:Y:S01]  /*b450*/  @P0 SHF.R.U32.HI R9, RZ, c[0x0][0x2cc], R4 ;  /* 0x0000b300ff090a19 */ /* 0x000fe20000011604 */
[----:B------:R-:W-:Y:S01]  /*b460*/  CS2R R56, SRZ ;  /* 0x0000000000387805 */ /* 0x000fe2000001ff00 */
[----:B------:R-:W-:Y:S01]  /*b470*/  CS2R R74, SRZ ;  /* 0x00000000004a7805 */ /* 0x000fe2000001ff00 */
[----:B------:R-:W-:Y:S01]  /*b480*/  CS2R R72, SRZ ;  /* 0x0000000000487805 */ /* 0x000fe2000001ff00 */
[----:B------:R-:W-:Y:S01]  /*b490*/  SHF.R.S32.HI R4, RZ, 0x1f, R9 ;  /* 0x0000001fff047819 */ /* 0x000fe20000011409 */
[----:B------:R-:W-:-:S04]  /*b4a0*/  IMAD.WIDE.U32 R18, R9, c[0x0][0x280], R18 ;  /* 0x0000a00009127a25 */ /* 0x000fc800078e0012 */
[----:B------:R-:W-:Y:S01]  /*b4b0*/  IMAD R8, R4, c[0x0][0x280], RZ ;  /* 0x0000a00004087a24 */ /* 0x000fe200078e02ff */
[----:B------:R-:W-:Y:S01]  /*b4c0*/  LEA R10, P1, R18, c[0x0][0x270], 0x1 ;  /* 0x00009c00120a7a11 */ /* 0x000fe200078208ff */
[----:B------:R-:W-:Y:S02]  /*b4d0*/  IMAD R4, R4, c[0x0][0x290], RZ ;  /* 0x0000a40004047a24 */ /* 0x000fe400078e02ff */
[----:B------:R-:W-:-:S04]  /*b4e0*/  IMAD.WIDE.U32 R6, R9, c[0x0][0x290], R6 ;  /* 0x0000a40009067a25 */ /* 0x000fc800078e0006 */
[C---:B------:R-:W-:Y:S01]  /*b4f0*/  IMAD R17, R9.reuse, c[0x0][0x284], R8 ;  /* 0x0000a10009117a24 */ /* 0x040fe200078e0208 */
[----:B------:R-:W-:Y:S01]  /*b500*/  LEA R8, P0, R6, c[0x0][0x288], 0x1 ;  /* 0x0000a20006087a11 */ /* 0x000fe200078008ff */
[----:B------:R-:W-:-:S03]  /*b510*/  IMAD R9, R9, c[0x0][0x294], R4 ;  /* 0x0000a50009097a24 */ /* 0x000fc600078e0204 */
[----:B------:R-:W-:Y:S01]  /*b520*/  IADD3 R17, R19, R17, RZ ;  /* 0x0000001113117210 */ /* 0x000fe20007ffe0ff */
[----:B------:R-:W-:-:S03]  /*b530*/  IMAD.IADD R16, R7, 0x1, R9 ;  /* 0x0000000107107824 */ /* 0x000fc600078e0209 */
[----:B------:R-:W-:Y:S02]  /*b540*/  LEA.HI.X R17, R18, c[0x0][0x274], R17, 0x1, P1 ;  /* 0x00009d0012117a11 */ /* 0x000fe400008f0c11 */
[----:B------:R-:W-:Y:S01]  /*b550*/  LEA.HI.X R16, R6, c[0x0][0x28c], R16, 0x1, P0 ;  /* 0x0000a30006107a11 */ /* 0x000fe200000f0c10 */
[----:B------:R1:W2:Y:S01]  /*b560*/  SHFL.IDX PT, R18, R10, RZ, 0x1c1f ;  /* 0x001c1fff0a127589 */ /* 0x0002a200000e0000 */
[----:B------:R-:W-:-:S03]  /*b570*/  ISETP.GE.AND P0, PT, R5, UR7, PT ;  /* 0x0000000705007c0c */ /* 0x000fc6000bf06270 */
[----:B------:R1:W3:Y:S04]  /*b580*/  SHFL.IDX PT, R6, R8, RZ, 0x1c1f ;  /* 0x001c1fff08067589 */ /* 0x0002e800000e0000 */
[----:B------:R1:W4:Y:S04]  /*b590*/  SHFL.IDX PT, R19, R17, RZ, 0x1c1f ;  /* 0x001c1fff11137589 */ /* 0x00032800000e0000 */
[----:B------:R1:W1:Y:S02]  /*b5a0*/  SHFL.IDX PT, R7, R16, RZ, 0x1c1f ;  /* 0x001c1fff10077589 */ /* 0x00026400000e0000 */
        /* <DEDUP_REMOVED lines=8> */
[----:B--2-4-:R-:W-:-:S04]  /*b630*/  @!P0 IMAD.WIDE R26, R70, 0x2, R18 ;  /* 0x00000002461a8825 */ /* 0x014fc800078e0212 */
[----:B-1-3--:R-:W-:Y:S01]  /*b640*/  @!P0 IMAD.WIDE R24, R70, 0x2, R6 ;  /* 0x0000000246188825 */ /* 0x00afe200078e0206 */
[----:B------:R1:W5:Y:S01]  /*b650*/  @!P0 LD.E.128 R76, [R26.64] ;  /* 0x000000141a4c8980 */ /* 0x000362000c101d00 */
[----:B------:R-:W-:-:S03]  /*b660*/  ISETP.GE.AND P1, PT, R20, c[0x0][0x27c], PT ;  /* 0x00009f0014007a0c */ /* 0x000fc60003f26270 */
[----:B------:R2:W5:Y:S01]  /*b670*/  @!P0 LD.E.128 R72, [R24.64] ;  /* 0x0000001418488980 */ /* 0x000562000c101d00 */
[----:B------:R-:W-:Y:S01]  /*b680*/  ISETP.GE.AND P0, PT, R9, c[0x0][0x27c], PT ;  /* 0x00009f0009007a0c */ /* 0x000fe20003f06270 */
        /* <DEDUP_REMOVED lines=8> */
[----:B------:R-:W-:-:S04]  /*b710*/  @!P1 SHF.R.S32.HI R11, RZ, 0x1f, R20 ;  /* 0x0000001fff0b9819 */ /* 0x000fc80000011414 */
[----:B------:R-:W-:Y:S02]  /*b720*/  @!P0 SHF.R.S32.HI R4, RZ, 0x1f, R9 ;  /* 0x0000001fff048819 */ /* 0x000fe40000011409 */
[----:B------:R-:W-:Y:S02]  /*b730*/  @!P1 LEA.HI R11, R11, R20, RZ, 0x3 ;  /* 0x000000140b0b9211 */ /* 0x000fe400078f18ff */
[----:B------:R-:W-:Y:S02]  /*b740*/  @!P0 LEA.HI R9, R4, R9, RZ, 0x3 ;  /* 0x0000000904098211 */ /* 0x000fe400078f18ff */
[----:B------:R-:W-:Y:S02]  /*b750*/  @!P1 LOP3.LUT R11, R11, 0xfffffff8, RZ, 0xc0, !PT ;  /* 0xfffffff80b0b9812 */ /* 0x000fe400078ec0ff */
[----:B------:R-:W-:-:S03]  /*b760*/  @!P0 LOP3.LUT R9, R9, 0xfffffff8, RZ, 0xc0, !PT ;  /* 0xfffffff809098812 */ /* 0x000fc600078ec0ff */
[----:B------:R-:W-:-:S04]  /*b770*/  @!P1 IMAD.WIDE R20, R11, 0x2, R18 ;  /* 0x000000020b149825 */ /* 0x000fc800078e0212 */
[----:B--2---:R-:W-:Y:S01]  /*b780*/  @!P1 IMAD.WIDE R24, R11, 0x2, R6 ;  /* 0x000000020b189825 */ /* 0x004fe200078e0206 */
[----:B------:R1:W5:Y:S03]  /*b790*/  @!P1 LD.E.128 R60, [R20.64] ;  /* 0x00000014143c9980 */ /* 0x000366000c101d00 */
[C---:B------:R-:W-:Y:S01]  /*b7a0*/  @!P0 IMAD.WIDE R18, R9.reuse, 0x2, R18 ;  /* 0x0000000209128825 */ /* 0x040fe200078e0212 */
[----:B------:R1:W5:Y:S03]  /*b7b0*/  @!P1 LD.E.128 R56, [R24.64] ;  /* 0x0000001418389980 */ /* 0x000366000c101d00 */
[----:B------:R-:W-:Y:S01]  /*b7c0*/  @!P0 IMAD.WIDE R6, R9, 0x2, R6 ;  /* 0x0000000209068825 */ /* 0x000fe200078e0206 */
[----:B------:R1:W5:Y:S04]  /*b7d0*/  @!P0 LD.E.128 R44, [R18.64] ;  /* 0x00000014122c8980 */ /* 0x000368000c101d00 */
[----:B------:R1:W5:Y:S02]  /*b7e0*/  @!P0 LD.E.128 R40, [R6.64] ;  /* 0x0000001406288980 */ /* 0x000364000c101d00 */
.L_x_803:
[----:B------:R-:W-:Y:S05]  /*b7f0*/  BSYNC B0 ;  /* 0x0000000000007941 */ /* 0x000fea0003800000 */
.L_x_802:
[----:B-----5:R-:W-:Y:S01]  /*b800*/  IMAD.MOV.U32 R4, RZ, RZ, R46 ;  /* 0x000000ffff047224 */ /* 0x020fe200078e002e */
[----:B------:R-:W-:Y:S01]  /*b810*/  IADD3 R5, R5, 0x40, RZ ;  /* 0x0000004005057810 */ /* 0x000fe20007ffe0ff */
[----:B-1-3--:R-:W-:Y:S01]  /*b820*/  IMAD.MOV.U32 R6, RZ, RZ, R44 ;  /* 0x000000ffff067224 */ /* 0x00afe200078e002c */
[----:B------:R-:W1:Y:S01]  /*b830*/  SHFL.IDX PT, R11, R17, 0x1, 0x1c1f ;  /* 0x003c1f00110b7f89 */ /* 0x000e6200000e0000 */
        /* <DEDUP_REMOVED lines=43> */
[----:B------:R-:W3:Y:S01]  /*baf0*/  SHFL.IDX PT, R10, R10, 0x1, 0x1c1f ;  /* 0x003c1f000a0a7f89 */ /* 0x000ee200000e0000 */
[----:B------:R-:W-:Y:S01]  /*bb00*/  BSSY B0, `(.L_x_804) ;  /* 0x0000036000007945 */ /* 0x000fe20003800000 */
[----:B------:R-:W-:Y:S01]  /*bb10*/  PRMT R124, R7, 0x7610, R124 ;  /* 0x00007610077c7816 */ /* 0x000fe2000000007c */
[----:B------:R-:W-:Y:S01]  /*bb20*/  CS2R R20, SRZ ;  /* 0x0000000000147805 */ /* 0x000fe2000001ff00 */
[----:B------:R4:W2:Y:S01]  /*bb30*/  SHFL.IDX PT, R9, R16, 0x1, 0x1c1f ;  /* 0x003c1f0010097f89 */ /* 0x0008a200000e0000 */
[----:B------:R-:W-:Y:S01]  /*bb40*/  PRMT R123, R6, 0x7610, R123 ;  /* 0x00007610067b7816 */ /* 0x000fe2000000007b */
[----:B------:R-:W-:Y:S01]  /*bb50*/  CS2R R30, SRZ ;  /* 0x00000000001e7805 */ /* 0x000fe2000001ff00 */
[----:B------:R-:W-:Y:S01]  /*bb60*/  PRMT R122, R5, 0x7610, R122 ;  /* 0x00007610057a7816 */ /* 0x000fe2000000007a */
[----:B------:R-:W1:Y:S01]  /*bb70*/  SHFL.IDX PT, R8, R8, 0x1, 0x1c1f ;  /* 0x003c1f0008087f89 */ /* 0x000e6200000e0000 */
[----:B------:R-:W-:Y:S01]  /*bb80*/  PRMT R121, R4, 0x7610, R121 ;  /* 0x0000761004797816 */ /* 0x000fe20000000079 */
[----:B------:R-:W-:Y:S01]  /*bb90*/  CS2R R28, SRZ ;  /* 0x00000000001c7805 */ /* 0x000fe2000001ff00 */
[----:B------:R-:W-:Y:S01]  /*bba0*/  CS2R R38, SRZ ;  /* 0x0000000000267805 */ /* 0x000fe2000001ff00 */
[----:B------:R-:W-:Y:S01]  /*bbb0*/  CS2R R36, SRZ ;  /* 0x0000000000247805 */ /* 0x000fe2000001ff00 */
[----:B--2-4-:R-:W-:Y:S01]  /*bbc0*/  CS2R R18, SRZ ;  /* 0x0000000000127805 */ /* 0x014fe2000001ff00 */
[----:B------:R-:W-:Y:S01]  /*bbd0*/  CS2R R26, SRZ ;  /* 0x00000000001a7805 */ /* 0x000fe2000001ff00 */
[----:B------:R-:W-:Y:S01]  /*bbe0*/  CS2R R24, SRZ ;  /* 0x0000000000187805 */ /* 0x000fe2000001ff00 */
[----:B------:R-:W-:Y:S01]  /*bbf0*/  CS2R R34, SRZ ;  /* 0x0000000000227805 */ /* 0x000fe2000001ff00 */
[----:B------:R-:W-:Y:S01]  /*bc00*/  CS2R R32, SRZ ;  /* 0x0000000000207805 */ /* 0x000fe2000001ff00 */
[----:B------:R-:W-:Y:S01]  /*bc10*/  CS2R R16, SRZ ;  /* 0x0000000000107805 */ /* 0x000fe2000001ff00 */
[----:B------:R-:W-:Y:S05]  /*bc20*/  @P0 BRA `(.L_x_805) ;  /* 0x0000023000000947 */ /* 0x000fea0003800000 */
[C---:B---3--:R-:W-:Y:S01]  /*bc30*/  ISETP.GE.AND P0, PT, R70.reuse, c[0x0][0x27c], PT ;  /* 0x00009f0046007a0c */ /* 0x048fe20003f06270 */
[----:B------:R-:W-:Y:S01]  /*bc40*/  CS2R R38, SRZ ;  /* 0x0000000000267805 */ /* 0x000fe2000001ff00 */
[----:B------:R-:W-:Y:S01]  /*bc50*/  CS2R R36, SRZ ;  /* 0x0000000000247805 */ /* 0x000fe2000001ff00 */
[----:B------:R-:W-:Y:S01]  /*bc60*/  CS2R R34, SRZ ;  /* 0x0000000000227805 */ /* 0x000fe2000001ff00 */
[----:B------:R-:W-:Y:S01]  /*bc70*/  CS2R R32, SRZ ;  /* 0x0000000000207805 */ /* 0x000fe2000001ff00 */
[----:B------:R-:W-:-:S02]  /*bc80*/  IADD3 R7, R70, 0x20, RZ ;  /* 0x0000002046077810 */ /* 0x000fc40007ffe0ff */
[----:B------:R-:W-:-:S06]  /*bc90*/  IADD3 R5, R70, 0x40, RZ ;  /* 0x0000004046057810 */ /* 0x000fcc0007ffe0ff */
[----:B-1----:R-:W-:-:S04]  /*bca0*/  @!P0 IMAD.WIDE R18, R70, 0x2, R10 ;  /* 0x0000000246128825 */ /* 0x002fc800078e020a */
        /* <DEDUP_REMOVED lines=10> */
[----:B------:R-:W-:-:S03]  /*bd50*/  CS2R R20, SRZ ;  /* 0x0000000000147805 */ /* 0x000fc6000001ff00 */
        /* <DEDUP_REMOVED lines=10> */
[----:B------:R1:W5:Y:S03]  /*be00*/  @!P1 LD.E.128 R28, [R54.64] ;  /* 0x00000014361c9980 */ /* 0x000366000c101d00 */
[--C-:B------:R-:W-:Y:S01]  /*be10*/  @!P1 IMAD.WIDE R6, R6, 0x2, R8.reuse ;  /* 0x0000000206069825 */ /* 0x100fe200078e0208 */
[----:B------:R1:W5:Y:S03]  /*be20*/  @!P0 LD.E.128 R20, [R10.64] ;  /* 0x000000140a148980 */ /* 0x000366000c101d00 */
[----:B------:R-:W-:Y:S01]  /*be30*/  @!P0 IMAD.WIDE R4, R4, 0x2, R8 ;  /* 0x0000000204048825 */ /* 0x000fe200078e0208 */
[----:B------:R1:W5:Y:S04]  /*be40*/  @!P1 LD.E.128 R24, [R6.64] ;  /* 0x0000001406189980 */ /* 0x000368000c101d00 */
[----:B------:R1:W5:Y:S02]  /*be50*/  @!P0 LD.E.128 R16, [R4.64] ;  /* 0x0000001404108980 */ /* 0x000364000c101d00 */
.L_x_805:
[----:B---3--:R-:W-:Y:S05]  /*be60*/  BSYNC B0 ;  /* 0x0000000000007941 */ /* 0x008fea0003800000 */
.L_x_804:
[----:B-1---5:R-:W-:Y:S01]  /*be70*/  IMAD.MOV.U32 R4, RZ, RZ, R22 ;  /* 0x000000ffff047224 */ /* 0x022fe200078e0016 */
        /* <DEDUP_REMOVED lines=21> */
[----:B------:R-:W-:Y:S01]  /*bfd0*/  USEL UR4, UR4, 0x80, UP0 ;  /* 0x0000008004047887 */ /* 0x000fe20008000000 */
        /* <DEDUP_REMOVED lines=9> */
[----:B------:R-:W-:Y:S01]  /*c070*/  BAR.SYNC.DEFER_BLOCKING 0x0 ;  /* 0x0000000000007b1d */ /* 0x000fe20000010000 */
[----:B------:R-:W-:-:S02]  /*c080*/  ISETP.GE.AND P0, PT, R93, UR4, PT ;  /* 0x000000045d007c0c */ /* 0x000fc4000bf06270 */
        /* <DEDUP_REMOVED lines=16> */
[----:B------:R-:W-:Y:S01]  /*c190*/  BSSY B1, `(.L_x_806) ;  /* 0x000016c000017945 */ /* 0x000fe20003800000 */
[----:B------:R-:W-:-:S02]  /*c1a0*/  PRMT R97, R7, 0x7610, R97 ;  /* 0x0000761007617816 */ /* 0x000fc40000000061 */
[----:B------:R-:W-:Y:S02]  /*c1b0*/  PRMT R96, R6, 0x7610, R96 ;  /* 0x0000761006607816 */ /* 0x000fe40000000060 */
[----:B------:R-:W-:Y:S02]  /*c1c0*/  PRMT R95, R5, 0x7610, R95 ;  /* 0x00007610055f7816 */ /* 0x000fe4000000005f */
[----:B------:R-:W-:Y:S01]  /*c1d0*/  PRMT R94, R4, 0x7610, R94 ;  /* 0x00007610045e7816 */ /* 0x000fe2000000005e */
[----:B------:R-:W-:Y:S05]  /*c1e0*/  @P0 BRA `(.L_x_807) ;  /* 0x0000166000000947 */ /* 0x000fea0003800000 */
[----:B------:R-:W-:Y:S01]  /*c1f0*/  ISETP.GE.AND P0, PT, R70, c[0x0][0x27c], PT ;  /* 0x00009f0046007a0c */ /* 0x000fe20003f06270 */
[----:B------:R-:W-:-:S12]  /*c200*/  BSSY B0, `(.L_x_808) ;  /* 0x0000070000007945 */ /* 0x000fd80003800000 */
[----:B------:R-:W-:Y:S05]  /*c210*/  @P0 BRA `(.L_x_809) ;  /* 0x000006e000000947 */ /* 0x000fea0003800000 */
[----:B------:R-:W-:Y:S01]  /*c220*/  IMAD.MOV.U32 R5, RZ, RZ, c[0x0][0x27c] ;  /* 0x00009f00ff057624 */ /* 0x000fe200078e00ff */
[--C-:B------:R-:W-:Y:S01]  /*c230*/  SHF.R.U64 R129, R76, 0x10, R77.reuse ;  /* 0x000000104c817819 */ /* 0x100fe2000000124d */
[----:B------:R-:W-:Y:S01]  /*c240*/  IMAD.SHL.U32 R11, R93, 0x40, RZ ;  /* 0x000000405d0b7824 */ /* 0x000fe200078e00ff */
[----:B------:R-:W-:Y:S01]  /*c250*/  SHF.R.U32.HI R76, RZ, 0x10, R77 ;  /* 0x00000010ff4c7819 */ /* 0x000fe2000001164d */
[----:B------:R-:W-:Y:S01]  /*c260*/  IMAD.SHL.U32 R4, R81, 0x200, RZ ;  /* 0x0000020051047824 */ /* 0x000fe200078e00ff */
[----:B------:R-:W-:Y:S02]  /*c270*/  LEA.HI R8, R5, R102, RZ, 0x1d ;  /* 0x0000006605087211 */ /* 0x000fe400078fe8ff */
[----:B------:R-:W-:Y:S02]  /*c280*/  LOP3.LUT R11, R11, 0x1c0, RZ, 0xc0, !PT ;  /* 0x000001c00b0b7812 */ /* 0x000fe400078ec0ff */
[----:B------:R-:W-:Y:S01]  /*c290*/  SHF.R.S32.HI R5, RZ, 0x1f, R8 ;  /* 0x0000001fff057819 */ /* 0x000fe20000011408 */
[----:B------:R-:W-:Y:S01]  /*c2a0*/  IMAD.SHL.U32 R6, R8, 0x8, RZ ;  /* 0x0000000808067824 */ /* 0x000fe200078e00ff */
[----:B------:R-:W-:-:S02]  /*c2b0*/  SHF.R.U32.HI R7, RZ, 0x3, R11 ;  /* 0x00000003ff077819 */ /* 0x000fc4000001160b */
[----:B------:R-:W-:Y:S02]  /*c2c0*/  LEA.HI R5, R5, R8, RZ, 0x3 ;  /* 0x0000000805057211 */ /* 0x000fe400078f18ff */
[C---:B------:R-:W-:Y:S02]  /*c2d0*/  LOP3.LUT R6, R11.reuse, 0x38, R6, 0xf8, !PT ;  /* 0x000000380b067812 */ /* 0x040fe400078ef806 */
[----:B------:R-:W-:Y:S01]  /*c2e0*/  LOP3.LUT R9, R11, 0x38, R70, 0xf8, !PT ;  /* 0x000000380b097812 */ /* 0x000fe200078ef846 */
[----:B------:R-:W-:Y:S01]  /*c2f0*/  IMAD.SHL.U32 R5, R5, 0x400, RZ ;  /* 0x0000040005057824 */ /* 0x000fe200078e00ff */
[----:B------:R-:W-:Y:S02]  /*c300*/  LOP3.LUT R119, R6, R7, RZ, 0x3c, !PT ;  /* 0x0000000706777212 */ /* 0x000fe400078e3cff */
[----:B------:R-:W-:Y:S02]  /*c310*/  LOP3.LUT R9, R4, R9, R7, 0xf6, !PT ;  /* 0x0000000904097212 */ /* 0x000fe400078ef607 */
[----:B------:R-:W-:-:S02]  /*c320*/  LOP3.LUT R5, R5, 0x7fffe000, RZ, 0xc0, !PT ;  /* 0x7fffe00005057812 */ /* 0x000fc400078ec0ff */
[--C-:B------:R-:W-:Y:S01]  /*c330*/  SHF.R.U64 R77, R78, 0x10, R79.reuse ;  /* 0x000000104e4d7819 */ /* 0x100fe2000000124f */
[----:B------:R-:W-:Y:S01]  /*c340*/  IMAD.SHL.U32 R120, R9, 0x2, RZ ;  /* 0x0000000209787824 */ /* 0x000fe200078e00ff */
[----:B------:R-:W-:Y:S02]  /*c350*/  IADD3 R119, R119, R5, R4 ;  /* 0x0000000577777210 */ /* 0x000fe40007ffe004 */
[----:B------:R-:W-:Y:S02]  /*c360*/  SHF.R.U32.HI R78, RZ, 0x10, R79 ;  /* 0x00000010ff4e7819 */ /* 0x000fe4000001164f */
[----:B------:R-:W1:Y:S01]  /*c370*/  LDS.128 R8, [R120+0xc100] ;  /* 0x00c1000078087984 */ /* 0x000e620000000c00 */
[----:B------:R-:W-:Y:S01]  /*c380*/  IMAD.SHL.U32 R119, R119, 0x2, RZ ;  /* 0x0000000277777824 */ /* 0x000fe200078e00ff */
[--C-:B------:R-:W-:Y:S02]  /*c390*/  SHF.R.U64 R79, R72, 0x10, R73.reuse ;  /* 0x00000010484f7819 */ /* 0x100fe40000001249 */
[----:B------:R-:W-:-:S02]  /*c3a0*/  SHF.R.U32.HI R72, RZ, 0x10, R73 ;  /* 0x00000010ff487819 */ /* 0x000fc40000011649 */
[----:B------:R-:W2:Y:S01]  /*c3b0*/  LDS.128 R4, [R119+0xc100] ;  /* 0x00c1000077047984 */ /* 0x000ea20000000c00 */
[----:B------:R-:W-:Y:S02]  /*c3c0*/  SHF.R.U64 R73, R74, 0x10, R75 ;  /* 0x000000104a497819 */ /* 0x000fe4000000124b */
[----:B------:R-:W-:Y:S02]  /*c3d0*/  PRMT R121, R121, 0x5410, R72 ;  /* 0x0000541079797816 */ /* 0x000fe40000000048 */
[----:B------:R-:W-:Y:S02]  /*c3e0*/  PRMT R124, R124, 0x5410, R73 ;  /* 0x000054107c7c7816 */ /* 0x000fe40000000049 */
[----:B------:R-:W-:Y:S01]  /*c3f0*/  SHF.R.U32.HI R74, RZ, 0x10, R75 ;  /* 0x00000010ff4a7819 */ /* 0x000fe2000001164b */
[----:B------:R-:W-:Y:S01]  /*c400*/  IMAD.U32 R133, R121, 0x10000, RZ ;  /* 0x0001000079857824 */ /* 0x000fe200078e00ff */
[----:B------:R-:W-:Y:S02]  /*c410*/  PRMT R128, R128, 0x5410, R77 ;  /* 0x0000541080807816 */ /* 0x000fe4000000004d */
[----:B------:R-:W-:-:S02]  /*c420*/  PRMT R122, R122, 0x5410, R79 ;  /* 0x000054107a7a7816 */ /* 0x000fc4000000004f */
[----:B------:R-:W-:Y:S02]  /*c430*/  PRMT R126, R126, 0x5410, R129 ;  /* 0x000054107e7e7816 */ /* 0x000fe40000000081 */
[----:B------:R-:W-:Y:S02]  /*c440*/  PRMT R125, R125, 0x5410, R76 ;  /* 0x000054107d7d7816 */ /* 0x000fe4000000004c */
[----:B------:R-:W-:Y:S01]  /*c450*/  PRMT R123, R123, 0x5410, R74 ;  /* 0x000054107b7b7816 */ /* 0x000fe2000000004a */
[C---:B------:R-:W-:Y:S01]  /*c460*/  IMAD.U32 R79, R126.reuse, 0x10000, RZ ;  /* 0x000100007e4f7824 */ /* 0x040fe200078e00ff */
[----:B------:R-:W-:Y:S02]  /*c470*/  LOP3.LUT R126, R126, 0xffff0000, RZ, 0xc0, !PT ;  /* 0xffff00007e7e7812 */ /* 0x000fe400078ec0ff */
[----:B------:R-:W-:Y:S02]  /*c480*/  PRMT R127, R127, 0x5410, R78 ;  /* 0x000054107f7f7816 */ /* 0x000fe4000000004e */
[----:B-1----:R-:W-:Y:S01]  /*c490*/  SHF.L.U32 R73, R8, 0x10, RZ ;  /* 0x0000001008497819 */ /* 0x002fe200000006ff */
[----:B------:R-:W-:Y:S01]  /*c4a0*/  IMAD.U32 R74, R10, 0x10000, RZ ;  /* 0x000100000a4a7824 */ /* 0x000fe200078e00ff */
[----:B------:R-:W-:Y:S01]  /*c4b0*/  LOP3.LUT R72, R8, 0xffff0000, RZ, 0xc0, !PT ;  /* 0xffff000008487812 */ /* 0x000fe200078ec0ff */
[C---:B------:R-:W-:Y:S01]  /*c4c0*/  IMAD.U32 R8, R9.reuse, 0x10000, RZ ;  /* 0x0001000009087824 */ /* 0x040fe200078e00ff */
        /* <DEDUP_REMOVED lines=10> */
[----:B------:R-:W-:-:S02]  /*c570*/  LOP3.LUT R129, R6, 0xffff0000, RZ, 0xc0, !PT ;  /* 0xffff000006817812 */ /* 0x000fc400078ec0ff */
[----:B------:R-:W-:Y:S01]  /*c580*/  LOP3.LUT R122, R122, 0xffff0000, RZ, 0xc0, !PT ;  /* 0xffff00007a7a7812 */ /* 0x000fe200078ec0ff */
[C---:B------:R-:W-:Y:S01]  /*c590*/  FMUL.FTZ R6, R76.reuse, R5 ;  /* 0x000000054c067220 */ /* 0x040fe20000410000 */
[----:B------:R-:W-:Y:S01]  /*c5a0*/  LOP3.LUT R7, R7, 0xffff0000, RZ, 0xc0, !PT ;  /* 0xffff000007077812 */ /* 0x000fe200078ec0ff */
[-C--:B------:R-:W-:Y:S01]  /*c5b0*/  FMUL.FTZ R76, R76, R79.reuse ;  /* 0x0000004f4c4c7220 */ /* 0x080fe20000410000 */
[----:B------:R-:W-:Y:S01]  /*c5c0*/  LOP3.LUT R10, R10, 0xffff0000, RZ, 0xc0, !PT ;  /* 0xffff00000a0a7812 */ /* 0x000fe200078ec0ff */
[----:B------:R-:W-:Y:S02]  /*c5d0*/  FFMA.FTZ R6, R73, R79, -R6 ;  /* 0x0000004f49067223 */ /* 0x000fe40000010806 */
[----:B------:R-:W-:Y:S02]  /*c5e0*/  FMUL.FTZ R79, R11, R122 ;  /* 0x0000007a0b4f7220 */ /* 0x000fe40000410000 */
[----:B------:R-:W-:Y:S02]  /*c5f0*/  FFMA.FTZ R76, R73, R5, R76 ;  /* 0x00000005494c7223 */ /* 0x000fe4000001004c */
[----:B------:R-:W-:-:S02]  /*c600*/  IMAD.U32 R5, R125, 0x10000, RZ ;  /* 0x000100007d057824 */ /* 0x000fc400078e00ff */
[-C--:B------:R-:W-:Y:S02]  /*c610*/  FMUL.FTZ R11, R11, R126.reuse ;  /* 0x0000007e0b0b7220 */ /* 0x080fe40000410000 */
[----:B------:R-:W-:Y:S01]  /*c620*/  FFMA.FTZ R79, R72, R126, -R79 ;  /* 0x0000007e484f7223 */ /* 0x000fe2000001084f */
[----:B------:R-:W-:Y:S01]  /*c630*/  SHF.L.U32 R126, R123, 0x10, RZ ;  /* 0x000000107b7e7819 */ /* 0x000fe200000006ff */
[C---:B------:R-:W-:Y:S02]  /*c640*/  FMUL.FTZ R73, R4.reuse, R133 ;  /* 0x0000008504497220 */ /* 0x040fe40000410000 */
[-C--:B------:R-:W-:Y:S02]  /*c650*/  FMUL.FTZ R4, R4, R5.reuse ;  /* 0x0000000504047220 */ /* 0x080fe40000410000 */
[----:B------:R-:W-:Y:S01]  /*c660*/  FFMA.FTZ R11, R72, R122, R11 ;  /* 0x0000007a480b7223 */ /* 0x000fe2000001000b */
[----:B------:R-:W-:Y:S01]  /*c670*/  LOP3.LUT R122, R121, 0xffff0000, RZ, 0xc0, !PT ;  /* 0xffff0000797a7812 */ /* 0x000fe200078ec0ff */
[----:B------:R-:W-:-:S02]  /*c680*/  FFMA.FTZ R73, R8, R5, -R73 ;  /* 0x0000000508497223 */ /* 0x000fc40000010849 */
[----:B------:R-:W-:Y:S02]  /*c690*/  IMAD.U32 R72, R127, 0x10000, RZ ;  /* 0x000100007f487824 */ /* 0x000fe400078e00ff */
[----:B------:R-:W-:Y:S01]  /*c6a0*/  FFMA.FTZ R5, R8, R133, R4 ;  /* 0x0000008508057223 */ /* 0x000fe20000010004 */
[----:B------:R-:W-:Y:S01]  /*c6b0*/  LOP3.LUT R4, R125, 0xffff0000, RZ, 0xc0, !PT ;  /* 0xffff00007d047812 */ /* 0x000fe200078ec0ff */
[C---:B------:R-:W-:Y:S02]  /*c6c0*/  FMUL.FTZ R8, R78.reuse, R126 ;  /* 0x0000007e4e087220 */ /* 0x040fe40000410000 */
[-C--:B------:R-:W-:Y:S02]  /*c6d0*/  FMUL.FTZ R78, R78, R72.reuse ;  /* 0x000000484e4e7220 */ /* 0x080fe40000410000 */
[----:B------:R-:W-:Y:S02]  /*c6e0*/  FFMA.FTZ R72, R9, R72, -R8 ;  /* 0x0000004809487223 */ /* 0x000fe40000010808 */
[C---:B------:R-:W-:Y:S01]  /*c6f0*/  IMAD.U32 R121, R124.reuse, 0x10000, RZ ;  /* 0x000100007c797824 */ /* 0x040fe200078e00ff */
[----:B------:R-:W-:Y:S01]  /*c700*/  LOP3.LUT R124, R124, 0xffff0000, RZ, 0xc0, !PT ;  /* 0xffff00007c7c7812 */ /* 0x000fe200078ec0ff */
[----:B------:R-:W-:-:S02]  /*c710*/  FMUL.FTZ R8, R131, R122 ;  /* 0x0000007a83087220 */ /* 0x000fc40000410000 */
[C---:B------:R-:W-:Y:S01]  /*c720*/  IMAD.U32 R125, R128.reuse, 0x10000, RZ ;  /* 0x00010000807d7824 */ /* 0x040fe200078e00ff */
[----:B------:R-:W-:Y:S01]  /*c730*/  LOP3.LUT R128, R128, 0xffff0000, RZ, 0xc0, !PT ;  /* 0xffff000080807812 */ /* 0x000fe200078ec0ff */
[----:B------:R-:W-:Y:S02]  /*c740*/  FFMA.FTZ R126, R9, R126, R78 ;  /* 0x0000007e097e7223 */ /* 0x000fe4000001004e */
[-C--:B------:R-:W-:Y:S02]  /*c750*/  FMUL.FTZ R131, R131, R4.reuse ;  /* 0x0000000483837220 */ /* 0x080fe40000410000 */
[C---:B------:R-:W-:Y:S02]  /*c760*/  FMUL.FTZ R9, R130.reuse, R121 ;  /* 0x0000007982097220 */ /* 0x040fe40000410000 */
[----:B------:R-:W-:Y:S01]  /*c770*/  FFMA.FTZ R78, R75, R4, -R8 ;  /* 0x000000044b4e7223 */ /* 0x000fe20000010808 */
[----:B------:R-:W-:Y:S01]  /*c780*/  LOP3.LUT R4, R123, 0xffff0000, RZ, 0xc0, !PT ;  /* 0xffff00007b047812 */ /* 0x000fe200078ec0ff */
[-C--:B------:R-:W-:Y:S01]  /*c790*/  FMUL.FTZ R130, R130, R125.reuse ;  /* 0x0000007d82827220 */ /* 0x080fe20000410000 */
[----:B------:R-:W-:Y:S01]  /*c7a0*/  LOP3.LUT R8, R127, 0xffff0000, RZ, 0xc0, !PT ;  /* 0xffff00007f087812 */ /* 0x000fe200078ec0ff */
[----:B------:R-:W-:-:S02]  /*c7b0*/  FFMA.FTZ R125, R74, R125, -R9 ;  /* 0x0000007d4a7d7223 */ /* 0x000fc40000010809 */
[----:B------:R-:W-:Y:S02]  /*c7c0*/  FFMA.FTZ R130, R74, R121, R130 ;  /* 0x000000794a827223 */ /* 0x000fe40000010082 */
[----:B------:R-:W-:Y:S02]  /*c7d0*/  FFMA.FTZ R122, R75, R122, R131 ;  /* 0x0000007a4b7a7223 */ /* 0x000fe40000010083 */
[----:B------:R-:W-:Y:S02]  /*c7e0*/  FMUL.FTZ R121, R129, R124 ;  /* 0x0000007c81797220 */ /* 0x000fe40000410000 */
[----:B------:R-:W-:Y:S01]  /*c7f0*/  FMUL.FTZ R74, R7, R4 ;  /* 0x00000004074a7220 */ /* 0x000fe20000410000 */
[----:B------:R-:W-:Y:S01]  /*c800*/  F2FP.BF16.PACK_AB R5, R122, R5 ;  /* 0x000000057a05723e */ /* 0x000fe200000010ff */
[----:B------:R-:W-:Y:S02]  /*c810*/  FMUL.FTZ R75, R129, R128 ;  /* 0x00000080814b7220 */ /* 0x000fe40000410000 */
[----:B------:R-:W-:-:S02]  /*c820*/  FMUL.FTZ R9, R7, R8 ;  /* 0x0000000807097220 */ /* 0x000fc40000410000 */
[C---:B------:R-:W-:Y:S02]  /*c830*/  FFMA.FTZ R128, R10.reuse, R128, -R121 ;  /* 0x000000800a807223 */ /* 0x040fe40000010879 */
[----:B------:R-:W-:Y:S01]  /*c840*/  FFMA.FTZ R7, R77, R8, -R74 ;  /* 0x000000084d077223 */ /* 0x000fe2000001084a */
[----:B------:R-:W-:Y:S01]  /*c850*/  F2FP.BF16.PACK_AB R8, R79, R6 ;  /* 0x000000064f08723e */ /* 0x000fe200000010ff */
[----:B------:R-:W-:Y:S01]  /*c860*/  FFMA.FTZ R75, R10, R124, R75 ;  /* 0x0000007c0a4b7223 */ /* 0x000fe2000001004b */
[----:B------:R-:W-:Y:S01]  /*c870*/  F2FP.BF16.PACK_AB R10, R128, R125 ;  /* 0x0000007d800a723e */ /* 0x000fe200000010ff */
[----:B------:R-:W-:Y:S01]  /*c880*/  FFMA.FTZ R77, R77, R4, R9 ;  /* 0x000000044d4d7223 */ /* 0x000fe20000010009 */
[----:B------:R-:W-:Y:S02]  /*c890*/  F2FP.BF16.PACK_AB R4, R11, R76 ;  /* 0x0000004c0b04723e */ /* 0x000fe400000010ff */
[----:B------:R-:W-:Y:S02]  /*c8a0*/  F2FP.BF16.PACK_AB R9, R78, R73 ;  /* 0x000000494e09723e */ /* 0x000fe400000010ff */
[----:B------:R-:W-:-:S02]  /*c8b0*/  F2FP.BF16.PACK_AB R11, R7, R72 ;  /* 0x00000048070b723e */ /* 0x000fc400000010ff */
[----:B------:R-:W-:Y:S02]  /*c8c0*/  F2FP.BF16.PACK_AB R6, R75, R130 ;  /* 0x000000824b06723e */ /* 0x000fe400000010ff */
[----:B------:R-:W-:Y:S01]  /*c8d0*/  F2FP.BF16.PACK_AB R7, R77, R126 ;  /* 0x0000007e4d07723e */ /* 0x000fe200000010ff */
[----:B------:R1:W-:Y:S04]  /*c8e0*/  STS.128 [R120+0xc100], R8 ;  /* 0x00c1000878007388 */ /* 0x0003e80000000c00 */
[----:B------:R1:W-:Y:S02]  /*c8f0*/  STS.128 [R119+0xc100], R4 ;  /* 0x00c1000477007388 */ /* 0x0003e40000000c00 */
.L_x_809:
[----:B------:R-:W-:Y:S05]  /*c900*/  BSYNC B0 ;  /* 0x0000000000007941 */ /* 0x000fea0003800000 */
.L_x_808:
[----:B-1----:R-:W-:Y:S01]  /*c910*/  IADD3 R8, R70, 0x20, RZ ;  /* 0x0000002046087810 */ /* 0x002fe20007ffe0ff */
[----:B------:R-:W-:Y:S03]  /*c920*/  BSSY B0, `(.L_x_810) ;  /* 0x0000079000007945 */ /* 0x000fe60003800000 */
[----:B------:R-:W-:-:S13]  /*c930*/  ISETP.GE.AND P0, PT, R8, c[0x0][0x27c], PT ;  /* 0x00009f0008007a0c */ /* 0x000fda0003f06270 */
[----:B------:R-:W-:Y:S05]  /*c940*/  @P0 BRA `(.L_x_811) ;  /* 0x0000076000000947 */ /* 0x000fea0003800000 */
[----:B------:R-:W-:Y:S01]  /*c950*/  SHF.R.S32.HI R7, RZ, 0x1f, R8 ;  /* 0x0000001fff077819 */ /* 0x000fe20000011408 */
[----:B------:R-:W-:Y:S01]  /*c960*/  IMAD.MOV.U32 R4, RZ, RZ, c[0x0][0x27c] ;  /* 0x00009f00ff047624 */ /* 0x000fe200078e00ff */
[----:B------:R-:W-:Y:S01]  /*c970*/  SHF.R.U64 R75, R60, 0x10, R61 ;  /* 0x000000103c4b7819 */ /* 0x000fe2000000123d */
[----:B------:R-:W-:Y:S01]  /*c980*/  IMAD.SHL.U32 R5, R93, 0x40, RZ ;  /* 0x000000405d057824 */ /* 0x000fe200078e00ff */
[CC--:B------:R-:W-:Y:S02]  /*c990*/  LEA.HI R6, R7.reuse, R8.reuse, RZ, 0x3 ;  /* 0x0000000807067211 */ /* 0x0c0fe400078f18ff */
[----:B------:R-:W-:Y:S02]  /*c9a0*/  LEA.HI R7, R7, R8, RZ, 0x6 ;  /* 0x0000000807077211 */ /* 0x000fe400078f30ff */
[----:B------:R-:W-:Y:S02]  /*c9b0*/  SHF.R.S32.HI R9, RZ, 0x3, R6 ;  /* 0x00000003ff097819 */ /* 0x000fe40000011406 */
[----:B------:R-:W-:Y:S01]  /*c9c0*/  LOP3.LUT R5, R5, 0x1c0, RZ, 0xc0, !PT ;  /* 0x000001c005057812 */ /* 0x000fe200078ec0ff */
[----:B------:R-:W-:Y:S01]  /*c9d0*/  IMAD.SHL.U32 R7, R7, 0x80, RZ ;  /* 0x0000008007077824 */ /* 0x000fe200078e00ff */
[----:B------:R-:W-:-:S02]  /*c9e0*/  LEA.HI R4, R4, R9, RZ, 0x1d ;  /* 0x0000000904047211 */ /* 0x000fc400078fe8ff */
[----:B------:R-:W-:Y:S02]  /*c9f0*/  LOP3.LUT R11, R5, 0x38, R6, 0xf8, !PT ;  /* 0x00000038050b7812 */ /* 0x000fe400078ef806 */
[----:B------:R-:W-:Y:S02]  /*ca00*/  SHF.R.S32.HI R9, RZ, 0x1f, R4 ;  /* 0x0000001fff097819 */ /* 0x000fe40000011404 */
[----:B------:R-:W-:Y:S02]  /*ca10*/  SHF.R.U32.HI R6, RZ, 0x3, R5 ;  /* 0x00000003ff067819 */ /* 0x000fe40000011605 */
[----:B------:R-:W-:Y:S01]  /*ca20*/  LEA.HI R9, R9, R4, RZ, 0x3 ;  /* 0x0000000409097211 */ /* 0x000fe200078f18ff */
[----:B------:R-:W-:Y:S01]  /*ca30*/  IMAD.SHL.U32 R4, R4, 0x8, RZ ;  /* 0x0000000804047824 */ /* 0x000fe200078e00ff */
[----:B------:R-:W-:Y:S02]  /*ca40*/  LOP3.LUT R8, R7, 0x7fffe000, RZ, 0xc0, !PT ;  /* 0x7fffe00007087812 */ /* 0x000fe400078ec0ff */
[----:B------:R-:W-:Y:S01]  /*ca50*/  LOP3.LUT R11, R11, R6, RZ, 0x3c, !PT ;  /* 0x000000060b0b7212 */ /* 0x000fe200078e3cff */
[----:B------:R-:W-:Y:S01]  /*ca60*/  IMAD.SHL.U32 R9, R9, 0x400, RZ ;  /* 0x0000040009097824 */ /* 0x000fe200078e00ff */
[----:B------:R-:W-:Y:S01]  /*ca70*/  LOP3.LUT R5, R5, 0x38, R4, 0xf8, !PT ;  /* 0x0000003805057812 */ /* 0x000fe200078ef804 */
[----:B------:R-:W-:Y:S01]  /*ca80*/  IMAD R8, R81, 0x200, R8 ;  /* 0x0000020051087824 */ /* 0x000fe200078e0208 */
[----:B------:R-:W-:-:S02]  /*ca90*/  SHF.R.U32.HI R60, RZ, 0x10, R61 ;  /* 0x00000010ff3c7819 */ /* 0x000fc4000001163d */
[----:B------:R-:W-:Y:S01]  /*caa0*/  LOP3.LUT R4, R9, 0x7fffe000, RZ, 0xc0, !PT ;  /* 0x7fffe00009047812 */ /* 0x000fe200078ec0ff */
[----:B------:R-:W-:Y:S01]  /*cab0*/  IMAD.IADD R8, R8, 0x1, R11 ;  /* 0x0000000108087824 */ /* 0x000fe200078e020b */
[----:B------:R-:W-:Y:S02]  /*cac0*/  LOP3.LUT R5, R5, R6, RZ, 0x3c, !PT ;  /* 0x0000000605057212 */ /* 0x000fe400078e3cff */
[--C-:B------:R-:W-:Y:S01]  /*cad0*/  SHF.R.U64 R61, R62, 0x10, R63.reuse ;  /* 0x000000103e3d7819 */ /* 0x100fe2000000123f */
[----:B------:R-:W-:Y:S01]  /*cae0*/  IMAD R4, R81, 0x200, R4 ;  /* 0x0000020051047824 */ /* 0x000fe200078e0204 */
[----:B------:R-:W-:Y:S01]  /*caf0*/  SHF.R.U32.HI R62, RZ, 0x10, R63 ;  /* 0x00000010ff3e7819 */ /* 0x000fe2000001163f */
[----:B------:R-:W-:Y:S01]  /*cb00*/  IMAD.SHL.U32 R73, R8, 0x2, RZ ;  /* 0x0000000208497824 */ /* 0x000fe200078e00ff */
[----:B------:R-:W-:Y:S02]  /*cb10*/  SHF.R.U64 R63, R56, 0x10, R57 ;  /* 0x00000010383f7819 */ /* 0x000fe40000001239 */
[----:B------:R-:W-:-:S02]  /*cb20*/  IADD3 R72, R4, R5, RZ ;  /* 0x0000000504487210 */ /* 0x000fc40007ffe0ff */
[----:B------:R-:W1:Y:S01]  /*cb30*/  LDS.128 R8, [R73+0xc100] ;  /* 0x00c1000049087984 */ /* 0x000e620000000c00 */
[----:B------:R-:W-:Y:S02]  /*cb40*/  SHF.R.U32.HI R56, RZ, 0x10, R57 ;  /* 0x00000010ff387819 */ /* 0x000fe40000011639 */
[----:B------:R-:W-:Y:S01]  /*cb50*/  IMAD.SHL.U32 R72, R72, 0x2, RZ ;  /* 0x0000000248487824 */ /* 0x000fe200078e00ff */
[----:B------:R-:W-:Y:S02]  /*cb60*/  SHF.R.U64 R57, R58, 0x10, R59 ;  /* 0x000000103a397819 */ /* 0x000fe4000000123b */
[----:B------:R-:W-:Y:S02]  /*cb70*/  PRMT R111, R111, 0x5410, R56 ;  /* 0x000054106f6f7816 */ /* 0x000fe40000000038 */
[----:B------:R-:W2:Y:S01]  /*cb80*/  LDS.128 R4, [R72+0xc100] ;  /* 0x00c1000048047984 */ /* 0x000ea20000000c00 */
[----:B------:R-:W-:Y:S02]  /*cb90*/  PRMT R114, R114, 0x5410, R57 ;  /* 0x0000541072727816 */ /* 0x000fe40000000039 */
[----:B------:R-:W-:Y:S01]  /*cba0*/  SHF.R.U32.HI R58, RZ, 0x10, R59 ;  /* 0x00000010ff3a7819 */ /* 0x000fe2000001163b */
[----:B------:R-:W-:Y:S01]  /*cbb0*/  IMAD.U32 R77, R111, 0x10000, RZ ;  /* 0x000100006f4d7824 */ /* 0x000fe200078e00ff */
[----:B------:R-:W-:-:S02]  /*cbc0*/  PRMT R112, R112, 0x5410, R63 ;  /* 0x0000541070707816 */ /* 0x000fc4000000003f */
[----:B------:R-:W-:Y:S02]  /*cbd0*/  PRMT R116, R116, 0x5410, R75 ;  /* 0x0000541074747816 */ /* 0x000fe4000000004b */
[----:B------:R-:W-:Y:S02]  /*cbe0*/  PRMT R118, R118, 0x5410, R61 ;  /* 0x0000541076767816 */ /* 0x000fe4000000003d */
[----:B------:R-:W-:Y:S01]  /*cbf0*/  PRMT R115, R115, 0x5410, R60 ;  /* 0x0000541073737816 */ /* 0x000fe2000000003c */
[C---:B------:R-:W-:Y:S01]  /*cc00*/  IMAD.U32 R63, R116.reuse, 0x10000, RZ ;  /* 0x00010000743f7824 */ /* 0x040fe200078e00ff */
[----:B------:R-:W-:Y:S02]  /*cc10*/  LOP3.LUT R116, R116, 0xffff0000, RZ, 0xc0, !PT ;  /* 0xffff000074747812 */ /* 0x000fe400078ec0ff */
[----:B------:R-:W-:Y:S02]  /*cc20*/  PRMT R113, R113, 0x5410, R58 ;  /* 0x0000541071717816 */ /* 0x000fe4000000003a */
[----:B------:R-:W-:-:S02]  /*cc30*/  PRMT R117, R117, 0x5410, R62 ;  /* 0x0000541075757816 */ /* 0x000fc4000000003e */
[----:B------:R-:W-:Y:S01]  /*cc40*/  LOP3.LUT R111, R111, 0xffff0000, RZ, 0xc0, !PT ;  /* 0xffff00006f6f7812 */ /* 0x000fe200078ec0ff */
[----:B------:R-:W-:Y:S02]  /*cc50*/  IMAD.U32 R78, R113, 0x10000, RZ ;  /* 0x00010000714e7824 */ /* 0x000fe400078e00ff */
[C---:B-1----:R-:W-:Y:S01]  /*cc60*/  IMAD.U32 R57, R8.reuse, 0x10000, RZ ;  /* 0x0001000008397824 */ /* 0x042fe200078e00ff */
[----:B------:R-:W-:Y:S01]  /*cc70*/  LOP3.LUT R56, R8, 0xffff0000, RZ, 0xc0, !PT ;  /* 0xffff000008387812 */ /* 0x000fe200078ec0ff */
[C---:B------:R-:W-:Y:S01]  /*cc80*/  IMAD.U32 R8, R9.reuse, 0x10000, RZ ;  /* 0x0001000009087824 */ /* 0x040fe200078e00ff */
        /* <DEDUP_REMOVED lines=8> */
[----:B------:R-:W-:Y:S01]  /*cd10*/  SHF.L.U32 R4, R5, 0x10, RZ ;  /* 0x0000001005047819 */ /* 0x000fe200000006ff */
[----:B------:R-:W-:Y:S01]  /*cd20*/  IMAD.U32 R62, R7, 0x10000, RZ ;  /* 0x00010000073e7824 */ /* 0x000fe200078e00ff */
[----:B------:R-:W-:Y:S01]  /*cd30*/  LOP3.LUT R76, R5, 0xffff0000, RZ, 0xc0, !PT ;  /* 0xffff0000054c7812 */ /* 0x000fe200078ec0ff */
[----:B------:R-:W-:Y:S01]  /*cd40*/  IMAD.U32 R5, R112, 0x10000, RZ ;  /* 0x0001000070057824 */ /* 0x000fe200078e00ff */
[----:B------:R-:W-:-:S02]  /*cd50*/  LOP3.LUT R74, R6, 0xffff0000, RZ, 0xc0, !PT ;  /* 0xffff0000064a7812 */ /* 0x000fc400078ec0ff */
[----:B------:R-:W-:Y:S01]  /*cd60*/  LOP3.LUT R112, R112, 0xffff0000, RZ, 0xc0, !PT ;  /* 0xffff000070707812 */ /* 0x000fe200078ec0ff */
[C---:B------:R-:W-:Y:S01]  /*cd70*/  FMUL.FTZ R6, R60.reuse, R5 ;  /* 0x000000053c067220 */ /* 0x040fe20000410000 */
[----:B------:R-:W-:Y:S01]  /*cd80*/  LOP3.LUT R7, R7, 0xffff0000, RZ, 0xc0, !PT ;  /* 0xffff000007077812 */ /* 0x000fe200078ec0ff */
[-C--:B------:R-:W-:Y:S02]  /*cd90*/  FMUL.FTZ R60, R60, R63.reuse ;  /* 0x0000003f3c3c7220 */ /* 0x080fe40000410000 */
[C---:B------:R-:W-:Y:S02]  /*cda0*/  FFMA.FTZ R6, R57.reuse, R63, -R6 ;  /* 0x0000003f39067223 */ /* 0x040fe40000010806 */
[----:B------:R-:W-:Y:S01]  /*cdb0*/  FFMA.FTZ R60, R57, R5, R60 ;  /* 0x00000005393c7223 */ /* 0x000fe2000001003c */
[----:B------:R-:W-:Y:S01]  /*cdc0*/  SHF.L.U32 R5, R115, 0x10, RZ ;  /* 0x0000001073057819 */ /* 0x000fe200000006ff */
[----:B------:R-:W-:Y:S01]  /*cdd0*/  FMUL.FTZ R63, R11, R112 ;  /* 0x000000700b3f7220 */ /* 0x000fe20000410000 */
[----:B------:R-:W-:Y:S01]  /*cde0*/  LOP3.LUT R115, R115, 0xffff0000, RZ, 0xc0, !PT ;  /* 0xffff000073737812 */ /* 0x000fe200078ec0ff */
[----:B------:R-:W-:-:S02]  /*cdf0*/  FMUL.FTZ R11, R11, R116 ;  /* 0x000000740b0b7220 */ /* 0x000fc40000410000 */
[C---:B------:R-:W-:Y:S02]  /*ce00*/  FMUL.FTZ R57, R4.reuse, R77 ;  /* 0x0000004d04397220 */ /* 0x040fe40000410000 */
[-C--:B------:R-:W-:Y:S02]  /*ce10*/  FMUL.FTZ R4, R4, R5.reuse ;  /* 0x0000000504047220 */ /* 0x080fe40000410000 */
[C---:B------:R-:W-:Y:S02]  /*ce20*/  FFMA.FTZ R63, R56.reuse, R116, -R63 ;  /* 0x00000074383f7223 */ /* 0x040fe4000001083f */
[----:B------:R-:W-:Y:S01]  /*ce30*/  FFMA.FTZ R11, R56, R112, R11 ;  /* 0x00000070380b7223 */ /* 0x000fe2000001000b */
[C---:B------:R-:W-:Y:S01]  /*ce40*/  LOP3.LUT R112, R117.reuse, 0xffff0000, RZ, 0xc0, !PT ;  /* 0xffff000075707812 */ /* 0x040fe200078ec0ff */
[----:B------:R-:W-:Y:S02]  /*ce50*/  IMAD.U32 R56, R117, 0x10000, RZ ;  /* 0x0001000075387824 */ /* 0x000fe400078e00ff */
[----:B------:R-:W-:-:S02]  /*ce60*/  FFMA.FTZ R57, R8, R5, -R57 ;  /* 0x0000000508397223 */ /* 0x000fc40000010839 */
[----:B------:R-:W-:Y:S02]  /*ce70*/  FFMA.FTZ R5, R8, R77, R4 ;  /* 0x0000004d08057223 */ /* 0x000fe40000010004 */
[C---:B------:R-:W-:Y:S02]  /*ce80*/  FMUL.FTZ R4, R62.reuse, R78 ;  /* 0x0000004e3e047220 */ /* 0x040fe40000410000 */
[-C--:B------:R-:W-:Y:S02]  /*ce90*/  FMUL.FTZ R62, R62, R56.reuse ;  /* 0x000000383e3e7220 */ /* 0x080fe40000410000 */
[----:B------:R-:W-:Y:S02]  /*cea0*/  IMAD.U32 R8, R114, 0x10000, RZ ;  /* 0x0001000072087824 */ /* 0x000fe400078e00ff */
[----:B------:R-:W-:Y:S02]  /*ceb0*/  FFMA.FTZ R56, R9, R56, -R4 ;  /* 0x0000003809387223 */ /* 0x000fe40000010804 */
[----:B------:R-:W-:-:S02]  /*cec0*/  IMAD.U32 R77, R118, 0x10000, RZ ;  /* 0x00010000764d7824 */ /* 0x000fc400078e00ff */
[----:B------:R-:W-:Y:S02]  /*ced0*/  FFMA.FTZ R78, R9, R78, R62 ;  /* 0x0000004e094e7223 */ /* 0x000fe4000001003e */
[C---:B------:R-:W-:Y:S02]  /*cee0*/  FMUL.FTZ R4, R76.reuse, R111 ;  /* 0x0000006f4c047220 */ /* 0x040fe40000410000 */
[CC--:B------:R-:W-:Y:S02]  /*cef0*/  FMUL.FTZ R9, R75.reuse, R8.reuse ;  /* 0x000000084b097220 */ /* 0x0c0fe40000410000 */
[----:B------:R-:W-:Y:S02]  /*cf00*/  FMUL.FTZ R76, R76, R115 ;  /* 0x000000734c4c7220 */ /* 0x000fe40000410000 */
[----:B------:R-:W-:Y:S02]  /*cf10*/  FMUL.FTZ R75, R75, R77 ;  /* 0x0000004d4b4b7220 */ /* 0x000fe40000410000 */
[----:B------:R-:W-:Y:S01]  /*cf20*/  FFMA.FTZ R62, R59, R115, -R4 ;  /* 0x000000733b3e7223 */ /* 0x000fe20000010804 */
[----:B------:R-:W-:Y:S01]  /*cf30*/  LOP3.LUT R4, R113, 0xffff0000, RZ, 0xc0, !PT ;  /* 0xffff000071047812 */ /* 0x000fe200078ec0ff */
[----:B------:R-:W-:Y:S01]  /*cf40*/  FFMA.FTZ R77, R58, R77, -R9 ;  /* 0x0000004d3a4d7223 */ /* 0x000fe20000010809 */
[----:B------:R-:W-:Y:S01]  /*cf50*/  LOP3.LUT R9, R114, 0xffff0000, RZ, 0xc0, !PT ;  /* 0xffff000072097812 */ /* 0x000fe200078ec0ff */
[----:B------:R-:W-:Y:S01]  /*cf60*/  FFMA.FTZ R76, R59, R111, R76 ;  /* 0x0000006f3b4c7223 */ /* 0x000fe2000001004c */
[----:B------:R-:W-:Y:S01]  /*cf70*/  LOP3.LUT R59, R118, 0xffff0000, RZ, 0xc0, !PT ;  /* 0xffff0000763b7812 */ /* 0x000fe200078ec0ff */
[----:B------:R-:W-:-:S02]  /*cf80*/  FFMA.FTZ R75, R58, R8, R75 ;  /* 0x000000083a4b7223 */ /* 0x000fc4000001004b */
[----:B------:R-:W-:Y:S01]  /*cf90*/  FMUL.FTZ R58, R74, R9 ;  /* 0x000000094a3a7220 */ /* 0x000fe20000410000 */
[----:B------:R-:W-:Y:S01]  /*cfa0*/  F2FP.BF16.PACK_AB R5, R76, R5 ;  /* 0x000000054c05723e */ /* 0x000fe200000010ff */
[C---:B------:R-:W-:Y:S02]  /*cfb0*/  FMUL.FTZ R79, R7.reuse, R4 ;  /* 0x00000004074f7220 */ /* 0x040fe40000410000 */
[-C--:B------:R-:W-:Y:S02]  /*cfc0*/  FMUL.FTZ R74, R74, R59.reuse ;  /* 0x0000003b4a4a7220 */ /* 0x080fe40000410000 */
[-C--:B------:R-:W-:Y:S02]  /*cfd0*/  FMUL.FTZ R8, R7, R112.reuse ;  /* 0x0000007007087220 */ /* 0x080fe40000410000 */
[----:B------:R-:W-:Y:S02]  /*cfe0*/  FFMA.FTZ R58, R10, R59, -R58 ;  /* 0x0000003b0a3a7223 */ /* 0x000fe4000001083a */
[----:B------:R-:W-:-:S02]  /*cff0*/  FFMA.FTZ R7, R61, R112, -R79 ;  /* 0x000000703d077223 */ /* 0x000fc4000001084f */
[----:B------:R-:W-:Y:S01]  /*d000*/  FFMA.FTZ R74, R10, R9, R74 ;  /* 0x000000090a4a7223 */ /* 0x000fe2000001004a */
[----:B------:R-:W-:Y:S01]  /*d010*/  F2FP.BF16.PACK_AB R9, R62, R57 ;  /* 0x000000393e09723e */ /* 0x000fe200000010ff */
[----:B------:R-:W-:Y:S01]  /*d020*/  FFMA.FTZ R61, R61, R4, R8 ;  /* 0x000000043d3d7223 */ /* 0x000fe20000010008 */
[----:B------:R-:W-:Y:S02]  /*d030*/  F2FP.BF16.PACK_AB R4, R11, R60 ;  /* 0x0000003c0b04723e */ /* 0x000fe400000010ff */
[----:B------:R-:W-:Y:S02]  /*d040*/  F2FP.BF16.PACK_AB R8, R63, R6 ;  /* 0x000000063f08723e */ /* 0x000fe400000010ff */
[----:B------:R-:W-:Y:S02]  /*d050*/  F2FP.BF16.PACK_AB R10, R58, R77 ;  /* 0x0000004d3a0a723e */ /* 0x000fe400000010ff */
[----:B------:R-:W-:Y:S02]  /*d060*/  F2FP.BF16.PACK_AB R11, R7, R56 ;  /* 0x00000038070b723e */ /* 0x000fe400000010ff */
[----:B------:R-:W-:-:S02]  /*d070*/  F2FP.BF16.PACK_AB R6, R74, R75 ;  /* 0x0000004b4a06723e */ /* 0x000fc400000010ff */
[----:B------:R-:W-:Y:S01]  /*d080*/  F2FP.BF16.PACK_AB R7, R61, R78 ;  /* 0x0000004e3d07723e */ /* 0x000fe200000010ff */
[----:B------:R1:W-:Y:S04]  /*d090*/  STS.128 [R73+0xc100], R8 ;  /* 0x00c1000849007388 */ /* 0x0003e80000000c00 */
[----:B------:R1:W-:Y:S02]  /*d0a0*/  STS.128 [R72+0xc100], R4 ;  /* 0x00c1000448007388 */ /* 0x0003e40000000c00 */
.L_x_811:
[----:B------:R-:W-:Y:S05]  /*d0b0*/  BSYNC B0 ;  /* 0x0000000000007941 */ /* 0x000fea0003800000 */
.L_x_810:
[----:B-1----:R-:W-:-:S04]  /*d0c0*/  IADD3 R8, R70, 0x40, RZ ;  /* 0x0000004046087810 */ /* 0x002fc80007ffe0ff */
        /* <DEDUP_REMOVED lines=50> */
[----:B------:R-:W-:Y:S01]  /*d3f0*/  IMAD.U32 R62, R105, 0x10000, RZ ;  /* 0x00010000693e7824 */ /* 0x000fe200078e00ff */
[----:B------:R-:W-:Y:S01]  /*d400*/  LOP3.LUT R72, R109, 0xffff0000, RZ, 0xc0, !PT ;  /* 0xffff00006d487812 */ /* 0x000fe200078ec0ff */
        /* <DEDUP_REMOVED lines=29> */
[----:B------:R-:W-:Y:S02]  /*d5e0*/  FFMA.FTZ R11, R40, R104, R11 ;  /* 0x00000068280b7223 */ /* 0x000fe4000001000b */
        /* <DEDUP_REMOVED lines=38> */
.L_x_807:
[----:B------:R-:W-:Y:S05]  /*d850*/  BSYNC B1 ;  /* 0x0000000000017941 */ /* 0x000fea0003800000 */
.L_x_806:
[----:B------:R-:W-:-:S04]  /*d860*/  IADD3 R40, R93, 0x40, RZ ;  /* 0x000000405d287810 */ /* 0x000fc80007ffe0ff */
[----:B------:R-:W-:-:S13]  /*d870*/  ISETP.GE.AND P0, PT, R40, UR4, PT ;  /* 0x0000000428007c0c */ /* 0x000fda000bf06270 */
[----:B------:R-:W-:Y:S05]  /*d880*/  @P0 BRA `(.L_x_791) ;  /* 0x000016d000000947 */ /* 0x000fea0003800000 */
[----:B------:R-:W-:Y:S01]  /*d890*/  ISETP.GE.AND P0, PT, R70, c[0x0][0x27c], PT ;  /* 0x00009f0046007a0c */ /* 0x000fe20003f06270 */
[----:B------:R-:W-:-:S12]  /*d8a0*/  BSSY B0, `(.L_x_812) ;  /* 0x0000073000007945 */ /* 0x000fd80003800000 */
[----:B------:R-:W-:Y:S05]  /*d8b0*/  @P0 BRA `(.L_x_813) ;  /* 0x0000071000000947 */ /* 0x000fea0003800000 */
[----:B-1----:R-:W-:Y:S01]  /*d8c0*/  IMAD.MOV.U32 R7, RZ, RZ, c[0x0][0x27c] ;  /* 0x00009f00ff077624 */ /* 0x002fe200078e00ff */
[----:B------:R-:W-:Y:S01]  /*d8d0*/  SHF.R.S32.HI R9, RZ, 0x1f, R40 ;  /* 0x0000001fff097819 */ /* 0x000fe20000011428 */
[----:B------:R-:W-:Y:S01]  /*d8e0*/  IMAD.SHL.U32 R5, R40, 0x40, RZ ;  /* 0x0000004028057824 */ /* 0x000fe200078e00ff */
[----:B------:R-:W-:Y:S02]  /*d8f0*/  SHF.R.U64 R32, R32, 0x10, R33 ;  /* 0x0000001020207819 */ /* 0x000fe40000001221 */
[----:B------:R-:W-:Y:S02]  /*d900*/  LEA.HI R7, R7, R102, RZ, 0x1d ;  /* 0x0000006607077211 */ /* 0x000fe400078fe8ff */
[----:B------:R-:W-:Y:S02]  /*d910*/  LEA.HI R4, R9, R40, RZ, 0x3 ;  /* 0x0000002809047211 */ /* 0x000fe400078f18ff */
[----:B------:R-:W-:Y:S01]  /*d920*/  SHF.R.S32.HI R6, RZ, 0x1f, R7 ;  /* 0x0000001fff067819 */ /* 0x000fe20000011407 */
[----:B------:R-:W-:Y:S01]  /*d930*/  IMAD.SHL.U32 R8, R7, 0x8, RZ ;  /* 0x0000000807087824 */ /* 0x000fe200078e00ff */
[----:B------:R-:W-:Y:S01]  /*d940*/  LOP3.LUT R5, R5, 0x1c0, RZ, 0xc0, !PT ;  /* 0x000001c005057812 */ /* 0x000fe200078ec0ff */
[----:B------:R-:W-:Y:S01]  /*d950*/  IMAD.SHL.U32 R4, R4, 0x40, RZ ;  /* 0x0000004004047824 */ /* 0x000fe200078e00ff */
[----:B------:R-:W-:-:S02]  /*d960*/  LEA.HI R6, R6, R7, RZ, 0x3 ;  /* 0x0000000706067211 */ /* 0x000fc400078f18ff */
[----:B------:R-:W-:Y:S02]  /*d970*/  SHF.R.U32.HI R9, RZ, 0x3, R5 ;  /* 0x00000003ff097819 */ /* 0x000fe40000011605 */
[C---:B------:R-:W-:Y:S01]  /*d980*/  LOP3.LUT R8, R5.reuse, 0x38, R8, 0xf8, !PT ;  /* 0x0000003805087812 */ /* 0x040fe200078ef808 */
[----:B------:R-:W-:Y:S01]  /*d990*/  IMAD.SHL.U32 R6, R6, 0x400, RZ ;  /* 0x0000040006067824 */ /* 0x000fe200078e00ff */
[----:B------:R-:W-:Y:S02]  /*d9a0*/  LOP3.LUT R10, R5, 0x38, R70, 0xf8, !PT ;  /* 0x00000038050a7812 */ /* 0x000fe400078ef846 */
[----:B------:R-:W-:Y:S02]  /*d9b0*/  LOP3.LUT R4, R4, 0xfffffe00, RZ, 0xc0, !PT ;  /* 0xfffffe0004047812 */ /* 0x000fe400078ec0ff */
[----:B------:R-:W-:Y:S02]  /*d9c0*/  LOP3.LUT R41, R8, R9, RZ, 0x3c, !PT ;  /* 0x0000000908297212 */ /* 0x000fe400078e3cff */
[----:B------:R-:W-:-:S02]  /*d9d0*/  LOP3.LUT R6, R6, 0x7fffe000, RZ, 0xc0, !PT ;  /* 0x7fffe00006067812 */ /* 0x000fc400078ec0ff */
[----:B------:R-:W-:Y:S02]  /*d9e0*/  LOP3.LUT R10, R4, R10, R9, 0xf6, !PT ;  /* 0x0000000a040a7212 */ /* 0x000fe400078ef609 */
[----:B------:R-:W-:Y:S02]  /*d9f0*/  IADD3 R41, R41, R6, R4 ;  /* 0x0000000629297210 */ /* 0x000fe40007ffe004 */
[----:B------:R-:W-:Y:S01]  /*da00*/  SHF.R.U32.HI R33, RZ, 0x10, R33 ;  /* 0x00000010ff217819 */ /* 0x000fe20000011621 */
[----:B------:R-:W-:Y:S01]  /*da10*/  IMAD.SHL.U32 R42, R10, 0x2, RZ ;  /* 0x000000020a2a7824 */ /* 0x000fe200078e00ff */
[----:B------:R-:W-:Y:S01]  /*da20*/  SHF.R.U64 R34, R34, 0x10, R35 ;  /* 0x0000001022227819 */ /* 0x000fe20000001223 */
[----:B------:R-:W-:Y:S01]  /*da30*/  IMAD.SHL.U32 R41, R41, 0x2, RZ ;  /* 0x0000000229297824 */ /* 0x000fe200078e00ff */
[----:B------:R-:W-:Y:S02]  /*da40*/  SHF.R.U64 R36, R36, 0x10, R37 ;  /* 0x0000001024247819 */ /* 0x000fe40000001225 */
[----:B------:R-:W1:Y:S01]  /*da50*/  LDS.128 R8, [R42+0xc100] ;  /* 0x00c100002a087984 */ /* 0x000e620000000c00 */
[----:B------:R-:W-:-:S02]  /*da60*/  SHF.R.U32.HI R35, RZ, 0x10, R35 ;  /* 0x00000010ff237819 */ /* 0x000fc40000011623 */
[----:B------:R-:W-:Y:S01]  /*da70*/  SHF.R.U32.HI R37, RZ, 0x10, R37 ;  /* 0x00000010ff257819 */ /* 0x000fe20000011625 */
[----:B------:R-:W2:Y:S01]  /*da80*/  LDS.128 R4, [R41+0xc100] ;  /* 0x00c1000029047984 */ /* 0x000ea20000000c00 */
[----:B------:R-:W-:Y:S02]  /*da90*/  PRMT R95, R95, 0x5410, R32 ;  /* 0x000054105f5f7816 */ /* 0x000fe40000000020 */
[----:B------:R-:W-:Y:S02]  /*daa0*/  PRMT R94, R94, 0x5410, R33 ;  /* 0x000054105e5e7816 */ /* 0x000fe40000000021 */
[----:B------:R-:W-:Y:S02]  /*dab0*/  SHF.R.U64 R38, R38, 0x10, R39 ;  /* 0x0000001026267819 */ /* 0x000fe40000001227 */
[----:B------:R-:W-:Y:S01]  /*dac0*/  PRMT R96, R96, 0x5410, R35 ;  /* 0x0000541060607816 */ /* 0x000fe20000000023 */
[----:B------:R-:W-:Y:S01]  /*dad0*/  IMAD.U32 R47, R94, 0x10000, RZ ;  /* 0x000100005e2f7824 */ /* 0x000fe200078e00ff */
[----:B------:R-:W-:-:S02]  /*dae0*/  SHF.R.U32.HI R39, RZ, 0x10, R39 ;  /* 0x00000010ff277819 */ /* 0x000fc40000011627 */
[----:B------:R-:W-:Y:S02]  /*daf0*/  PRMT R99, R99, 0x5410, R36 ;  /* 0x0000541063637816 */ /* 0x000fe40000000024 */
[----:B------:R-:W-:Y:S02]  /*db00*/  PRMT R98, R98, 0x5410, R37 ;  /* 0x0000541062627816 */ /* 0x000fe40000000025 */
[----:B------:R-:W-:Y:S01]  /*db10*/  PRMT R100, R100, 0x5410, R39 ;  /* 0x0000541064647816 */ /* 0x000fe20000000027 */
[C---:B------:R-:W-:Y:S01]  /*db20*/  IMAD.U32 R39, R99.reuse, 0x10000, RZ ;  /* 0x0001000063277824 */ /* 0x040fe200078e00ff */
[----:B------:R-:W-:Y:S02]  /*db30*/  LOP3.LUT R46, R99, 0xffff0000, RZ, 0xc0, !PT ;  /* 0xffff0000632e7812 */ /* 0x000fe400078ec0ff */
[----:B------:R-:W-:Y:S02]  /*db40*/  PRMT R97, R97, 0x5410, R34 ;  /* 0x0000541061617816 */ /* 0x000fe40000000022 */
[----:B------:R-:W-:-:S02]  /*db50*/  PRMT R101, R101, 0x5410, R38 ;  /* 0x0000541065657816 */ /* 0x000fc40000000026 */
[----:B------:R-:W-:-:S03]  /*db60*/  LOP3.LUT R94, R94, 0xffff0000, RZ, 0xc0, !PT ;  /* 0xffff00005e5e7812 */ /* 0x000fc600078ec0ff */
[C---:B------:R-:W-:Y:S01]  /*db70*/  IMAD.U32 R57, R101.reuse, 0x10000, RZ ;  /* 0x0001000065397824 */ /* 0x040fe200078e00ff */
[----:B------:R-:W-:Y:S01]  /*db80*/  LOP3.LUT R101, R101, 0xffff0000, RZ, 0xc0, !PT ;  /* 0xffff000065657812 */ /* 0x000fe200078ec0ff */
[C---:B-1----:R-:W-:Y:S01]  /*db90*/  IMAD.U32 R33, R8.reuse, 0x10000, RZ ;  /* 0x0001000008217824 */ /* 0x042fe200078e00ff */
[----:B------:R-:W-:Y:S01]  /*dba0*/  LOP3.LUT R32, R8, 0xffff0000, RZ, 0xc0, !PT ;  /* 0xffff000008207812 */ /* 0x000fe200078ec0ff */
[C---:B------:R-:W-:Y:S01]  /*dbb0*/  IMAD.U32 R8, R9.reuse, 0x10000, RZ ;  /* 0x0001000009087824 */ /* 0x040fe200078e00ff */
[----:B------:R-:W-:Y:S01]  /*dbc0*/  LOP3.LUT R35, R9, 0xffff0000, RZ, 0xc0, !PT ;  /* 0xffff000009237812 */ /* 0x000fe200078ec0ff */
[C---:B------:R-:W-:Y:S01]  /*dbd0*/  IMAD.U32 R9, R11.reuse, 0x10000, RZ ;  /* 0x000100000b097824 */ /* 0x040fe200078e00ff */
[----:B------:R-:W-:Y:S01]  /*dbe0*/  LOP3.LUT R37, R11, 0xffff0000, RZ, 0xc0, !PT ;  /* 0xffff00000b257812 */ /* 0x000fe200078ec0ff */
[----:B--2---:R-:W-:Y:S01]  /*dbf0*/  IMAD.U32 R44, R6, 0x10000, RZ ;  /* 0x00010000062c7824 */ /* 0x004fe200078e00ff */
[C---:B------:R-:W-:Y:S01]  /*dc00*/  SHF.L.U32 R36, R4.reuse, 0x10, RZ ;  /* 0x0000001004247819 */ /* 0x040fe200000006ff */
[----:B------:R-:W-:Y:S01]  /*dc10*/  IMAD.U32 R38, R7, 0x10000, RZ ;  /* 0x0001000007267824 */ /* 0x000fe200078e00ff */
[----:B------:R-:W-:Y:S01]  /*dc20*/  LOP3.LUT R11, R4, 0xffff0000, RZ, 0xc0, !PT ;  /* 0xffff0000040b7812 */ /* 0x000fe200078ec0ff */
[C---:B------:R-:W-:Y:S01]  /*dc30*/  IMAD.U32 R4, R5.reuse, 0x10000, RZ ;  /* 0x0001000005047824 */ /* 0x040fe200078e00ff */
[----:B------:R-:W-:Y:S01]  /*dc40*/  LOP3.LUT R45, R5, 0xffff0000, RZ, 0xc0, !PT ;  /* 0xffff0000052d7812 */ /* 0x000fe200078ec0ff */
[C---:B------:R-:W-:Y:S01]  /*dc50*/  IMAD.U32 R5, R95.reuse, 0x10000, RZ ;  /* 0x000100005f057824 */ /* 0x040fe200078e00ff */
[----:B------:R-:W-:Y:S01]  /*dc60*/  LOP3.LUT R43, R6, 0xffff0000, RZ, 0xc0, !PT ;  /* 0xffff0000062b7812 */ /* 0x000fe200078ec0ff */
[----:B------:R-:W-:Y:S01]  /*dc70*/  IMAD.U32 R34, R10, 0x10000, RZ ;  /* 0x000100000a227824 */ /* 0x000fe200078e00ff */
[----:B------:R-:W-:Y:S01]  /*dc80*/  LOP3.LUT R95, R95, 0xffff0000, RZ, 0xc0, !PT ;  /* 0xffff00005f5f7812 */ /* 0x000fe200078ec0ff */
[C---:B------:R-:W-:Y:S01]  /*dc90*/  FMUL.FTZ R6, R36.reuse, R5 ;  /* 0x0000000524067220 */ /* 0x040fe20000410000 */
[----:B------:R-:W-:Y:S01]  /*dca0*/  LOP3.LUT R7, R7, 0xffff0000, RZ, 0xc0, !PT ;  /* 0xffff000007077812 */ /* 0x000fe200078ec0ff */
[-C--:B------:R-:W-:Y:S01]  /*dcb0*/  FMUL.FTZ R36, R36, R39.reuse ;  /* 0x0000002724247220 */ /* 0x080fe20000410000 */
[----:B------:R-:W-:Y:S01]  /*dcc0*/  LOP3.LUT R10, R10, 0xffff0000, RZ, 0xc0, !PT ;  /* 0xffff00000a0a7812 */ /* 0x000fe200078ec0ff */
[----:B------:R-:W-:-:S02]  /*dcd0*/  FFMA.FTZ R6, R33, R39, -R6 ;  /* 0x0000002721067223 */ /* 0x000fc40000010806 */
[----:B------:R-:W-:Y:S01]  /*dce0*/  FFMA.FTZ R36, R33, R5, R36 ;  /* 0x0000000521247223 */ /* 0x000fe20000010024 */
[C---:B------:R-:W-:Y:S01]  /*dcf0*/  SHF.L.U32 R5, R98.reuse, 0x10, RZ ;  /* 0x0000001062057819 */ /* 0x040fe200000006ff */
[C---:B------:R-:W-:Y:S01]  /*dd00*/  FMUL.FTZ R39, R11.reuse, R95 ;  /* 0x0000005f0b277220 */ /* 0x040fe20000410000 */
[----:B------:R-:W-:Y:S01]  /*dd10*/  LOP3.LUT R98, R98, 0xffff0000, RZ, 0xc0, !PT ;  /* 0xffff000062627812 */ /* 0x000fe200078ec0ff */
[C---:B------:R-:W-:Y:S02]  /*dd20*/  FMUL.FTZ R33, R4.reuse, R47 ;  /* 0x0000002f04217220 */ /* 0x040fe40000410000 */
[-C--:B------:R-:W-:Y:S02]  /*dd30*/  FMUL.FTZ R11, R11, R46.reuse ;  /* 0x0000002e0b0b7220 */ /* 0x080fe40000410000 */
[----:B------:R-:W-:Y:S02]  /*dd40*/  FMUL.FTZ R4, R4, R5 ;  /* 0x0000000504047220 */ /* 0x000fe40000410000 */
[----:B------:R-:W-:-:S02]  /*dd50*/  FFMA.FTZ R39, R32, R46, -R39 ;  /* 0x0000002e20277223 */ /* 0x000fc40000010827 */
[C---:B------:R-:W-:Y:S01]  /*dd60*/  IMAD.U32 R46, R96.reuse, 0x10000, RZ ;  /* 0x00010000602e7824 */ /* 0x040fe200078e00ff */
[----:B------:R-:W-:Y:S01]  /*dd70*/  LOP3.LUT R96, R96, 0xffff0000, RZ, 0xc0, !PT ;  /* 0xffff000060607812 */ /* 0x000fe200078ec0ff */
[----:B------:R-:W-:Y:S02]  /*dd80*/  FFMA.FTZ R33, R8, R5, -R33 ;  /* 0x0000000508217223 */ /* 0x000fe40000010821 */
[----:B------:R-:W-:Y:S02]  /*dd90*/  FFMA.FTZ R11, R32, R95, R11 ;  /* 0x0000005f200b7223 */ /* 0x000fe4000001000b */
[----:B------:R-:W-:Y:S02]  /*dda0*/  FFMA.FTZ R5, R8, R47, R4 ;  /* 0x0000002f08057223 */ /* 0x000fe40000010004 */
[C---:B------:R-:W-:Y:S01]  /*ddb0*/  IMAD.U32 R32, R100.reuse, 0x10000, RZ ;  /* 0x0001000064207824 */ /* 0x040fe200078e00ff */
[----:B------:R-:W-:Y:S01]  /*ddc0*/  LOP3.LUT R100, R100, 0xffff0000, RZ, 0xc0, !PT ;  /* 0xffff000064647812 */ /* 0x000fe200078ec0ff */
[C---:B------:R-:W-:Y:S01]  /*ddd0*/  IMAD.U32 R47, R97.reuse, 0x10000, RZ ;  /* 0x00010000612f7824 */ /* 0x040fe200078e00ff */
[----:B------:R-:W-:Y:S01]  /*dde0*/  LOP3.LUT R97, R97, 0xffff0000, RZ, 0xc0, !PT ;  /* 0xffff000061617812 */ /* 0x000fe200078ec0ff */
[----:B------:R-:W-:-:S02]  /*ddf0*/  FMUL.FTZ R4, R38, R46 ;  /* 0x0000002e26047220 */ /* 0x000fc40000410000 */
[-C--:B------:R-:W-:Y:S02]  /*de00*/  FMUL.FTZ R38, R38, R32.reuse ;  /* 0x0000002026267220 */ /* 0x080fe40000410000 */
[C---:B------:R-:W-:Y:S02]  /*de10*/  FMUL.FTZ R8, R44.reuse, R47 ;  /* 0x0000002f2c087220 */ /* 0x040fe40000410000 */
[----:B------:R-:W-:Y:S02]  /*de20*/  FFMA.FTZ R32, R9, R32, -R4 ;  /* 0x0000002009207223 */ /* 0x000fe40000010804 */
[----:B------:R-:W-:Y:S02]  /*de30*/  FMUL.FTZ R44, R44, R57 ;  /* 0x000000392c2c7220 */ /* 0x000fe40000410000 */
[C---:B------:R-:W-:Y:S02]  /*de40*/  FMUL.FTZ R4, R45.reuse, R94 ;  /* 0x0000005e2d047220 */ /* 0x040fe40000410000 */
[----:B------:R-:W-:-:S02]  /*de50*/  FMUL.FTZ R45, R45, R98 ;  /* 0x000000622d2d7220 */ /* 0x000fc40000410000 */
[C---:B------:R-:W-:Y:S02]  /*de60*/  FFMA.FTZ R57, R34.reuse, R57, -R8 ;  /* 0x0000003922397223 */ /* 0x040fe40000010808 */
[----:B------:R-:W-:Y:S02]  /*de70*/  FFMA.FTZ R44, R34, R47, R44 ;  /* 0x0000002f222c7223 */ /* 0x000fe4000001002c */
[----:B------:R-:W-:Y:S02]  /*de80*/  FFMA.FTZ R98, R35, R98, -R4 ;  /* 0x0000006223627223 */ /* 0x000fe40000010804 */
[----:B------:R-:W-:Y:S02]  /*de90*/  FMUL.FTZ R34, R43, R97 ;  /* 0x000000612b227220 */ /* 0x000fe40000410000 */
[----:B------:R-:W-:Y:S02]  /*dea0*/  FMUL.FTZ R8, R7, R96 ;  /* 0x0000006007087220 */ /* 0x000fe40000410000 */
[----:B------:R-:W-:-:S02]  /*deb0*/  FMUL.FTZ R43, R43, R101 ;  /* 0x000000652b2b7220 */ /* 0x000fc40000410000 */
[-C--:B------:R-:W-:Y:S02]  /*dec0*/  FMUL.FTZ R4, R7, R100.reuse ;  /* 0x0000006407047220 */ /* 0x080fe40000410000 */
[----:B------:R-:W-:Y:S02]  /*ded0*/  FFMA.FTZ R34, R10, R101, -R34 ;  /* 0x000000650a227223 */ /* 0x000fe40000010822 */
[----:B------:R-:W-:Y:S01]  /*dee0*/  FFMA.FTZ R7, R37, R100, -R8 ;  /* 0x0000006425077223 */ /* 0x000fe20000010808 */
[----:B------:R-:W-:Y:S01]  /*def0*/  F2FP.BF16.PACK_AB R8, R39, R6 ;  /* 0x000000062708723e */ /* 0x000fe200000010ff */
[----:B------:R-:W-:Y:S01]  /*df00*/  FFMA.FTZ R46, R9, R46, R38 ;  /* 0x0000002e092e7223 */ /* 0x000fe20000010026 */
[----:B------:R-:W-:Y:S01]  /*df10*/  F2FP.BF16.PACK_AB R9, R98, R33 ;  /* 0x000000216209723e */ /* 0x000fe200000010ff */
[----:B------:R-:W-:Y:S02]  /*df20*/  FFMA.FTZ R94, R35, R94, R45 ;  /* 0x0000005e235e7223 */ /* 0x000fe4000001002d */
        /* <DEDUP_REMOVED lines=10> */
.L_x_813:
[----:B------:R-:W-:Y:S05]  /*dfd0*/  BSYNC B0 ;  /* 0x0000000000007941 */ /* 0x000fea0003800000 */
.L_x_812:
        /* <DEDUP_REMOVED lines=8> */
[CC--:B------:R-:W-:Y:S02]  /*e060*/  LEA.HI R11, R8.reuse, R7.reuse, RZ, 0x3 ;  /* 0x00000007080b7211 */ /* 0x0c0fe400078f18ff */
[----:B------:R-:W-:Y:S02]  /*e070*/  LEA.HI R8, R8, R7, RZ, 0x6 ;  /* 0x0000000708087211 */ /* 0x000fe400078f30ff */
[----:B------:R-:W-:Y:S02]  /*e080*/  SHF.R.S32.HI R4, RZ, 0x3, R11 ;  /* 0x00000003ff047819 */ /* 0x000fe4000001140b */
[----:B------:R-:W-:Y:S01]  /*e090*/  LEA.HI R5, R5, R40, RZ, 0x3 ;  /* 0x0000002805057211 */ /* 0x000fe200078f18ff */
[----:B------:R-:W-:Y:S01]  /*e0a0*/  IMAD.SHL.U32 R8, R8, 0x80, RZ ;  /* 0x0000008008087824 */ /* 0x000fe200078e00ff */
[----:B------:R-:W-:-:S02]  /*e0b0*/  LEA.HI R9, R9, R4, RZ, 0x1d ;  /* 0x0000000409097211 */ /* 0x000fc400078fe8ff */
[----:B------:R-:W-:Y:S01]  /*e0c0*/  LOP3.LUT R10, R10, 0x1c0, RZ, 0xc0, !PT ;  /* 0x000001c00a0a7812 */ /* 0x000fe200078ec0ff */
[----:B------:R-:W-:Y:S01]  /*e0d0*/  IMAD.SHL.U32 R5, R5, 0x40, RZ ;  /* 0x0000004005057824 */ /* 0x000fe200078e00ff */
[----:B------:R-:W-:Y:S01]  /*e0e0*/  SHF.R.S32.HI R6, RZ, 0x1f, R9 ;  /* 0x0000001fff067819 */ /* 0x000fe20000011409 */
[----:B------:R-:W-:Y:S01]  /*e0f0*/  IMAD.SHL.U32 R7, R9, 0x8, RZ ;  /* 0x0000000809077824 */ /* 0x000fe200078e00ff */
[----:B------:R-:W-:Y:S02]  /*e100*/  LOP3.LUT R11, R10, 0x38, R11, 0xf8, !PT ;  /* 0x000000380a0b7812 */ /* 0x000fe400078ef80b */
[----:B------:R-:W-:Y:S02]  /*e110*/  LEA.HI R6, R6, R9, RZ, 0x3 ;  /* 0x0000000906067211 */ /* 0x000fe400078f18ff */
[----:B------:R-:W-:Y:S02]  /*e120*/  SHF.R.U32.HI R4, RZ, 0x3, R10 ;  /* 0x00000003ff047819 */ /* 0x000fe4000001160a */
[----:B------:R-:W-:Y:S01]  /*e130*/  LOP3.LUT R7, R10, 0x38, R7, 0xf8, !PT ;  /* 0x000000380a077812 */ /* 0x000fe200078ef807 */
[----:B------:R-:W-:Y:S01]  /*e140*/  IMAD.SHL.U32 R6, R6, 0x400, RZ ;  /* 0x0000040006067824 */ /* 0x000fe200078e00ff */
[----:B------:R-:W-:-:S02]  /*e150*/  LOP3.LUT R8, R8, 0x7fffe000, RZ, 0xc0, !PT ;  /* 0x7fffe00008087812 */ /* 0x000fc400078ec0ff */
[-C--:B------:R-:W-:Y:S02]  /*e160*/  LOP3.LUT R11, R11, R4.reuse, RZ, 0x3c, !PT ;  /* 0x000000040b0b7212 */ /* 0x080fe400078e3cff */
[----:B------:R-:W-:Y:S02]  /*e170*/  LOP3.LUT R5, R5, 0xfffffe00, RZ, 0xc0, !PT ;  /* 0xfffffe0005057812 */ /* 0x000fe400078ec0ff */
[----:B------:R-:W-:Y:S02]  /*e180*/  LOP3.LUT R32, R7, R4, RZ, 0x3c, !PT ;  /* 0x0000000407207212 */ /* 0x000fe400078e3cff */
[----:B------:R-:W-:Y:S02]  /*e190*/  LOP3.LUT R6, R6, 0x7fffe000, RZ, 0xc0, !PT ;  /* 0x7fffe00006067812 */ /* 0x000fe400078ec0ff */
[--C-:B------:R-:W-:Y:S02]  /*e1a0*/  IADD3 R8, R11, R8, R5.reuse ;  /* 0x000000080b087210 */ /* 0x100fe40007ffe005 */
[----:B------:R-:W-:-:S02]  /*e1b0*/  IADD3 R32, R32, R6, R5 ;  /* 0x0000000620207210 */ /* 0x000fc40007ffe005 */
[--C-:B------:R-:W-:Y:S01]  /*e1c0*/  SHF.R.U64 R35, R28, 0x10, R29.reuse ;  /* 0x000000101c237819 */ /* 0x100fe2000000121d */
[----:B------:R-:W-:Y:S01]  /*e1d0*/  IMAD.SHL.U32 R33, R8, 0x2, RZ ;  /* 0x0000000208217824 */ /* 0x000fe200078e00ff */
[----:B------:R-:W-:Y:S01]  /*e1e0*/  SHF.R.U32.HI R28, RZ, 0x10, R29 ;  /* 0x00000010ff1c7819 */ /* 0x000fe2000001161d */
[----:B------:R-:W-:Y:S01]  /*e1f0*/  IMAD.SHL.U32 R32, R32, 0x2, RZ ;  /* 0x0000000220207824 */ /* 0x000fe200078e00ff */
[--C-:B------:R-:W-:Y:S02]  /*e200*/  SHF.R.U64 R29, R30, 0x10, R31.reuse ;  /* 0x000000101e1d7819 */ /* 0x100fe4000000121f */
[----:B------:R-:W1:Y:S01]  /*e210*/  LDS.128 R8, [R33+0xc100] ;  /* 0x00c1000021087984 */ /* 0x000e620000000c00 */
[----:B------:R-:W-:Y:S02]  /*e220*/  SHF.R.U32.HI R30, RZ, 0x10, R31 ;  /* 0x00000010ff1e7819 */ /* 0x000fe4000001161f */
[--C-:B------:R-:W-:Y:S01]  /*e230*/  SHF.R.U64 R31, R24, 0x10, R25.reuse ;  /* 0x00000010181f7819 */ /* 0x100fe20000001219 */
[----:B------:R-:W2:Y:S01]  /*e240*/  LDS.128 R4, [R32+0xc100] ;  /* 0x00c1000020047984 */ /* 0x000ea20000000c00 */
[----:B------:R-:W-:-:S02]  /*e250*/  SHF.R.U32.HI R24, RZ, 0x10, R25 ;  /* 0x00000010ff187819 */ /* 0x000fc40000011619 */
        /* <DEDUP_REMOVED lines=8> */
[----:B------:R-:W-:Y:S01]  /*e2e0*/  PRMT R87, R87, 0x5410, R28 ;  /* 0x0000541057577816 */ /* 0x000fe2000000001c */
[C---:B------:R-:W-:Y:S01]  /*e2f0*/  IMAD.U32 R31, R90.reuse, 0x10000, RZ ;  /* 0x000100005a1f7824 */ /* 0x040fe200078e00ff */
[----:B------:R-:W-:Y:S02]  /*e300*/  LOP3.LUT R90, R90, 0xffff0000, RZ, 0xc0, !PT ;  /* 0xffff00005a5a7812 */ /* 0x000fe400078ec0ff */
[----:B------:R-:W-:Y:S02]  /*e310*/  PRMT R85, R85, 0x5410, R26 ;  /* 0x0000541055557816 */ /* 0x000fe4000000001a */
[----:B------:R-:W-:Y:S02]  /*e320*/  PRMT R91, R91, 0x5410, R30 ;  /* 0x000054105b5b7816 */ /* 0x000fe4000000001e */
        /* <DEDUP_REMOVED lines=14> */
[C---:B------:R-:W-:Y:S01]  /*e410*/  LOP3.LUT R34, R6.reuse, 0xffff0000, RZ, 0xc0, !PT ;  /* 0xffff000006227812 */ /* 0x040fe200078ec0ff */
[----:B------:R-:W-:Y:S01]  /*e420*/  IMAD.U32 R35, R6, 0x10000, RZ ;  /* 0x0001000006237824 */ /* 0x000fe200078e00ff */
[----:B------:R-:W-:Y:S01]  /*e430*/  LOP3.LUT R84, R84, 0xffff0000, RZ, 0xc0, !PT ;  /* 0xffff000054547812 */ /* 0x000fe200078ec0ff */
[----:B------:R-:W-:-:S02]  /*e440*/  FMUL.FTZ R6, R28, R5 ;  /* 0x000000051c067220 */ /* 0x000fc40000410000 */
[-C--:B------:R-:W-:Y:S02]  /*e450*/  FMUL.FTZ R28, R28, R31.reuse ;  /* 0x0000001f1c1c7220 */ /* 0x080fe40000410000 */
[C---:B------:R-:W-:Y:S02]  /*e460*/  FFMA.FTZ R6, R25.reuse, R31, -R6 ;  /* 0x0000001f19067223 */ /* 0x040fe40000010806 */
[----:B------:R-:W-:Y:S02]  /*e470*/  FFMA.FTZ R28, R25, R5, R28 ;  /* 0x00000005191c7223 */ /* 0x000fe4000001001c */
[----:B------:R-:W-:Y:S02]  /*e480*/  FMUL.FTZ R31, R11, R84 ;  /* 0x000000540b1f7220 */ /* 0x000fe40000410000 */
[C---:B------:R-:W-:Y:S01]  /*e490*/  IMAD.U32 R5, R87.reuse, 0x10000, RZ ;  /* 0x0001000057057824 */ /* 0x040fe200078e00ff */
[----:B------:R-:W-:Y:S01]  /*e4a0*/  LOP3.LUT R87, R87, 0xffff0000, RZ, 0xc0, !PT ;  /* 0xffff000057577812 */ /* 0x000fe200078ec0ff */
[----:B------:R-:W-:-:S02]  /*e4b0*/  FMUL.FTZ R11, R11, R90 ;  /* 0x0000005a0b0b7220 */ /* 0x000fc40000410000 */
[C---:B------:R-:W-:Y:S02]  /*e4c0*/  FMUL.FTZ R25, R4.reuse, R37 ;  /* 0x0000002504197220 */ /* 0x040fe40000410000 */
[----:B------:R-:W-:Y:S02]  /*e4d0*/  FMUL.FTZ R4, R4, R5 ;  /* 0x0000000504047220 */ /* 0x000fe40000410000 */
[C---:B------:R-:W-:Y:S01]  /*e4e0*/  IMAD.U32 R30, R7.reuse, 0x10000, RZ ;  /* 0x00010000071e7824 */ /* 0x040fe200078e00ff */
[----:B------:R-:W-:Y:S01]  /*e4f0*/  LOP3.LUT R7, R7, 0xffff0000, RZ, 0xc0, !PT ;  /* 0xffff000007077812 */ /* 0x000fe200078ec0ff */
[C---:B------:R-:W-:Y:S02]  /*e500*/  FFMA.FTZ R31, R24.reuse, R90, -R31 ;  /* 0x0000005a181f7223 */ /* 0x040fe4000001081f */
[----:B------:R-:W-:Y:S02]  /*e510*/  FFMA.FTZ R11, R24, R84, R11 ;  /* 0x00000054180b7223 */ /* 0x000fe4000001000b */
[----:B------:R-:W-:-:S02]  /*e520*/  IMAD.U32 R24, R91, 0x10000, RZ ;  /* 0x000100005b187824 */ /* 0x000fc400078e00ff */
[C---:B------:R-:W-:Y:S02]  /*e530*/  FFMA.FTZ R25, R8.reuse, R5, -R25 ;  /* 0x0000000508197223 */ /* 0x040fe40000010819 */
[----:B------:R-:W-:Y:S02]  /*e540*/  FFMA.FTZ R5, R8, R37, R4 ;  /* 0x0000002508057223 */ /* 0x000fe40000010004 */
[C---:B------:R-:W-:Y:S02]  /*e550*/  FMUL.FTZ R4, R30.reuse, R38 ;  /* 0x000000261e047220 */ /* 0x040fe40000410000 */
[-C--:B------:R-:W-:Y:S02]  /*e560*/  FMUL.FTZ R30, R30, R24.reuse ;  /* 0x000000181e1e7220 */ /* 0x080fe40000410000 */
[----:B------:R-:W-:Y:S02]  /*e570*/  IMAD.U32 R8, R86, 0x10000, RZ ;  /* 0x0001000056087824 */ /* 0x000fe400078e00ff */
[----:B------:R-:W-:-:S02]  /*e580*/  FFMA.FTZ R24, R9, R24, -R4 ;  /* 0x0000001809187223 */ /* 0x000fc40000010804 */
[----:B------:R-:W-:Y:S02]  /*e590*/  IMAD.U32 R37, R92, 0x10000, RZ ;  /* 0x000100005c257824 */ /* 0x000fe400078e00ff */
[----:B------:R-:W-:Y:S02]  /*e5a0*/  FFMA.FTZ R38, R9, R38, R30 ;  /* 0x0000002609267223 */ /* 0x000fe4000001001e */
[C---:B------:R-:W-:Y:S01]  /*e5b0*/  IMAD.U32 R26, R10.reuse, 0x10000, RZ ;  /* 0x000100000a1a7824 */ /* 0x040fe200078e00ff */
[----:B------:R-:W-:Y:S01]  /*e5c0*/  LOP3.LUT R10, R10, 0xffff0000, RZ, 0xc0, !PT ;  /* 0xffff00000a0a7812 */ /* 0x000fe200078ec0ff */
[C---:B------:R-:W-:Y:S02]  /*e5d0*/  FMUL.FTZ R4, R36.reuse, R71 ;  /* 0x0000004724047220 */ /* 0x040fe40000410000 */
[----:B------:R-:W-:Y:S02]  /*e5e0*/  FMUL.FTZ R9, R35, R8 ;  /* 0x0000000823097220 */ /* 0x000fe40000410000 */
[----:B------:R-:W-:-:S02]  /*e5f0*/  FMUL.FTZ R36, R36, R87 ;  /* 0x0000005724247220 */ /* 0x000fc40000410000 */
[----:B------:R-:W-:Y:S02]  /*e600*/  FMUL.FTZ R35, R35, R37 ;  /* 0x0000002523237220 */ /* 0x000fe40000410000 */
[----:B------:R-:W-:Y:S01]  /*e610*/  FFMA.FTZ R30, R27, R87, -R4 ;  /* 0x000000571b1e7223 */ /* 0x000fe20000010804 */
[----:B------:R-:W-:Y:S01]  /*e620*/  LOP3.LUT R4, R85, 0xffff0000, RZ, 0xc0, !PT ;  /* 0xffff000055047812 */ /* 0x000fe200078ec0ff */
[----:B------:R-:W-:Y:S01]  /*e630*/  FFMA.FTZ R37, R26, R37, -R9 ;  /* 0x000000251a257223 */ /* 0x000fe20000010809 */
[----:B------:R-:W-:Y:S01]  /*e640*/  LOP3.LUT R9, R86, 0xffff0000, RZ, 0xc0, !PT ;  /* 0xffff000056097812 */ /* 0x000fe200078ec0ff */
[----:B------:R-:W-:Y:S01]  /*e650*/  FFMA.FTZ R36, R27, R71, R36 ;  /* 0x000000471b247223 */ /* 0x000fe20000010024 */
[----:B------:R-:W-:Y:S01]  /*e660*/  LOP3.LUT R27, R92, 0xffff0000, RZ, 0xc0, !PT ;  /* 0xffff00005c1b7812 */ /* 0x000fe200078ec0ff */
[----:B------:R-:W-:Y:S02]  /*e670*/  FFMA.FTZ R35, R26, R8, R35 ;  /* 0x000000081a237223 */ /* 0x000fe40000010023 */
[----:B------:R-:W-:Y:S01]  /*e680*/  FMUL.FTZ R26, R34, R9 ;  /* 0x00000009221a7220 */ /* 0x000fe20000410000 */
[----:B------:R-:W-:Y:S01]  /*e690*/  F2FP.BF16.PACK_AB R5, R36, R5 ;  /* 0x000000052405723e */ /* 0x000fe200000010ff */
[----:B------:R-:W-:-:S02]  /*e6a0*/  FMUL.FTZ R39, R7, R4 ;  /* 0x0000000407277220 */ /* 0x000fc40000410000 */
[-C--:B------:R-:W-:Y:S02]  /*e6b0*/  FMUL.FTZ R34, R34, R27.reuse ;  /* 0x0000001b22227220 */ /* 0x080fe40000410000 */
[-C--:B------:R-:W-:Y:S02]  /*e6c0*/  FMUL.FTZ R8, R7, R42.reuse ;  /* 0x0000002a07087220 */ /* 0x080fe40000410000 */
[C---:B------:R-:W-:Y:S02]  /*e6d0*/  FFMA.FTZ R26, R10.reuse, R27, -R26 ;  /* 0x0000001b0a1a7223 */ /* 0x040fe4000001081a */
[C---:B------:R-:W-:Y:S02]  /*e6e0*/  FFMA.FTZ R7, R29.reuse, R42, -R39 ;  /* 0x0000002a1d077223 */ /* 0x040fe40000010827 */
[----:B------:R-:W-:Y:S01]  /*e6f0*/  FFMA.FTZ R34, R10, R9, R34 ;  /* 0x000000090a227223 */ /* 0x000fe20000010022 */
[----:B------:R-:W-:Y:S01]  /*e700*/  F2FP.BF16.PACK_AB R9, R30, R25 ;  /* 0x000000191e09723e */ /* 0x000fe200000010ff */
[----:B------:R-:W-:Y:S01]  /*e710*/  FFMA.FTZ R29, R29, R4, R8 ;  /* 0x000000041d1d7223 */ /* 0x000fe20000010008 */
[----:B------:R-:W-:-:S02]  /*e720*/  F2FP.BF16.PACK_AB R4, R11, R28 ;  /* 0x0000001c0b04723e */ /* 0x000fc400000010ff */
[----:B------:R-:W-:Y:S02]  /*e730*/  F2FP.BF16.PACK_AB R8, R31, R6 ;  /* 0x000000061f08723e */ /* 0x000fe400000010ff */
[----:B------:R-:W-:Y:S02]  /*e740*/  F2FP.BF16.PACK_AB R10, R26, R37 ;  /* 0x000000251a0a723e */ /* 0x000fe400000010ff */
[----:B------:R-:W-:Y:S02]  /*e750*/  F2FP.BF16.PACK_AB R11, R7, R24 ;  /* 0x00000018070b723e */ /* 0x000fe400000010ff */
[----:B------:R-:W-:Y:S02]  /*e760*/  F2FP.BF16.PACK_AB R6, R34, R35 ;  /* 0x000000232206723e */ /* 0x000fe400000010ff */
[----:B------:R-:W-:Y:S01]  /*e770*/  F2FP.BF16.PACK_AB R7, R29, R38 ;  /* 0x000000261d07723e */ /* 0x000fe200000010ff */
[----:B------:R1:W-:Y:S04]  /*e780*/  STS.128 [R33+0xc100], R8 ;  /* 0x00c1000821007388 */ /* 0x0003e80000000c00 */
[----:B------:R1:W-:Y:S02]  /*e790*/  STS.128 [R32+0xc100], R4 ;  /* 0x00c1000420007388 */ /* 0x0003e40000000c00 */
.L_x_815:
[----:B------:R-:W-:Y:S05]  /*e7a0*/  BSYNC B0 ;  /* 0x0000000000007941 */ /* 0x000fea0003800000 */
.L_x_814:
[----:B-1----:R-:W-:-:S04]  /*e7b0*/  IADD3 R11, R70, 0x40, RZ ;  /* 0x00000040460b7810 */ /* 0x002fc80007ffe0ff */
        /* <DEDUP_REMOVED lines=16> */
[C---:B------:R-:W-:Y:S02]  /*e8c0*/  LOP3.LUT R11, R9.reuse, 0x38, R4, 0xf8, !PT ;  /* 0x00000038090b7812 */ /* 0x040fe400078ef804 */
[----:B------:R-:W-:Y:S02]  /*e8d0*/  LEA.HI R6, R6, R7, RZ, 0x3 ;  /* 0x0000000706067211 */ /* 0x000fe400078f18ff */
[----:B------:R-:W-:Y:S02]  /*e8e0*/  SHF.R.U32.HI R4, RZ, 0x3, R9 ;  /* 0x00000003ff047819 */ /* 0x000fe40000011609 */
[----:B------:R-:W-:Y:S01]  /*e8f0*/  LOP3.LUT R9, R9, 0x38, R10, 0xf8, !PT ;  /* 0x0000003809097812 */ /* 0x000fe200078ef80a */
[----:B------:R-:W-:Y:S01]  /*e900*/  IMAD.SHL.U32 R6, R6, 0x400, RZ ;  /* 0x0000040006067824 */ /* 0x000fe200078e00ff */
[----:B------:R-:W-:-:S02]  /*e910*/  LOP3.LUT R8, R8, 0x7fffe000, RZ, 0xc0, !PT ;  /* 0x7fffe00008087812 */ /* 0x000fc400078ec0ff */
[----:B------:R-:W-:Y:S02]  /*e920*/  LOP3.LUT R5, R5, 0xfffffe00, RZ, 0xc0, !PT ;  /* 0xfffffe0005057812 */ /* 0x000fe400078ec0ff */
[-C--:B------:R-:W-:Y:S02]  /*e930*/  LOP3.LUT R11, R11, R4.reuse, RZ, 0x3c, !PT ;  /* 0x000000040b0b7212 */ /* 0x080fe400078e3cff */
        /* <DEDUP_REMOVED lines=8> */
[----:B------:R-:W-:Y:S02]  /*e9c0*/  SHF.R.U64 R18, R18, 0x10, R19 ;  /* 0x0000001012127819 */ /* 0x000fe40000001213 */
[----:B------:R-:W1:Y:S01]  /*e9d0*/  LDS.128 R8, [R25+0xc100] ;  /* 0x00c1000019087984 */ /* 0x000e620000000c00 */
[----:B------:R-:W-:Y:S02]  /*e9e0*/  SHF.R.U64 R20, R20, 0x10, R21 ;  /* 0x0000001014147819 */ /* 0x000fe40000001215 */
[----:B------:R-:W-:Y:S01]  /*e9f0*/  SHF.R.U32.HI R19, RZ, 0x10, R19 ;  /* 0x00000010ff137819 */ /* 0x000fe20000011613 */
[----:B------:R-:W2:Y:S01]  /*ea00*/  LDS.128 R4, [R24+0xc100] ;  /* 0x00c1000018047984 */ /* 0x000ea20000000c00 */
[----:B------:R-:W-:-:S02]  /*ea10*/  SHF.R.U32.HI R21, RZ, 0x10, R21 ;  /* 0x00000010ff157819 */ /* 0x000fc40000011615 */
[----:B------:R-:W-:Y:S02]  /*ea20*/  PRMT R55, R55, 0x5410, R16 ;  /* 0x0000541037377816 */ /* 0x000fe40000000010 */
[----:B------:R-:W-:Y:S02]  /*ea30*/  PRMT R54, R54, 0x5410, R17 ;  /* 0x0000541036367816 */ /* 0x000fe40000000011 */
[----:B------:R-:W-:Y:S02]  /*ea40*/  SHF.R.U64 R22, R22, 0x10, R23 ;  /* 0x0000001016167819 */ /* 0x000fe40000001217 */
[----:B------:R-:W-:Y:S01]  /*ea50*/  PRMT R64, R64, 0x5410, R19 ;  /* 0x0000541040407816 */ /* 0x000fe20000000013 */
[----:B------:R-:W-:Y:S01]  /*ea60*/  IMAD.U32 R29, R54, 0x10000, RZ ;  /* 0x00010000361d7824 */ /* 0x000fe200078e00ff */
[----:B------:R-:W-:Y:S02]  /*ea70*/  SHF.R.U32.HI R23, RZ, 0x10, R23 ;  /* 0x00000010ff177819 */ /* 0x000fe40000011617 */
        /* <DEDUP_REMOVED lines=18> */
[C---:B------:R-:W-:Y:S01]  /*eba0*/  IMAD.U32 R5, R55.reuse, 0x10000, RZ ;  /* 0x0001000037057824 */ /* 0x040fe200078e00ff */
[C---:B------:R-:W-:Y:S01]  /*ebb0*/  LOP3.LUT R26, R6.reuse, 0xffff0000, RZ, 0xc0, !PT ;  /* 0xffff0000061a7812 */ /* 0x040fe200078ec0ff */
[----:B------:R-:W-:Y:S01]  /*ebc0*/  IMAD.U32 R27, R6, 0x10000, RZ ;  /* 0x00010000061b7824 */ /* 0x000fe200078e00ff */
[----:B------:R-:W-:Y:S01]  /*ebd0*/  LOP3.LUT R55, R55, 0xffff0000, RZ, 0xc0, !PT ;  /* 0xffff000037377812 */ /* 0x000fe200078ec0ff */
[----:B------:R-:W-:-:S02]  /*ebe0*/  FMUL.FTZ R6, R20, R5 ;  /* 0x0000000514067220 */ /* 0x000fc40000410000 */
[-C--:B------:R-:W-:Y:S02]  /*ebf0*/  FMUL.FTZ R20, R20, R23.reuse ;  /* 0x0000001714147220 */ /* 0x080fe40000410000 */
[C---:B------:R-:W-:Y:S02]  /*ec00*/  FFMA.FTZ R6, R17.reuse, R23, -R6 ;  /* 0x0000001711067223 */ /* 0x040fe40000010806 */
[----:B------:R-:W-:Y:S02]  /*ec10*/  FFMA.FTZ R20, R17, R5, R20 ;  /* 0x0000000511147223 */ /* 0x000fe40000010014 */
[C---:B------:R-:W-:Y:S02]  /*ec20*/  FMUL.FTZ R23, R11.reuse, R55 ;  /* 0x000000370b177220 */ /* 0x040fe40000410000 */
[C---:B------:R-:W-:Y:S01]  /*ec30*/  IMAD.U32 R5, R66.reuse, 0x10000, RZ ;  /* 0x0001000042057824 */ /* 0x040fe200078e00ff */
[----:B------:R-:W-:Y:S01]  /*ec40*/  LOP3.LUT R66, R66, 0xffff0000, RZ, 0xc0, !PT ;  /* 0xffff000042427812 */ /* 0x000fe200078ec0ff */
[----:B------:R-:W-:-:S02]  /*ec50*/  FMUL.FTZ R11, R11, R30 ;  /* 0x0000001e0b0b7220 */ /* 0x000fc40000410000 */
[----:B------:R-:W-:Y:S02]  /*ec60*/  FMUL.FTZ R17, R4, R29 ;  /* 0x0000001d04117220 */ /* 0x000fe40000410000 */
[----:B------:R-:W-:Y:S02]  /*ec70*/  FFMA.FTZ R23, R16, R30, -R23 ;  /* 0x0000001e10177223 */ /* 0x000fe40000010817 */
[----:B------:R-:W-:Y:S02]  /*ec80*/  FMUL.FTZ R4, R4, R5 ;  /* 0x0000000504047220 */ /* 0x000fe40000410000 */
[C---:B------:R-:W-:Y:S01]  /*ec90*/  IMAD.U32 R22, R7.reuse, 0x10000, RZ ;  /* 0x0001000007167824 */ /* 0x040fe200078e00ff */
[----:B------:R-:W-:Y:S01]  /*eca0*/  LOP3.LUT R7, R7, 0xffff0000, RZ, 0xc0, !PT ;  /* 0xffff000007077812 */ /* 0x000fe200078ec0ff */
[C---:B------:R-:W-:Y:S01]  /*ecb0*/  IMAD.U32 R30, R64.reuse, 0x10000, RZ ;  /* 0x00010000401e7824 */ /* 0x040fe200078e00ff */
[----:B------:R-:W-:Y:S01]  /*ecc0*/  LOP3.LUT R64, R64, 0xffff0000, RZ, 0xc0, !PT ;  /* 0xffff000040407812 */ /* 0x000fe200078ec0ff */
[----:B------:R-:W-:-:S02]  /*ecd0*/  FFMA.FTZ R11, R16, R55, R11 ;  /* 0x00000037100b7223 */ /* 0x000fc4000001000b */
[C---:B------:R-:W-:Y:S01]  /*ece0*/  IMAD.U32 R16, R68.reuse, 0x10000, RZ ;  /* 0x0001000044107824 */ /* 0x040fe200078e00ff */
[----:B------:R-:W-:Y:S01]  /*ecf0*/  LOP3.LUT R68, R68, 0xffff0000, RZ, 0xc0, !PT ;  /* 0xffff000044447812 */ /* 0x000fe200078ec0ff */
[C---:B------:R-:W-:Y:S02]  /*ed00*/  FFMA.FTZ R17, R8.reuse, R5, -R17 ;  /* 0x0000000508117223 */ /* 0x040fe40000010811 */
[----:B------:R-:W-:Y:S02]  /*ed10*/  FFMA.FTZ R5, R8, R29, R4 ;  /* 0x0000001d08057223 */ /* 0x000fe40000010004 */
[C---:B------:R-:W-:Y:S02]  /*ed20*/  FMUL.FTZ R4, R22.reuse, R30 ;  /* 0x0000001e16047220 */ /* 0x040fe40000410000 */
[-C--:B------:R-:W-:Y:S02]  /*ed30*/  FMUL.FTZ R22, R22, R16.reuse ;  /* 0x0000001016167220 */ /* 0x080fe40000410000 */
[C---:B------:R-:W-:Y:S01]  /*ed40*/  IMAD.U32 R8, R65.reuse, 0x10000, RZ ;  /* 0x0001000041087824 */ /* 0x040fe200078e00ff */
[----:B------:R-:W-:Y:S01]  /*ed50*/  LOP3.LUT R65, R65, 0xffff0000, RZ, 0xc0, !PT ;  /* 0xffff000041417812 */ /* 0x000fe200078ec0ff */
[C---:B------:R-:W-:Y:S01]  /*ed60*/  IMAD.U32 R29, R69.reuse, 0x10000, RZ ;  /* 0x00010000451d7824 */ /* 0x040fe200078e00ff */
[----:B------:R-:W-:Y:S01]  /*ed70*/  LOP3.LUT R69, R69, 0xffff0000, RZ, 0xc0, !PT ;  /* 0xffff000045457812 */ /* 0x000fe200078ec0ff */
[----:B------:R-:W-:-:S02]  /*ed80*/  FFMA.FTZ R16, R9, R16, -R4 ;  /* 0x0000001009107223 */ /* 0x000fc40000010804 */
[----:B------:R-:W-:Y:S02]  /*ed90*/  FFMA.FTZ R30, R9, R30, R22 ;  /* 0x0000001e091e7223 */ /* 0x000fe40000010016 */
[C---:B------:R-:W-:Y:S02]  /*eda0*/  FMUL.FTZ R9, R27.reuse, R8 ;  /* 0x000000081b097220 */ /* 0x040fe40000410000 */
[C---:B------:R-:W-:Y:S01]  /*edb0*/  IMAD.U32 R18, R10.reuse, 0x10000, RZ ;  /* 0x000100000a127824 */ /* 0x040fe200078e00ff */
[----:B------:R-:W-:Y:S01]  /*edc0*/  LOP3.LUT R10, R10, 0xffff0000, RZ, 0xc0, !PT ;  /* 0xffff00000a0a7812 */ /* 0x000fe200078ec0ff */
[----:B------:R-:W-:Y:S02]  /*edd0*/  FMUL.FTZ R27, R27, R29 ;  /* 0x0000001d1b1b7220 */ /* 0x000fe40000410000 */
[C---:B------:R-:W-:Y:S02]  /*ede0*/  FMUL.FTZ R4, R28.reuse, R54 ;  /* 0x000000361c047220 */ /* 0x040fe40000410000 */
[----:B------:R-:W-:-:S02]  /*edf0*/  FMUL.FTZ R28, R28, R66 ;  /* 0x000000421c1c7220 */ /* 0x000fc40000410000 */
[C---:B------:R-:W-:Y:S02]  /*ee00*/  FFMA.FTZ R29, R18.reuse, R29, -R9 ;  /* 0x0000001d121d7223 */ /* 0x040fe40000010809 */
[----:B------:R-:W-:Y:S02]  /*ee10*/  FFMA.FTZ R27, R18, R8, R27 ;  /* 0x00000008121b7223 */ /* 0x000fe4000001001b */
[----:B------:R-:W-:Y:S02]  /*ee20*/  FFMA.FTZ R66, R19, R66, -R4 ;  /* 0x0000004213427223 */ /* 0x000fe40000010804 */
[----:B------:R-:W-:Y:S02]  /*ee30*/  FMUL.FTZ R18, R26, R65 ;  /* 0x000000411a127220 */ /* 0x000fe40000410000 */
[----:B------:R-:W-:Y:S01]  /*ee40*/  FMUL.FTZ R8, R7, R64 ;  /* 0x0000004007087220 */ /* 0x000fe20000410000 */
[----:B------:R-:W-:Y:S01]  /*ee50*/  F2FP.BF16.PACK_AB R9, R66, R17 ;  /* 0x000000114209723e */ /* 0x000fe200000010ff */
[----:B------:R-:W-:-:S02]  /*ee60*/  FMUL.FTZ R22, R26, R69 ;  /* 0x000000451a167220 */ /* 0x000fc40000410000 */
[-C--:B------:R-:W-:Y:S02]  /*ee70*/  FMUL.FTZ R4, R7, R68.reuse ;  /* 0x0000004407047220 */ /* 0x080fe40000410000 */
[C---:B------:R-:W-:Y:S02]  /*ee80*/  FFMA.FTZ R18, R10.reuse, R69, -R18 ;  /* 0x000000450a127223 */ /* 0x040fe40000010812 */
[----:B------:R-:W-:Y:S01]  /*ee90*/  FFMA.FTZ R7, R21, R68, -R8 ;  /* 0x0000004415077223 */ /* 0x000fe20000010808 */
        /* <DEDUP_REMOVED lines=12> */
.L_x_791:
[----:B------:R-:W-:Y:S05]  /*ef60*/  BSYNC B2 ;  /* 0x0000000000027941 */ /* 0x000fea0003800000 */
.L_x_773:
        /* <DEDUP_REMOVED lines=8> */
[----:B------:R-:W-:Y:S01]  /*eff0*/  LEA.HI R180, R180, R13, RZ, 0x3 ;  /* 0x0000000db4b47211 */ /* 0x000fe200078f18ff */
[----:B------:R-:W-:Y:S01]  /*f000*/  IMAD.IADD R7, R7, 0x1, R4 ;  /* 0x0000000107077824 */ /* 0x000fe200078e0204 */
[----:B------:R-:W-:Y:S01]  /*f010*/  SHF.R.S32.HI R4, RZ, 0x4, R53 ;  /* 0x00000004ff047819 */ /* 0x000fe20000011435 */
[C---:B------:R-:W-:Y:S01]  /*f020*/  IMAD R10, R208.reuse, c[0x0][0x21c], R51 ;  /* 0x00008700d00a7a24 */ /* 0x040fe200078e0233 */
[----:B------:R-:W-:Y:S01]  /*f030*/  LOP3.LUT R181, R181, 0xfffffff8, RZ, 0xc0, !PT ;  /* 0xfffffff8b5b57812 */ /* 0x000fe200078ec0ff */
[----:B------:R-:W-:Y:S01]  /*f040*/  IMAD.WIDE.U32 R6, R208, c[0x0][0x218], R6 ;  /* 0x00008600d0067a25 */ /* 0x000fe200078e0006 */
[----:B------:R-:W-:Y:S01]  /*f050*/  LOP3.LUT R180, R180, 0xfffffff8, RZ, 0xc0, !PT ;  /* 0xfffffff8b4b47812 */ /* 0x000fe200078ec0ff */
[----:B------:R-:W-:Y:S01]  /*f060*/  UISETP.GE.AND UP0, UPT, UR8, 0x2, UPT ;  /* 0x000000020800788c */ /* 0x000fe2000bf06270 */
[----:B------:R-:W-:Y:S01]  /*f070*/  BAR.SYNC.DEFER_BLOCKING 0x0 ;  /* 0x0000000000007b1d */ /* 0x000fe20000010000 */
[----:B------:R-:W-:Y:S01]  /*f080*/  IMAD.SHL.U32 R9, R15, 0x40, RZ ;  /* 0x000000400f097824 */ /* 0x000fe200078e00ff */
[----:B------:R-:W-:Y:S01]  /*f090*/  IADD3 R5, P0, R6, UR24, RZ ;  /* 0x0000001806057c10 */ /* 0x000fe2000ff1e0ff */
[----:B------:R-:W-:Y:S01]  /*f0a0*/  IMAD.SHL.U32 R6, R50, 0x8, RZ ;  /* 0x0000000832067824 */ /* 0x000fe200078e00ff */
[----:B------:R-:W-:Y:S01]  /*f0b0*/  ISETP.GE.AND P2, PT, R14, c[0x0][0x1d4], PT ;  /* 0x000075000e007a0c */ /* 0x000fe20003f46270 */
[----:B------:R-:W-:Y:S01]  /*f0c0*/  IMAD.SHL.U32 R90, R49, 0x40, RZ ;  /* 0x00000040315a7824 */ /* 0x000fe200078e00ff */
[----:B------:R-:W-:Y:S01]  /*f0d0*/  IADD3.X R10, R7, UR10, R10, P0, !PT ;  /* 0x0000000a070a7c10 */ /* 0x000fe200087fe40a */
[----:B------:R-:W-:Y:S01]  /*f0e0*/  IMAD.SHL.U32 R91, R48, 0x40, RZ ;  /* 0x00000040305b7824 */ /* 0x000fe200078e00ff */
[----:B------:R-:W-:Y:S01]  /*f0f0*/  LEA R8, P0, R5, c[0x0][0x1f8], 0x1 ;  /* 0x00007e0005087a11 */ /* 0x000fe200078008ff */
[----:B------:R-:W-:Y:S01]  /*f100*/  IMAD.SHL.U32 R211, R0, 0x2, RZ ;  /* 0x0000000200d37824 */ /* 0x000fe200078e00ff */
[----:B------:R-:W-:-:S02]  /*f110*/  LOP3.LUT R9, R9, 0x1c0, RZ, 0xc0, !PT ;  /* 0x000001c009097812 */ /* 0x000fc400078ec0ff */
[----:B------:R-:W-:Y:S01]  /*f120*/  LEA.HI R7, R53, R4, RZ, 0x1 ;  /* 0x0000000435077211 */ /* 0x000fe200078f08ff */
[----:B------:R-:W1:Y:S01]  /*f130*/  SHFL.IDX PT, R36, R8, RZ, 0x181f ;  /* 0x00181fff08247589 */ /* 0x000e6200000e0000 */
[----:B------:R-:W-:Y:S02]  /*f140*/  LEA.HI.X R10, R5, c[0x0][0x1fc], R10, 0x1, P0 ;  /* 0x00007f00050a7a11 */ /* 0x000fe400000f0c0a */
[----:B------:R-:W-:Y:S01]  /*f150*/  SHF.R.U32.HI R5, RZ, 0x3, R9 ;  /* 0x00000003ff057819 */ /* 0x000fe20000011609 */
[----:B------:R2:W3:Y:S01]  /*f160*/  SHFL.IDX PT, R20, R8, 0x1, 0x181f ;  /* 0x00381f0008147f89 */ /* 0x0004e200000e0000 */
[----:B------:R-:W-:Y:S02]  /*f170*/  LOP3.LUT R7, R7, 0xfffffffe, RZ, 0xc0, !PT ;  /* 0xfffffffe07077812 */ /* 0x000fe400078ec0ff */
[----:B------:R-:W-:Y:S02]  /*f180*/  LOP3.LUT R6, R9, 0x8, R6, 0xf8, !PT ;  /* 0x0000000809067812 */ /* 0x000fe400078ef806 */
[----:B------:R-:W-:Y:S01]  /*f190*/  LOP3.LUT P0, RZ, R15, 0x2, RZ, 0xc0, !PT ;  /* 0x000000020fff7812 */ /* 0x000fe2000780c0ff */
[----:B------:R-:W-:Y:S01]  /*f1a0*/  IMAD.IADD R7, R4, 0x1, -R7 ;  /* 0x0000000104077824 */ /* 0x000fe200078e0a07 */
[----:B------:R-:W-:Y:S01]  /*f1b0*/  LOP3.LUT R6, R6, R5, RZ, 0x3c, !PT ;  /* 0x0000000506067212 */ /* 0x000fe200078e3cff */
[----:B------:R-:W-:Y:S01]  /*f1c0*/  SHFL.IDX PT, R4, R10, 0x1, 0x181f ;  /* 0x00381f000a047f89 */ /* 0x000fe200000e0000 */
[----:B------:R-:W-:-:S02]  /*f1d0*/  LOP3.LUT R90, R90, 0x1c0, RZ, 0xc0, !PT ;  /* 0x000001c05a5a7812 */ /* 0x000fc400078ec0ff */
[----:B------:R-:W-:Y:S01]  /*f1e0*/  LOP3.LUT R91, R91, 0xfffffe00, RZ, 0xc0, !PT ;  /* 0xfffffe005b5b7812 */ /* 0x000fe200078ec0ff */
[----:B------:R4:W5:Y:S01]  /*f1f0*/  SHFL.IDX PT, R5, R10, RZ, 0x181f ;  /* 0x00181fff0a057589 */ /* 0x00096200000e0000 */
[C---:B------:R-:W-:Y:S01]  /*f200*/  IMAD R205, R7.reuse, 0x200, R6 ;  /* 0x0000020007cd7824 */ /* 0x040fe200078e0206 */
[----:B------:R-:W-:Y:S01]  /*f210*/  P2R R22, PR, RZ, 0x8 ;  /* 0x00000008ff167803 */ /* 0x000fe20000000000 */
[----:B------:R-:W-:Y:S02]  /*f220*/  IMAD.SHL.U32 R7, R7, 0x8, RZ ;  /* 0x0000000807077824 */ /* 0x000fe400078e00ff */
[----:B------:R-:W-:-:S03]  /*f230*/  IMAD.SHL.U32 R205, R205, 0x2, RZ ;  /* 0x00000002cdcd7824 */ /* 0x000fc600078e00ff */
[----:B------:R-:W-:Y:S02]  /*f240*/  LOP3.LUT R7, R90, 0x8, R7, 0xf8, !PT ;  /* 0x000000085a077812 */ /* 0x000fe400078ef807 */
[----:B------:R-:W-:Y:S01]  /*f250*/  IADD3 R6, R205, 0x6100, RZ ;  /* 0x00006100cd067810 */ /* 0x000fe20007ffe0ff */
[----:B--2---:R-:W-:Y:S01]  /*f260*/  IMAD.WIDE R8, R89, 0x2, RZ ;  /* 0x0000000259087825 */ /* 0x004fe200078e02ff */
[----:B------:R-:W-:Y:S01]  /*f270*/  IADD3 R204, R205, 0x6120, RZ ;  /* 0x00006120cdcc7810 */ /* 0x000fe20007ffe0ff */
[----:B------:R-:W-:Y:S01]  /*f280*/  LDSM.16.M88.4 R60, [R205+0x6100] ;  /* 0x00610000cd3c783b */ /* 0x000fe20000000200 */
[----:B------:R-:W-:Y:S02]  /*f290*/  @P0 IADD3 R204, R6, -0x20, RZ ;  /* 0xffffffe006cc0810 */ /* 0x000fe40007ffe0ff */
[----:B-1----:R-:W-:Y:S01]  /*f2a0*/  IADD3 R40, P1, R36, R8, RZ ;  /* 0x0000000824287210 */ /* 0x002fe20007f3e0ff */
[----:B------:R-:W-:Y:S01]  /*f2b0*/  LDSM.16.M88.4 R52, [R205+0x6900] ;  /* 0x00690000cd34783b */ /* 0x000fe20000000200 */
[----:B---3--:R-:W-:-:S02]  /*f2c0*/  IADD3 R30, P0, R8, R20, RZ ;  /* 0x00000014081e7210 */ /* 0x008fc40007f1e0ff */
[----:B------:R-:W-:Y:S01]  /*f2d0*/  SHF.R.U32.HI R90, RZ, 0x3, R90 ;  /* 0x00000003ff5a7819 */ /* 0x000fe2000001165a */
[----:B------:R-:W-:Y:S01]  /*f2e0*/  LDSM.16.M88.4 R44, [R205+0x7100] ;  /* 0x00710000cd2c783b */ /* 0x000fe20000000200 */
[C---:B------:R-:W-:Y:S01]  /*f2f0*/  IADD3 R195, R204.reuse, 0x800, RZ ;  /* 0x00000800ccc37810 */ /* 0x040fe20007ffe0ff */
[----:B----4-:R-:W-:Y:S01]  /*f300*/  IMAD.WIDE R10, R181, 0x2, RZ ;  /* 0x00000002b50a7825 */ /* 0x010fe200078e02ff */
[----:B------:R-:W-:Y:S01]  /*f310*/  LOP3.LUT R90, R7, R90, RZ, 0x3c, !PT ;  /* 0x0000005a075a7212 */ /* 0x000fe200078e3cff */
[----:B------:R-:W-:Y:S01]  /*f320*/  LDSM.16.M88.4 R76, [R204] ;  /* 0x00000000cc4c783b */ /* 0x000fe20000000200 */
[----:B------:R-:W-:Y:S01]  /*f330*/  IADD3 R194, R204, 0x1000, RZ ;  /* 0x00001000ccc27810 */ /* 0x000fe20007ffe0ff */
[----:B-----5:R-:W-:Y:S01]  /*f340*/  IMAD.X R41, R5, 0x1, R9, P1 ;  /* 0x0000000105297824 */ /* 0x020fe200008e0609 */
[----:B------:R-:W-:Y:S01]  /*f350*/  IADD3 R38, P1, R36, R10, RZ ;  /* 0x0000000a24267210 */ /* 0x000fe20007f3e0ff */
[----:B------:R-:W-:Y:S01]  /*f360*/  IMAD.X R31, R9, 0x1, R4, P0 ;  /* 0x00000001091f7824 */ /* 0x000fe200000e0604 */
[----:B------:R-:W-:Y:S01]  /*f370*/  IADD3 R28, P0, R10, R20, RZ ;  /* 0x000000140a1c7210 */ /* 0x000fe20007f1e0ff */
[----:B------:R-:W-:Y:S01]  /*f380*/  IMAD.WIDE R8, R180, 0x2, RZ ;  /* 0x00000002b4087825 */ /* 0x000fe200078e02ff */
[----:B------:R-:W-:Y:S01]  /*f390*/  LDSM.16.M88.4 R64, [R204+0x800] ;  /* 0x00080000cc40783b */ /* 0x000fe20000000200 */
[----:B------:R-:W-:-:S02]  /*f3a0*/  IADD3 R193, R204, 0x1800, RZ ;  /* 0x00001800ccc17810 */ /* 0x000fc40007ffe0ff */
[----:B------:R-:W-:Y:S01]  /*f3b0*/  IMAD.X R39, R5, 0x1, R11, P1 ;  /* 0x0000000105277824 */ /* 0x000fe200008e060b */
[----:B------:R-:W-:Y:S01]  /*f3c0*/  IADD3 R36, P1, R36, R8, RZ ;  /* 0x0000000824247210 */ /* 0x000fe20007f3e0ff */
[--C-:B------:R-:W-:Y:S01]  /*f3d0*/  IMAD.X R29, R11, 0x1, R4.reuse, P0 ;  /* 0x000000010b1d7824 */ /* 0x100fe200000e0604 */
[----:B------:R-:W-:Y:S01]  /*f3e0*/  IADD3 R20, P0, R8, R20, RZ ;  /* 0x0000001408147210 */ /* 0x000fe20007f1e0ff */
[----:B------:R-:W-:Y:S01]  /*f3f0*/  LDSM.16.M88.4 R32, [R204+0x1000] ;  /* 0x00100000cc20783b */ /* 0x000fe20000000200 */
[----:B------:R-:W-:Y:S01]  /*f400*/  IADD3 R191, R204, 0x2000, RZ ;  /* 0x00002000ccbf7810 */ /* 0x000fe20007ffe0ff */
[----:B------:R-:W-:Y:S01]  /*f410*/  IMAD.X R37, R5, 0x1, R9, P1 ;  /* 0x0000000105257824 */ /* 0x000fe200008e0609 */
[----:B------:R-:W-:Y:S01]  /*f420*/  ISETP.GE.AND P1, PT, R89, c[0x0][0x1d4], PT ;  /* 0x0000750059007a0c */ /* 0x000fe20003f26270 */
[----:B------:R-:W-:Y:S01]  /*f430*/  IMAD R5, R81, 0x400, R91 ;  /* 0x0000040051057824 */ /* 0x000fe200078e025b */
[----:B------:R-:W-:Y:S01]  /*f440*/  LDSM.16.M88.4 R24, [R204+0x1800] ;  /* 0x00180000cc18783b */ /* 0x000fe20000000200 */
[----:B------:R-:W-:Y:S01]  /*f450*/  IMAD.X R21, R9, 0x1, R4, P0 ;  /* 0x0000000109157824 */ /* 0x000fe200000e0604 */
[----:B------:R-:W-:Y:S01]  /*f460*/  ISETP.LT.OR P0, PT, R12, 0x1, P1 ;  /* 0x000000010c00780c */ /* 0x000fe20000f01670 */
[----:B------:R-:W-:Y:S01]  /*f470*/  IMAD.IADD R0, R90, 0x1, R5 ;  /* 0x000000015a007824 */ /* 0x000fe200078e0205 */
[----:B------:R-:W-:Y:S01]  /*f480*/  LDSM.16.M88.4 R8, [R205+0x7900] ;  /* 0x00790000cd08783b */ /* 0x000fe20000000200 */
[----:B------:R-:W-:-:S02]  /*f490*/  ISETP.LT.OR P1, PT, R12, 0x21, P1 ;  /* 0x000000210c00780c */ /* 0x000fc40000f21670 */
[----:B------:R-:W-:Y:S01]  /*f4a0*/  IMAD.SHL.U32 R206, R0, 0x2, RZ ;  /* 0x0000000200ce7824 */ /* 0x000fe200078e00ff */
[C---:B------:R-:W-:Y:S01]  /*f4b0*/  IADD3 R190, R204.reuse, 0x2800, RZ ;  /* 0x00002800ccbe7810 */ /* 0x040fe20007ffe0ff */
[----:B------:R-:W-:Y:S01]  /*f4c0*/  IMAD.MOV.U32 R0, RZ, RZ, 0x40 ;  /* 0x00000040ff007424 */ /* 0x000fe200078e00ff */
[----:B------:R-:W-:Y:S01]  /*f4d0*/  IADD3 R189, R204, 0x3000, RZ ;  /* 0x00003000ccbd7810 */ /* 0x000fe20007ffe0ff */
[--C-:B------:R-:W-:Y:S01]  /*f4e0*/  IMAD R202, R2, 0x2, R206.reuse ;  /* 0x0000000202ca7824 */ /* 0x100fe200078e02ce */
[----:B------:R-:W1:Y:S01]  /*f4f0*/  LDSM.16.M88.4 R4, [R206+0xc100] ;  /* 0x00c10000ce04783b */ /* 0x000e620000000200 */
[C---:B------:R-:W-:Y:S01]  /*f500*/  IMAD R201, R3.reuse, 0x2, R206 ;  /* 0x0000000203c97824 */ /* 0x040fe200078e02ce */
[C---:B------:R-:W-:Y:S01]  /*f510*/  IADD3 R188, R204.reuse, 0x3800, RZ ;  /* 0x00003800ccbc7810 */ /* 0x040fe20007ffe0ff */
[----:B------:R-:W-:Y:S01]  /*f520*/  IMAD R199, R3, 0x2, R202 ;  /* 0x0000000203c77824 */ /* 0x000fe200078e02ca */
[----:B------:R-:W2:Y:S01]  /*f530*/  LDSM.16.M88.4 R16, [R202+0xc100] ;  /* 0x00c10000ca10783b */ /* 0x000ea20000000200 */
[----:B------:R-:W-:-:S02]  /*f540*/  IADD3 R187, R204, 0x4000, RZ ;  /* 0x00004000ccbb7810 */ /* 0x000fc40007ffe0ff */
[----:B------:R-:W-:Y:S01]  /*f550*/  IADD3 R186, R204, 0x4800, RZ ;  /* 0x00004800ccba7810 */ /* 0x000fe20007ffe0ff */
[----:B------:R-:W-:Y:S01]  /*f560*/  @!PT LDS RZ, [RZ] ;  /* 0x00000000fffff984 */ /* 0x000fe20000000800 */
[----:B------:R-:W-:Y:S01]  /*f570*/  @!PT LDS RZ, [RZ] ;  /* 0x00000000fffff984 */ /* 0x000fe20000000800 */
[----:B------:R-:W-:Y:S01]  /*f580*/  @!PT LDS RZ, [RZ] ;  /* 0x00000000fffff984 */ /* 0x000fe20000000800 */
[----:B------:R3:W-:Y:S01]  /*f590*/  LDGSTS.E.BYPASS.LTC128B.128 [R211+0x100], [R40.64], !P0 ;  /* 0x0010000028d37fae */ /* 0x0007e2000c101d54 */
[----:B------:R-:W-:Y:S02]  /*f5a0*/  ISETP.LT.OR P0, PT, R12, 0x1, P2 ;  /* 0x000000010c00780c */ /* 0x000fe40001701670 */
[C---:B------:R-:W-:Y:S02]  /*f5b0*/  IADD3 R185, R204.reuse, 0x5000, RZ ;  /* 0x00005000ccb97810 */ /* 0x040fe40007ffe0ff */
[----:B------:R-:W-:-:S09]  /*f5c0*/  IADD3 R184, R204, 0x5800, RZ ;  /* 0x00005800ccb87810 */ /* 0x000fd20007ffe0ff */
[----:B------:R4:W-:Y:S01]  /*f5d0*/  LDGSTS.E.BYPASS.LTC128B.128 [R211+0x2100], [R38.64], !P0 ;  /* 0x0210000026d37fae */ /* 0x0009e2000c101d54 */
[----:B------:R-:W-:-:S04]  /*f5e0*/  ISETP.GE.AND P0, PT, R13, c[0x0][0x1d4], PT ;  /* 0x000075000d007a0c */ /* 0x000fc80003f06270 */
[C---:B------:R-:W-:Y:S02]  /*f5f0*/  ISETP.LT.OR P3, PT, R12.reuse, 0x1, P0 ;  /* 0x000000010c00780c */ /* 0x040fe40000761670 */
[----:B------:R-:W-:-:S11]  /*f600*/  ISETP.LT.OR P0, PT, R12, 0x21, P0 ;  /* 0x000000210c00780c */ /* 0x000fd60000701670 */
[----:B------:R4:W-:Y:S01]  /*f610*/  LDGSTS.E.BYPASS.LTC128B.128 [R211+0x4100], [R36.64], !P3 ;  /* 0x0410000024d37fae */ /* 0x0009e2000d901d54 */
[----:B-1----:R-:W-:Y:S01]  /*f620*/  HMMA.16816.F32.BF16 R56, R4, R52, RZ ;  /* 0x000000340438723c */ /* 0x002fe200000418ff */
[----:B------:R-:W-:Y:S02]  /*f630*/  ISETP.NE.AND P3, PT, R22, RZ, PT ;  /* 0x000000ff1600720c */ /* 0x000fe40003f65270 */
[----:B------:R1:W-:Y:S01]  /*f640*/  LDGSTS.E.BYPASS.LTC128B.128 [R211+0x1100], [R30.64], !P1 ;  /* 0x011000001ed37fae */ /* 0x0003e2000c901d54 */
[----:B------:R-:W-:-:S04]  /*f650*/  LOP3.LUT P1, RZ, R15, 0x4, RZ, 0xc0, !PT ;  /* 0x000000040fff7812 */ /* 0x000fc8000782c0ff */
[----:B------:R-:W-:Y:S01]  /*f660*/  SEL R0, R0, 0xffffffc0, !P1 ;  /* 0xffffffc000007807 */ /* 0x000fe20004800000 */
[----:B------:R-:W-:Y:S01]  /*f670*/  HMMA.16816.F32.BF16 R48, R4, R44, RZ ;  /* 0x0000002c0430723c */ /* 0x000fe200000418ff */
[----:B------:R-:W-:-:S03]  /*f680*/  ISETP.LT.OR P1, PT, R12, 0x21, P2 ;  /* 0x000000210c00780c */ /* 0x000fc60001721670 */
[----:B------:R-:W-:Y:S02]  /*f690*/  IMAD.IADD R200, R205, 0x1, R0 ;  /* 0x00000001cdc87824 */ /* 0x000fe400078e0200 */
[----:B------:R-:W-:Y:S02]  /*f6a0*/  IMAD.IADD R192, R0, 0x1, R204 ;  /* 0x0000000100c07824 */ /* 0x000fe400078e02cc */
[C---:B------:R-:W-:Y:S06]  /*f6b0*/  HMMA.16816.F32.BF16 R12, R4.reuse, R60, RZ ;  /* 0x0000003c040c723c */ /* 0x040fec00000418ff */
[----:B------:R1:W-:Y:S02]  /*f6c0*/  LDGSTS.E.BYPASS.LTC128B.128 [R211+0x3100], [R28.64], !P1 ;  /* 0x031000001cd37fae */ /* 0x0003e4000c901d54 */
[----:B------:R-:W-:Y:S02]  /*f6d0*/  HMMA.16816.F32.BF16 R60, R4, R62, RZ ;  /* 0x0000003e043c723c */ /* 0x000fe400000418ff */
[----:B------:R5:W-:Y:S01]  /*f6e0*/  LDGSTS.E.BYPASS.LTC128B.128 [R211+0x5100], [R20.64], !P0 ;  /* 0x0510000014d37fae */ /* 0x000be2000c101d54 */
[----:B------:R-:W-:-:S03]  /*f6f0*/  PLOP3.LUT P0, PT, PT, PT, UP0, 0x80, 0x0 ;  /* 0x000000000000781c */ /* 0x000fc60003f0f008 */
[----:B----4-:R-:W-:Y:S02]  /*f700*/  LDSM.16.M88.4 R36, [R201+0xc100] ;  /* 0x00c10000c924783b */ /* 0x010fe40000000200 */
[----:B------:R-:W-:Y:S02]  /*f710*/  HMMA.16816.F32.BF16 R52, R4, R54, RZ ;  /* 0x000000360434723c */ /* 0x000fe400000418ff */
[----:B------:R-:W4:Y:S04]  /*f720*/  LDSM.16.M88.4 R72, [R200+0x6100] ;  /* 0x00610000c848783b */ /* 0x000f280000000200 */
[----:B------:R-:W-:Y:S02]  /*f730*/  LDSM.16.M88.4 R84, [R192] ;  /* 0x00000000c054783b */ /* 0x000fe40000000200 */
[----:B--2---:R-:W-:Y:S02]  /*f740*/  HMMA.16816.F32.BF16 R12, R16, R76, R12 ;  /* 0x0000004c100c723c */ /* 0x004fe4000004180c */
[----:B------:R-:W-:Y:S04]  /*f750*/  LDSM.16.M88.4 R68, [R200+0x6900] ;  /* 0x00690000c844783b */ /* 0x000fe80000000200 */
[----:B------:R-:W0:Y:S02]  /*f760*/  LDGDEPBAR ;  /* 0x00000000000079af */ /* 0x000e240000000000 */
[C---:B------:R-:W-:Y:S02]  /*f770*/  HMMA.16816.F32.BF16 R44, R4.reuse, R46, RZ ;  /* 0x0000002e042c723c */ /* 0x040fe400000418ff */
[----:B-1----:R-:W-:Y:S04]  /*f780*/  LDSM.16.M88.4 R28, [R200+0x7100] ;  /* 0x00710000c81c783b */ /* 0x002fe80000000200 */
[----:B-----5:R-:W-:Y:S02]  /*f790*/  LDSM.16.M88.4 R20, [R200+0x7900] ;  /* 0x00790000c814783b */ /* 0x020fe40000000200 */
[C---:B---3--:R-:W-:Y:S08]  /*f7a0*/  HMMA.16816.F32.BF16 R40, R4.reuse, R8, RZ ;  /* 0x000000080428723c */ /* 0x048ff000000418ff */
[----:B------:R-:W-:Y:S01]  /*f7b0*/  HMMA.16816.F32.BF16 R4, R4, R10, RZ ;  /* 0x0000000a0404723c */ /* 0x000fe200000418ff */
[----:B------:R-:W1:Y:S07]  /*f7c0*/  LDSM.16.M88.4 R8, [R199+0xc100] ;  /* 0x00c10000c708783b */ /* 0x000e6e0000000200 */
[----:B------:R-:W-:Y:S01]  /*f7d0*/  HMMA.16816.F32.BF16 R60, R16, R78, R60 ;  /* 0x0000004e103c723c */ /* 0x000fe2000004183c */
[----:B------:R-:W-:Y:S07]  /*f7e0*/  LDSM.16.M88.4 R76, [R205+0x8100] ;  /* 0x00810000cd4c783b */ /* 0x000fee0000000200 */
[----:B----4-:R-:W-:Y:S08]  /*f7f0*/  HMMA.16816.F32.BF16 R12, R36, R72, R12 ;  /* 0x00000048240c723c */ /* 0x010ff0000004180c */
        /* <DEDUP_REMOVED lines=44> */
[----:B------:R-:W1:Y:S07]  /*fac0*/  LDSM.16.M88.4 R28, [R199+0x10100] ;  /* 0x01010000c71c783b */ /* 0x000e6e0000000200 */
[C---:B----4-:R-:W-:Y:S08]  /*fad0*/  HMMA.16816.F32.BF16 R40, R16.reuse, R20, R40 ;  /* 0x000000141028723c */ /* 0x050ff00000041828 */
[----:B------:R-:W-:Y:S01]  /*fae0*/  HMMA.16816.F32.BF16 R36, R16, R22, R36 ;  /* 0x000000161024723c */ /* 0x000fe20000041824 */
[----:B------:R-:W4:Y:S04]  /*faf0*/  LDSM.16.M88.4 R20, [R200+0x9100] ;  /* 0x00910000c814783b */ /* 0x000f280000000200 */
[----:B------:R-:W5:Y:S03]  /*fb00*/  LDSM.16.M88.4 R16, [R200+0x9900] ;  /* 0x00990000c810783b */ /* 0x000f660000000200 */
        /* <DEDUP_REMOVED lines=11> */
[----:B------:R-:W-:Y:S04]  /*fbc0*/  LDSM.16.M88.4 R4, [R206+0x14100] ;  /* 0x01410000ce04783b */ /* 0x000fe80000000200 */
[----:B------:R-:W2:Y:S03]  /*fbd0*/  LDSM.16.M88.4 R24, [R205+0xa100] ;  /* 0x00a10000cd18783b */ /* 0x000ea60000000200 */
[----:B------:R-:W-:Y:S01]  /*fbe0*/  HMMA.16816.F32.BF16 R60, R8, R86, R60 ;  /* 0x00000056083c723c */ /* 0x000fe2000004183c */
[----:B------:R-:W-:Y:S07]  /*fbf0*/  LDSM.16.M88.4 R84, [R204+0x4000] ;  /* 0x00400000cc54783b */ /* 0x000fee0000000200 */
[----:B-1----:R-:W-:Y:S08]  /*fc00*/  HMMA.16816.F32.BF16 R12, R28, R72, R12 ;  /* 0x000000481c0c723c */ /* 0x002ff0000004180c */
[C---:B------:R-:W-:Y:S08]  /*fc10*/  HMMA.16816.F32.BF16 R56, R8.reuse, R76, R56 ;  /* 0x0000004c0838723c */ /* 0x040ff00000041838 */
[C---:B------:R-:W-:Y:S01]  /*fc20*/  HMMA.16816.F32.BF16 R52, R8.reuse, R78, R52 ;  /* 0x0000004e0834723c */ /* 0x040fe20000041834 */
[----:B------:R-:W1:Y:S07]  /*fc30*/  LDSM.16.M88.4 R76, [R202+0x14100] ;  /* 0x01410000ca4c783b */ /* 0x000e6e0000000200 */
[C---:B----4-:R-:W-:Y:S08]  /*fc40*/  HMMA.16816.F32.BF16 R48, R8.reuse, R20, R48 ;  /* 0x000000140830723c */ /* 0x050ff00000041830 */
        /* <DEDUP_REMOVED lines=18> */
[----:B------:R-:W2:Y:S03]  /*fd70*/  LDSM.16.M88.4 R28, [R200+0xa100] ;  /* 0x00a10000c81c783b */ /* 0x000ea60000000200 */
[----:B------:R-:W-:Y:S01]  /*fd80*/  HMMA.16816.F32.BF16 R60, R4, R26, R60 ;  /* 0x0000001a043c723c */ /* 0x000fe2000004183c */
[----:B------:R-:W-:Y:S07]  /*fd90*/  LDSM.16.M88.4 R24, [R200+0xa900] ;  /* 0x00a90000c818783b */ /* 0x000fee0000000200 */
[----:B-1----:R-:W-:Y:S08]  /*fda0*/  HMMA.16816.F32.BF16 R12, R76, R84, R12 ;  /* 0x000000544c0c723c */ /* 0x002ff0000004180c */
        /* <DEDUP_REMOVED lines=9> */
[----:B------:R-:W1:Y:S03]  /*fe40*/  LDSM.16.M88.4 R4, [R192+0x4000] ;  /* 0x00400000c004783b */ /* 0x000e660000000200 */
[----:B------:R-:W-:Y:S08]  /*fe50*/  HMMA.16816.F32.BF16 R60, R76, R86, R60 ;  /* 0x000000564c3c723c */ /* 0x000ff0000004183c */
[----:B--2---:R-:W-:Y:S08]  /*fe60*/  HMMA.16816.F32.BF16 R12, R32, R28, R12 ;  /* 0x0000001c200c723c */ /* 0x004ff0000004180c */
[C---:B------:R-:W-:Y:S08]  /*fe70*/  HMMA.16816.F32.BF16 R56, R76.reuse, R72, R56 ;  /* 0x000000484c38723c */ /* 0x040ff00000041838 */
[C---:B------:R-:W-:Y:S08]  /*fe80*/  HMMA.16816.F32.BF16 R52, R76.reuse, R74, R52 ;  /* 0x0000004a4c34723c */ /* 0x040ff00000041834 */
[C---:B------:R-:W-:Y:S08]  /*fe90*/  HMMA.16816.F32.BF16 R48, R76.reuse, R68, R48 ;  /* 0x000000444c30723c */ /* 0x040ff00000041830 */
[C---:B------:R-:W-:Y:S01]  /*fea0*/  HMMA.16816.F32.BF16 R44, R76.reuse, R70, R44 ;  /* 0x000000464c2c723c */ /* 0x040fe2000004182c */
[----:B------:R-:W2:Y:S07]  /*feb0*/  LDSM.16.M88.4 R68, [R192+0x4800] ;  /* 0x00480000c044783b */ /* 0x000eae0000000200 */
[C---:B------:R-:W-:Y:S08]  /*fec0*/  HMMA.16816.F32.BF16 R40, R76.reuse, R64, R40 ;  /* 0x000000404c28723c */ /* 0x040ff00000041828 */
[----:B------:R-:W-:Y:S01]  /*fed0*/  HMMA.16816.F32.BF16 R76, R76, R66, R36 ;  /* 0x000000424c4c723c */ /* 0x000fe20000041824 */
[----:B------:R-:W3:Y:S04]  /*fee0*/  LDSM.16.M88.4 R64, [R192+0x5000] ;  /* 0x00500000c040783b */ /* 0x000ee80000000200 */
[----:B------:R-:W4:Y:S01]  /*fef0*/  LDSM.16.M88.4 R36, [R192+0x5800] ;  /* 0x00580000c024783b */ /* 0x000f220000000200 */
[----:B------:R-:W-:-:S04]  /*ff00*/  DEPBAR.LE SB0, 0x0 ;  /* 0x000080000000791a */ /* 0x000fc80000000000 */
[----:B------:R-:W-:Y:S08]  /*ff10*/  HMMA.16816.F32.BF16 R60, R32, R30, R60 ;  /* 0x0000001e203c723c */ /* 0x000ff0000004183c */
[----:B-1----:R-:W-:Y:S07]  /*ff20*/  HMMA.16816.F32.BF16 R12, R8, R4, R12 ;  /* 0x00000004080c723c */ /* 0x002fee000004180c */
[----:B------:R-:W-:Y:S01]  /*ff30*/  LOP3.LUT R4, R90, R91, RZ, 0xfc, !PT ;  /* 0x0000005b5a047212 */ /* 0x000fe200078efcff */
[C---:B------:R-:W-:Y:S08]  /*ff40*/  HMMA.16816.F32.BF16 R56, R32.reuse, R24, R56 ;  /* 0x000000182038723c */ /* 0x040ff00000041838 */
[C---:B------:R-:W-:Y:S08]  /*ff50*/  HMMA.16816.F32.BF16 R52, R32.reuse, R26, R52 ;  /* 0x0000001a2034723c */ /* 0x040ff00000041834 */
[----:B------:R-:W-:Y:S01]  /*ff60*/  HMMA.16816.F32.BF16 R48, R32, R20, R48 ;  /* 0x000000142030723c */ /* 0x000fe20000041830 */
[----:B------:R-:W-:-:S02]  /*ff70*/  FMUL.FTZ R5, R12, c[0x0][0x320] ;  /* 0x0000c8000c057a20 */ /* 0x000fc40000410000 */
[----:B------:R-:W-:-:S04]  /*ff80*/  FMUL.FTZ R0, R14, c[0x0][0x320] ;  /* 0x0000c8000e007a20 */ /* 0x000fc80000410000 */
[----:B------:R-:W1:Y:S01]  /*ff90*/  MUFU.TANH R5, R5 ;  /* 0x0000000500057308 */ /* 0x000e620000002400 */
[C---:B------:R-:W-:Y:S07]  /*ffa0*/  HMMA.16816.F32.BF16 R44, R32.reuse, R22, R44 ;  /* 0x00000016202c723c */ /* 0x040fee000004182c */
[----:B------:R-:W1:Y:S01]  /*ffb0*/  MUFU.TANH R0, R0 ;  /* 0x0000000000007308 */ /* 0x000e620000002400 */
[C---:B------:R-:W-:Y:S07]  /*ffc0*/  HMMA.16816.F32.BF16 R40, R32.reuse, R16, R40 ;  /* 0x000000102028723c */ /* 0x040fee0000041828 */
[----:B------:R-:W-:Y:S01]  /*ffd0*/  SHF.R.S32.HI R16, RZ, 0x1f, R181 ;  /* 0x0000001fff107819 */ /* 0x000fe200000114b5 */
[----:B------:R-:W-:Y:S07]  /*ffe0*/  HMMA.16816.F32.BF16 R76, R32, R18, R76 ;  /* 0x00000012204c723c */ /* 0x000fee000004184c */
[----:B------:R-:W-:Y:S01]  /*fff0*/  SHF.R.S32.HI R18, RZ, 0x1f, R89 ;  /* 0x0000001fff127819 */ /* 0x000fe20000011459 */
[C---:B------:R-:W-:Y:S07]  /*10000*/  HMMA.16816.F32.BF16 R60, R8.reuse, R6, R60 ;  /* 0x00000006083c723c */ /* 0x040fee000004183c */
[----:B------:R-:W-:Y:S01]  /*10010*/  FMUL.FTZ R6, R13, c[0x0][0x320] ;  /* 0x0000c8000d067a20 */ /* 0x000fe20000410000 */
[C---:B--2---:R-:W-:Y:S05]  /*10020*/  HMMA.16816.F32.BF16 R56, R8.reuse, R68, R56 ;  /* 0x000000440838723c */ /* 0x044fea0000041838 */
[----:B------:R-:W2:Y:S03]  /*10030*/  MUFU.TANH R6, R6 ;  /* 0x0000000600067308 */ /* 0x000ea60000002400 */
[C---:B------:R-:W-:Y:S08]  /*10040*/  HMMA.16816.F32.BF16 R52, R8.reuse, R70, R52 ;  /* 0x000000460834723c */ /* 0x040ff00000041834 */
[C---:B---3--:R-:W-:Y:S08]  /*10050*/  HMMA.16816.F32.BF16 R48, R8.reuse, R64, R48 ;  /* 0x000000400830723c */ /* 0x048ff00000041830 */
[C---:B------:R-:W-:Y:S08]  /*10060*/  HMMA.16816.F32.BF16 R44, R8.reuse, R66, R44 ;  /* 0x00000042082c723c */ /* 0x040ff0000004182c */
[C---:B----4-:R-:W-:Y:S08]  /*10070*/  HMMA.16816.F32.BF16 R40, R8.reuse, R36, R40 ;  /* 0x000000240828723c */ /* 0x050ff00000041828 */
[----:B------:R-:W-:Y:S07]  /*10080*/  HMMA.16816.F32.BF16 R76, R8, R38, R76 ;  /* 0x00000026084c723c */ /* 0x000fee000004184c */
[----:B------:R-:W-:Y:S01]  /*10090*/  SHF.R.S32.HI R11, RZ, 0x1f, R180 ;  /* 0x0000001fff0b7819 */ /* 0x000fe200000114b4 */
[----:B------:R-:W-:Y:S06]  /*100a0*/  BAR.SYNC.DEFER_BLOCKING 0x0 ;  /* 0x0000000000007b1d */ /* 0x000fec0000010000 */
[----:B------:R-:W-:Y:S05]  /*100b0*/  @!P0 BRA `(.L_x_816) ;  /* 0x0000043000008947 */ /* 0x000fea0003800000 */
[----:B-12---:R-:W-:Y:S01]  /*100c0*/  ULEA UR4, UR8, UR13, 0x6 ;  /* 0x0000000d08047291 */ /* 0x006fe2000f8e303f */
        /* <DEDUP_REMOVED lines=13> */
[C---:B------:R-:W-:Y:S01]  /*101a0*/  SHF.L.U64.HI R17, R181.reuse, 0x1, R16 ;  /* 0x00000001b5117819 */ /* 0x040fe20000010210 */
[----:B------:R-:W-:Y:S01]  /*101b0*/  IMAD.SHL.U32 R16, R181, 0x2, RZ ;  /* 0x00000002b5107824 */ /* 0x000fe200078e00ff */
[----:B------:R-:W-:Y:S01]  /*101c0*/  IADD3 R19, -R88, 0x10, RZ ;  /* 0x0000001058137810 */ /* 0x000fe20007ffe1ff */
[----:B------:R-:W-:Y:S01]  /*101d0*/  IMAD R209, R10, c[0x0][0x2b8], R209 ;  /* 0x0000ae000ad17a24 */ /* 0x000fe200078e02d1 */
[----:B------:R-:W-:Y:S02]  /*101e0*/  SHF.L.U64.HI R11, R180, 0x1, R11 ;  /* 0x00000001b40b7819 */ /* 0x000fe4000001020b */
[----:B------:R-:W-:Y:S01]  /*101f0*/  LOP3.LUT R19, R19, 0xf, RZ, 0xc0, !PT ;  /* 0x0000000f13137812 */ /* 0x000fe200078ec0ff */
        /* <DEDUP_REMOVED lines=8> */
[----:B------:R-:W-:Y:S02]  /*10280*/  IADD3 R24, P0, R8, UR22, RZ ;  /* 0x0000001608187c10 */ /* 0x000fe4000ff1e0ff */
[----:B------:R-:W-:Y:S01]  /*10290*/  SEL R8, RZ, 0x10, P4 ;  /* 0x00000010ff087807 */ /* 0x000fe20002000000 */
[----:B------:R-:W-:-:S03]  /*102a0*/  IMAD R7, R208, c[0x0][0x1f4], R7 ;  /* 0x00007d00d0077a24 */ /* 0x000fc600078e0207 */
[----:B------:R-:W-:Y:S02]  /*102b0*/  IADD3 R22, -R8, 0x10, RZ ;  /* 0x0000001008167810 */ /* 0x000fe40007ffe1ff */
[----:B------:R-:W-:Y:S02]  /*102c0*/  IADD3.X R7, R9, UR16, R7, P0, !PT ;  /* 0x0000001009077c10 */ /* 0x000fe400087fe407 */
[C---:B------:R-:W-:Y:S02]  /*102d0*/  LEA R14, P0, R24.reuse, c[0x0][0x1c8], 0x1 ;  /* 0x00007200180e7a11 */ /* 0x040fe400078008ff */
[C---:B------:R-:W-:Y:S01]  /*102e0*/  SHF.L.U64.HI R9, R89.reuse, 0x1, R18 ;  /* 0x0000000159097819 */ /* 0x040fe20000010212 */
[----:B------:R-:W-:Y:S01]  /*102f0*/  IMAD.SHL.U32 R89, R89, 0x2, RZ ;  /* 0x0000000259597824 */ /* 0x000fe200078e00ff */
[----:B------:R-:W-:Y:S01]  /*10300*/  LEA.HI.X R24, R24, c[0x0][0x1cc], R7, 0x1, P0 ;  /* 0x0000730018187a11 */ /* 0x000fe200000f0c07 */
[----:B------:R-:W1:Y:S01]  /*10310*/  SHFL.IDX PT, R10, R14, 0x1, 0x181f ;  /* 0x00381f000e0a7f89 */ /* 0x000e6200000e0000 */
[----:B------:R-:W-:-:S02]  /*10320*/  SEL R7, RZ, 0x10, P6 ;  /* 0x00000010ff077807 */ /* 0x000fc40003000000 */
[----:B------:R-:W-:Y:S01]  /*10330*/  LOP3.LUT R22, R22, 0xf, RZ, 0xc0, !PT ;  /* 0x0000000f16167812 */ /* 0x000fe200078ec0ff */
[----:B------:R-:W2:Y:S01]  /*10340*/  SHFL.IDX PT, R12, R24, 0x1, 0x181f ;  /* 0x00381f00180c7f89 */ /* 0x000ea200000e0000 */
[----:B------:R-:W-:Y:S02]  /*10350*/  IADD3 R21, -R7, 0x10, RZ ;  /* 0x0000001007157810 */ /* 0x000fe40007ffe1ff */
[----:B------:R-:W-:Y:S01]  /*10360*/  ISETP.NE.U32.AND P2, PT, R8, RZ, PT ;  /* 0x000000ff0800720c */ /* 0x000fe20003f45070 */
[----:B------:R3:W4:Y:S01]  /*10370*/  SHFL.IDX PT, R13, R14, RZ, 0x181f ;  /* 0x00181fff0e0d7589 */ /* 0x00072200000e0000 */
[----:B------:R-:W-:-:S03]  /*10380*/  LOP3.LUT R21, R21, 0xf, RZ, 0xc0, !PT ;  /* 0x0000000f15157812 */ /* 0x000fc600078ec0ff */
[----:B------:R5:W4:Y:S01]  /*10390*/  SHFL.IDX PT, R18, R24, RZ, 0x181f ;  /* 0x00181fff18127589 */ /* 0x000b2200000e0000 */
[----:B-1----:R-:W-:-:S04]  /*103a0*/  IADD3 R22, P1, P0, R22, R10, R89 ;  /* 0x0000000a16167210 */ /* 0x002fc8000783e059 */
[----:B--2---:R-:W-:Y:S02]  /*103b0*/  IADD3.X R23, RZ, R12, R9, P1, P0 ;  /* 0x0000000cff177210 */ /* 0x004fe40000fe0409 */
[----:B------:R-:W-:Y:S01]  /*103c0*/  IADD3 R20, P1, P0, R21, R10, R16 ;  /* 0x0000000a15147210 */ /* 0x000fe2000783e010 */
[----:B---3--:R-:W-:-:S03]  /*103d0*/  IMAD.SHL.U32 R14, R180, 0x2, RZ ;  /* 0x00000002b40e7824 */ /* 0x008fc600078e00ff */
[----:B------:R-:W-:Y:S02]  /*103e0*/  IADD3.X R21, RZ, R12, R17, P1, P0 ;  /* 0x0000000cff157210 */ /* 0x000fe40000fe0411 */
[----:B-----5:R-:W-:-:S04]  /*103f0*/  IADD3 R24, P1, P0, R19, R10, R14 ;  /* 0x0000000a13187210 */ /* 0x020fc8000783e00e */
[----:B------:R-:W-:Y:S02]  /*10400*/  IADD3.X R25, RZ, R12, R11, P1, P0 ;  /* 0x0000000cff197210 */ /* 0x000fe40000fe040b */
[C---:B----4-:R-:W-:Y:S02]  /*10410*/  IADD3 R16, P0, R13.reuse, R16, RZ ;  /* 0x000000100d107210 */ /* 0x050fe40007f1e0ff */
[----:B------:R-:W-:-:S03]  /*10420*/  IADD3 R26, P1, R13, R89, RZ ;  /* 0x000000590d1a7210 */ /* 0x000fc60007f3e0ff */
[C---:B------:R-:W-:Y:S01]  /*10430*/  IMAD.X R17, R18.reuse, 0x1, R17, P0 ;  /* 0x0000000112117824 */ /* 0x040fe200000e0611 */
        /* <DEDUP_REMOVED lines=11> */
.L_x_816:
[----:B-12---:R-:W-:Y:S01]  /*104f0*/  LEA.HI R16, R82, R83, RZ, 0x2 ;  /* 0x0000005352107211 */ /* 0x006fe200078f10ff */
[----:B------:R-:W-:Y:S01]  /*10500*/  UMOV UR4, 0xffffffc0 ;  /* 0xffffffc000047882 */ /* 0x000fe20000000000 */
[----:B------:R-:W-:Y:S01]  /*10510*/  LOP3.LUT R80, R80, 0xffffffe0, RZ, 0xc0, !PT ;  /* 0xffffffe050507812 */ /* 0x000fe200078ec0ff */
[----:B------:R-:W-:Y:S01]  /*10520*/  UIMAD UR4, UR8, UR4, 0x41 ;  /* 0x00000041080474a4 */ /* 0x000fe2000f8e0204 */
[----:B------:R-:W-:Y:S01]  /*10530*/  LOP3.LUT R16, R16, 0xfffffffc, RZ, 0xc0, !PT ;  /* 0xfffffffc10107812 */ /* 0x000fe200078ec0ff */
[----:B------:R-:W-:Y:S01]  /*10540*/  FMUL.FTZ R7, R60, c[0x0][0x320] ;  /* 0x0000c8003c077a20 */ /* 0x000fe20000410000 */
[----:B------:R-:W-:Y:S01]  /*10550*/  SHF.R.S32.HI R18, RZ, 0x1f, R81 ;  /* 0x0000001fff127819 */ /* 0x000fe20000011451 */
[C---:B------:R-:W-:Y:S01]  /*10560*/  IMAD.IADD R13, R83.reuse, 0x1, -R80 ;  /* 0x00000001530d7824 */ /* 0x040fe200078e0a50 */
[----:B------:R-:W-:Y:S01]  /*10570*/  PLOP3.LUT P1, PT, PT, PT, UP2, 0x80, 0x0 ;  /* 0x000000000000781c */ /* 0x000fe20003f2f028 */
[----:B------:R-:W-:Y:S01]  /*10580*/  IMAD.IADD R83, R83, 0x1, -R16 ;  /* 0x0000000153537824 */ /* 0x000fe200078e0a10 */
[----:B------:R-:W-:Y:S01]  /*10590*/  LEA.HI R18, R18, R81, RZ, 0x3 ;  /* 0x0000005112127211 */ /* 0x000fe200078f18ff */
[----:B------:R-:W-:Y:S01]  /*105a0*/  FMUL.FTZ R8, R61, c[0x0][0x320] ;  /* 0x0000c8003d087a20 */ /* 0x000fe20000410000 */
[----:B------:R-:W-:Y:S01]  /*105b0*/  SHF.R.S32.HI R20, RZ, 0x1f, R13 ;  /* 0x0000001fff147819 */ /* 0x000fe2000001140d */
[----:B------:R-:W-:Y:S01]  /*105c0*/  FMUL.FTZ R11, R56, c[0x0][0x320] ;  /* 0x0000c800380b7a20 */ /* 0x000fe20000410000 */
[----:B------:R-:W-:Y:S01]  /*105d0*/  LOP3.LUT R18, R18, 0xffffff8, RZ, 0xc0, !PT ;  /* 0x0ffffff812127812 */ /* 0x000fe200078ec0ff */
[----:B------:R-:W1:Y:S01]  /*105e0*/  MUFU.TANH R7, R7 ;  /* 0x0000000700077308 */ /* 0x000e620000002400 */
[----:B------:R-:W-:Y:S01]  /*105f0*/  LEA.HI R20, R20, R13, RZ, 0x2 ;  /* 0x0000000d14147211 */ /* 0x000fe200078f10ff */
[----:B------:R-:W-:Y:S01]  /*10600*/  FMUL.FTZ R9, R57, c[0x0][0x320] ;  /* 0x0000c80039097a20 */ /* 0x000fe20000410000 */
[----:B------:R-:W-:Y:S01]  /*10610*/  LEA.HI R16, R83, R83, RZ, 0x1 ;  /* 0x0000005353107211 */ /* 0x000fe200078f08ff */
[----:B------:R-:W-:Y:S01]  /*10620*/  IMAD.IADD R18, R81, 0x1, -R18 ;  /* 0x0000000151127824 */ /* 0x000fe200078e0a12 */
[----:B------:R-:W-:Y:S01]  /*10630*/  LEA.HI.SX32 R17, R20, UR12, 0x1e ;  /* 0x0000000c14117c11 */ /* 0x000fe2000f8ff2ff */
[----:B------:R-:W-:Y:S01]  /*10640*/  FMUL.FTZ R12, R52, c[0x0][0x320] ;  /* 0x0000c800340c7a20 */ /* 0x000fe20000410000 */
[----:B------:R-:W-:Y:S01]  /*10650*/  LOP3.LUT R16, R16, 0x1ffffffe, RZ, 0xc0, !PT ;  /* 0x1ffffffe10107812 */ /* 0x000fe200078ec0ff */
[----:B------:R-:W2:Y:S01]  /*10660*/  MUFU.TANH R8, R8 ;  /* 0x0000000800087308 */ /* 0x000ea20000002400 */
[----:B------:R-:W-:Y:S01]  /*10670*/  PLOP3.LUT P0, PT, PT, PT, UP2, 0x80, 0x0 ;  /* 0x000000000000781c */ /* 0x000fe20003f0f028 */
[----:B------:R-:W-:Y:S01]  /*10680*/  IMAD R17, R18, 0x10, R17 ;  /* 0x0000001012117824 */ /* 0x000fe200078e0211 */
[----:B------:R-:W-:Y:S01]  /*10690*/  LOP3.LUT R20, R20, 0x7ffffffc, RZ, 0xc0, !PT ;  /* 0x7ffffffc14147812 */ /* 0x000fe200078ec0ff */
[----:B------:R-:W-:Y:S01]  /*106a0*/  IMAD.IADD R16, R83, 0x1, -R16 ;  /* 0x0000000153107824 */ /* 0x000fe200078e0a10 */
[----:B------:R-:W-:Y:S01]  /*106b0*/  UIADD3 UR8, UR8, -0x2, URZ ;  /* 0xfffffffe08087890 */ /* 0x000fe2000fffe03f */
[----:B------:R-:W-:Y:S01]  /*106c0*/  FMUL.FTZ R10, R53, c[0x0][0x320] ;  /* 0x0000c800350a7a20 */ /* 0x000fe20000410000 */
[----:B------:R-:W0:Y:S01]  /*106d0*/  LDGDEPBAR ;  /* 0x00000000000079af */ /* 0x000e220000000000 */
[----:B------:R-:W-:Y:S01]  /*106e0*/  IMAD R182, R16, 0x8, R17 ;  /* 0x0000000810b67824 */ /* 0x000fe200078e0211 */
[----:B------:R-:W3:Y:S01]  /*106f0*/  MUFU.TANH R11, R11 ;  /* 0x0000000b000b7308 */ /* 0x000ee20000002400 */
[----:B------:R-:W-:-:S02]  /*10700*/  IMAD.IADD R183, R13, 0x1, -R20 ;  /* 0x000000010db77824 */ /* 0x000fc400078e0a14 */
[----:B------:R-:W-:-:S04]  /*10710*/  @P1 IMAD.HI.U32 R16, R182, c[0x0][0x2c8], RZ ;  /* 0x0000b200b6101a27 */ /* 0x000fc800078e00ff */
[----:B------:R-:W-:Y:S01]  /*10720*/  IMAD.MOV.U32 R17, RZ, RZ, R182 ;  /* 0x000000ffff117224 */ /* 0x000fe200078e00b6 */
[----:B------:R-:W-:Y:S01]  /*10730*/  @P0 SHF.R.U32.HI R17, RZ, c[0x0][0x2cc], R16 ;  /* 0x0000b300ff110a19 */ /* 0x000fe20000011610 */
[----:B------:R-:W-:Y:S01]  /*10740*/  IMAD.U32 R20, RZ, RZ, UR4 ;  /* 0x00000004ff147e24 */ /* 0x000fe2000f8e00ff */
[----:B------:R-:W4:Y:S01]  /*10750*/  MUFU.TANH R9, R9 ;  /* 0x0000000900097308 */ /* 0x000f220000002400 */
[----:B------:R-:W-:Y:S01]  /*10760*/  IMAD.SHL.U32 R183, R183, 0x2, RZ ;  /* 0x00000002b7b77824 */ /* 0x000fe200078e00ff */
[----:B------:R-:W-:Y:S01]  /*10770*/  ULDC.64 UR4, c[0x0][0x2c8] ;  /* 0x0000b20000047ab9 */ /* 0x000fe20000000a00 */
[----:B------:R-:W5:Y:S01]  /*10780*/  SHFL.IDX PT, R16, R17, RZ, 0x1c1f ;  /* 0x001c1fff11107589 */ /* 0x000f6200000e0000 */
[----:B------:R-:W-:Y:S01]  /*10790*/  FMUL.FTZ R48, R48, c[0x0][0x320] ;  /* 0x0000c80030307a20 */ /* 0x000fe20000410000 */
[----:B------:R-:W-:Y:S01]  /*107a0*/  UIMAD.WIDE.U32 UR22, UR12, UR4, URZ ;  /* 0x000000040c1672a5 */ /* 0x000fe2000f8e003f */
[C---:B------:R-:W-:Y:S01]  /*107b0*/  IADD3 R25, -R183.reuse, UR9, R20 ;  /* 0x00000009b7197c10 */ /* 0x040fe2000fffe114 */
[----:B------:R-:W1:Y:S01]  /*107c0*/  SHFL.IDX PT, R26, R17, 0x1, 0x1c1f ;  /* 0x003c1f00111a7f89 */ /* 0x000e6200000e0000 */
[----:B------:R-:W-:Y:S01]  /*107d0*/  IADD3 R24, -R183, UR19, RZ ;  /* 0x00000013b7187c10 */ /* 0x000fe2000fffe1ff */
[----:B------:R-:W1:Y:S01]  /*107e0*/  MUFU.TANH R12, R12 ;  /* 0x0000000c000c7308 */ /* 0x000e620000002400 */
[----:B------:R-:W-:Y:S01]  /*107f0*/  IADD3 R25, R25, -UR17, RZ ;  /* 0x8000001119197c10 */ /* 0x000fe2000fffe0ff */
[----:B------:R-:W-:Y:S01]  /*10800*/  FMUL.FTZ R49, R49, c[0x0][0x320] ;  /* 0x0000c80031317a20 */ /* 0x000fe20000410000 */
[----:B------:R-:W-:Y:S01]  /*10810*/  @UP2 UMOV UR7, UR23 ;  /* 0x0000001700072c82 */ /* 0x000fe20008000000 */
[----:B------:R-:W-:Y:S01]  /*10820*/  FMUL.FTZ R23, R15, c[0x0][0x320] ;  /* 0x0000c8000f177a20 */ /* 0x000fe20000410000 */
[----:B------:R-:W-:Y:S01]  /*10830*/  @UP2 USHF.R.U32.HI UR12, URZ, UR5, UR7 ;  /* 0x000000053f0c2299 */ /* 0x000fe20008011607 */
[----:B------:R-:W-:-:S02]  /*10840*/  FMUL.FTZ R44, R44, c[0x0][0x320] ;  /* 0x0000c8002c2c7a20 */ /* 0x000fc40000410000 */
[----:B------:R-:W2:Y:S01]  /*10850*/  MUFU.TANH R10, R10 ;  /* 0x0000000a000a7308 */ /* 0x000ea20000002400 */
[----:B------:R-:W-:Y:S01]  /*10860*/  FMUL.FTZ R45, R45, c[0x0][0x320] ;  /* 0x0000c8002d2d7a20 */ /* 0x000fe20000410000 */
[----:B------:R-:W-:Y:S01]  /*10870*/  UIADD3 UR12, UR12, UR9, -UR17 ;  /* 0x000000090c0c7290 */ /* 0x000fe2000fffe811 */
[----:B------:R-:W-:Y:S02]  /*10880*/  FMUL.FTZ R40, R40, c[0x0][0x320] ;  /* 0x0000c80028287a20 */ /* 0x000fe40000410000 */
[----:B------:R-:W-:Y:S01]  /*10890*/  FMUL.FTZ R41, R41, c[0x0][0x320] ;  /* 0x0000c80029297a20 */ /* 0x000fe20000410000 */
[----:B------:R-:W-:Y:S01]  /*108a0*/  USHF.R.S32.HI UR4, URZ, 0x1f, UR12 ;  /* 0x0000001f3f047899 */ /* 0x000fe2000801140c */
[----:B------:R-:W-:Y:S01]  /*108b0*/  FMUL.FTZ R76, R76, c[0x0][0x320] ;  /* 0x0000c8004c4c7a20 */ /* 0x000fe20000410000 */
[----:B------:R-:W2:Y:S01]  /*108c0*/  MUFU.TANH R159, R48 ;  /* 0x00000030009f7308 */ /* 0x000ea20000002400 */
[----:B------:R-:W-:Y:S01]  /*108d0*/  FMUL.FTZ R77, R77, c[0x0][0x320] ;  /* 0x0000c8004d4d7a20 */ /* 0x000fe20000410000 */
[----:B------:R-:W-:Y:S01]  /*108e0*/  ULEA.HI UR4, UR4, UR12, URZ, 0x6 ;  /* 0x0000000c04047291 */ /* 0x000fe2000f8f303f */
[----:B-----5:R-:W-:-:S02]  /*108f0*/  IMAD.IADD R13, R25, 0x1, R16 ;  /* 0x00000001190d7824 */ /* 0x020fc400078e0210 */
[----:B------:R-:W-:Y:S01]  /*10900*/  FMUL.FTZ R14, R62, c[0x0][0x320] ;  /* 0x0000c8003e0e7a20 */ /* 0x000fe20000410000 */
[----:B------:R-:W-:Y:S01]  /*10910*/  USHF.R.S32.HI UR7, URZ, 0x6, UR4 ;  /* 0x000000063f077899 */ /* 0x000fe20008011404 */
[----:B-1----:R-:W-:Y:S01]  /*10920*/  IMAD.IADD R25, R25, 0x1, R26 ;  /* 0x0000000119197824 */ /* 0x002fe200078e021a */
[----:B------:R-:W-:Y:S01]  /*10930*/  IMNMX R20, R24, R13, PT ;  /* 0x0000000d18147217 */ /* 0x000fe20003800200 */
[----:B------:R-:W1:Y:S01]  /*10940*/  MUFU.TANH R167, R49 ;  /* 0x0000003100a77308 */ /* 0x000e620000002400 */
[----:B------:R-:W-:Y:S01]  /*10950*/  FMUL.FTZ R63, R63, c[0x0][0x320] ;  /* 0x0000c8003f3f7a20 */ /* 0x000fe20000410000 */
[----:B------:R-:W-:Y:S01]  /*10960*/  UISETP.LT.AND UP0, UPT, URZ, UR7, UPT ;  /* 0x000000073f00728c */ /* 0x000fe2000bf01270 */
[----:B------:R-:W-:Y:S01]  /*10970*/  ISETP.GT.AND P0, PT, R20, RZ, PT ;  /* 0x000000ff1400720c */ /* 0x000fe20003f04270 */
[----:B------:R-:W-:Y:S01]  /*10980*/  FMUL.FTZ R21, R58, c[0x0][0x320] ;  /* 0x0000c8003a157a20 */ /* 0x000fe20000410000 */
[C---:B------:R-:W-:Y:S01]  /*10990*/  ISETP.GT.AND P1, PT, R20.reuse, 0x1, PT ;  /* 0x000000011400780c */ /* 0x040fe20003f24270 */
[----:B------:R-:W-:Y:S01]  /*109a0*/  FMUL.FTZ R22, R59, c[0x0][0x320] ;  /* 0x0000c8003b167a20 */ /* 0x000fe20000410000 */
[----:B------:R-:W-:Y:S01]  /*109b0*/  FSEL R16, R5, -INF , P0 ;  /* 0xff80000005107808 */ /* 0x000fe20000000000 */
[----:B------:R-:W5:Y:S01]  /*109c0*/  MUFU.TANH R165, R44 ;  /* 0x0000002c00a57308 */ /* 0x000f620000002400 */
[----:B------:R-:W-:Y:S01]  /*109d0*/  ISETP.GT.AND P0, PT, R20, 0x8, PT ;  /* 0x000000081400780c */ /* 0x000fe20003f04270 */
[----:B------:R-:W-:Y:S01]  /*109e0*/  FMUL.FTZ R19, R54, c[0x0][0x320] ;  /* 0x0000c80036137a20 */ /* 0x000fe20000410000 */
[----:B------:R-:W-:Y:S01]  /*109f0*/  FSEL R17, R6, -INF , P1 ;  /* 0xff80000006117808 */ /* 0x000fe20000800000 */
[----:B------:R-:W-:Y:S01]  /*10a00*/  FMUL.FTZ R18, R55, c[0x0][0x320] ;  /* 0x0000c80037127a20 */ /* 0x000fe20000410000 */
[----:B------:R-:W-:Y:S01]  /*10a10*/  ISETP.GT.AND P1, PT, R20, 0x9, PT ;  /* 0x000000091400780c */ /* 0x000fe20003f24270 */
[----:B------:R-:W-:Y:S01]  /*10a20*/  FMUL.FTZ R50, R50, c[0x0][0x320] ;  /* 0x0000c80032327a20 */ /* 0x000fe20000410000 */
[----:B------:R-:W-:Y:S01]  /*10a30*/  FSEL R15, R7, -INF , P0 ;  /* 0xff800000070f7808 */ /* 0x000fe20000000000 */
[----:B------:R-:W1:Y:S01]  /*10a40*/  MUFU.TANH R161, R45 ;  /* 0x0000002d00a17308 */ /* 0x000e620000002400 */
[----:B------:R-:W-:Y:S01]  /*10a50*/  ISETP.GT.AND P0, PT, R20, 0x10, PT ;  /* 0x000000101400780c */ /* 0x000fe20003f04270 */
[----:B------:R-:W-:Y:S01]  /*10a60*/  FMUL.FTZ R51, R51, c[0x0][0x320] ;  /* 0x0000c80033337a20 */ /* 0x000fe20000410000 */
[----:B--2---:R-:W-:Y:S01]  /*10a70*/  FSEL R13, R8, -INF , P1 ;  /* 0xff800000080d7808 */ /* 0x004fe20000800000 */
[----:B------:R-:W-:Y:S01]  /*10a80*/  FMUL.FTZ R46, R46, c[0x0][0x320] ;  /* 0x0000c8002e2e7a20 */ /* 0x000fe20000410000 */
[C---:B------:R-:W-:Y:S01]  /*10a90*/  ISETP.GT.AND P1, PT, R20.reuse, 0x11, PT ;  /* 0x000000111400780c */ /* 0x040fe20003f24270 */
[----:B------:R-:W-:Y:S01]  /*10aa0*/  FMUL.FTZ R47, R47, c[0x0][0x320] ;  /* 0x0000c8002f2f7a20 */ /* 0x000fe20000410000 */
[----:B---3--:R-:W-:Y:S01]  /*10ab0*/  FSEL R11, R11, -INF , P0 ;  /* 0xff8000000b0b7808 */ /* 0x008fe20000000000 */
[----:B------:R-:W2:Y:S01]  /*10ac0*/  MUFU.TANH R147, R40 ;  /* 0x0000002800937308 */ /* 0x000ea20000002400 */
[----:B------:R-:W-:Y:S01]  /*10ad0*/  ISETP.GT.AND P0, PT, R20, 0x18, PT ;  /* 0x000000181400780c */ /* 0x000fe20003f04270 */
[----:B------:R-:W-:Y:S01]  /*10ae0*/  FMUL.FTZ R42, R42, c[0x0][0x320] ;  /* 0x0000c8002a2a7a20 */ /* 0x000fe20000410000 */
[----:B----4-:R-:W-:Y:S01]  /*10af0*/  FSEL R9, R9, -INF , P1 ;  /* 0xff80000009097808 */ /* 0x010fe20000800000 */
[----:B------:R-:W-:Y:S01]  /*10b00*/  FMUL.FTZ R43, R43, c[0x0][0x320] ;  /* 0x0000c8002b2b7a20 */ /* 0x000fe20000410000 */
[----:B------:R-:W-:Y:S01]  /*10b10*/  ISETP.GT.AND P1, PT, R20, 0x19, PT ;  /* 0x000000191400780c */ /* 0x000fe20003f24270 */
[----:B------:R-:W-:Y:S01]  /*10b20*/  FMUL.FTZ R78, R78, c[0x0][0x320] ;  /* 0x0000c8004e4e7a20 */ /* 0x000fe20000410000 */
[----:B------:R-:W-:Y:S01]  /*10b30*/  FSEL R7, R12, -INF , P0 ;  /* 0xff8000000c077808 */ /* 0x000fe20000000000 */
[----:B------:R-:W3:Y:S01]  /*10b40*/  MUFU.TANH R145, R41 ;  /* 0x0000002900917308 */ /* 0x000ee20000002400 */
[----:B------:R-:W-:Y:S01]  /*10b50*/  ISETP.GT.AND P0, PT, R20, 0x20, PT ;  /* 0x000000201400780c */ /* 0x000fe20003f04270 */
[----:B------:R-:W-:Y:S01]  /*10b60*/  FMUL.FTZ R79, R79, c[0x0][0x320] ;  /* 0x0000c8004f4f7a20 */ /* 0x000fe20000410000 */
[----:B------:R-:W-:Y:S01]  /*10b70*/  FSEL R5, R10, -INF , P1 ;  /* 0xff8000000a057808 */ /* 0x000fe20000800000 */
[----:B------:R-:W-:Y:S01]  /*10b80*/  IMAD.SHL.U32 R203, R4, 0x2, RZ ;  /* 0x0000000204cb7824 */ /* 0x000fe200078e00ff */
[C---:B------:R-:W-:Y:S01]  /*10b90*/  ISETP.GT.AND P1, PT, R20.reuse, 0x21, PT ;  /* 0x000000211400780c */ /* 0x040fe20003f24270 */
[----:B------:R-:W-:Y:S01]  /*10ba0*/  USEL UR7, URZ, UR7, !UP0 ;  /* 0x000000073f077287 */ /* 0x000fe2000c000000 */
[----:B------:R-:W-:Y:S01]  /*10bb0*/  FSEL R159, R159, -INF , P0 ;  /* 0xff8000009f9f7808 */ /* 0x000fe20000000000 */
[----:B------:R-:W4:Y:S01]  /*10bc0*/  MUFU.TANH R143, R76 ;  /* 0x0000004c008f7308 */ /* 0x000f220000002400 */
[----:B------:R-:W-:Y:S01]  /*10bd0*/  ISETP.GT.AND P0, PT, R20, 0x28, PT ;  /* 0x000000281400780c */ /* 0x000fe20003f04270 */
[--C-:B------:R-:W-:Y:S01]  /*10be0*/  IMAD R198, R2, 0x2, R203.reuse ;  /* 0x0000000202c67824 */ /* 0x100fe200078e02cb */
[----:B-1----:R-:W-:Y:S01]  /*10bf0*/  FSEL R167, R167, -INF , P1 ;  /* 0xff800000a7a77808 */ /* 0x002fe20000800000 */
[C---:B------:R-:W-:Y:S01]  /*10c00*/  IMAD R197, R3.reuse, 0x2, R203 ;  /* 0x0000000203c57824 */ /* 0x040fe200078e02cb */
[C---:B------:R-:W-:Y:S01]  /*10c10*/  ISETP.GT.AND P1, PT, R20.reuse, 0x29, PT ;  /* 0x000000291400780c */ /* 0x040fe20003f24270 */
[----:B------:R-:W-:Y:S01]  /*10c20*/  IMAD R196, R3, 0x2, R198 ;  /* 0x0000000203c47824 */ /* 0x000fe200078e02c6 */
[----:B-----5:R-:W-:Y:S01]  /*10c30*/  FSEL R165, R165, -INF , P0 ;  /* 0xff800000a5a57808 */ /* 0x020fe20000000000 */
[----:B------:R-:W1:Y:S01]  /*10c40*/  MUFU.TANH R141, R77 ;  /* 0x0000004d008d7308 */ /* 0x000e620000002400 */
[C---:B------:R-:W-:Y:S01]  /*10c50*/  ISETP.GT.AND P0, PT, R20.reuse, 0x30, PT ;  /* 0x000000301400780c */ /* 0x040fe20003f04270 */
[----:B------:R-:W-:Y:S01]  /*10c60*/  LDSM.16.MT88.4 R124, [R203+0x100] ;  /* 0x00010000cb7c783b */ /* 0x000fe20000004200 */
[----:B------:R-:W-:Y:S01]  /*10c70*/  FSEL R161, R161, -INF , P1 ;  /* 0xff800000a1a17808 */ /* 0x000fe20000800000 */
[----:B------:R-:W-:Y:S01]  /*10c80*/  IMAD.U32 R214, RZ, RZ, UR8 ;  /* 0x00000008ffd67e24 */ /* 0x000fe2000f8e00ff */
[C---:B------:R-:W-:Y:S01]  /*10c90*/  ISETP.GT.AND P1, PT, R20.reuse, 0x31, PT ;  /* 0x000000311400780c */ /* 0x040fe20003f24270 */
[----:B------:R-:W-:Y:S01]  /*10ca0*/  LDSM.16.MT88.4 R116, [R198+0x100] ;  /* 0x00010000c674783b */ /* 0x000fe20000004200 */
[----:B--2---:R-:W-:Y:S01]  /*10cb0*/  FSEL R147, R147, -INF , P0 ;  /* 0xff80000093937808 */ /* 0x004fe20000000000 */
[----:B------:R2:W5:Y:S01]  /*10cc0*/  MUFU.TANH R6, R23 ;  /* 0x0000001700067308 */ /* 0x0005620000002400 */
[----:B------:R-:W-:Y:S01]  /*10cd0*/  ISETP.GT.AND P0, PT, R20, 0x38, PT ;  /* 0x000000381400780c */ /* 0x000fe20003f04270 */
[----:B------:R-:W-:Y:S01]  /*10ce0*/  LDSM.16.MT88.4 R108, [R197+0x100] ;  /* 0x00010000c56c783b */ /* 0x000fe20000004200 */
[----:B---3--:R-:W-:-:S02]  /*10cf0*/  FSEL R145, R145, -INF , P1 ;  /* 0xff80000091917808 */ /* 0x008fc40000800000 */
[----:B------:R-:W-:Y:S01]  /*10d00*/  IMNMX R24, R24, R25, PT ;  /* 0x0000001918187217 */ /* 0x000fe20003800200 */
[----:B------:R-:W-:Y:S01]  /*10d10*/  LDSM.16.MT88.4 R100, [R196+0x100] ;  /* 0x00010000c464783b */ /* 0x000fe20000004200 */
[----:B------:R-:W-:Y:S01]  /*10d20*/  ISETP.GT.AND P1, PT, R20, 0x39, PT ;  /* 0x000000391400780c */ /* 0x000fe20003f24270 */
[----:B------:R-:W3:Y:S01]  /*10d30*/  MUFU.TANH R14, R14 ;  /* 0x0000000e000e7308 */ /* 0x000ee20000002400 */
[----:B----4-:R-:W-:Y:S01]  /*10d40*/  FSEL R143, R143, -INF , P0 ;  /* 0xff8000008f8f7808 */ /* 0x010fe20000000000 */
[----:B------:R-:W-:Y:S01]  /*10d50*/  LDSM.16.MT88.4 R56, [R197+0x2100] ;  /* 0x00210000c538783b */ /* 0x000fe20000004200 */
[C---:B------:R-:W-:Y:S02]  /*10d60*/  ISETP.GT.AND P0, PT, R24.reuse, RZ, PT ;  /* 0x000000ff1800720c */ /* 0x040fe40003f04270 */
[----:B-1----:R-:W-:Y:S01]  /*10d70*/  FSEL R141, R141, -INF , P1 ;  /* 0xff8000008d8d7808 */ /* 0x002fe20000800000 */
[----:B------:R-:W-:Y:S01]  /*10d80*/  LDSM.16.MT88.4 R64, [R196+0x2100] ;  /* 0x00210000c440783b */ /* 0x000fe20000004200 */
[----:B------:R-:W-:Y:S01]  /*10d90*/  ISETP.GT.AND P1, PT, R24, 0x1, PT ;  /* 0x000000011800780c */ /* 0x000fe20003f24270 */
[----:B------:R-:W1:Y:S01]  /*10da0*/  MUFU.TANH R150, R63 ;  /* 0x0000003f00967308 */ /* 0x000e620000002400 */
[----:B------:R-:W-:Y:S01]  /*10db0*/  FMNMX.FTZ R8, R16, R17, !PT ;  /* 0x0000001110087209 */ /* 0x000fe20007810000 */
[----:B------:R-:W-:Y:S01]  /*10dc0*/  LDSM.16.MT88.4 R72, [R203+0x4100] ;  /* 0x00410000cb48783b */ /* 0x000fe20000004200 */
[----:B--2---:R-:W-:-:S02]  /*10dd0*/  FSEL R23, R0, -INF , P0 ;  /* 0xff80000000177808 */ /* 0x004fc40000000000 */
[----:B------:R-:W-:Y:S01]  /*10de0*/  ISETP.GT.AND P0, PT, R24, 0x8, PT ;  /* 0x000000081800780c */ /* 0x000fe20003f04270 */
[----:B------:R-:W-:Y:S01]  /*10df0*/  LDSM.16.MT88.4 R80, [R198+0x4100] ;  /* 0x00410000c650783b */ /* 0x000fe20000004200 */
[----:B-----5:R-:W-:Y:S01]  /*10e00*/  FSEL R20, R6, -INF , P1 ;  /* 0xff80000006147808 */ /* 0x020fe20000800000 */
[----:B------:R-:W2:Y:S01]  /*10e10*/  MUFU.TANH R21, R21 ;  /* 0x0000001500157308 */ /* 0x000ea20000002400 */
[----:B------:R-:W-:Y:S01]  /*10e20*/  FMNMX.FTZ R8, R15, R8, !PT ;  /* 0x000000080f087209 */ /* 0x000fe20007810000 */
[----:B------:R-:W-:Y:S01]  /*10e30*/  LDSM.16.MT88.4 R88, [R197+0x4100] ;  /* 0x00410000c558783b */ /* 0x000fe20000004200 */
[----:B------:R-:W-:Y:S02]  /*10e40*/  ISETP.GT.AND P1, PT, R24, 0x9, PT ;  /* 0x000000091800780c */ /* 0x000fe40003f24270 */
[----:B---3--:R-:W-:Y:S01]  /*10e50*/  FSEL R6, R14, -INF , P0 ;  /* 0xff8000000e067808 */ /* 0x008fe20000000000 */
[----:B------:R-:W-:Y:S01]  /*10e60*/  LDSM.16.MT88.4 R136, [R198+0x900] ;  /* 0x00090000c688783b */ /* 0x000fe20000004200 */
[----:B------:R-:W-:Y:S01]  /*10e70*/  FMNMX.FTZ R25, R23, R20, !PT ;  /* 0x0000001417197209 */ /* 0x000fe20007810000 */
[----:B------:R-:W3:Y:S01]  /*10e80*/  MUFU.TANH R22, R22 ;  /* 0x0000001600167308 */ /* 0x000ee20000002400 */
[----:B------:R-:W-:Y:S01]  /*10e90*/  FMNMX.FTZ R8, R13, R8, !PT ;  /* 0x000000080d087209 */ /* 0x000fe20007810000 */
[----:B------:R-:W-:Y:S01]  /*10ea0*/  LDSM.16.MT88.4 R32, [R197+0x900] ;  /* 0x00090000c520783b */ /* 0x000fe20000004200 */
[----:B------:R-:W-:-:S02]  /*10eb0*/  ISETP.GT.AND P0, PT, R24, 0x10, PT ;  /* 0x000000101800780c */ /* 0x000fc40003f04270 */
[----:B-1----:R-:W-:Y:S01]  /*10ec0*/  FSEL R150, R150, -INF , P1 ;  /* 0xff80000096967808 */ /* 0x002fe20000800000 */
[----:B------:R-:W-:Y:S01]  /*10ed0*/  LDSM.16.MT88.4 R28, [R196+0x900] ;  /* 0x00090000c41c783b */ /* 0x000fe20000004200 */
[----:B------:R-:W-:Y:S01]  /*10ee0*/  FMNMX.FTZ R25, R6, R25, !PT ;  /* 0x0000001906197209 */ /* 0x000fe20007810000 */
[----:B------:R-:W1:Y:S01]  /*10ef0*/  MUFU.TANH R19, R19 ;  /* 0x0000001300137308 */ /* 0x000e620000002400 */
[----:B------:R-:W-:Y:S02]  /*10f00*/  FMNMX.FTZ R8, R11, R8, !PT ;  /* 0x000000080b087209 */ /* 0x000fe40007810000 */
[----:B--2---:R-:W-:Y:S02]  /*10f10*/  FSEL R14, R21, -INF , P0 ;  /* 0xff800000150e7808 */ /* 0x004fe40000000000 */
[----:B------:R-:W-:Y:S02]  /*10f20*/  ISETP.GT.AND P1, PT, R24, 0x11, PT ;  /* 0x000000111800780c */ /* 0x000fe40003f24270 */
[----:B------:R-:W-:Y:S01]  /*10f30*/  FMNMX.FTZ R21, R150, R25, !PT ;  /* 0x0000001996157209 */ /* 0x000fe20007810000 */
[----:B------:R-:W2:Y:S01]  /*10f40*/  MUFU.TANH R18, R18 ;  /* 0x0000001200127308 */ /* 0x000ea20000002400 */
[----:B------:R-:W-:-:S02]  /*10f50*/  FMNMX.FTZ R0, R9, R8, !PT ;  /* 0x0000000809007209 */ /* 0x000fc40007810000 */
[----:B------:R-:W-:Y:S02]  /*10f60*/  ISETP.GT.AND P0, PT, R24, 0x18, PT ;  /* 0x000000181800780c */ /* 0x000fe40003f04270 */
[----:B---3--:R-:W-:Y:S02]  /*10f70*/  FSEL R12, R22, -INF , P1 ;  /* 0xff800000160c7808 */ /* 0x008fe40000800000 */
[----:B------:R-:W-:Y:S01]  /*10f80*/  FMNMX.FTZ R21, R14, R21, !PT ;  /* 0x000000150e157209 */ /* 0x000fe20007810000 */
[----:B------:R-:W3:Y:S01]  /*10f90*/  MUFU.TANH R172, R50 ;  /* 0x0000003200ac7308 */ /* 0x000ee20000002400 */
[----:B------:R-:W-:Y:S02]  /*10fa0*/  FMNMX.FTZ R0, R7, R0, !PT ;  /* 0x0000000007007209 */ /* 0x000fe40007810000 */
[----:B------:R-:W-:Y:S02]  /*10fb0*/  ISETP.GT.AND P1, PT, R24, 0x19, PT ;  /* 0x000000191800780c */ /* 0x000fe40003f24270 */
[----:B-1----:R-:W-:-:S02]  /*10fc0*/  FSEL R10, R19, -INF , P0 ;  /* 0xff800000130a7808 */ /* 0x002fc40000000000 */
[----:B------:R-:W-:Y:S01]  /*10fd0*/  FMNMX.FTZ R21, R12, R21, !PT ;  /* 0x000000150c157209 */ /* 0x000fe20007810000 */
[----:B------:R-:W1:Y:S01]  /*10fe0*/  MUFU.TANH R51, R51 ;  /* 0x0000003300337308 */ /* 0x000e620000002400 */
[----:B------:R-:W-:Y:S02]  /*10ff0*/  FMNMX.FTZ R0, R5, R0, !PT ;  /* 0x0000000005007209 */ /* 0x000fe40007810000 */
[----:B------:R-:W-:Y:S02]  /*11000*/  ISETP.GT.AND P0, PT, R24, 0x20, PT ;  /* 0x000000201800780c */ /* 0x000fe40003f04270 */
[----:B--2---:R-:W-:Y:S02]  /*11010*/  FSEL R8, R18, -INF , P1 ;  /* 0xff80000012087808 */ /* 0x004fe40000800000 */
        /* <DEDUP_REMOVED lines=12> */
[----:B------:R-:W-:Y:S01]  /*110e0*/  FMNMX.FTZ R0, R165, R0, !PT ;  /* 0x00000000a5007209 */ /* 0x000fe20007810000 */
[----:B------:R-:W-:Y:S01]  /*110f0*/  LDSM.16.MT88.4 R48, [R198+0x2100] ;  /* 0x00210000c630783b */ /* 0x000fe20000004200 */
[----:B------:R-:W-:Y:S02]  /*11100*/  ISETP.GT.AND P1, PT, R24, 0x29, PT ;  /* 0x000000291800780c */ /* 0x000fe40003f24270 */
[----:B--2---:R-:W-:Y:S02]  /*11110*/  FSEL R170, R170, -INF , P0 ;  /* 0xff800000aaaa7808 */ /* 0x004fe40000000000 */
[----:B------:R-:W-:Y:S01]  /*11120*/  FMNMX.FTZ R21, R166, R21, !PT ;  /* 0x00000015a6157209 */ /* 0x000fe20007810000 */
[----:B------:R2:W4:Y:S01]  /*11130*/  MUFU.TANH R142, R43 ;  /* 0x0000002b008e7308 */ /* 0x0005220000002400 */
        /* <DEDUP_REMOVED lines=11> */
[----:B--2---:R-:W-:Y:S01]  /*111f0*/  LDSM.16.MT88.4 R40, [R203+0x2100] ;  /* 0x00210000cb28783b */ /* 0x004fe20000004200 */
[----:B------:R-:W-:Y:S02]  /*11200*/  ISETP.GT.AND P1, PT, R24, 0x38, PT ;  /* 0x000000381800780c */ /* 0x000fe40003f24270 */
[----:B----4-:R-:W-:Y:S02]  /*11210*/  FSEL R142, R142, -INF , P2 ;  /* 0xff8000008e8e7808 */ /* 0x010fe40001000000 */
[----:B------:R-:W-:Y:S02]  /*11220*/  FMNMX.FTZ R21, R144, R21, !PT ;  /* 0x0000001590157209 */ /* 0x000fe40007810000 */
[----:B------:R-:W-:-:S02]  /*11230*/  FMNMX.FTZ R0, R143, R0, !PT ;  /* 0x000000008f007209 */ /* 0x000fc40007810000 */
[----:B------:R-:W-:Y:S02]  /*11240*/  ISETP.GT.AND P0, PT, R24, 0x39, PT ;  /* 0x000000391800780c */ /* 0x000fe40003f04270 */
[----:B---3--:R-:W-:Y:S02]  /*11250*/  FSEL R140, R140, -INF , P1 ;  /* 0xff8000008c8c7808 */ /* 0x008fe40000800000 */
[----:B------:R-:W-:Y:S02]  /*11260*/  FMNMX.FTZ R21, R142, R21, !PT ;  /* 0x000000158e157209 */ /* 0x000fe40007810000 */
[----:B------:R-:W-:Y:S02]  /*11270*/  FMNMX.FTZ R0, R141, R0, !PT ;  /* 0x000000008d007209 */ /* 0x000fe40007810000 */
[----:B-1----:R-:W-:Y:S02]  /*11280*/  FSEL R164, R164, -INF , P0 ;  /* 0xff800000a4a47808 */ /* 0x002fe40000000000 */
        /* <DEDUP_REMOVED lines=20> */
[----:B------:R-:W-:Y:S01]  /*113d0*/  LDSM.16.MT88.4 R16, [R196+0x2900] ;  /* 0x00290000c410783b */ /* 0x000fe20000004200 */
[----:B------:R-:W-:Y:S01]  /*113e0*/  FFMA.FTZ R149, R13, c[0x0][0x2d0], -R146 ;  /* 0x0000b4000d957a23 */ /* 0x000fe20000010892 */
[----:B------:R-:W-:Y:S01]  /*113f0*/  MUFU.EX2 R156, R156 ;  /* 0x0000009c009c7308 */ /* 0x000fe20000000800 */
[--C-:B------:R-:W-:Y:S01]  /*11400*/  FFMA.FTZ R155, R23, c[0x0][0x2d0], -R163.reuse ;  /* 0x0000b400179b7a23 */ /* 0x100fe200000108a3 */
[----:B------:R-:W-:Y:S01]  /*11410*/  ISETP.GE.AND P0, PT, R214, UR7, PT ;  /* 0x00000007d6007c0c */ /* 0x000fe2000bf06270 */
[----:B------:R-:W-:-:S02]  /*11420*/  FFMA.FTZ R158, R20, c[0x0][0x2d0], -R163 ;  /* 0x0000b400149e7a23 */ /* 0x000fc400000108a3 */
[--C-:B------:R-:W-:Y:S01]  /*11430*/  FFMA.FTZ R157, R6, c[0x0][0x2d0], -R163.reuse ;  /* 0x0000b400069d7a23 */ /* 0x100fe200000108a3 */
[----:B------:R-:W-:Y:S01]  /*11440*/  LDSM.16.MT88.4 R20, [R203+0x900] ;  /* 0x00090000cb14783b */ /* 0x000fe20000004200 */
[----:B------:R-:W-:Y:S01]  /*11450*/  FFMA.FTZ R150, R150, c[0x0][0x2d0], -R163 ;  /* 0x0000b40096967a23 */ /* 0x000fe200000108a3 */
[----:B------:R-:W1:Y:S01]  /*11460*/  MUFU.EX2 R153, R153 ;  /* 0x0000009900997308 */ /* 0x000e620000000800 */
[--C-:B------:R-:W-:Y:S02]  /*11470*/  FFMA.FTZ R148, R7, c[0x0][0x2d0], -R146.reuse ;  /* 0x0000b40007947a23 */ /* 0x100fe40000010892 */
[--C-:B------:R-:W-:Y:S02]  /*11480*/  FFMA.FTZ R133, R5, c[0x0][0x2d0], -R146.reuse ;  /* 0x0000b40005857a23 */ /* 0x100fe40000010892 */
[----:B------:R-:W2:Y:S01]  /*11490*/  LDSM.16.MT88.4 R4, [R196+0x4100] ;  /* 0x00410000c404783b */ /* 0x000ea20000004200 */
[--C-:B------:R-:W-:Y:S02]  /*114a0*/  FFMA.FTZ R152, R11, c[0x0][0x2d0], -R146.reuse ;  /* 0x0000b4000b987a23 */ /* 0x100fe40000010892 */
[----:B------:R-:W-:Y:S01]  /*114b0*/  MUFU.EX2 R154, R154 ;  /* 0x0000009a009a7308 */ /* 0x000fe20000000800 */
[----:B------:R-:W-:-:S02]  /*114c0*/  FFMA.FTZ R135, R9, c[0x0][0x2d0], -R146 ;  /* 0x0000b40009877a23 */ /* 0x000fc40000010892 */
[--C-:B------:R-:W-:Y:S02]  /*114d0*/  FFMA.FTZ R3, R10, c[0x0][0x2d0], -R163.reuse ;  /* 0x0000b4000a037a23 */ /* 0x100fe400000108a3 */
[--C-:B------:R-:W-:Y:S02]  /*114e0*/  FFMA.FTZ R2, R8, c[0x0][0x2d0], -R163.reuse ;  /* 0x0000b40008027a23 */ /* 0x100fe400000108a3 */
[----:B------:R-:W3:Y:S01]  /*114f0*/  LDSM.16.MT88.4 R8, [R203+0x2900] ;  /* 0x00290000cb08783b */ /* 0x000ee20000004200 */
        /* <DEDUP_REMOVED lines=24> */
[--C-:B------:R-:W-:Y:S01]  /*11680*/  FFMA.FTZ R173, R142, c[0x0][0x2d0], -R163.reuse ;  /* 0x0000b4008ead7a23 */ /* 0x100fe200000108a3 */
[----:B------:R-:W-:Y:S01]  /*11690*/  LDSM.16.MT88.4 R144, [R203+0x1900] ;  /* 0x00190000cb90783b */ /* 0x000fe20000004200 */
        /* <DEDUP_REMOVED lines=97> */
[C---:B--2---:R-:W-:Y:S08]  /*11cb0*/  HMMA.16816.F32.BF16 R68, R4.reuse, R20, R68 ;  /* 0x000000140444723c */ /* 0x044ff00000041844 */
[C---:B------:R-:W-:Y:S01]  /*11cc0*/  HMMA.16816.F32.BF16 R72, R4.reuse, R22, R72 ;  /* 0x000000160448723c */ /* 0x040fe20000041848 */
[----:B------:R-:W-:Y:S07]  /*11cd0*/  LDSM.16.MT88.4 R20, [R203+0x5100] ;  /* 0x00510000cb14783b */ /* 0x000fee0000004200 */
[C---:B---3--:R-:W-:Y:S08]  /*11ce0*/  HMMA.16816.F32.BF16 R84, R4.reuse, R12, R84 ;  /* 0x0000000c0454723c */ /* 0x048ff00000041854 */
[C---:B------:R-:W-:Y:S01]  /*11cf0*/  HMMA.16816.F32.BF16 R88, R4.reuse, R14, R88 ;  /* 0x0000000e0458723c */ /* 0x040fe20000041858 */
[----:B------:R-:W2:Y:S07]  /*11d00*/  LDSM.16.MT88.4 R12, [R198+0x1100] ;  /* 0x00110000c60c783b */ /* 0x000eae0000004200 */
        /* <DEDUP_REMOVED lines=33> */
[----:B------:R-:W-:Y:S07]  /*11f20*/  LDSM.16.MT88.4 R16, [R203+0x5900] ;  /* 0x00590000cb10783b */ /* 0x000fee0000004200 */
[C---:B------:R-:W-:Y:S01]  /*11f30*/  HMMA.16816.F32.BF16 R100, R4.reuse, R30, R100 ;  /* 0x0000001e0464723c */ /* 0x040fe20000041864 */
[----:B------:R-:W-:Y:S07]  /*11f40*/  LDSM.16.MT88.4 R28, [R198+0x3900] ;  /* 0x00390000c61c783b */ /* 0x000fee0000004200 */
        /* <DEDUP_REMOVED lines=8> */
[----:B------:R-:W3:Y:S07]  /*11fd0*/  LDSM.16.MT88.4 R32, [R203+0x3900] ;  /* 0x00390000cb20783b */ /* 0x000eee0000004200 */
[C---:B------:R-:W-:Y:S08]  /*11fe0*/  HMMA.16816.F32.BF16 R44, R4.reuse, R24, R44 ;  /* 0x00000018042c723c */ /* 0x040ff0000004182c */
[C---:B------:R-:W-:Y:S01]  /*11ff0*/  HMMA.16816.F32.BF16 R48, R4.reuse, R26, R48 ;  /* 0x0000001a0430723c */ /* 0x040fe20000041830 */
[----:B------:R-:W4:Y:S07]  /*12000*/  LDSM.16.MT88.4 R24, [R197+0x3900] ;  /* 0x00390000c518783b */ /* 0x000f2e0000004200 */
[C---:B--2---:R-:W-:Y:S08]  /*12010*/  HMMA.16816.F32.BF16 R92, R4.reuse, R12, R92 ;  /* 0x0000000c045c723c */ /* 0x044ff0000004185c */
[----:B------:R-:W-:Y:S01]  /*12020*/  HMMA.16816.F32.BF16 R96, R4, R14, R96 ;  /* 0x0000000e0460723c */ /* 0x000fe20000041860 */
[----:B------:R-:W2:Y:S06]  /*12030*/  LDSM.16.MT88.4 R12, [R198+0x5900] ;  /* 0x00590000c60c783b */ /* 0x000eac0000004200 */
        /* <DEDUP_REMOVED lines=15> */
[C---:B------:R-:W-:Y:S08]  /*12130*/  HMMA.16816.F32.BF16 R68, R4.reuse, R16, R68 ;  /* 0x000000100444723c */ /* 0x040ff00000041844 */
[C---:B------:R-:W-:Y:S01]  /*12140*/  HMMA.16816.F32.BF16 R72, R4.reuse, R18, R72 ;  /* 0x000000120448723c */ /* 0x040fe20000041848 */
[----:B------:R-:W5:Y:S07]  /*12150*/  LDSM.16.MT88.4 R16, [R196+0x5900] ;  /* 0x00590000c410783b */ /* 0x000f6e0000004200 */
[C---:B------:R-:W-:Y:S08]  /*12160*/  HMMA.16816.F32.BF16 R128, R4.reuse, R144, R128 ;  /* 0x000000900480723c */ /* 0x040ff00000041880 */
[C---:B------:R-:W-:Y:S08]  /*12170*/  HMMA.16816.F32.BF16 R124, R4.reuse, R146, R124 ;  /* 0x00000092047c723c */ /* 0x040ff0000004187c */
[C---:B------:R-:W-:Y:S08]  /*12180*/  HMMA.16816.F32.BF16 R120, R4.reuse, R140, R120 ;  /* 0x0000008c0478723c */ /* 0x040ff00000041878 */
[C---:B------:R-:W-:Y:S08]  /*12190*/  HMMA.16816.F32.BF16 R116, R4.reuse, R142, R116 ;  /* 0x0000008e0474723c */ /* 0x040ff00000041874 */
[C---:B------:R-:W-:Y:S08]  /*121a0*/  HMMA.16816.F32.BF16 R112, R4.reuse, R136, R112 ;  /* 0x000000880470723c */ /* 0x040ff00000041870 */
[C---:B------:R-:W-:Y:S08]  /*121b0*/  HMMA.16816.F32.BF16 R108, R4.reuse, R138, R108 ;  /* 0x0000008a046c723c */ /* 0x040ff0000004186c */
[C---:B---3--:R-:W-:Y:S08]  /*121c0*/  HMMA.16816.F32.BF16 R36, R4.reuse, R32, R36 ;  /* 0x000000200424723c */ /* 0x048ff00000041824 */
[C---:B------:R-:W-:Y:S08]  /*121d0*/  HMMA.16816.F32.BF16 R40, R4.reuse, R34, R40 ;  /* 0x000000220428723c */ /* 0x040ff00000041828 */
[C---:B------:R-:W-:Y:S08]  /*121e0*/  HMMA.16816.F32.BF16 R44, R4.reuse, R28, R44 ;  /* 0x0000001c042c723c */ /* 0x040ff0000004182c */
[C---:B------:R-:W-:Y:S08]  /*121f0*/  HMMA.16816.F32.BF16 R48, R4.reuse, R30, R48 ;  /* 0x0000001e0430723c */ /* 0x040ff00000041830 */
[C---:B----4-:R-:W-:Y:S08]  /*12200*/  HMMA.16816.F32.BF16 R52, R4.reuse, R24, R52 ;  /* 0x000000180434723c */ /* 0x050ff00000041834 */
[C---:B------:R-:W-:Y:S08]  /*12210*/  HMMA.16816.F32.BF16 R56, R4.reuse, R26, R56 ;  /* 0x0000001a0438723c */ /* 0x040ff00000041838 */
[C---:B------:R-:W-:Y:S08]  /*12220*/  HMMA.16816.F32.BF16 R60, R4.reuse, R20, R60 ;  /* 0x00000014043c723c */ /* 0x040ff0000004183c */
[C---:B------:R-:W-:Y:S08]  /*12230*/  HMMA.16816.F32.BF16 R64, R4.reuse, R22, R64 ;  /* 0x000000160440723c */ /* 0x040ff00000041840 */
[C---:B--2---:R-:W-:Y:S08]  /*12240*/  HMMA.16816.F32.BF16 R76, R4.reuse, R12, R76 ;  /* 0x0000000c044c723c */ /* 0x044ff0000004184c */
[C---:B------:R-:W-:Y:S08]  /*12250*/  HMMA.16816.F32.BF16 R80, R4.reuse, R14, R80 ;  /* 0x0000000e0450723c */ /* 0x040ff00000041850 */
[C---:B-1----:R-:W-:Y:S08]  /*12260*/  HMMA.16816.F32.BF16 R84, R4.reuse, R8, R84 ;  /* 0x000000080454723c */ /* 0x042ff00000041854 */
[C---:B------:R-:W-:Y:S08]  /*12270*/  HMMA.16816.F32.BF16 R88, R4.reuse, R10, R88 ;  /* 0x0000000a0458723c */ /* 0x040ff00000041858 */
[C---:B-----5:R-:W-:Y:S08]  /*12280*/  HMMA.16816.F32.BF16 R92, R4.reuse, R16, R92 ;  /* 0x00000010045c723c */ /* 0x060ff0000004185c */
[----:B------:R-:W-:Y:S01]  /*12290*/  HMMA.16816.F32.BF16 R96, R4, R18, R96 ;  /* 0x000000120460723c */ /* 0x000fe20000041860 */
[----:B------:R-:W-:Y:S07]  /*122a0*/  @!P0 BRA `(.L_x_817) ;  /* 0x000034a000008947 */ /* 0x000fee0003800000 */
[----:B------:R-:W1:Y:S01]  /*122b0*/  S2R R5, SR_TID.X ;  /* 0x0000000000057919 */ /* 0x000e620000002100 */
[----:B------:R-:W-:Y:S01]  /*122c0*/  PLOP3.LUT P1, PT, PT, PT, UP2, 0x80, 0x0 ;  /* 0x000000000000781c */ /* 0x000fe20003f2f028 */
[----:B------:R-:W-:Y:S01]  /*122d0*/  IMAD.MOV.U32 R3, RZ, RZ, R0 ;  /* 0x000000ffff037224 */ /* 0x000fe200078e0000 */
[----:B------:R-:W-:Y:S01]  /*122e0*/  PLOP3.LUT P0, PT, PT, PT, UP2, 0x80, 0x0 ;  /* 0x000000000000781c */ /* 0x000fe20003f0f028 */
[----:B------:R-:W-:Y:S01]  /*122f0*/  IMAD.MOV.U32 R2, RZ, RZ, R132 ;  /* 0x000000ffff027224 */ /* 0x000fe200078e0084 */
[----:B------:R-:W-:Y:S01]  /*12300*/  SHF.R.S32.HI R0, RZ, 0x1f, R181 ;  /* 0x0000001fff007819 */ /* 0x000fe200000114b5 */
[----:B------:R-:W-:Y:S01]  /*12310*/  IMAD.MOV.U32 R225, RZ, RZ, R214 ;  /* 0x000000ffffe17224 */ /* 0x000fe200078e00d6 */
[----:B------:R-:W-:Y:S01]  /*12320*/  SHF.R.S32.HI R215, RZ, 0x1f, R180 ;  /* 0x0000001fffd77819 */ /* 0x000fe200000114b4 */
[C---:B------:R-:W-:Y:S01]  /*12330*/  IMAD.SHL.U32 R220, R181.reuse, 0x2, RZ ;  /* 0x00000002b5dc7824 */ /* 0x040fe200078e00ff */
[----:B------:R-:W-:Y:S01]  /*12340*/  SEL R219, RZ, 0x10, P6 ;  /* 0x00000010ffdb7807 */ /* 0x000fe20003000000 */
[----:B------:R-:W-:Y:S01]  /*12350*/  IMAD.SHL.U32 R218, R180, 0x2, RZ ;  /* 0x00000002b4da7824 */ /* 0x000fe200078e00ff */
[----:B------:R-:W-:Y:S01]  /*12360*/  SEL R216, RZ, 0x10, P5 ;  /* 0x00000010ffd87807 */ /* 0x000fe20002800000 */
[----:B------:R-:W-:Y:S01]  /*12370*/  IMAD.MOV.U32 R224, RZ, RZ, 0x1 ;  /* 0x00000001ffe07424 */ /* 0x000fe200078e00ff */
[----:B------:R-:W-:Y:S01]  /*12380*/  SHF.L.U64.HI R221, R181, 0x1, R0 ;  /* 0x00000001b5dd7819 */ /* 0x000fe20000010200 */
[----:B------:R-:W-:Y:S01]  /*12390*/  @P1 IMAD.HI.U32 R223, R182, c[0x0][0x2c8], RZ ;  /* 0x0000b200b6df1a27 */ /* 0x000fe200078e00ff */
[----:B------:R-:W-:Y:S01]  /*123a0*/  SHF.L.U64.HI R215, R180, 0x1, R215 ;  /* 0x00000001b4d77819 */ /* 0x000fe200000102d7 */
[----:B------:R-:W-:-:S02]  /*123b0*/  ULDC UR5, c[0x0][0x210] ;  /* 0x0000840000057ab9 */ /* 0x000fc40000000800 */
[----:B------:R-:W-:Y:S01]  /*123c0*/  ULDC UR4, c[0x0][0x1e8] ;  /* 0x00007a0000047ab9 */ /* 0x000fe20000000800 */
[----:B------:R-:W-:Y:S01]  /*123d0*/  @P0 SHF.R.U32.HI R223, RZ, c[0x0][0x2cc], R223 ;  /* 0x0000b300ffdf0a19 */ /* 0x000fe200000116df */
[----:B------:R-:W-:Y:S02]  /*123e0*/  UIMAD UR5, UR11, UR5, URZ ;  /* 0x000000050b0572a4 */ /* 0x000fe4000f8e023f */
[----:B------:R-:W-:Y:S01]  /*123f0*/  UIMAD UR4, UR11, UR4, URZ ;  /* 0x000000040b0472a4 */ /* 0x000fe2000f8e023f */
[----:B-1----:R-:W-:-:S04]  /*12400*/  SHF.R.S32.HI R222, RZ, 0x1f, R5 ;  /* 0x0000001fffde7819 */ /* 0x002fc80000011405 */
[----:B------:R-:W-:-:S04]  /*12410*/  LEA.HI R222, R222, R5, RZ, 0x3 ;  /* 0x00000005dede7211 */ /* 0x000fc800078f18ff */
[----:B------:R-:W-:-:S05]  /*12420*/  LOP3.LUT R222, R222, 0xfffffff8, RZ, 0xc0, !PT ;  /* 0xfffffff8dede7812 */ /* 0x000fca00078ec0ff */
[----:B------:R-:W-:-:S04]  /*12430*/  IMAD.IADD R222, R5, 0x1, -R222 ;  /* 0x0000000105de7824 */ /* 0x000fc800078e0ade */
[----:B------:R-:W-:-:S05]  /*12440*/  IMAD.SHL.U32 R222, R222, 0x8, RZ ;  /* 0x00000008dede7824 */ /* 0x000fca00078e00ff */
[----:B------:R-:W-:-:S04]  /*12450*/  SHF.R.S32.HI R217, RZ, 0x1f, R222 ;  /* 0x0000001fffd97819 */ /* 0x000fc800000114de */
[C---:B------:R-:W-:Y:S01]  /*12460*/  SHF.L.U64.HI R217, R222.reuse, 0x1, R217 ;  /* 0x00000001ded97819 */ /* 0x040fe200000102d9 */
[----:B------:R-:W-:Y:S02]  /*12470*/  IMAD.SHL.U32 R222, R222, 0x2, RZ ;  /* 0x00000002dede7824 */ /* 0x000fe400078e00ff */
.L_x_820:
[----:B------:R-:W-:Y:S04]  /*12480*/  DEPBAR.LE SB0, 0x0 ;  /* 0x000080000000791a */ /* 0x000fe80000000000 */
[----:B------:R-:W-:Y:S01]  /*12490*/  BAR.SYNC.DEFER_BLOCKING 0x0 ;  /* 0x0000000000007b1d */ /* 0x000fe20000010000 */
[----:B------:R-:W-:Y:S05]  /*124a0*/  ISETP.GE.AND P0, PT, R225, RZ, PT ;  /* 0x000000ffe100720c */ /* 0x000fea0003f06270 */
        /* <DEDUP_REMOVED lines=31> */
[----:B------:R2:W1:Y:S01]  /*126a0*/  SHFL.IDX PT, R4, R14, RZ, 0x181f ;  /* 0x00181fff0e047589 */ /* 0x00046200000e0000 */
[-C--:B-----5:R-:W-:Y:S04]  /*126b0*/  IADD3 R10, P1, P0, R10, R5.reuse, R220 ;  /* 0x000000050a0a7210 */ /* 0x0a0fe8000783e0dc */
[----:B----4-:R-:W-:Y:S02]  /*126c0*/  IADD3.X R11, RZ, R0, R221, P1, P0 ;  /* 0x00000000ff0b7210 */ /* 0x010fe40000fe04dd */
[----:B------:R-:W-:Y:S02]  /*126d0*/  IADD3 R8, P1, P0, R8, R5, R218 ;  /* 0x0000000508087210 */ /* 0x000fe4000783e0da */
[C---:B---3--:R-:W-:Y:S02]  /*126e0*/  IADD3 R6, P2, R7.reuse, R220, RZ ;  /* 0x000000dc07067210 */ /* 0x048fe40007f5e0ff */
[----:B------:R-:W-:Y:S02]  /*126f0*/  IADD3.X R9, RZ, R0, R215, P1, P0 ;  /* 0x00000000ff097210 */ /* 0x000fe40000fe04d7 */
[C---:B------:R-:W-:Y:S02]  /*12700*/  IADD3 R12, P0, R7.reuse, R222, RZ ;  /* 0x000000de070c7210 */ /* 0x040fe40007f1e0ff */
[----:B--2---:R-:W-:Y:S01]  /*12710*/  IADD3 R14, P1, R7, R218, RZ ;  /* 0x000000da070e7210 */ /* 0x004fe20007f3e0ff */
[C---:B-1----:R-:W-:Y:S02]  /*12720*/  IMAD.X R7, R4.reuse, 0x1, R221, P2 ;  /* 0x0000000104077824 */ /* 0x042fe400010e06dd */
[C---:B------:R-:W-:Y:S01]  /*12730*/  IMAD.X R13, R4.reuse, 0x1, R217, P0 ;  /* 0x00000001040d7824 */ /* 0x040fe200000e06d9 */
[----:B------:R-:W-:Y:S01]  /*12740*/  IADD3 R16, P0, R5, R222, RZ ;  /* 0x000000de05107210 */ /* 0x000fe20007f1e0ff */
[----:B------:R-:W-:Y:S01]  /*12750*/  IMAD.X R15, R4, 0x1, R215, P1 ;  /* 0x00000001040f7824 */ /* 0x000fe200008e06d7 */
[----:B------:R-:W-:Y:S02]  /*12760*/  IADD3 R5, R211, 0x100, RZ ;  /* 0x00000100d3057810 */ /* 0x000fe40007ffe0ff */
[----:B------:R-:W-:Y:S01]  /*12770*/  ISETP.NE.U32.AND P1, PT, R219, RZ, PT ;  /* 0x000000ffdb00720c */ /* 0x000fe20003f25070 */
[----:B------:R-:W-:Y:S01]  /*12780*/  IMAD.X R17, R0, 0x1, R217, P0 ;  /* 0x0000000100117824 */ /* 0x000fe200000e06d9 */
[----:B------:R-:W-:Y:S01]  /*12790*/  ISETP.NE.U32.AND P0, PT, R216, RZ, PT ;  /* 0x000000ffd800720c */ /* 0x000fe20003f05070 */
[----:B------:R1:W-:Y:S04]  /*127a0*/  LDGSTS.E.BYPASS.LTC128B.128 [R5], [R12.64], !P4 ;  /* 0x000000000c057fae */ /* 0x0003e8000e101d54 */
[----:B------:R1:W-:Y:S04]  /*127b0*/  LDGSTS.E.BYPASS.LTC128B.128 [R5+0x2000], [R6.64], !P6 ;  /* 0x0200000006057fae */ /* 0x0003e8000f101d54 */
[----:B------:R1:W-:Y:S04]  /*127c0*/  LDGSTS.E.BYPASS.LTC128B.128 [R5+0x4000], [R14.64], !P5 ;  /* 0x040000000e057fae */ /* 0x0003e8000e901d54 */
[----:B------:R1:W-:Y:S04]  /*127d0*/  LDGSTS.E.BYPASS.LTC128B.128 [R5+0x1000], [R16.64], !P4 ;  /* 0x0100000010057fae */ /* 0x0003e8000e101d54 */
[----:B------:R1:W-:Y:S04]  /*127e0*/  LDGSTS.E.BYPASS.LTC128B.128.ZFILL [R5+0x3000], [R10.64], P1 ;  /* 0x030000000a057fae */ /* 0x0003e80008941d54 */
[----:B------:R1:W-:Y:S02]  /*127f0*/  LDGSTS.E.BYPASS.LTC128B.128.ZFILL [R5+0x5000], [R8.64], P0 ;  /* 0x0500000008057fae */ /* 0x0003e40008141d54 */
.L_x_818:
[C---:B-123--:R-:W-:Y:S01]  /*12800*/  HMMA.16816.F32.BF16 R4, R132.reuse, R136, RZ ;  /* 0x000000888404723c */ /* 0x04efe200000418ff */
[----:B------:R-:W-:Y:S02]  /*12810*/  LDSM.16.M88.4 R172, [R201+0xc100] ;  /* 0x00c10000c9ac783b */ /* 0x000fe40000000200 */
[----:B------:R-:W-:Y:S05]  /*12820*/  ISETP.GE.AND P0, PT, R225, 0x1, PT ;  /* 0x00000001e100780c */ /* 0x000fea0003f06270 */
[C---:B------:R-:W-:Y:S01]  /*12830*/  HMMA.16816.F32.BF16 R8, R132.reuse, R138, RZ ;  /* 0x0000008a8408723c */ /* 0x040fe200000418ff */
[----:B------:R-:W0:Y:S07]  /*12840*/  LDGDEPBAR ;  /* 0x00000000000079af */ /* 0x000e2e0000000000 */
[C---:B----4-:R-:W-:Y:S01]  /*12850*/  HMMA.16816.F32.BF16 R12, R132.reuse, R140, RZ ;  /* 0x0000008c840c723c */ /* 0x050fe200000418ff */
[----:B------:R-:W1:Y:S07]  /*12860*/  LDSM.16.M88.4 R176, [R200+0x6100] ;  /* 0x00610000c8b0783b */ /* 0x000e6e0000000200 */
[C---:B------:R-:W-:Y:S01]  /*12870*/  HMMA.16816.F32.BF16 R16, R132.reuse, R142, RZ ;  /* 0x0000008e8410723c */ /* 0x040fe200000418ff */
[----:B------:R-:W-:Y:S07]  /*12880*/  LDSM.16.M88.4 R136, [R200+0x7100] ;  /* 0x00710000c888783b */ /* 0x000fee0000000200 */
[C---:B------:R-:W-:Y:S01]  /*12890*/  HMMA.16816.F32.BF16 R20, R132.reuse, R144, RZ ;  /* 0x000000908414723c */ /* 0x040fe200000418ff */
[----:B------:R-:W-:Y:S07]  /*128a0*/  LDSM.16.M88.4 R140, [R200+0x7900] ;  /* 0x00790000c88c783b */ /* 0x000fee0000000200 */
[C---:B------:R-:W-:Y:S01]  /*128b0*/  HMMA.16816.F32.BF16 R24, R132.reuse, R146, RZ ;  /* 0x000000928418723c */ /* 0x040fe200000418ff */
[----:B------:R-:W-:Y:S07]  /*128c0*/  LDSM.16.M88.4 R144, [R199+0xc100] ;  /* 0x00c10000c790783b */ /* 0x000fee0000000200 */
[C---:B------:R-:W-:Y:S08]  /*128d0*/  HMMA.16816.F32.BF16 R28, R132.reuse, R148, RZ ;  /* 0x00000094841c723c */ /* 0x040ff000000418ff */
[----:B------:R-:W-:Y:S01]  /*128e0*/  HMMA.16816.F32.BF16 R32, R132, R150, RZ ;  /* 0x000000968420723c */ /* 0x000fe200000418ff */
[----:B------:R-:W2:Y:S07]  /*128f0*/  LDSM.16.M88.4 R132, [R200+0x6900] ;  /* 0x00690000c884783b */ /* 0x000eae0000000200 */
        /* <DEDUP_REMOVED lines=13> */
[C---:B-1----:R-:W-:Y:S01]  /*129d0*/  HMMA.16816.F32.BF16 R4, R172.reuse, R176, R4 ;  /* 0x000000b0ac04723c */ /* 0x042fe20000041804 */
        /* <DEDUP_REMOVED lines=25> */
[C---:B-1----:R-:W-:Y:S01]  /*12b70*/  HMMA.16816.F32.BF16 R4, R164.reuse, R168, R4 ;  /* 0x000000a8a404723c */ /* 0x042fe20000041804 */
[----:B------:R-:W1:Y:S07]  /*12b80*/  LDSM.16.M88.4 R160, [R200+0x8100] ;  /* 0x00810000c8a0783b */ /* 0x000e6e0000000200 */
[C---:B------:R-:W-:Y:S01]  /*12b90*/  HMMA.16816.F32.BF16 R8, R164.reuse, R170, R8 ;  /* 0x000000aaa408723c */ /* 0x040fe20000041808 */
[----:B------:R-:W-:Y:S07]  /*12ba0*/  LDSM.16.M88.4 R168, [R192+0x2000] ;  /* 0x00200000c0a8783b */ /* 0x000fee0000000200 */
[C---:B--2---:R-:W-:Y:S08]  /*12bb0*/  HMMA.16816.F32.BF16 R12, R164.reuse, R132, R12 ;  /* 0x00000084a40c723c */ /* 0x044ff0000004180c */
[C---:B------:R-:W-:Y:S01]  /*12bc0*/  HMMA.16816.F32.BF16 R16, R164.reuse, R134, R16 ;  /* 0x00000086a410723c */ /* 0x040fe20000041810 */
[----:B------:R-:W2:Y:S07]  /*12bd0*/  LDSM.16.M88.4 R132, [R200+0x8900] ;  /* 0x00890000c884783b */ /* 0x000eae0000000200 */
        /* <DEDUP_REMOVED lines=153> */
[----:B--234-:R-:W-:Y:S01]  /*13570*/  ISETP.NE.AND P1, PT, R207, 0x1, PT ;  /* 0x00000001cf00780c */ /* 0x01cfe20003f25270 */
[----:B------:R-:W-:Y:S01]  /*13580*/  IMAD.MOV.U32 R208, RZ, RZ, RZ ;  /* 0x000000ffffd07224 */ /* 0x000fe200078e00ff */
[----:B------:R-:W-:Y:S02]  /*13590*/  LEA R209, R225, UR13, 0x6 ;  /* 0x0000000de1d17c11 */ /* 0x000fe4000f8e30ff */
[----:B------:R-:W-:Y:S02]  /*135a0*/  IADD3 R10, -R219, 0x10, RZ ;  /* 0x00000010db0a7810 */ /* 0x000fe40007ffe1ff */
[----:B------:R-:W-:Y:S02]  /*135b0*/  IADD3 R209, R209, -0x40, R210 ;  /* 0xffffffc0d1d17810 */ /* 0x000fe40007ffe0d2 */
[----:B------:R-:W-:Y:S03]  /*135c0*/  LOP3.LUT R10, R10, 0xf, RZ, 0xc0, !PT ;  /* 0x0000000f0a0a7812 */ /* 0x000fe600078ec0ff */
[----:B------:R-:W-:Y:S02]  /*135d0*/  IMAD.MOV.U32 R4, RZ, RZ, R209 ;  /* 0x000000ffff047224 */ /* 0x000fe400078e00d1 */
[----:B------:R-:W-:Y:S05]  /*135e0*/  @P1 IMAD.HI.U32 R5, R209, c[0x0][0x2bc], RZ ;  /* 0x0000af00d1051a27 */ /* 0x000fea00078e00ff */
        /* <DEDUP_REMOVED lines=24> */
[----:B------:R2:W3:Y:S04]  /*13770*/  SHFL.IDX PT, R5, R12, 0x1, 0x181f ;  /* 0x00381f000c057f89 */ /* 0x0004e800000e0000 */
[----:B------:R-:W4:Y:S04]  /*13780*/  SHFL.IDX PT, R4, R16, 0x1, 0x181f ;  /* 0x00381f0010047f89 */ /* 0x000f2800000e0000 */
[----:B------:R-:W5:Y:S01]  /*13790*/  SHFL.IDX PT, R6, R16, RZ, 0x181f ;  /* 0x00181fff10067589 */ /* 0x000f6200000e0000 */
[C---:B--2---:R-:W-:Y:S02]  /*137a0*/  IADD3 R12, P2, R7.reuse, R220, RZ ;  /* 0x000000dc070c7210 */ /* 0x044fe40007f5e0ff */
[-C--:B---3--:R-:W-:Y:S04]  /*137b0*/  IADD3 R10, P1, P0, R10, R5.reuse, R220 ;  /* 0x000000050a0a7210 */ /* 0x088fe8000783e0dc */
[-CC-:B----4-:R-:W-:Y:S02]  /*137c0*/  IADD3.X R11, RZ, R4.reuse, R221.reuse, P1, P0 ;  /* 0x00000004ff0b7210 */ /* 0x190fe40000fe04dd */
[----:B------:R-:W-:Y:S01]  /*137d0*/  IADD3 R8, P1, P0, R8, R5, R218 ;  /* 0x0000000508087210 */ /* 0x000fe2000783e0da */
[C---:B-----5:R-:W-:Y:S03]  /*137e0*/  IMAD.X R13, R6.reuse, 0x1, R221, P2 ;  /* 0x00000001060d7824 */ /* 0x060fe600010e06dd */
[----:B------:R-:W-:Y:S02]  /*137f0*/  IADD3.X R9, RZ, R4, R215, P1, P0 ;  /* 0x00000004ff097210 */ /* 0x000fe40000fe04d7 */
[C---:B------:R-:W-:Y:S02]  /*13800*/  IADD3 R14, P0, R7.reuse, R222, RZ ;  /* 0x000000de070e7210 */ /* 0x040fe40007f1e0ff */
[----:B------:R-:W-:Y:S03]  /*13810*/  IADD3 R16, P1, R7, R218, RZ ;  /* 0x000000da07107210 */ /* 0x000fe60007f3e0ff */
[C---:B------:R-:W-:Y:S01]  /*13820*/  IMAD.X R15, R6.reuse, 0x1, R217, P0 ;  /* 0x00000001060f7824 */ /* 0x040fe200000e06d9 */
[----:B------:R-:W-:Y:S01]  /*13830*/  IADD3 R18, P0, R5, R222, RZ ;  /* 0x000000de05127210 */ /* 0x000fe20007f1e0ff */
[----:B------:R-:W-:Y:S01]  /*13840*/  IMAD.X R17, R6, 0x1, R215, P1 ;  /* 0x0000000106117824 */ /* 0x000fe200008e06d7 */
[----:B------:R-:W-:Y:S02]  /*13850*/  ISETP.NE.U32.AND P1, PT, R219, RZ, PT ;  /* 0x000000ffdb00720c */ /* 0x000fe40003f25070 */
[----:B------:R2:W-:Y:S01]  /*13860*/  LDGSTS.E.BYPASS.LTC128B.128 [R211+0x6100], [R14.64], !P4 ;  /* 0x061000000ed37fae */ /* 0x0005e2000e101d54 */
[----:B------:R-:W-:Y:S01]  /*13870*/  IMAD.X R19, R4, 0x1, R217, P0 ;  /* 0x0000000104137824 */ /* 0x000fe200000e06d9 */
[----:B------:R-:W-:Y:S02]  /*13880*/  ISETP.NE.U32.AND P0, PT, R216, RZ, PT ;  /* 0x000000ffd800720c */ /* 0x000fe40003f05070 */
[----:B------:R2:W-:Y:S04]  /*13890*/  LDGSTS.E.BYPASS.LTC128B.128 [R211+0x8100], [R12.64], !P6 ;  /* 0x081000000cd37fae */ /* 0x0005e8000f101d54 */
[----:B------:R2:W-:Y:S04]  /*138a0*/  LDGSTS.E.BYPASS.LTC128B.128 [R211+0xa100], [R16.64], !P5 ;  /* 0x0a10000010d37fae */ /* 0x0005e8000e901d54 */
[----:B------:R2:W-:Y:S04]  /*138b0*/  LDGSTS.E.BYPASS.LTC128B.128 [R211+0x7100], [R18.64], !P4 ;  /* 0x0710000012d37fae */ /* 0x0005e8000e101d54 */
[----:B------:R2:W-:Y:S04]  /*138c0*/  LDGSTS.E.BYPASS.LTC128B.128.ZFILL [R211+0x9100], [R10.64], P1 ;  /* 0x091000000ad37fae */ /* 0x0005e80008941d54 */
[----:B------:R2:W-:Y:S02]  /*138d0*/  LDGSTS.E.BYPASS.LTC128B.128.ZFILL [R211+0xb100], [R8.64], P0 ;  /* 0x0b10000008d37fae */ /* 0x0005e40008141d54 */
.L_x_819:
[----:B--234-:R-:W-:Y:S01]  /*138e0*/  PLOP3.LUT P0, PT, PT, PT, UP2, 0x80, 0x0 ;  /* 0x000000000000781c */ /* 0x01cfe20003f0f028 */
[----:B------:R-:W-:Y:S01]  /*138f0*/  IMAD R14, R225, -0x40, R224 ;  /* 0xffffffc0e10e7824 */ /* 0x000fe200078e02e0 */
[----:B------:R-:W-:Y:S01]  /*13900*/  MOV R6, R182 ;  /* 0x000000b600067202 */ /* 0x000fe20000000f00 */
[----:B------:R-:W-:Y:S03]  /*13910*/  LDSM.16.MT88.4 R20, [R198+0x100] ;  /* 0x00010000c614783b */ /* 0x000fe60000004200 */
[----:B------:R-:W-:Y:S04]  /*13920*/  IADD3 R14, R14, UR9, -R183 ;  /* 0x000000090e0e7c10 */ /* 0x000fe8000fffe8b7 */
[----:B------:R-:W-:Y:S01]  /*13930*/  IADD3 R14, R14, -UR17, RZ ;  /* 0x800000110e0e7c10 */ /* 0x000fe2000fffe0ff */
[----:B------:R-:W-:Y:S02]  /*13940*/  LDSM.16.MT88.4 R28, [R197+0x100] ;  /* 0x00010000c51c783b */ /* 0x000fe40000004200 */
[----:B------:R-:W-:Y:S06]  /*13950*/  @P0 MOV R6, R223 ;  /* 0x000000df00060202 */ /* 0x000fec0000000f00 */
[----:B------:R-:W2:Y:S08]  /*13960*/  SHFL.IDX PT, R7, R6, 0x1, 0x1c1f ;  /* 0x003c1f0006077f89 */ /* 0x000eb000000e0000 */
[----:B------:R-:W3:Y:S08]  /*13970*/  SHFL.IDX PT, R5, R6, RZ, 0x1c1f ;  /* 0x001c1fff06057589 */ /* 0x000ef000000e0000 */
[----:B------:R-:W0:Y:S01]  /*13980*/  LDGDEPBAR ;  /* 0x00000000000079af */ /* 0x000e220000000000 */
[----:B--2---:R-:W-:Y:S04]  /*13990*/  IADD3 R4, R14, R7, RZ ;  /* 0x000000070e047210 */ /* 0x004fe80007ffe0ff */
[C---:B------:R-:W-:Y:S02]  /*139a0*/  ISETP.GT.AND P0, PT, R4.reuse, RZ, PT ;  /* 0x000000ff0400720c */ /* 0x040fe40003f04270 */
[----:B------:R-:W-:Y:S02]  /*139b0*/  ISETP.GT.AND P1, PT, R4, 0x1, PT ;  /* 0x000000010400780c */ /* 0x000fe40003f24270 */
[----:B------:R-:W-:Y:S02]  /*139c0*/  FSEL R13, R154, -INF , P0 ;  /* 0xff8000009a0d7808 */ /* 0x000fe40000000000 */
[C---:B------:R-:W-:Y:S02]  /*139d0*/  ISETP.GT.AND P0, PT, R4.reuse, 0x8, PT ;  /* 0x000000080400780c */ /* 0x040fe40003f04270 */
[----:B-1----:R-:W-:Y:S02]  /*139e0*/  FSEL R11, R155, -INF , P1 ;  /* 0xff8000009b0b7808 */ /* 0x002fe40000800000 */
        /* <DEDUP_REMOVED lines=13> */
[----:B------:R-:W-:Y:S02]  /*13ac0*/  FMNMX.FTZ R0, R13, R2, !PT ;  /* 0x000000020d007209 */ /* 0x000fe40007810000 */
[----:B------:R-:W-:Y:S02]  /*13ad0*/  ISETP.GT.AND P1, PT, R14, 0x8, PT ;  /* 0x000000080e00780c */ /* 0x000fe40003f24270 */
[----:B------:R-:W-:Y:S02]  /*13ae0*/  FMNMX.FTZ R5, R6, R3, !PT ;  /* 0x0000000306057209 */ /* 0x000fe40007810000 */
[----:B------:R-:W-:Y:S02]  /*13af0*/  FSEL R141, R159, -INF , P0 ;  /* 0xff8000009f8d7808 */ /* 0x000fe40000000000 */
[----:B------:R-:W-:Y:S02]  /*13b00*/  FSEL R12, R153, -INF , P1 ;  /* 0xff800000990c7808 */ /* 0x000fe40000800000 */
[C---:B------:R-:W-:Y:S02]  /*13b10*/  ISETP.GT.AND P2, PT, R4.reuse, 0x9, PT ;  /* 0x000000090400780c */ /* 0x040fe40003f44270 */
[----:B------:R-:W-:Y:S02]  /*13b20*/  ISETP.GT.AND P0, PT, R4, 0x20, PT ;  /* 0x000000200400780c */ /* 0x000fe40003f04270 */
[----:B------:R-:W-:Y:S02]  /*13b30*/  FMNMX.FTZ R0, R11, R0, !PT ;  /* 0x000000000b007209 */ /* 0x000fe40007810000 */
        /* <DEDUP_REMOVED lines=8> */
[----:B------:R-:W-:Y:S02]  /*13bc0*/  ISETP.GT.AND P1, PT, R14, 0x10, PT ;  /* 0x000000100e00780c */ /* 0x000fe40003f24270 */
[----:B------:R-:W-:Y:S02]  /*13bd0*/  FSEL R157, R214, -INF , P0 ;  /* 0xff800000d69d7808 */ /* 0x000fe40000000000 */
[----:B------:R-:W-:Y:S02]  /*13be0*/  FSEL R164, R164, -INF , P1 ;  /* 0xff800000a4a47808 */ /* 0x000fe40000800000 */
[----:B------:R-:W-:Y:S02]  /*13bf0*/  FMNMX.FTZ R0, R7, R0, !PT ;  /* 0x0000000007007209 */ /* 0x000fe40007810000 */
        /* <DEDUP_REMOVED lines=68> */
[----:B--2---:R-:W-:Y:S04]  /*14040*/  FMNMX.FTZ R0, R4, R15, !PT ;  /* 0x0000000f04007209 */ /* 0x004fe80007810000 */
[----:B------:R-:W-:Y:S02]  /*14050*/  FSEL R144, R144, RZ, P1 ;  /* 0x000000ff90907208 */ /* 0x000fe40000800000 */
[C---:B------:R-:W-:Y:S01]  /*14060*/  FSETP.NEU.FTZ.AND P0, PT, R0.reuse, -INF , PT ;  /* 0xff8000000000780b */ /* 0x040fe20003f1d000 */
[----:B------:R-:W-:Y:S01]  /*14070*/  FMUL.FTZ R147, R0, c[0x0][0x2d0] ;  /* 0x0000b40000937a20 */ /* 0x000fe20000410000 */
[----:B------:R-:W-:Y:S01]  /*14080*/  FSEL R5, R132, RZ, P1 ;  /* 0x000000ff84057208 */ /* 0x000fe20000800000 */
[--C-:B------:R-:W-:Y:S01]  /*14090*/  FFMA.FTZ R173, R13, c[0x0][0x2d0], -R144.reuse ;  /* 0x0000b4000dad7a23 */ /* 0x100fe20000010890 */
[----:B------:R-:W-:Y:S01]  /*140a0*/  FSEL R4, R0, RZ, P0 ;  /* 0x000000ff00047208 */ /* 0x000fe20000000000 */
[----:B------:R-:W-:Y:S01]  /*140b0*/  FFMA.FTZ R168, R11, c[0x0][0x2d0], -R144 ;  /* 0x0000b4000ba87a23 */ /* 0x000fe20000010890 */
[----:B------:R-:W-:Y:S01]  /*140c0*/  FSEL R147, R147, RZ, P0 ;  /* 0x000000ff93937208 */ /* 0x000fe20000000000 */
[----:B------:R-:W-:Y:S01]  /*140d0*/  FADD.FTZ R5, -R5, R2 ;  /* 0x0000000205057221 */ /* 0x000fe20000010100 */
[----:B------:R-:W-:Y:S01]  /*140e0*/  ISETP.GT.AND P0, PT, R225, UR7, PT ;  /* 0x00000007e1007c0c */ /* 0x000fe2000bf04270 */
[----:B------:R-:W-:Y:S01]  /*140f0*/  FADD.FTZ R4, -R4, R3 ;  /* 0x0000000304047221 */ /* 0x000fe20000010100 */
[----:B------:R-:W-:Y:S01]  /*14100*/  MUFU.EX2 R173, R173 ;  /* 0x000000ad00ad7308 */ /* 0x000fe20000000800 */
[--C-:B------:R-:W-:Y:S02]  /*14110*/  FFMA.FTZ R170, R12, c[0x0][0x2d0], -R147.reuse ;  /* 0x0000b4000caa7a23 */ /* 0x100fe40000010893 */
[----:B------:R-:W1:Y:S01]  /*14120*/  LDSM.16.MT88.4 R12, [R203+0x100] ;  /* 0x00010000cb0c783b */ /* 0x000e620000004200 */
[--C-:B------:R-:W-:Y:S02]  /*14130*/  FFMA.FTZ R135, R9, c[0x0][0x2d0], -R144.reuse ;  /* 0x0000b40009877a23 */ /* 0x100fe40000010890 */
[--C-:B------:R-:W-:Y:S02]  /*14140*/  FFMA.FTZ R134, R7, c[0x0][0x2d0], -R144.reuse ;  /* 0x0000b40007867a23 */ /* 0x100fe40000010890 */
[--C-:B------:R-:W-:Y:S02]  /*14150*/  FFMA.FTZ R172, R6, c[0x0][0x2d0], -R147.reuse ;  /* 0x0000b40006ac7a23 */ /* 0x100fe40000010893 */
[--C-:B------:R-:W-:Y:S01]  /*14160*/  FFMA.FTZ R171, R8, c[0x0][0x2d0], -R147.reuse ;  /* 0x0000b40008ab7a23 */ /* 0x100fe20000010893 */
[----:B------:R-:W2:Y:S01]  /*14170*/  MUFU.EX2 R168, R168 ;  /* 0x000000a800a87308 */ /* 0x000ea20000000800 */
[--C-:B------:R-:W-:Y:S02]  /*14180*/  FFMA.FTZ R169, R10, c[0x0][0x2d0], -R147.reuse ;  /* 0x0000b4000aa97a23 */ /* 0x100fe40000010893 */
[----:B------:R-:W-:Y:S02]  /*14190*/  FMUL.FTZ R3, R4, c[0x0][0x2d0] ;  /* 0x0000b40004037a20 */ /* 0x000fe40000410000 */
[----:B------:R-:W-:Y:S02]  /*141a0*/  FMUL.FTZ R2, R5, c[0x0][0x2d0] ;  /* 0x0000b40005027a20 */ /* 0x000fe40000410000 */
[--C-:B------:R-:W-:Y:S02]  /*141b0*/  FFMA.FTZ R174, R164, c[0x0][0x2d0], -R147.reuse ;  /* 0x0000b400a4ae7a23 */ /* 0x100fe40000010893 */
[----:B------:R-:W-:Y:S01]  /*141c0*/  LDSM.16.MT88.4 R164, [R203+0x5900] ;  /* 0x00590000cba4783b */ /* 0x000fe20000004200 */
[----:B------:R-:W-:Y:S01]  /*141d0*/  MUFU.EX2 R135, R135 ;  /* 0x0000008700877308 */ /* 0x000fe20000000800 */
[--C-:B------:R-:W-:Y:S02]  /*141e0*/  FFMA.FTZ R175, R162, c[0x0][0x2d0], -R147.reuse ;  /* 0x0000b400a2af7a23 */ /* 0x100fe40000010893 */
[--C-:B------:R-:W-:Y:S02]  /*141f0*/  FFMA.FTZ R176, R163, c[0x0][0x2d0], -R144.reuse ;  /* 0x0000b400a3b07a23 */ /* 0x100fe40000010890 */
[--C-:B------:R-:W-:Y:S02]  /*14200*/  FFMA.FTZ R177, R161, c[0x0][0x2d0], -R144.reuse ;  /* 0x0000b400a1b17a23 */ /* 0x100fe40000010890 */
[--C-:B------:R-:W-:Y:S02]  /*14210*/  FFMA.FTZ R178, R142, c[0x0][0x2d0], -R147.reuse ;  /* 0x0000b4008eb27a23 */ /* 0x100fe40000010893 */
[--C-:B------:R-:W-:Y:S01]  /*14220*/  FFMA.FTZ R179, R140, c[0x0][0x2d0], -R147.reuse ;  /* 0x0000b4008cb37a23 */ /* 0x100fe20000010893 */
[----:B------:R-:W3:Y:S01]  /*14230*/  MUFU.EX2 R134, R134 ;  /* 0x0000008600867308 */ /* 0x000ee20000000800 */
[--C-:B------:R-:W-:Y:S02]  /*14240*/  FFMA.FTZ R214, R143, c[0x0][0x2d0], -R144.reuse ;  /* 0x0000b4008fd67a23 */ /* 0x100fe40000010890 */
[--C-:B------:R-:W-:Y:S01]  /*14250*/  FFMA.FTZ R227, R141, c[0x0][0x2d0], -R144.reuse ;  /* 0x0000b4008de37a23 */ /* 0x100fe20000010890 */
[----:B--2---:R-:W-:Y:S01]  /*14260*/  F2FP.BF16.PACK_AB R137, R168, R173 ;  /* 0x000000ada889723e */ /* 0x004fe200000010ff */
[----:B------:R-:W-:Y:S01]  /*14270*/  LDSM.16.MT88.4 R140, [R197+0x2900] ;  /* 0x00290000c58c783b */ /* 0x000fe20000004200 */
[--C-:B------:R-:W-:Y:S02]  /*14280*/  FFMA.FTZ R226, R160, c[0x0][0x2d0], -R147.reuse ;  /* 0x0000b400a0e27a23 */ /* 0x100fe40000010893 */
[--C-:B------:R-:W-:Y:S02]  /*14290*/  FFMA.FTZ R229, R158, c[0x0][0x2d0], -R147.reuse ;  /* 0x0000b4009ee57a23 */ /* 0x100fe40000010893 */
[----:B------:R-:W-:Y:S01]  /*142a0*/  MUFU.EX2 R172, R172 ;  /* 0x000000ac00ac7308 */ /* 0x000fe20000000800 */
[--C-:B------:R-:W-:Y:S02]  /*142b0*/  FFMA.FTZ R228, R159, c[0x0][0x2d0], -R144.reuse ;  /* 0x0000b4009fe47a23 */ /* 0x100fe40000010890 */
[----:B------:R-:W-:Y:S01]  /*142c0*/  LDSM.16.MT88.4 R160, [R196+0x3900] ;  /* 0x00390000c4a0783b */ /* 0x000fe20000004200 */
[--C-:B------:R-:W-:Y:S02]  /*142d0*/  FFMA.FTZ R231, R157, c[0x0][0x2d0], -R144.reuse ;  /* 0x0000b4009de77a23 */ /* 0x100fe40000010890 */
[--C-:B------:R-:W-:Y:S02]  /*142e0*/  FFMA.FTZ R230, R156, c[0x0][0x2d0], -R147.reuse ;  /* 0x0000b4009ce67a23 */ /* 0x100fe40000010893 */
[--C-:B------:R-:W-:Y:S02]  /*142f0*/  FFMA.FTZ R233, R154, c[0x0][0x2d0], -R147.reuse ;  /* 0x0000b4009ae97a23 */ /* 0x100fe40000010893 */
[----:B------:R-:W2:Y:S01]  /*14300*/  MUFU.EX2 R171, R171 ;  /* 0x000000ab00ab7308 */ /* 0x000ea20000000800 */
[----:B------:R-:W-:Y:S01]  /*14310*/  LDSM.16.MT88.4 R156, [R197+0x3900] ;  /* 0x00390000c59c783b */ /* 0x000fe20000004200 */
[--C-:B------:R-:W-:Y:S01]  /*14320*/  FFMA.FTZ R232, R155, c[0x0][0x2d0], -R144.reuse ;  /* 0x0000b4009be87a23 */ /* 0x100fe20000010890 */
[----:B---3--:R-:W-:Y:S01]  /*14330*/  F2FP.BF16.PACK_AB R139, R134, R135 ;  /* 0x00000087868b723e */ /* 0x008fe200000010ff */
[--C-:B------:R-:W-:Y:S02]  /*14340*/  FFMA.FTZ R235, R153, c[0x0][0x2d0], -R144.reuse ;  /* 0x0000b40099eb7a23 */ /* 0x100fe40000010890 */
[--C-:B------:R-:W-:Y:S03]  /*14350*/  FFMA.FTZ R234, R152, c[0x0][0x2d0], -R147.reuse ;  /* 0x0000b40098ea7a23 */ /* 0x100fe60000010893 */
[----:B------:R-:W-:Y:S01]  /*14360*/  LDSM.16.MT88.4 R152, [R198+0x3900] ;  /* 0x00390000c698783b */ /* 0x000fe20000004200 */
[----:B------:R-:W-:Y:S01]  /*14370*/  MUFU.EX2 R170, R170 ;  /* 0x000000aa00aa7308 */ /* 0x000fe20000000800 */
[--C-:B------:R-:W-:Y:S02]  /*14380*/  FFMA.FTZ R237, R150, c[0x0][0x2d0], -R147.reuse ;  /* 0x0000b40096ed7a23 */ /* 0x100fe40000010893 */
[--C-:B------:R-:W-:Y:S02]  /*14390*/  FFMA.FTZ R236, R151, c[0x0][0x2d0], -R144.reuse ;  /* 0x0000b40097ec7a23 */ /* 0x100fe40000010890 */
[--C-:B------:R-:W-:Y:S02]  /*143a0*/  FFMA.FTZ R239, R149, c[0x0][0x2d0], -R144.reuse ;  /* 0x0000b40095ef7a23 */ /* 0x100fe40000010890 */
[--C-:B------:R-:W-:Y:S02]  /*143b0*/  FFMA.FTZ R238, R148, c[0x0][0x2d0], -R147.reuse ;  /* 0x0000b40094ee7a23 */ /* 0x100fe40000010893 */
[----:B------:R-:W-:Y:S01]  /*143c0*/  LDSM.16.MT88.4 R148, [R203+0x3900] ;  /* 0x00390000cb94783b */ /* 0x000fe20000004200 */
[----:B------:R-:W3:Y:S01]  /*143d0*/  MUFU.EX2 R169, R169 ;  /* 0x000000a900a97308 */ /* 0x000ee20000000800 */
[--C-:B------:R-:W-:Y:S02]  /*143e0*/  FFMA.FTZ R240, R145, c[0x0][0x2d0], -R144.reuse ;  /* 0x0000b40091f07a23 */ /* 0x100fe40000010890 */
[----:B------:R-:W-:Y:S01]  /*143f0*/  FFMA.FTZ R147, R146, c[0x0][0x2d0], -R147 ;  /* 0x0000b40092937a23 */ /* 0x000fe20000010893 */
[----:B--2---:R-:W-:Y:S01]  /*14400*/  F2FP.BF16.PACK_AB R136, R171, R172 ;  /* 0x000000acab88723e */ /* 0x004fe200000010ff */
[----:B------:R-:W-:Y:S05]  /*14410*/  FFMA.FTZ R144, R133, c[0x0][0x2d0], -R144 ;  /* 0x0000b40085907a23 */ /* 0x000fea0000010890 */
[----:B------:R-:W2:Y:S10]  /*14420*/  MUFU.EX2 R3, R3 ;  /* 0x0000000300037308 */ /* 0x000eb40000000800 */
[----:B------:R-:W4:Y:S01]  /*14430*/  MUFU.EX2 R2, R2 ;  /* 0x0000000200027308 */ /* 0x000f220000000800 */
[----:B---3--:R-:W-:Y:S09]  /*14440*/  F2FP.BF16.PACK_AB R138, R169, R170 ;  /* 0x000000aaa98a723e */ /* 0x008ff200000010ff */
[----:B------:R-:W-:Y:S01]  /*14450*/  MUFU.EX2 R241, R147 ;  /* 0x0000009300f17308 */ /* 0x000fe20000000800 */
[C---:B--2---:R-:W-:Y:S02]  /*14460*/  FMUL.FTZ R4, R3.reuse, R128 ;  /* 0x0000008003047220 */ /* 0x044fe40000410000 */
[C---:B------:R-:W-:Y:S02]  /*14470*/  FMUL.FTZ R5, R3.reuse, R129 ;  /* 0x0000008103057220 */ /* 0x040fe40000410000 */
[C---:B------:R-:W-:Y:S02]  /*14480*/  FMUL.FTZ R8, R3.reuse, R124 ;  /* 0x0000007c03087220 */ /* 0x040fe40000410000 */
[C---:B------:R-:W-:Y:S03]  /*14490*/  FMUL.FTZ R9, R3.reuse, R125 ;  /* 0x0000007d03097220 */ /* 0x040fe60000410000 */
[----:B------:R2:W-:Y:S01]  /*144a0*/  MUFU.EX2 R133, R144 ;  /* 0x0000009000857308 */ /* 0x0005e20000000800 */
[C---:B------:R-:W-:Y:S02]  /*144b0*/  FMUL.FTZ R16, R3.reuse, R116 ;  /* 0x0000007403107220 */ /* 0x040fe40000410000 */
[C---:B----4-:R-:W-:Y:S02]  /*144c0*/  FMUL.FTZ R6, R2.reuse, R130 ;  /* 0x0000008202067220 */ /* 0x050fe40000410000 */
[C---:B------:R-:W-:Y:S02]  /*144d0*/  FMUL.FTZ R7, R2.reuse, R131 ;  /* 0x0000008302077220 */ /* 0x040fe40000410000 */
[----:B------:R-:W-:Y:S01]  /*144e0*/  LDSM.16.MT88.4 R128, [R198+0x2900] ;  /* 0x00290000c680783b */ /* 0x000fe20000004200 */
[C---:B------:R-:W-:Y:S02]  /*144f0*/  FMUL.FTZ R10, R2.reuse, R126 ;  /* 0x0000007e020a7220 */ /* 0x040fe40000410000 */
[C---:B------:R-:W-:Y:S01]  /*14500*/  FMUL.FTZ R11, R2.reuse, R127 ;  /* 0x0000007f020b7220 */ /* 0x040fe20000410000 */
[----:B------:R-:W-:Y:S01]  /*14510*/  MUFU.EX2 R174, R174 ;  /* 0x000000ae00ae7308 */ /* 0x000fe20000000800 */
[C---:B-1----:R-:W-:Y:S03]  /*14520*/  HMMA.16816.F32.BF16 R4, R136.reuse, R12, R4 ;  /* 0x0000000c8804723c */ /* 0x042fe60000041804 */
[----:B------:R-:W-:Y:S02]  /*14530*/  LDSM.16.MT88.4 R124, [R203+0x2900] ;  /* 0x00290000cb7c783b */ /* 0x000fe40000004200 */
[C---:B------:R-:W-:Y:S02]  /*14540*/  FMUL.FTZ R17, R3.reuse, R117 ;  /* 0x0000007503117220 */ /* 0x040fe40000410000 */
[C---:B------:R-:W-:Y:S01]  /*14550*/  FMUL.FTZ R12, R3.reuse, R120 ;  /* 0x00000078030c7220 */ /* 0x040fe20000410000 */
[C---:B------:R-:W-:Y:S01]  /*14560*/  HMMA.16816.F32.BF16 R8, R136.reuse, R14, R8 ;  /* 0x0000000e8808723c */ /* 0x040fe20000041808 */
[----:B------:R-:W1:Y:S03]  /*14570*/  MUFU.EX2 R175, R175 ;  /* 0x000000af00af7308 */ /* 0x000e660000000800 */
[C---:B------:R-:W-:Y:S01]  /*14580*/  FMUL.FTZ R13, R3.reuse, R121 ;  /* 0x00000079030d7220 */ /* 0x040fe20000410000 */
[----:B--2---:R-:W-:Y:S01]  /*14590*/  LDSM.16.MT88.4 R144, [R196+0x1900] ;  /* 0x00190000c490783b */ /* 0x004fe20000004200 */
[C---:B------:R-:W-:Y:S02]  /*145a0*/  FMUL.FTZ R18, R2.reuse, R118 ;  /* 0x0000007602127220 */ /* 0x040fe40000410000 */
[C---:B------:R-:W-:Y:S03]  /*145b0*/  FMUL.FTZ R14, R2.reuse, R122 ;  /* 0x0000007a020e7220 */ /* 0x040fe60000410000 */
[----:B------:R-:W-:Y:S01]  /*145c0*/  MUFU.EX2 R176, R176 ;  /* 0x000000b000b07308 */ /* 0x000fe20000000800 */
[C---:B------:R-:W-:Y:S02]  /*145d0*/  FMUL.FTZ R15, R2.reuse, R123 ;  /* 0x0000007b020f7220 */ /* 0x040fe40000410000 */
[----:B------:R-:W2:Y:S01]  /*145e0*/  LDSM.16.MT88.4 R120, [R196+0x100] ;  /* 0x00010000c478783b */ /* 0x000ea20000004200 */
[C---:B------:R-:W-:Y:S02]  /*145f0*/  FMUL.FTZ R19, R2.reuse, R119 ;  /* 0x0000007702137220 */ /* 0x040fe40000410000 */
[C---:B------:R-:W-:Y:S02]  /*14600*/  FMUL.FTZ R24, R3.reuse, R108 ;  /* 0x0000006c03187220 */ /* 0x040fe40000410000 */
[C---:B------:R-:W-:Y:S02]  /*14610*/  HMMA.16816.F32.BF16 R12, R136.reuse, R20, R12 ;  /* 0x00000014880c723c */ /* 0x040fe4000004180c */
[----:B------:R-:W3:Y:S01]  /*14620*/  MUFU.EX2 R177, R177 ;  /* 0x000000b100b17308 */ /* 0x000ee20000000800 */
[----:B------:R-:W-:Y:S01]  /*14630*/  LDSM.16.MT88.4 R116, [R198+0x900] ;  /* 0x00090000c674783b */ /* 0x000fe20000004200 */
[C---:B------:R-:W-:Y:S02]  /*14640*/  FMUL.FTZ R25, R3.reuse, R109 ;  /* 0x0000006d03197220 */ /* 0x040fe40000410000 */
[C---:B------:R-:W-:Y:S02]  /*14650*/  FMUL.FTZ R26, R2.reuse, R110 ;  /* 0x0000006e021a7220 */ /* 0x040fe40000410000 */
[C---:B------:R-:W-:Y:S04]  /*14660*/  HMMA.16816.F32.BF16 R16, R136.reuse, R22, R16 ;  /* 0x000000168810723c */ /* 0x040fe80000041810 */
[C---:B------:R-:W-:Y:S01]  /*14670*/  FMUL.FTZ R20, R3.reuse, R112 ;  /* 0x0000007003147220 */ /* 0x040fe20000410000 */
[----:B------:R-:W-:Y:S01]  /*14680*/  MUFU.EX2 R178, R178 ;  /* 0x000000b200b27308 */ /* 0x000fe20000000800 */
[C---:B------:R-:W-:Y:S02]  /*14690*/  FMUL.FTZ R21, R3.reuse, R113 ;  /* 0x0000007103157220 */ /* 0x040fe40000410000 */
[C---:B------:R-:W-:Y:S04]  /*146a0*/  FMUL.FTZ R22, R2.reuse, R114 ;  /* 0x0000007202167220 */ /* 0x040fe80000410000 */
[C---:B------:R-:W-:Y:S02]  /*146b0*/  FMUL.FTZ R23, R2.reuse, R115 ;  /* 0x0000007302177220 */ /* 0x040fe40000410000 */
[----:B------:R-:W4:Y:S01]  /*146c0*/  LDSM.16.MT88.4 R112, [R203+0x2100] ;  /* 0x00210000cb70783b */ /* 0x000f220000004200 */
[C---:B------:R-:W-:Y:S01]  /*146d0*/  FMUL.FTZ R27, R2.reuse, R111 ;  /* 0x0000006f021b7220 */ /* 0x040fe20000410000 */
[----:B------:R-:W5:Y:S01]  /*146e0*/  MUFU.EX2 R179, R179 ;  /* 0x000000b300b37308 */ /* 0x000f620000000800 */
[C---:B------:R-:W-:Y:S02]  /*146f0*/  FMUL.FTZ R32, R3.reuse, R100 ;  /* 0x0000006403207220 */ /* 0x040fe40000410000 */
[C---:B------:R-:W-:Y:S03]  /*14700*/  HMMA.16816.F32.BF16 R20, R136.reuse, R28, R20 ;  /* 0x0000001c8814723c */ /* 0x040fe60000041814 */
[----:B------:R-:W-:Y:S01]  /*14710*/  LDSM.16.MT88.4 R108, [R196+0x2100] ;  /* 0x00210000c46c783b */ /* 0x000fe20000004200 */
[C---:B------:R-:W-:Y:S02]  /*14720*/  FMUL.FTZ R33, R3.reuse, R101 ;  /* 0x0000006503217220 */ /* 0x040fe40000410000 */
[C---:B------:R-:W-:Y:S01]  /*14730*/  FMUL.FTZ R34, R2.reuse, R102 ;  /* 0x0000006602227220 */ /* 0x040fe20000410000 */
[----:B------:R-:W-:Y:S01]  /*14740*/  MUFU.EX2 R214, R214 ;  /* 0x000000d600d67308 */ /* 0x000fe20000000800 */
[C---:B------:R-:W-:Y:S04]  /*14750*/  HMMA.16816.F32.BF16 R24, R136.reuse, R30, R24 ;  /* 0x0000001e8818723c */ /* 0x040fe80000041818 */
[C---:B------:R-:W-:Y:S02]  /*14760*/  FMUL.FTZ R28, R3.reuse, R104 ;  /* 0x00000068031c7220 */ /* 0x040fe40000410000 */
[C---:B------:R-:W-:Y:S02]  /*14770*/  FMUL.FTZ R29, R3.reuse, R105 ;  /* 0x00000069031d7220 */ /* 0x040fe40000410000 */
[C---:B------:R-:W-:Y:S01]  /*14780*/  FMUL.FTZ R30, R2.reuse, R106 ;  /* 0x0000006a021e7220 */ /* 0x040fe20000410000 */
[----:B------:R-:W1:Y:S03]  /*14790*/  MUFU.EX2 R227, R227 ;  /* 0x000000e300e37308 */ /* 0x000e660000000800 */
[C---:B------:R-:W-:Y:S02]  /*147a0*/  FMUL.FTZ R31, R2.reuse, R107 ;  /* 0x0000006b021f7220 */ /* 0x040fe40000410000 */
[----:B------:R-:W1:Y:S01]  /*147b0*/  LDSM.16.MT88.4 R104, [R198+0x2100] ;  /* 0x00210000c668783b */ /* 0x000e620000004200 */
[C---:B------:R-:W-:Y:S02]  /*147c0*/  FMUL.FTZ R35, R2.reuse, R103 ;  /* 0x0000006702237220 */ /* 0x040fe40000410000 */
[C---:B------:R-:W-:Y:S02]  /*147d0*/  FMUL.FTZ R36, R3.reuse, R36 ;  /* 0x0000002403247220 */ /* 0x040fe40000410000 */
[C---:B--2---:R-:W-:Y:S01]  /*147e0*/  HMMA.16816.F32.BF16 R28, R136.reuse, R120, R28 ;  /* 0x00000078881c723c */ /* 0x044fe2000004181c */
[----:B------:R-:W-:Y:S02]  /*147f0*/  MUFU.EX2 R226, R226 ;  /* 0x000000e200e27308 */ /* 0x000fe40000000800 */
[----:B------:R-:W2:Y:S01]  /*14800*/  LDSM.16.MT88.4 R100, [R197+0x2100] ;  /* 0x00210000c564783b */ /* 0x000ea20000004200 */
[C---:B------:R-:W-:Y:S02]  /*14810*/  FMUL.FTZ R37, R3.reuse, R37 ;  /* 0x0000002503257220 */ /* 0x040fe40000410000 */
[C---:B------:R-:W-:Y:S02]  /*14820*/  FMUL.FTZ R38, R2.reuse, R38 ;  /* 0x0000002602267220 */ /* 0x040fe40000410000 */
[C---:B------:R-:W-:Y:S03]  /*14830*/  HMMA.16816.F32.BF16 R32, R136.reuse, R122, R32 ;  /* 0x0000007a8820723c */ /* 0x040fe60000041820 */
[----:B------:R-:W-:Y:S01]  /*14840*/  LDSM.16.MT88.4 R120, [R196+0x900] ;  /* 0x00090000c478783b */ /* 0x000fe20000004200 */
[C---:B------:R-:W-:Y:S01]  /*14850*/  FMUL.FTZ R39, R2.reuse, R39 ;  /* 0x0000002702277220 */ /* 0x040fe20000410000 */
[----:B------:R-:W1:Y:S01]  /*14860*/  MUFU.EX2 R229, R229 ;  /* 0x000000e500e57308 */ /* 0x000e620000000800 */
[C---:B------:R-:W-:Y:S02]  /*14870*/  FMUL.FTZ R40, R3.reuse, R40 ;  /* 0x0000002803287220 */ /* 0x040fe40000410000 */
[C---:B------:R-:W-:Y:S03]  /*14880*/  FMUL.FTZ R41, R3.reuse, R41 ;  /* 0x0000002903297220 */ /* 0x040fe60000410000 */
[C---:B----4-:R-:W-:Y:S03]  /*14890*/  HMMA.16816.F32.BF16 R36, R136.reuse, R112, R36 ;  /* 0x000000708824723c */ /* 0x050fe60000041824 */
[C---:B------:R-:W-:Y:S01]  /*148a0*/  FMUL.FTZ R42, R2.reuse, R42 ;  /* 0x0000002a022a7220 */ /* 0x040fe20000410000 */
[----:B------:R-:W-:Y:S01]  /*148b0*/  MUFU.EX2 R228, R228 ;  /* 0x000000e400e47308 */ /* 0x000fe20000000800 */
[C---:B------:R-:W-:Y:S02]  /*148c0*/  FMUL.FTZ R43, R2.reuse, R43 ;  /* 0x0000002b022b7220 */ /* 0x040fe40000410000 */
[C---:B------:R-:W-:Y:S02]  /*148d0*/  FMUL.FTZ R44, R3.reuse, R44 ;  /* 0x0000002c032c7220 */ /* 0x040fe40000410000 */
[C---:B------:R-:W-:Y:S03]  /*148e0*/  FMUL.FTZ R45, R3.reuse, R45 ;  /* 0x0000002d032d7220 */ /* 0x040fe60000410000 */
[C---:B------:R-:W-:Y:S01]  /*148f0*/  HMMA.16816.F32.BF16 R40, R136.reuse, R114, R40 ;  /* 0x000000728828723c */ /* 0x040fe20000041828 */
[----:B------:R-:W-:Y:S01]  /*14900*/  LDSM.16.MT88.4 R112, [R203+0x900] ;  /* 0x00090000cb70783b */ /* 0x000fe20000004200 */
[----:B------:R-:W4:Y:S01]  /*14910*/  MUFU.EX2 R231, R231 ;  /* 0x000000e700e77308 */ /* 0x000f220000000800 */
[C---:B------:R-:W-:Y:S02]  /*14920*/  FMUL.FTZ R46, R2.reuse, R46 ;  /* 0x0000002e022e7220 */ /* 0x040fe40000410000 */
[C---:B------:R-:W-:Y:S02]  /*14930*/  FMUL.FTZ R47, R2.reuse, R47 ;  /* 0x0000002f022f7220 */ /* 0x040fe40000410000 */
[C---:B------:R-:W-:Y:S02]  /*14940*/  FMUL.FTZ R48, R3.reuse, R48 ;  /* 0x0000003003307220 */ /* 0x040fe40000410000 */
[C---:B------:R-:W-:Y:S03]  /*14950*/  FMUL.FTZ R49, R3.reuse, R49 ;  /* 0x0000003103317220 */ /* 0x040fe60000410000 */
[C---:B-1----:R-:W-:Y:S01]  /*14960*/  HMMA.16816.F32.BF16 R44, R136.reuse, R104, R44 ;  /* 0x00000068882c723c */ /* 0x042fe2000004182c */
[----:B------:R-:W-:Y:S02]  /*14970*/  MUFU.EX2 R230, R230 ;  /* 0x000000e600e67308 */ /* 0x000fe40000000800 */
[C---:B------:R-:W-:Y:S02]  /*14980*/  FMUL.FTZ R50, R2.reuse, R50 ;  /* 0x0000003202327220 */ /* 0x040fe40000410000 */
[C---:B------:R-:W-:Y:S02]  /*14990*/  FMUL.FTZ R51, R2.reuse, R51 ;  /* 0x0000003302337220 */ /* 0x040fe40000410000 */
[C---:B------:R-:W-:Y:S02]  /*149a0*/  FMUL.FTZ R52, R3.reuse, R52 ;  /* 0x0000003403347220 */ /* 0x040fe40000410000 */
[C---:B------:R-:W-:Y:S02]  /*149b0*/  FMUL.FTZ R53, R3.reuse, R53 ;  /* 0x0000003503357220 */ /* 0x040fe40000410000 */
[----:B------:R-:W1:Y:S01]  /*149c0*/  MUFU.EX2 R233, R233 ;  /* 0x000000e900e97308 */ /* 0x000e620000000800 */
[C---:B------:R-:W-:Y:S01]  /*149d0*/  HMMA.16816.F32.BF16 R48, R136.reuse, R106, R48 ;  /* 0x0000006a8830723c */ /* 0x040fe20000041830 */
[----:B------:R-:W1:Y:S02]  /*149e0*/  LDSM.16.MT88.4 R104, [R203+0x4100] ;  /* 0x00410000cb68783b */ /* 0x000e640000004200 */
[C---:B------:R-:W-:Y:S02]  /*149f0*/  FMUL.FTZ R54, R2.reuse, R54 ;  /* 0x0000003602367220 */ /* 0x040fe40000410000 */
[C---:B------:R-:W-:Y:S02]  /*14a00*/  FMUL.FTZ R55, R2.reuse, R55 ;  /* 0x0000003702377220 */ /* 0x040fe40000410000 */
[C---:B------:R-:W-:Y:S02]  /*14a10*/  FMUL.FTZ R56, R3.reuse, R56 ;  /* 0x0000003803387220 */ /* 0x040fe40000410000 */
[C---:B------:R-:W-:Y:S01]  /*14a20*/  FMUL.FTZ R57, R3.reuse, R57 ;  /* 0x0000003903397220 */ /* 0x040fe20000410000 */
[----:B------:R-:W-:Y:S02]  /*14a30*/  MUFU.EX2 R232, R232 ;  /* 0x000000e800e87308 */ /* 0x000fe40000000800 */
[C---:B--2---:R-:W-:Y:S03]  /*14a40*/  HMMA.16816.F32.BF16 R52, R136.reuse, R100, R52 ;  /* 0x000000648834723c */ /* 0x044fe60000041834 */
[C---:B------:R-:W-:Y:S02]  /*14a50*/  FMUL.FTZ R58, R2.reuse, R58 ;  /* 0x0000003a023a7220 */ /* 0x040fe40000410000 */
[C---:B------:R-:W-:Y:S02]  /*14a60*/  FMUL.FTZ R59, R2.reuse, R59 ;  /* 0x0000003b023b7220 */ /* 0x040fe40000410000 */
[C---:B------:R-:W-:Y:S01]  /*14a70*/  FMUL.FTZ R60, R3.reuse, R60 ;  /* 0x0000003c033c7220 */ /* 0x040fe20000410000 */
[----:B------:R-:W2:Y:S01]  /*14a80*/  MUFU.EX2 R235, R235 ;  /* 0x000000eb00eb7308 */ /* 0x000ea20000000800 */
[C---:B------:R-:W-:Y:S03]  /*14a90*/  FMUL.FTZ R61, R3.reuse, R61 ;  /* 0x0000003d033d7220 */ /* 0x040fe60000410000 */
[C---:B------:R-:W-:Y:S01]  /*14aa0*/  HMMA.16816.F32.BF16 R56, R136.reuse, R102, R56 ;  /* 0x000000668838723c */ /* 0x040fe20000041838 */
[----:B------:R-:W2:Y:S02]  /*14ab0*/  LDSM.16.MT88.4 R100, [R198+0x4100] ;  /* 0x00410000c664783b */ /* 0x000ea40000004200 */
[C---:B------:R-:W-:Y:S02]  /*14ac0*/  FMUL.FTZ R62, R2.reuse, R62 ;  /* 0x0000003e023e7220 */ /* 0x040fe40000410000 */
[C---:B------:R-:W-:Y:S01]  /*14ad0*/  FMUL.FTZ R63, R2.reuse, R63 ;  /* 0x0000003f023f7220 */ /* 0x040fe20000410000 */
[----:B------:R-:W-:Y:S01]  /*14ae0*/  MUFU.EX2 R234, R234 ;  /* 0x000000ea00ea7308 */ /* 0x000fe20000000800 */
[C---:B------:R-:W-:Y:S02]  /*14af0*/  FMUL.FTZ R64, R3.reuse, R64 ;  /* 0x0000004003407220 */ /* 0x040fe40000410000 */
[C---:B------:R-:W-:Y:S03]  /*14b00*/  FMUL.FTZ R65, R3.reuse, R65 ;  /* 0x0000004103417220 */ /* 0x040fe60000410000 */
[C---:B------:R-:W-:Y:S03]  /*14b10*/  HMMA.16816.F32.BF16 R60, R136.reuse, R108, R60 ;  /* 0x0000006c883c723c */ /* 0x040fe6000004183c */
[C---:B------:R-:W-:Y:S01]  /*14b20*/  FMUL.FTZ R66, R2.reuse, R66 ;  /* 0x0000004202427220 */ /* 0x040fe20000410000 */
[----:B------:R-:W2:Y:S01]  /*14b30*/  MUFU.EX2 R237, R237 ;  /* 0x000000ed00ed7308 */ /* 0x000ea20000000800 */
[C---:B------:R-:W-:Y:S02]  /*14b40*/  FMUL.FTZ R67, R2.reuse, R67 ;  /* 0x0000004302437220 */ /* 0x040fe40000410000 */
[C---:B------:R-:W-:Y:S02]  /*14b50*/  FMUL.FTZ R68, R3.reuse, R68 ;  /* 0x0000004403447220 */ /* 0x040fe40000410000 */
[C---:B------:R-:W-:Y:S03]  /*14b60*/  FMUL.FTZ R69, R3.reuse, R69 ;  /* 0x0000004503457220 */ /* 0x040fe60000410000 */
[C---:B------:R-:W-:Y:S01]  /*14b70*/  HMMA.16816.F32.BF16 R64, R136.reuse, R110, R64 ;  /* 0x0000006e8840723c */ /* 0x040fe20000041840 */
[----:B------:R-:W3:Y:S01]  /*14b80*/  LDSM.16.MT88.4 R108, [R197+0x4100] ;  /* 0x00410000c56c783b */ /* 0x000ee20000004200 */
[----:B------:R-:W-:Y:S01]  /*14b90*/  MUFU.EX2 R236, R236 ;  /* 0x000000ec00ec7308 */ /* 0x000fe20000000800 */
[C---:B------:R-:W-:Y:S02]  /*14ba0*/  FMUL.FTZ R70, R2.reuse, R70 ;  /* 0x0000004602467220 */ /* 0x040fe40000410000 */
[C---:B------:R-:W-:Y:S02]  /*14bb0*/  FMUL.FTZ R71, R2.reuse, R71 ;  /* 0x0000004702477220 */ /* 0x040fe40000410000 */
[C---:B------:R-:W-:Y:S02]  /*14bc0*/  FMUL.FTZ R72, R3.reuse, R72 ;  /* 0x0000004803487220 */ /* 0x040fe40000410000 */
[C---:B------:R-:W-:Y:S03]  /*14bd0*/  FMUL.FTZ R73, R3.reuse, R73 ;  /* 0x0000004903497220 */ /* 0x040fe60000410000 */
[C---:B-1----:R-:W-:Y:S01]  /*14be0*/  HMMA.16816.F32.BF16 R68, R136.reuse, R104, R68 ;  /* 0x000000688844723c */ /* 0x042fe20000041844 */
[----:B------:R-:W1:Y:S02]  /*14bf0*/  MUFU.EX2 R239, R239 ;  /* 0x000000ef00ef7308 */ /* 0x000e640000000800 */
        /* <DEDUP_REMOVED lines=11> */
[----:B------:R-:W1:Y:S02]  /*14cb0*/  MUFU.EX2 R240, R240 ;  /* 0x000000f000f07308 */ /* 0x000e640000000800 */
[C---:B--2---:R-:W-:Y:S03]  /*14cc0*/  HMMA.16816.F32.BF16 R76, R136.reuse, R100, R76 ;  /* 0x00000064884c723c */ /* 0x044fe6000004184c */
[C---:B------:R-:W-:Y:S02]  /*14cd0*/  FMUL.FTZ R82, R2.reuse, R82 ;  /* 0x0000005202527220 */ /* 0x040fe40000410000 */
[C---:B------:R-:W-:Y:S02]  /*14ce0*/  FMUL.FTZ R83, R2.reuse, R83 ;  /* 0x0000005302537220 */ /* 0x040fe40000410000 */
[----:B------:R-:W-:Y:S01]  /*14cf0*/  FMUL.FTZ R84, R3, R84 ;  /* 0x0000005403547220 */ /* 0x000fe20000410000 */
[----:B------:R-:W-:Y:S01]  /*14d00*/  F2FP.BF16.PACK_AB R100, R175, R174 ;  /* 0x000000aeaf64723e */ /* 0x000fe200000010ff */
[----:B------:R-:W-:Y:S03]  /*14d10*/  FMUL.FTZ R85, R3, R85 ;  /* 0x0000005503557220 */ /* 0x000fe60000410000 */
[C---:B------:R-:W-:Y:S03]  /*14d20*/  HMMA.16816.F32.BF16 R80, R136.reuse, R102, R80 ;  /* 0x000000668850723c */ /* 0x040fe60000041850 */
[C---:B------:R-:W-:Y:S01]  /*14d30*/  FMUL.FTZ R86, R2.reuse, R86 ;  /* 0x0000005602567220 */ /* 0x040fe20000410000 */
[----:B---3--:R-:W-:Y:S01]  /*14d40*/  F2FP.BF16.PACK_AB R101, R177, R176 ;  /* 0x000000b0b165723e */ /* 0x008fe200000010ff */
[C---:B------:R-:W-:Y:S02]  /*14d50*/  FMUL.FTZ R87, R2.reuse, R87 ;  /* 0x0000005702577220 */ /* 0x040fe40000410000 */
[----:B------:R-:W-:Y:S01]  /*14d60*/  FMUL.FTZ R88, R3, R88 ;  /* 0x0000005803587220 */ /* 0x000fe20000410000 */
[----:B-----5:R-:W-:Y:S01]  /*14d70*/  F2FP.BF16.PACK_AB R102, R179, R178 ;  /* 0x000000b2b366723e */ /* 0x020fe200000010ff */
[----:B------:R-:W-:Y:S03]  /*14d80*/  FMUL.FTZ R89, R3, R89 ;  /* 0x0000005903597220 */ /* 0x000fe60000410000 */
[C---:B------:R-:W-:Y:S03]  /*14d90*/  HMMA.16816.F32.BF16 R84, R136.reuse, R108, R84 ;  /* 0x0000006c8854723c */ /* 0x040fe60000041854 */
[C---:B------:R-:W-:Y:S01]  /*14da0*/  FMUL.FTZ R90, R2.reuse, R90 ;  /* 0x0000005a025a7220 */ /* 0x040fe20000410000 */
[----:B------:R-:W-:Y:S01]  /*14db0*/  F2FP.BF16.PACK_AB R103, R227, R214 ;  /* 0x000000d6e367723e */ /* 0x000fe200000010ff */
[C---:B------:R-:W-:Y:S02]  /*14dc0*/  FMUL.FTZ R91, R2.reuse, R91 ;  /* 0x0000005b025b7220 */ /* 0x040fe40000410000 */
[C---:B------:R-:W-:Y:S02]  /*14dd0*/  FMUL.FTZ R92, R3.reuse, R92 ;  /* 0x0000005c035c7220 */ /* 0x040fe40000410000 */
[C---:B------:R-:W-:Y:S03]  /*14de0*/  FMUL.FTZ R93, R3.reuse, R93 ;  /* 0x0000005d035d7220 */ /* 0x040fe60000410000 */
[C---:B------:R-:W-:Y:S01]  /*14df0*/  HMMA.16816.F32.BF16 R88, R136.reuse, R110, R88 ;  /* 0x0000006e8858723c */ /* 0x040fe20000041858 */
[----:B------:R-:W2:Y:S02]  /*14e00*/  LDSM.16.MT88.4 R108, [R197+0x900] ;  /* 0x00090000c56c783b */ /* 0x000ea40000004200 */
[C---:B------:R-:W-:Y:S02]  /*14e10*/  FMUL.FTZ R94, R2.reuse, R94 ;  /* 0x0000005e025e7220 */ /* 0x040fe40000410000 */
[C---:B------:R-:W-:Y:S02]  /*14e20*/  FMUL.FTZ R95, R2.reuse, R95 ;  /* 0x0000005f025f7220 */ /* 0x040fe40000410000 */
[C---:B------:R-:W-:Y:S02]  /*14e30*/  FMUL.FTZ R96, R3.reuse, R96 ;  /* 0x0000006003607220 */ /* 0x040fe40000410000 */
[C---:B------:R-:W-:Y:S03]  /*14e40*/  FMUL.FTZ R97, R3.reuse, R97 ;  /* 0x0000006103617220 */ /* 0x040fe60000410000 */
[C---:B-1----:R-:W-:Y:S03]  /*14e50*/  HMMA.16816.F32.BF16 R92, R136.reuse, R104, R92 ;  /* 0x00000068885c723c */ /* 0x042fe6000004185c */
[C---:B------:R-:W-:Y:S02]  /*14e60*/  FMUL.FTZ R98, R2.reuse, R98 ;  /* 0x0000006202627220 */ /* 0x040fe40000410000 */
[C---:B------:R-:W-:Y:S02]  /*14e70*/  FMUL.FTZ R99, R2.reuse, R99 ;  /* 0x0000006302637220 */ /* 0x040fe40000410000 */
[----:B------:R-:W-:Y:S01]  /*14e80*/  FFMA.FTZ R173, R2, R213, R173 ;  /* 0x000000d502ad7223 */ /* 0x000fe200000100ad */
[----:B------:R-:W-:Y:S01]  /*14e90*/  MOV R2, R132 ;  /* 0x0000008400027202 */ /* 0x000fe20000000f00 */
[----:B------:R-:W-:Y:S03]  /*14ea0*/  FFMA.FTZ R172, R3, R212, R172 ;  /* 0x000000d403ac7223 */ /* 0x000fe600000100ac */
[----:B------:R-:W-:Y:S01]  /*14eb0*/  HMMA.16816.F32.BF16 R96, R136, R106, R96 ;  /* 0x0000006a8860723c */ /* 0x000fe20000041860 */
[----:B------:R-:W1:Y:S02]  /*14ec0*/  LDSM.16.MT88.4 R104, [R196+0x2900] ;  /* 0x00290000c468783b */ /* 0x000e640000004200 */
[----:B------:R-:W-:Y:S01]  /*14ed0*/  FADD.FTZ R168, R168, R173 ;  /* 0x000000ada8a87221 */ /* 0x000fe20000010000 */
[----:B------:R-:W-:Y:S01]  /*14ee0*/  MOV R3, R0 ;  /* 0x0000000000037202 */ /* 0x000fe20000000f00 */
        /* <DEDUP_REMOVED lines=11> */
[----:B------:R-:W-:Y:S02]  /*14fa0*/  FADD.FTZ R174, R174, R169 ;  /* 0x000000a9aeae7221 */ /* 0x000fe40000010000 */
[----:B------:R-:W-:Y:S02]  /*14fb0*/  FADD.FTZ R177, R177, R176 ;  /* 0x000000b0b1b17221 */ /* 0x000fe40000010000 */
[C---:B------:R-:W-:Y:S01]  /*14fc0*/  HMMA.16816.F32.BF16 R16, R100.reuse, R118, R16 ;  /* 0x000000766410723c */ /* 0x040fe20000041810 */
[----:B------:R-:W-:Y:S03]  /*14fd0*/  LDSM.16.MT88.4 R116, [R197+0x4900] ;  /* 0x00490000c574783b */ /* 0x000fe60000004200 */
[----:B------:R-:W-:Y:S02]  /*14fe0*/  FADD.FTZ R175, R175, R174 ;  /* 0x000000aeafaf7221 */ /* 0x000fe40000010000 */
[----:B------:R-:W-:Y:S02]  /*14ff0*/  FADD.FTZ R214, R214, R177 ;  /* 0x000000b1d6d67221 */ /* 0x000fe40000010000 */
[C---:B--2---:R-:W-:Y:S04]  /*15000*/  HMMA.16816.F32.BF16 R20, R100.reuse, R108, R20 ;  /* 0x0000006c6414723c */ /* 0x044fe80000041814 */
[----:B------:R-:W-:Y:S02]  /*15010*/  FADD.FTZ R178, R178, R175 ;  /* 0x000000afb2b27221 */ /* 0x000fe40000010000 */
[----:B------:R-:W-:Y:S01]  /*15020*/  FADD.FTZ R227, R227, R214 ;  /* 0x000000d6e3e37221 */ /* 0x000fe20000010000 */
[----:B------:R-:W-:Y:S01]  /*15030*/  IADD3 R214, R225, -0x1, RZ ;  /* 0xffffffffe1d67810 */ /* 0x000fe20007ffe0ff */
[C---:B------:R-:W-:Y:S01]  /*15040*/  HMMA.16816.F32.BF16 R24, R100.reuse, R110, R24 ;  /* 0x0000006e6418723c */ /* 0x040fe20000041818 */
[----:B------:R-:W2:Y:S03]  /*15050*/  LDSM.16.MT88.4 R108, [R203+0x4900] ;  /* 0x00490000cb6c783b */ /* 0x000ea60000004200 */
[----:B------:R-:W-:Y:S01]  /*15060*/  FADD.FTZ R179, R179, R178 ;  /* 0x000000b2b3b37221 */ /* 0x000fe20000010000 */
[----:B------:R-:W-:Y:S03]  /*15070*/  MOV R225, R214 ;  /* 0x000000d600e17202 */ /* 0x000fe60000000f00 */
        /* <DEDUP_REMOVED lines=20> */
[----:B------:R-:W3:Y:S07]  /*151c0*/  LDSM.16.MT88.4 R112, [R197+0x1100] ;  /* 0x00110000c570783b */ /* 0x000eee0000004200 */
[C---:B------:R-:W-:Y:S08]  /*151d0*/  HMMA.16816.F32.BF16 R84, R100.reuse, R116, R84 ;  /* 0x000000746454723c */ /* 0x040ff00000041854 */
[C---:B------:R-:W-:Y:S01]  /*151e0*/  HMMA.16816.F32.BF16 R88, R100.reuse, R118, R88 ;  /* 0x000000766458723c */ /* 0x040fe20000041858 */
[----:B------:R-:W5:Y:S07]  /*151f0*/  LDSM.16.MT88.4 R116, [R203+0x3100] ;  /* 0x00310000cb74783b */ /* 0x000f6e0000004200 */
[C---:B-1----:R-:W-:Y:S08]  /*15200*/  HMMA.16816.F32.BF16 R92, R100.reuse, R104, R92 ;  /* 0x00000068645c723c */ /* 0x042ff0000004185c */
[----:B------:R-:W-:Y:S01]  /*15210*/  HMMA.16816.F32.BF16 R96, R100, R106, R96 ;  /* 0x0000006a6460723c */ /* 0x000fe20000041860 */
[----:B------:R-:W1:Y:S06]  /*15220*/  LDSM.16.MT88.4 R104, [R196+0x3100] ;  /* 0x00310000c468783b */ /* 0x000e6c0000004200 */
[----:B------:R-:W-:Y:S01]  /*15230*/  F2FP.BF16.PACK_AB R100, R229, R226 ;  /* 0x000000e2e564723e */ /* 0x000fe200000010ff */
[----:B------:R-:W-:Y:S01]  /*15240*/  FADD.FTZ R226, R226, R179 ;  /* 0x000000b3e2e27221 */ /* 0x000fe20000010000 */
[----:B----4-:R-:W-:Y:S03]  /*15250*/  F2FP.BF16.PACK_AB R101, R231, R228 ;  /* 0x000000e4e765723e */ /* 0x010fe600000010ff */
        /* <DEDUP_REMOVED lines=20> */
[C---:B-----5:R-:W-:Y:S08]  /*153a0*/  HMMA.16816.F32.BF16 R36, R100.reuse, R116, R36 ;  /* 0x000000746424723c */ /* 0x060ff00000041824 */
        /* <DEDUP_REMOVED lines=24> */
[C---:B---3--:R-:W-:Y:S08]  /*15530*/  HMMA.16816.F32.BF16 R76, R100.reuse, R112, R76 ;  /* 0x00000070644c723c */ /* 0x048ff0000004184c */
[C---:B------:R-:W-:Y:S08]  /*15540*/  HMMA.16816.F32.BF16 R80, R100.reuse, R114, R80 ;  /* 0x000000726450723c */ /* 0x040ff00000041850 */
[C---:B----4-:R-:W-:Y:S08]  /*15550*/  HMMA.16816.F32.BF16 R84, R100.reuse, R116, R84 ;  /* 0x000000746454723c */ /* 0x050ff00000041854 */
        /* <DEDUP_REMOVED lines=31> */
.L_x_817:
[----:B------:R-:W-:-:S13]  /*15750*/  ISETP.GE.AND P0, PT, R214, RZ, PT ;  /* 0x000000ffd600720c */ /* 0x000fda0003f06270 */
[----:B------:R-:W-:Y:S05]  /*15760*/  @!P0 BRA `(.L_x_821) ;  /* 0x00002e7000008947 */ /* 0x000fea0003800000 */
[----:B------:R-:W1:Y:S01]  /*15770*/  S2R R3, SR_TID.X ;  /* 0x0000000000037919 */ /* 0x000e620000002100 */
[----:B------:R-:W-:Y:S01]  /*15780*/  SHF.R.S32.HI R5, RZ, 0x1f, R180 ;  /* 0x0000001fff057819 */ /* 0x000fe200000114b4 */
[----:B------:R-:W-:Y:S01]  /*15790*/  IMAD.MOV.U32 R135, RZ, RZ, R132 ;  /* 0x000000ffff877224 */ /* 0x000fe200078e0084 */
[----:B------:R-:W-:Y:S01]  /*157a0*/  IADD3 R220, R211, 0x100, RZ ;  /* 0x00000100d3dc7810 */ /* 0x000fe20007ffe0ff */
[----:B------:R-:W-:Y:S01]  /*157b0*/  IMAD.SHL.U32 R215, R181, 0x2, RZ ;  /* 0x00000002b5d77824 */ /* 0x000fe200078e00ff */
[C---:B------:R-:W-:Y:S01]  /*157c0*/  SHF.L.U64.HI R218, R180.reuse, 0x1, R5 ;  /* 0x00000001b4da7819 */ /* 0x040fe20000010205 */
[----:B------:R-:W-:Y:S01]  /*157d0*/  IMAD.SHL.U32 R221, R180, 0x2, RZ ;  /* 0x00000002b4dd7824 */ /* 0x000fe200078e00ff */
[----:B------:R-:W-:Y:S02]  /*157e0*/  ULDC UR5, c[0x0][0x210] ;  /* 0x0000840000057ab9 */ /* 0x000fe40000000800 */
[----:B------:R-:W-:Y:S02]  /*157f0*/  ULDC UR4, c[0x0][0x1e8] ;  /* 0x00007a0000047ab9 */ /* 0x000fe40000000800 */
[----:B------:R-:W-:-:S02]  /*15800*/  UIMAD UR5, UR11, UR5, URZ ;  /* 0x000000050b0572a4 */ /* 0x000fc4000f8e023f */
[----:B------:R-:W-:Y:S01]  /*15810*/  UIMAD UR4, UR11, UR4, URZ ;  /* 0x000000040b0472a4 */ /* 0x000fe2000f8e023f */
[----:B-1----:R-:W-:-:S04]  /*15820*/  SHF.R.S32.HI R2, RZ, 0x1f, R3 ;  /* 0x0000001fff027819 */ /* 0x002fc80000011403 */
[----:B------:R-:W-:-:S04]  /*15830*/  LEA.HI R2, R2, R3, RZ, 0x3 ;  /* 0x0000000302027211 */ /* 0x000fc800078f18ff */
[----:B------:R-:W-:-:S05]  /*15840*/  LOP3.LUT R2, R2, 0xfffffff8, RZ, 0xc0, !PT ;  /* 0xfffffff802027812 */ /* 0x000fca00078ec0ff */
[----:B------:R-:W-:Y:S02]  /*15850*/  IMAD.IADD R2, R3, 0x1, -R2 ;  /* 0x0000000103027824 */ /* 0x000fe400078e0a02 */
[----:B------:R-:W-:Y:S01]  /*15860*/  IMAD.MOV.U32 R3, RZ, RZ, R0 ;  /* 0x000000ffff037224 */ /* 0x000fe200078e0000 */
[----:B------:R-:W-:Y:S01]  /*15870*/  SHF.R.S32.HI R0, RZ, 0x1f, R181 ;  /* 0x0000001fff007819 */ /* 0x000fe200000114b5 */
[----:B------:R-:W-:-:S03]  /*15880*/  IMAD.SHL.U32 R216, R2, 0x8, RZ ;  /* 0x0000000802d87824 */ /* 0x000fc600078e00ff */
[----:B------:R-:W-:Y:S02]  /*15890*/  SHF.L.U64.HI R219, R181, 0x1, R0 ;  /* 0x00000001b5db7819 */ /* 0x000fe40000010200 */
[----:B------:R-:W-:-:S04]  /*158a0*/  SHF.R.S32.HI R217, RZ, 0x1f, R216 ;  /* 0x0000001fffd97819 */ /* 0x000fc800000114d8 */
[C---:B------:R-:W-:Y:S01]  /*158b0*/  SHF.L.U64.HI R217, R216.reuse, 0x1, R217 ;  /* 0x00000001d8d97819 */ /* 0x040fe200000102d9 */
[----:B------:R-:W-:Y:S01]  /*158c0*/  IMAD.SHL.U32 R216, R216, 0x2, RZ ;  /* 0x00000002d8d87824 */ /* 0x000fe200078e00ff */
[----:B------:R-:W-:Y:S05]  /*158d0*/  BRA `(.L_x_822) ;  /* 0x0000032000007947 */ /* 0x000fea0003800000 */
.L_x_824:
[----:B------:R-:W-:Y:S01]  /*158e0*/  ISETP.NE.AND P2, PT, R207, 0x1, PT ;  /* 0x00000001cf00780c */ /* 0x000fe20003f45270 */
[----:B------:R-:W-:Y:S01]  /*158f0*/  IMAD.MOV.U32 R208, RZ, RZ, RZ ;  /* 0x000000ffffd07224 */ /* 0x000fe200078e00ff */
[----:B------:R-:W-:Y:S04]  /*15900*/  LEA R209, R214, UR13, 0x6 ;  /* 0x0000000dd6d17c11 */ /* 0x000fe8000f8e30ff */
[----:B------:R-:W-:Y:S05]  /*15910*/  IADD3 R209, R209, -0x40, R210 ;  /* 0xffffffc0d1d17810 */ /* 0x000fea0007ffe0d2 */
[--C-:B------:R-:W-:Y:S02]  /*15920*/  IMAD.MOV.U32 R0, RZ, RZ, R209.reuse ;  /* 0x000000ffff007224 */ /* 0x100fe400078e00d1 */
[----:B------:R-:W-:Y:S05]  /*15930*/  @P2 IMAD.HI.U32 R2, R209, c[0x0][0x2bc], RZ ;  /* 0x0000af00d1022a27 */ /* 0x000fea00078e00ff */
        /* <DEDUP_REMOVED lines=26> */
[----:B------:R-:W-:Y:S03]  /*15ae0*/  IADD3 R8, P1, R4, R215, RZ ;  /* 0x000000d704087210 */ /* 0x000fe60007f3e0ff */
[----:B--2---:R-:W-:Y:S01]  /*15af0*/  IMAD.X R11, R6, 0x1, R217, P0 ;  /* 0x00000001060b7824 */ /* 0x004fe200000e06d9 */
[----:B------:R-:W-:Y:S01]  /*15b00*/  IADD3 R12, P0, R4, R221, RZ ;  /* 0x000000dd040c7210 */ /* 0x000fe20007f1e0ff */
[----:B------:R-:W-:Y:S01]  /*15b10*/  IMAD.X R9, R6, 0x1, R219, P1 ;  /* 0x0000000106097824 */ /* 0x000fe200008e06db */
[----:B---3--:R-:W-:Y:S02]  /*15b20*/  IADD3 R4, P2, R0, R216, RZ ;  /* 0x000000d800047210 */ /* 0x008fe40007f5e0ff */
[----:B------:R1:W-:Y:S01]  /*15b30*/  LDGSTS.E.BYPASS.LTC128B.128 [R211+0x6100], [R10.64], !P4 ;  /* 0x061000000ad37fae */ /* 0x0003e2000e101d54 */
[--C-:B------:R-:W-:Y:S01]  /*15b40*/  IMAD.X R13, R6, 0x1, R218.reuse, P0 ;  /* 0x00000001060d7824 */ /* 0x100fe200000e06da */
[----:B------:R-:W-:Y:S01]  /*15b50*/  IADD3 R6, P1, R0, R215, RZ ;  /* 0x000000d700067210 */ /* 0x000fe20007f3e0ff */
[----:B----4-:R-:W-:Y:S01]  /*15b60*/  IMAD.X R5, R2, 0x1, R217, P2 ;  /* 0x0000000102057824 */ /* 0x010fe200010e06d9 */
        /* <DEDUP_REMOVED lines=9> */
.L_x_822:
        /* <DEDUP_REMOVED lines=23> */
[----:B------:R-:W-:Y:S07]  /*15d70*/  LDSM.16.M88.4 R144, [R204] ;  /* 0x00000000cc90783b */ /* 0x000fee0000000200 */
[----:B------:R-:W-:Y:S07]  /*15d80*/  LDSM.16.M88.4 R148, [R195] ;  /* 0x00000000c394783b */ /* 0x000fee0000000200 */
[----:B------:R-:W-:Y:S07]  /*15d90*/  LDSM.16.M88.4 R152, [R194] ;  /* 0x00000000c298783b */ /* 0x000fee0000000200 */
[----:B------:R-:W-:Y:S07]  /*15da0*/  LDSM.16.M88.4 R156, [R193] ;  /* 0x00000000c19c783b */ /* 0x000fee0000000200 */
[----:B------:R-:W2:Y:S07]  /*15db0*/  SHFL.IDX PT, R132, R5, 0x1, 0x181f ;  /* 0x00381f0005847f89 */ /* 0x000eae00000e0000 */
[----:B------:R1:W3:Y:S02]  /*15dc0*/  SHFL.IDX PT, R0, R4, 0x1, 0x181f ;  /* 0x00381f0004007f89 */ /* 0x0002e400000e0000 */
[C---:B-1----:R-:W-:Y:S03]  /*15dd0*/  HMMA.16816.F32.BF16 R4, R32.reuse, R8, RZ ;  /* 0x000000082004723c */ /* 0x042fe600000418ff */
[CC--:B------:R-:W-:Y:S02]  /*15de0*/  IADD3 R14, P0, R20.reuse, R216.reuse, RZ ;  /* 0x000000d8140e7210 */ /* 0x0c0fe40007f1e0ff */
[----:B------:R-:W-:Y:S02]  /*15df0*/  IADD3 R12, P1, R20, R215, RZ ;  /* 0x000000d7140c7210 */ /* 0x000fe40007f3e0ff */
[C---:B------:R-:W-:Y:S01]  /*15e00*/  IADD3.X R15, R2.reuse, R217, RZ, P0, !PT ;  /* 0x000000d9020f7210 */ /* 0x040fe200007fe4ff */
[C---:B------:R-:W-:Y:S01]  /*15e10*/  HMMA.16816.F32.BF16 R8, R32.reuse, R10, RZ ;  /* 0x0000000a2008723c */ /* 0x040fe200000418ff */
[----:B------:R-:W-:Y:S03]  /*15e20*/  IADD3.X R13, R2, R219, RZ, P1, !PT ;  /* 0x000000db020d7210 */ /* 0x000fe60000ffe4ff */
[----:B------:R-:W-:Y:S01]  /*15e30*/  @!PT LDS RZ, [RZ] ;  /* 0x00000000fffff984 */ /* 0x000fe20000000800 */
[----:B------:R1:W-:Y:S01]  /*15e40*/  LDGSTS.E.BYPASS.LTC128B.128 [R220], [R14.64], !P4 ;  /* 0x000000000edc7fae */ /* 0x0003e2000e101d54 */
[----:B------:R-:W-:Y:S02]  /*15e50*/  IADD3 R20, P0, R20, R221, RZ ;  /* 0x000000dd14147210 */ /* 0x000fe40007f1e0ff */
[----:B--2---:R-:W-:Y:S02]  /*15e60*/  IADD3 R170, P2, R132, R216, RZ ;  /* 0x000000d884aa7210 */ /* 0x004fe40007f5e0ff */
[-C--:B------:R-:W-:Y:S02]  /*15e70*/  IADD3.X R21, R2, R218.reuse, RZ, P0, !PT ;  /* 0x000000da02157210 */ /* 0x080fe400007fe4ff */
[----:B------:R1:W-:Y:S01]  /*15e80*/  LDGSTS.E.BYPASS.LTC128B.128 [R220+0x2000], [R12.64], !P6 ;  /* 0x020000000cdc7fae */ /* 0x0003e2000f101d54 */
[----:B---3--:R-:W-:Y:S02]  /*15e90*/  IADD3.X R171, R0, R217, RZ, P2, !PT ;  /* 0x000000d900ab7210 */ /* 0x008fe400017fe4ff */
[C---:B------:R-:W-:Y:S02]  /*15ea0*/  IADD3 R168, P1, R132.reuse, R215, RZ ;  /* 0x000000d784a87210 */ /* 0x040fe40007f3e0ff */
[----:B------:R-:W-:Y:S02]  /*15eb0*/  IADD3 R132, P0, R132, R221, RZ ;  /* 0x000000dd84847210 */ /* 0x000fe40007f1e0ff */
[----:B------:R2:W-:Y:S01]  /*15ec0*/  LDGSTS.E.BYPASS.LTC128B.128 [R220+0x4000], [R20.64], !P5 ;  /* 0x0400000014dc7fae */ /* 0x0005e2000e901d54 */
[C---:B------:R-:W-:Y:S02]  /*15ed0*/  IADD3.X R169, R0.reuse, R219, RZ, P1, !PT ;  /* 0x000000db00a97210 */ /* 0x040fe40000ffe4ff */
[----:B------:R-:W-:Y:S02]  /*15ee0*/  IADD3.X R133, R0, R218, RZ, P0, !PT ;  /* 0x000000da00857210 */ /* 0x000fe400007fe4ff */
[----:B------:R-:W-:Y:S02]  /*15ef0*/  ISETP.GE.AND P0, PT, R214, 0x1, PT ;  /* 0x00000001d600780c */ /* 0x000fe40003f06270 */
[----:B------:R3:W-:Y:S07]  /*15f00*/  LDGSTS.E.BYPASS.LTC128B.128 [R220+0x1000], [R170.64], !P4 ;  /* 0x01000000aadc7fae */ /* 0x0007ee000e101d54 */
[----:B------:R3:W-:Y:S01]  /*15f10*/  LDGSTS.E.BYPASS.LTC128B.128 [R220+0x3000], [R168.64], !P6 ;  /* 0x03000000a8dc7fae */ /* 0x0007e2000f101d54 */
[C---:B-1----:R-:W-:Y:S06]  /*15f20*/  HMMA.16816.F32.BF16 R12, R32.reuse, R16, RZ ;  /* 0x00000010200c723c */ /* 0x042fec00000418ff */
[----:B------:R1:W-:Y:S02]  /*15f30*/  LDGSTS.E.BYPASS.LTC128B.128 [R220+0x5000], [R132.64], !P5 ;  /* 0x0500000084dc7fae */ /* 0x0003e4000e901d54 */
[C---:B------:R-:W-:Y:S05]  /*15f40*/  HMMA.16816.F32.BF16 R16, R32.reuse, R18, RZ ;  /* 0x000000122010723c */ /* 0x040fea00000418ff */
[----:B------:R-:W-:Y:S03]  /*15f50*/  LDSM.16.M88.4 R160, [R201+0xc100] ;  /* 0x00c10000c9a0783b */ /* 0x000fe60000000200 */
[C---:B--2---:R-:W-:Y:S04]  /*15f60*/  HMMA.16816.F32.BF16 R20, R32.reuse, R24, RZ ;  /* 0x000000182014723c */ /* 0x044fe800000418ff */
[----:B------:R-:W0:Y:S04]  /*15f70*/  LDGDEPBAR ;  /* 0x00000000000079af */ /* 0x000e280000000000 */
[C---:B------:R-:W-:Y:S03]  /*15f80*/  HMMA.16816.F32.BF16 R24, R32.reuse, R26, RZ ;  /* 0x0000001a2018723c */ /* 0x040fe600000418ff */
[----:B------:R-:W2:Y:S05]  /*15f90*/  LDSM.16.M88.4 R164, [R200+0x6100] ;  /* 0x00610000c8a4783b */ /* 0x000eaa0000000200 */
[C---:B------:R-:W-:Y:S02]  /*15fa0*/  HMMA.16816.F32.BF16 R28, R32.reuse, R136, RZ ;  /* 0x00000088201c723c */ /* 0x040fe400000418ff */
[----:B---3--:R-:W-:Y:S06]  /*15fb0*/  LDSM.16.M88.4 R168, [R200+0x7100] ;  /* 0x00710000c8a8783b */ /* 0x008fec0000000200 */
[----:B------:R-:W-:Y:S01]  /*15fc0*/  HMMA.16816.F32.BF16 R32, R32, R138, RZ ;  /* 0x0000008a2020723c */ /* 0x000fe200000418ff */
[----:B------:R-:W3:Y:S07]  /*15fd0*/  LDSM.16.M88.4 R136, [R200+0x6900] ;  /* 0x00690000c888783b */ /* 0x000eee0000000200 */
        /* <DEDUP_REMOVED lines=15> */
[C---:B--2---:R-:W-:Y:S01]  /*160d0*/  HMMA.16816.F32.BF16 R4, R160.reuse, R164, R4 ;  /* 0x000000a4a004723c */ /* 0x044fe20000041804 */
[----:B------:R-:W2:Y:S07]  /*160e0*/  LDSM.16.M88.4 R156, [R205+0x8100] ;  /* 0x00810000cd9c783b */ /* 0x000eae0000000200 */
        /* <DEDUP_REMOVED lines=24> */
[C---:B--2---:R-:W-:Y:S01]  /*16270*/  HMMA.16816.F32.BF16 R4, R152.reuse, R156, R4 ;  /* 0x0000009c9804723c */ /* 0x044fe20000041804 */
[----:B------:R-:W2:Y:S07]  /*16280*/  LDSM.16.M88.4 R176, [R201+0x10100] ;  /* 0x01010000c9b0783b */ /* 0x000eae0000000200 */
[C---:B------:R-:W-:Y:S01]  /*16290*/  HMMA.16816.F32.BF16 R8, R152.reuse, R158, R8 ;  /* 0x0000009e9808723c */ /* 0x040fe20000041808 */
[----:B------:R-:W-:Y:S07]  /*162a0*/  LDSM.16.M88.4 R156, [R200+0x9900] ;  /* 0x00990000c89c783b */ /* 0x000fee0000000200 */
[C---:B---3--:R-:W-:Y:S08]  /*162b0*/  HMMA.16816.F32.BF16 R12, R152.reuse, R136, R12 ;  /* 0x00000088980c723c */ /* 0x048ff0000004180c */
[C---:B------:R-:W-:Y:S01]  /*162c0*/  HMMA.16816.F32.BF16 R16, R152.reuse, R138, R16 ;  /* 0x0000008a9810723c */ /* 0x040fe20000041810 */
[----:B------:R-:W3:Y:S07]  /*162d0*/  LDSM.16.M88.4 R136, [R200+0x8900] ;  /* 0x00890000c888783b */ /* 0x000eee0000000200 */
        /* <DEDUP_REMOVED lines=19> */
[C---:B--2---:R-:W-:Y:S01]  /*16410*/  HMMA.16816.F32.BF16 R4, R176.reuse, R180, R4 ;  /* 0x000000b4b004723c */ /* 0x044fe20000041804 */
[----:B------:R-:W2:Y:S07]  /*16420*/  LDSM.16.M88.4 R168, [R206+0x14100] ;  /* 0x01410000cea8783b */ /* 0x000eae0000000200 */
[C---:B------:R-:W-:Y:S01]  /*16430*/  HMMA.16816.F32.BF16 R8, R176.reuse, R182, R8 ;  /* 0x000000b6b008723c */ /* 0x040fe20000041808 */
[----:B------:R-:W-:Y:S07]  /*16440*/  LDSM.16.M88.4 R180, [R187] ;  /* 0x00000000bbb4783b */ /* 0x000fee0000000200 */
[C---:B---3--:R-:W-:Y:S08]  /*16450*/  HMMA.16816.F32.BF16 R12, R176.reuse, R136, R12 ;  /* 0x00000088b00c723c */ /* 0x048ff0000004180c */
[C---:B------:R-:W-:Y:S01]  /*16460*/  HMMA.16816.F32.BF16 R16, R176.reuse, R138, R16 ;  /* 0x0000008ab010723c */ /* 0x040fe20000041810 */
[----:B------:R-:W3:Y:S07]  /*16470*/  LDSM.16.M88.4 R136, [R205+0xa900] ;  /* 0x00a90000cd88783b */ /* 0x000eee0000000200 */
[C---:B----4-:R-:W-:Y:S08]  /*16480*/  HMMA.16816.F32.BF16 R20, R176.reuse, R152, R20 ;  /* 0x00000098b014723c */ /* 0x050ff00000041814 */
[C---:B------:R-:W-:Y:S01]  /*16490*/  HMMA.16816.F32.BF16 R24, R176.reuse, R154, R24 ;  /* 0x0000009ab018723c */ /* 0x040fe20000041818 */
[----:B------:R-:W4:Y:S07]  /*164a0*/  LDSM.16.M88.4 R152, [R205+0xb100] ;  /* 0x00b10000cd98783b */ /* 0x000f2e0000000200 */
[C---:B------:R-:W-:Y:S08]  /*164b0*/  HMMA.16816.F32.BF16 R28, R176.reuse, R156, R28 ;  /* 0x0000009cb01c723c */ /* 0x040ff0000004181c */
[----:B------:R-:W-:Y:S01]  /*164c0*/  HMMA.16816.F32.BF16 R32, R176, R158, R32 ;  /* 0x0000009eb020723c */ /* 0x000fe20000041820 */
[----:B------:R-:W2:Y:S07]  /*164d0*/  LDSM.16.M88.4 R156, [R205+0xb900] ;  /* 0x00b90000cd9c783b */ /* 0x000eae0000000200 */
[C---:B-----5:R-:W-:Y:S01]  /*164e0*/  HMMA.16816.F32.BF16 R4, R160.reuse, R164, R4 ;  /* 0x000000a4a004723c */ /* 0x060fe20000041804 */
[----:B------:R-:W5:Y:S07]  /*164f0*/  LDSM.16.M88.4 R176, [R202+0x14100] ;  /* 0x01410000cab0783b */ /* 0x000f6e0000000200 */
        /* <DEDUP_REMOVED lines=24> */
[----:B------:R-:W2:Y:S01]  /*16680*/  LDSM.16.M88.4 R168, [R199+0x14100] ;  /* 0x01410000c7a8783b */ /* 0x000ea20000000200 */
[C---:B-----5:R-:W-:Y:S08]  /*16690*/  HMMA.16816.F32.BF16 R4, R176.reuse, R180, R4 ;  /* 0x000000b4b004723c */ /* 0x060ff00000041804 */
[C---:B------:R-:W-:Y:S08]  /*166a0*/  HMMA.16816.F32.BF16 R8, R176.reuse, R182, R8 ;  /* 0x000000b6b008723c */ /* 0x040ff00000041808 */
[C---:B-1----:R-:W-:Y:S08]  /*166b0*/  HMMA.16816.F32.BF16 R12, R176.reuse, R140, R12 ;  /* 0x0000008cb00c723c */ /* 0x042ff0000004180c */
[C---:B------:R-:W-:Y:S08]  /*166c0*/  HMMA.16816.F32.BF16 R16, R176.reuse, R142, R16 ;  /* 0x0000008eb010723c */ /* 0x040ff00000041810 */
[C---:B------:R-:W-:Y:S08]  /*166d0*/  HMMA.16816.F32.BF16 R20, R176.reuse, R144, R20 ;  /* 0x00000090b014723c */ /* 0x040ff00000041814 */
[C---:B------:R-:W-:Y:S08]  /*166e0*/  HMMA.16816.F32.BF16 R24, R176.reuse, R146, R24 ;  /* 0x00000092b018723c */ /* 0x040ff00000041818 */
[C---:B------:R-:W-:Y:S08]  /*166f0*/  HMMA.16816.F32.BF16 R28, R176.reuse, R148, R28 ;  /* 0x00000094b01c723c */ /* 0x040ff0000004181c */
[----:B------:R-:W-:Y:S08]  /*16700*/  HMMA.16816.F32.BF16 R32, R176, R150, R32 ;  /* 0x00000096b020723c */ /* 0x000ff00000041820 */
[C---:B--2---:R-:W-:Y:S08]  /*16710*/  HMMA.16816.F32.BF16 R4, R160.reuse, R164, R4 ;  /* 0x000000a4a004723c */ /* 0x044ff00000041804 */
[C---:B------:R-:W-:Y:S08]  /*16720*/  HMMA.16816.F32.BF16 R8, R160.reuse, R166, R8 ;  /* 0x000000a6a008723c */ /* 0x040ff00000041808 */
[C---:B---3--:R-:W-:Y:S08]  /*16730*/  HMMA.16816.F32.BF16 R12, R160.reuse, R136, R12 ;  /* 0x00000088a00c723c */ /* 0x048ff0000004180c */
        /* <DEDUP_REMOVED lines=83> */
.L_x_823:
        /* <DEDUP_REMOVED lines=33> */
[----:B------:R-:W-:Y:S02]  /*16e80*/  ISETP.GT.AND P0, PT, R214, RZ, PT ;  /* 0x000000ffd600720c */ /* 0x000fe40003f04270 */
        /* <DEDUP_REMOVED lines=25> */
[--C-:B------:R-:W-:Y:S01]  /*17020*/  FFMA.FTZ R135, R163, c[0x0][0x2d0], -R144.reuse ;  /* 0x0000b400a3877a23 */ /* 0x100fe20000010890 */
[----:B------:R-:W-:Y:S01]  /*17030*/  LDSM.16.MT88.4 R164, [R203+0x5900] ;  /* 0x00590000cba4783b */ /* 0x000fe20000004200 */
[----:B------:R-:W-:Y:S02]  /*17040*/  FMUL.FTZ R4, R2, c[0x0][0x2d0] ;  /* 0x0000b40002047a20 */ /* 0x000fe40000410000 */
[--C-:B------:R-:W-:Y:S02]  /*17050*/  FFMA.FTZ R175, R142, c[0x0][0x2d0], -R151.reuse ;  /* 0x0000b4008eaf7a23 */ /* 0x100fe40000010897 */
[--C-:B------:R-:W-:Y:S01]  /*17060*/  FFMA.FTZ R176, R140, c[0x0][0x2d0], -R151.reuse ;  /* 0x0000b4008cb07a23 */ /* 0x100fe20000010897 */
[----:B------:R2:W3:Y:S01]  /*17070*/  MUFU.EX2 R2, R4 ;  /* 0x0000000400027308 */ /* 0x0004e20000000800 */
[--C-:B------:R-:W-:Y:S01]  /*17080*/  FFMA.FTZ R177, R143, c[0x0][0x2d0], -R144.reuse ;  /* 0x0000b4008fb17a23 */ /* 0x100fe20000010890 */
[----:B------:R-:W-:Y:S01]  /*17090*/  LDSM.16.MT88.4 R160, [R196+0x3900] ;  /* 0x00390000c4a0783b */ /* 0x000fe20000004200 */
[--C-:B------:R-:W-:Y:S02]  /*170a0*/  FFMA.FTZ R178, R141, c[0x0][0x2d0], -R144.reuse ;  /* 0x0000b4008db27a23 */ /* 0x100fe40000010890 */
[--C-:B------:R-:W-:Y:S02]  /*170b0*/  FFMA.FTZ R179, R138, c[0x0][0x2d0], -R151.reuse ;  /* 0x0000b4008ab37a23 */ /* 0x100fe40000010897 */
[--C-:B------:R-:W-:Y:S02]  /*170c0*/  FFMA.FTZ R180, R136, c[0x0][0x2d0], -R151.reuse ;  /* 0x0000b40088b47a23 */ /* 0x100fe40000010897 */
[--C-:B------:R-:W-:Y:S01]  /*170d0*/  FFMA.FTZ R181, R139, c[0x0][0x2d0], -R144.reuse ;  /* 0x0000b4008bb57a23 */ /* 0x100fe20000010890 */
[----:B------:R-:W4:Y:S01]  /*170e0*/  MUFU.EX2 R174, R174 ;  /* 0x000000ae00ae7308 */ /* 0x000f220000000800 */
[----:B------:R-:W-:Y:S01]  /*170f0*/  LDSM.16.MT88.4 R140, [R197+0x2900] ;  /* 0x00290000c58c783b */ /* 0x000fe20000004200 */
[--C-:B------:R-:W-:Y:S02]  /*17100*/  FFMA.FTZ R182, R137, c[0x0][0x2d0], -R144.reuse ;  /* 0x0000b40089b67a23 */ /* 0x100fe40000010890 */
[C---:B-1----:R-:W-:Y:S02]  /*17110*/  FMUL.FTZ R5, R3.reuse, R129 ;  /* 0x0000008103057220 */ /* 0x042fe40000410000 */
[C---:B------:R-:W-:Y:S02]  /*17120*/  FMUL.FTZ R8, R3.reuse, R124 ;  /* 0x0000007c03087220 */ /* 0x040fe40000410000 */
[C---:B------:R-:W-:Y:S01]  /*17130*/  FMUL.FTZ R9, R3.reuse, R125 ;  /* 0x0000007d03097220 */ /* 0x040fe20000410000 */
[----:B------:R-:W-:Y:S01]  /*17140*/  LDSM.16.MT88.4 R136, [R198+0x2900] ;  /* 0x00290000c688783b */ /* 0x000fe20000004200 */
        /* <DEDUP_REMOVED lines=208> */
[----:B------:R-:W-:Y:S01]  /*17e50*/  FADD.FTZ R177, R177, R2 ;  /* 0x00000002b1b17221 */ /* 0x000fe20000010000 */
[----:B------:R-:W-:Y:S01]  /*17e60*/  IADD3 R2, R214, -0x1, RZ ;  /* 0xffffffffd6027810 */ /* 0x000fe20007ffe0ff */
[----:B------:R-:W-:Y:S02]  /*17e70*/  FADD.FTZ R176, R176, R175 ;  /* 0x000000afb0b07221 */ /* 0x000fe40000010000 */
[C---:B----4-:R-:W-:Y:S04]  /*17e80*/  HMMA.16816.F32.BF16 R20, R100.reuse, R108, R20 ;  /* 0x0000006c6414723c */ /* 0x050fe80000041814 */
[----:B------:R-:W-:Y:S01]  /*17e90*/  FADD.FTZ R178, R178, R177 ;  /* 0x000000b1b2b27221 */ /* 0x000fe20000010000 */
[----:B------:R-:W-:Y:S01]  /*17ea0*/  MOV R214, R2 ;  /* 0x0000000200d67202 */ /* 0x000fe20000000f00 */
        /* <DEDUP_REMOVED lines=115> */
.L_x_821:
[----:B------:R-:W1:Y:S01]  /*185e0*/  SHFL.BFLY PT, R3, R212, 0x2, 0x1f ;  /* 0x0c401f00d4037f89 */ /* 0x000e6200000e0000 */
[----:B------:R-:W-:-:S02]  /*185f0*/  MOV R4, RZ ;  /* 0x000000ff00047202 */ /* 0x000fc40000000f00 */
[----:B------:R-:W-:Y:S01]  /*18600*/  MOV R8, 0xff800000 ;  /* 0xff80000000087802 */ /* 0x000fe20000000f00 */
[----:B------:R-:W2:Y:S01]  /*18610*/  SHFL.BFLY PT, R2, R213, 0x2, 0x1f ;  /* 0x0c401f00d5027f89 */ /* 0x000ea200000e0000 */
[----:B------:R-:W-:Y:S01]  /*18620*/  PLOP3.LUT P2, PT, PT, PT, PT, 0x8, 0x0 ;  /* 0x000000000000781c */ /* 0x000fe20003f4e170 */
        /* <DEDUP_REMOVED lines=118> */
.L_x_765:
        /* <DEDUP_REMOVED lines=49> */
[----:B------:R-:W-:Y:S01]  /*190a0*/  SEL R10, R10, 0xffffffe0, !P1 ;  /* 0xffffffe00a0a7807 */ /* 0x000fe20004800000 */
[----:B------:R-:W-:Y:S01]  /*190b0*/  IMAD.SHL.U32 R13, R12, 0x2, RZ ;  /* 0x000000020c0d7824 */ /* 0x000fe200078e00ff */
[----:B------:R-:W-:Y:S01]  /*190c0*/  BAR.SYNC.DEFER_BLOCKING 0x1, 0x100 ;  /* 0x0044000000007b1d */ /* 0x000fe20000010000 */
[----:B------:R-:W-:-:S02]  /*190d0*/  F2FP.BF16.PACK_AB R44, R45, R44 ;  /* 0x0000002c2d2c723e */ /* 0x000fc400000010ff */
[C---:B------:R-:W-:Y:S01]  /*190e0*/  IMAD.IADD R17, R13.reuse, 0x1, R10 ;  /* 0x000000010d117824 */ /* 0x040fe200078e020a */
[C---:B------:R-:W-:Y:S02]  /*190f0*/  IADD3 R12, R13.reuse, 0x80, RZ ;  /* 0x000000800d0c7810 */ /* 0x040fe40007ffe0ff */
[----:B------:R-:W-:Y:S02]  /*19100*/  IADD3 R15, R13, 0x70, RZ ;  /* 0x000000700d0f7810 */ /* 0x000fe40007ffe0ff */
[----:B------:R-:W-:Y:S01]  /*19110*/  @P0 IADD3 R15, R12, 0x10, RZ ;  /* 0x000000100c0f0810 */ /* 0x000fe20007ffe0ff */
[----:B------:R-:W-:Y:S01]  /*19120*/  IMAD.MOV.U32 R12, RZ, RZ, 0x40 ;  /* 0x00000040ff0c7424 */ /* 0x000fe200078e00ff */
[----:B------:R-:W-:Y:S02]  /*19130*/  F2FP.BF16.PACK_AB R46, R47, R46 ;  /* 0x0000002e2f2e723e */ /* 0x000fe400000010ff */
[----:B------:R-:W-:Y:S01]  /*19140*/  F2FP.BF16.PACK_AB R48, R49, R48 ;  /* 0x000000303130723e */ /* 0x000fe200000010ff */
[----:B------:R-:W-:Y:S01]  /*19150*/  IMAD.IADD R19, R10, 0x1, R15 ;  /* 0x000000010a137824 */ /* 0x000fe200078e020f */
[----:B------:R-:W-:-:S02]  /*19160*/  SEL R12, R12, 0xffffffc0, !P2 ;  /* 0xffffffc00c0c7807 */ /* 0x000fc40005000000 */
[----:B------:R-:W-:Y:S02]  /*19170*/  F2FP.BF16.PACK_AB R50, R51, R50 ;  /* 0x000000323332723e */ /* 0x000fe400000010ff */
[----:B------:R-:W-:Y:S01]  /*19180*/  F2FP.BF16.PACK_AB R52, R53, R52 ;  /* 0x000000343534723e */ /* 0x000fe200000010ff */
[--C-:B------:R-:W-:Y:S01]  /*19190*/  IMAD.IADD R21, R13, 0x1, R12.reuse ;  /* 0x000000010d157824 */ /* 0x100fe200078e020c */
[----:B------:R-:W-:Y:S01]  /*191a0*/  F2FP.BF16.PACK_AB R54, R55, R54 ;  /* 0x000000363736723e */ /* 0x000fe200000010ff */
[C---:B------:R-:W-:Y:S01]  /*191b0*/  IMAD.IADD R23, R12.reuse, 0x1, R15 ;  /* 0x000000010c177824 */ /* 0x040fe200078e020f */
[----:B------:R-:W-:Y:S01]  /*191c0*/  F2FP.BF16.PACK_AB R56, R57, R56 ;  /* 0x000000383938723e */ /* 0x000fe200000010ff */
[----:B------:R-:W-:Y:S01]  /*191d0*/  IMAD.IADD R25, R12, 0x1, R17 ;  /* 0x000000010c197824 */ /* 0x000fe200078e0211 */
[----:B------:R-:W-:Y:S01]  /*191e0*/  STS [R13+0x80], R128 ;  /* 0x000080800d007388 */ /* 0x000fe20000000800 */
[----:B------:R-:W-:Y:S01]  /*191f0*/  IMAD.IADD R27, R19, 0x1, R12 ;  /* 0x00000001131b7824 */ /* 0x000fe200078e020c */
[----:B------:R-:W-:Y:S01]  /*19200*/  F2FP.BF16.PACK_AB R58, R59, R58 ;  /* 0x0000003a3b3a723e */ /* 0x000fe200000010ff */
[----:B------:R-:W-:Y:S01]  /*19210*/  IMAD.U32 R12, RZ, RZ, UR4 ;  /* 0x00000004ff0c7e24 */ /* 0x000fe2000f8e00ff */
        /* <DEDUP_REMOVED lines=92> */
.L_x_826:
[----:B-1----:R-:W-:Y:S01]  /*197e0*/  SHF.R.S32.HI R3, RZ, 0x1f, R2 ;  /* 0x0000001fff037819 */ /* 0x002fe20000011402 */
[----:B------:R-:W1:Y:S01]  /*197f0*/  S2R R57, SR_CTAID.X ;  /* 0x0000000000397919 */ /* 0x000e620000002500 */
[----:B------:R-:W-:Y:S01]  /*19800*/  LOP3.LUT R13, R9, 0xffffffe0, RZ, 0xc0, !PT ;  /* 0xffffffe0090d7812 */ /* 0x000fe200078ec0ff */
[----:B------:R-:W-:Y:S01]  /*19810*/  IMAD.MOV.U32 R6, RZ, RZ, c[0x0][0x4e8] ;  /* 0x00013a00ff067624 */ /* 0x000fe200078e00ff */
[----:B------:R-:W-:Y:S01]  /*19820*/  LEA.HI R3, R3, R2, RZ, 0x3 ;  /* 0x0000000203037211 */ /* 0x000fe200078f18ff */
[----:B------:R-:W-:Y:S01]  /*19830*/  ULDC.64 UR6, c[0x0][0x490] ;  /* 0x0001240000067ab9 */ /* 0x000fe20000000a00 */
[----:B------:R-:W-:Y:S01]  /*19840*/  BSSY B0, `(.L_x_827) ;  /* 0x000008c000007945 */ /* 0x000fe20003800000 */
[----:B------:R-:W-:Y:S01]  /*19850*/  USHF.R.S32.HI UR10, URZ, 0x1f, UR18 ;  /* 0x0000001f3f0a7899 */ /* 0x000fe20008011412 */
[----:B------:R-:W-:Y:S01]  /*19860*/  LOP3.LUT R9, R3, 0xffffff8, RZ, 0xc0, !PT ;  /* 0x0ffffff803097812 */ /* 0x000fe200078ec0ff */
[----:B------:R-:W-:Y:S01]  /*19870*/  IMAD.IADD R3, R0, 0x1, -R13 ;  /* 0x0000000100037824 */ /* 0x000fe200078e0a0d */
[----:B------:R-:W-:Y:S01]  /*19880*/  ISETP.NE.AND P1, PT, R6, 0x1, PT ;  /* 0x000000010600780c */ /* 0x000fe20003f25270 */
[----:B------:R-:W-:Y:S01]  /*19890*/  UIMAD UR9, UR8, UR6, URZ ;  /* 0x00000006080972a4 */ /* 0x000fe2000f8e023f */
[----:B------:R-:W-:Y:S01]  /*198a0*/  LEA.HI R6, R11, R11, RZ, 0x1 ;  /* 0x0000000b0b067211 */ /* 0x000fe200078f08ff */
[----:B------:R-:W-:Y:S01]  /*198b0*/  IMAD.IADD R2, R2, 0x1, -R9 ;  /* 0x0000000102027824 */ /* 0x000fe200078e0a09 */
[----:B------:R-:W-:Y:S01]  /*198c0*/  SHF.R.S32.HI R10, RZ, 0x1f, R3 ;  /* 0x0000001fff0a7819 */ /* 0x000fe20000011403 */
[----:B------:R-:W-:Y:S01]  /*198d0*/  UMOV UR12, UR22 ;  /* 0x00000016000c7c82 */ /* 0x000fe20008000000 */
[----:B------:R-:W-:Y:S01]  /*198e0*/  LOP3.LUT R6, R6, 0x1ffffffe, RZ, 0xc0, !PT ;  /* 0x1ffffffe06067812 */ /* 0x000fe200078ec0ff */
[----:B------:R-:W-:Y:S01]  /*198f0*/  UMOV UR13, UR23 ;  /* 0x00000017000d7c82 */ /* 0x000fe20008000000 */
[----:B------:R-:W-:Y:S01]  /*19900*/  LEA.HI R9, R10, R3, RZ, 0x2 ;  /* 0x000000030a097211 */ /* 0x000fe200078f10ff */
[----:B------:R-:W-:Y:S01]  /*19910*/  USEL UR10, UR10, URZ, !UP1 ;  /* 0x0000003f0a0a7287 */ /* 0x000fe2000c800000 */
[----:B------:R-:W-:Y:S01]  /*19920*/  LOP3.LUT P2, RZ, R3, 0x3, RZ, 0xc0, !PT ;  /* 0x0000000303ff7812 */ /* 0x000fe2000784c0ff */
[----:B------:R-:W-:Y:S01]  /*19930*/  IMAD.IADD R11, R11, 0x1, -R6 ;  /* 0x000000010b0b7824 */ /* 0x000fe200078e0a06 */
[----:B------:R-:W-:Y:S01]  /*19940*/  SHF.R.S32.HI R9, RZ, 0x2, R9 ;  /* 0x00000002ff097819 */ /* 0x000fe20000011409 */
[----:B------:R-:W-:-:S02]  /*19950*/  UIMAD.WIDE.U32 UR12, UR11, UR6, UR12 ;  /* 0x000000060b0c72a5 */ /* 0x000fc4000f8e000c */
[----:B------:R-:W-:Y:S02]  /*19960*/  UIMAD UR9, UR11, UR7, UR9 ;  /* 0x000000070b0972a4 */ /* 0x000fe4000f8e0209 */
[----:B------:R-:W-:Y:S01]  /*19970*/  IMAD R2, R2, 0x10, R9 ;  /* 0x0000001002027824 */ /* 0x000fe200078e0209 */
[----:B------:R-:W-:Y:S02]  /*19980*/  ULDC.64 UR6, c[0x0][0x498] ;  /* 0x0001260000067ab9 */ /* 0x000fe40000000a00 */
[----:B------:R-:W-:Y:S01]  /*19990*/  USEL UR18, UR18, URZ, !UP1 ;  /* 0x0000003f12127287 */ /* 0x000fe2000c800000 */
[----:B------:R-:W-:Y:S01]  /*199a0*/  IMAD R6, R11, 0x8, R2 ;  /* 0x000000080b067824 */ /* 0x000fe200078e0202 */
[----:B------:R-:W-:Y:S02]  /*199b0*/  UIMAD UR15, UR10, UR6, URZ ;  /* 0x000000060a0f72a4 */ /* 0x000fe4000f8e023f */
[----:B------:R-:W-:Y:S02]  /*199c0*/  UIADD3 UR13, UR13, UR9, URZ ;  /* 0x000000090d0d7290 */ /* 0x000fe4000fffe03f */
[----:B-1----:R-:W-:Y:S01]  /*199d0*/  LEA R9, R57, R6, 0x7 ;  /* 0x0000000639097211 */ /* 0x002fe200078e38ff */
[----:B------:R-:W-:Y:S01]  /*199e0*/  UIMAD UR7, UR18, UR7, UR15 ;  /* 0x00000007120772a4 */ /* 0x000fe2000f8e020f */
[CC--:B------:R-:W-:Y:S01]  /*199f0*/  LEA.HI R6, R5.reuse, R0.reuse, RZ, 0x3 ;  /* 0x0000000005067211 */ /* 0x0c0fe200078f18ff */
[----:B------:R-:W-:Y:S01]  /*19a00*/  UIMAD.WIDE.U32 UR12, UR18, UR6, UR12 ;  /* 0x00000006120c72a5 */ /* 0x000fe2000f8e000c */
[----:B------:R-:W-:Y:S01]  /*19a10*/  LEA.HI R5, R5, R0, RZ, 0x6 ;  /* 0x0000000005057211 */ /* 0x000fe200078f30ff */
[----:B------:R-:W-:Y:S01]  /*19a20*/  @P1 IMAD.HI.U32 R3, R9, c[0x0][0x4ec], RZ ;  /* 0x00013b0009031a27 */ /* 0x000fe200078e00ff */
[----:B------:R-:W-:-:S02]  /*19a30*/  ULDC.64 UR4, c[0x0][0x3a0] ;  /* 0x0000e80000047ab9 */ /* 0x000fc40000000a00 */
[----:B------:R-:W-:Y:S01]  /*19a40*/  UIMAD UR14, UR23, UR4, URZ ;  /* 0x00000004170e72a4 */ /* 0x000fe2000f8e023f */
[----:B------:R-:W-:Y:S01]  /*19a50*/  IMAD.MOV.U32 R14, RZ, RZ, R9 ;  /* 0x000000ffff0e7224 */ /* 0x000fe200078e0009 */
[----:B------:R-:W-:Y:S01]  /*19a60*/  @P1 SHF.R.U32.HI R14, RZ, c[0x0][0x4f0], R3 ;  /* 0x00013c00ff0e1a19 */ /* 0x000fe20000011603 */
[----:B------:R-:W-:Y:S01]  /*19a70*/  UIMAD.WIDE.U32 UR16, UR22, UR4, URZ ;  /* 0x00000004161072a5 */ /* 0x000fe2000f8e003f */
[----:B------:R-:W-:Y:S01]  /*19a80*/  LOP3.LUT R3, R6, 0xfffffff8, RZ, 0xc0, !PT ;  /* 0xfffffff806037812 */ /* 0x000fe200078ec0ff */
[----:B------:R-:W-:Y:S01]  /*19a90*/  UIMAD UR14, UR22, UR5, UR14 ;  /* 0x00000005160e72a4 */ /* 0x000fe2000f8e020e */
[----:B------:R-:W-:Y:S01]  /*19aa0*/  SHF.R.S32.HI R6, RZ, 0x3, R6 ;  /* 0x00000003ff067819 */ /* 0x000fe20000011406 */
[--C-:B------:R-:W-:Y:S01]  /*19ab0*/  IMAD.MOV R10, RZ, RZ, -R14.reuse ;  /* 0x000000ffff0a7224 */ /* 0x100fe200078e0a0e */
[----:B------:R-:W-:Y:S01]  /*19ac0*/  ULDC.64 UR4, c[0x0][0x3e8] ;  /* 0x0000fa0000047ab9 */ /* 0x000fe20000000a00 */
[----:B------:R-:W-:Y:S01]  /*19ad0*/  IMAD.IADD R3, R0, 0x1, -R3 ;  /* 0x0000000100037824 */ /* 0x000fe200078e0a03 */
[----:B------:R-:W-:Y:S01]  /*19ae0*/  UIMAD UR8, UR8, UR4, URZ ;  /* 0x00000004080872a4 */ /* 0x000fe2000f8e023f */
[----:B------:R-:W-:Y:S01]  /*19af0*/  IMAD R10, R10, c[0x0][0x4e8], R9 ;  /* 0x00013a000a0a7a24 */ /* 0x000fe200078e0209 */
[----:B------:R-:W-:Y:S01]  /*19b00*/  SHF.R.S32.HI R9, RZ, 0x1f, R14 ;  /* 0x0000001fff097819 */ /* 0x000fe2000001140e */
[----:B------:R-:W-:Y:S01]  /*19b10*/  IMAD.U32 R0, RZ, RZ, UR7 ;  /* 0x00000007ff007e24 */ /* 0x000fe2000f8e00ff */
[----:B------:R-:W-:Y:S01]  /*19b20*/  IADD3 R14, P0, R14, UR12, RZ ;  /* 0x0000000c0e0e7c10 */ /* 0x000fe2000ff1e0ff */
[----:B------:R-:W-:Y:S01]  /*19b30*/  IMAD.SHL.U32 R19, R6, 0x40, RZ ;  /* 0x0000004006137824 */ /* 0x000fe200078e00ff */
[----:B------:R-:W-:Y:S01]  /*19b40*/  SHF.R.S32.HI R17, RZ, 0x1f, R10 ;  /* 0x0000001fff117819 */ /* 0x000fe2000001140a */
[----:B------:R-:W-:Y:S01]  /*19b50*/  UIADD3 UR17, UR17, UR14, URZ ;  /* 0x0000000e11117290 */ /* 0x000fe2000fffe03f */
[----:B------:R-:W-:Y:S01]  /*19b60*/  IADD3.X R15, R9, UR13, R0, P0, !PT ;  /* 0x0000000d090f7c10 */ /* 0x000fe200087fe400 */
[----:B------:R-:W-:Y:S01]  /*19b70*/  UIMAD UR5, UR11, UR5, UR8 ;  /* 0x000000050b0572a4 */ /* 0x000fe2000f8e0208 */
[----:B------:R-:W-:Y:S01]  /*19b80*/  LEA R0, R3, R6, 0x5 ;  /* 0x0000000603007211 */ /* 0x000fe200078e28ff */
[----:B------:R-:W-:Y:S01]  /*19b90*/  IMAD R17, R17, c[0x0][0x488], RZ ;  /* 0x0001220011117a24 */ /* 0x000fe200078e02ff */
[----:B------:R-:W-:Y:S01]  /*19ba0*/  LOP3.LUT R19, R19, 0x1c0, RZ, 0xc0, !PT ;  /* 0x000001c013137812 */ /* 0x000fe200078ec0ff */
[----:B------:R-:W-:Y:S01]  /*19bb0*/  IMAD.WIDE.U32 R14, R10, c[0x0][0x488], R14 ;  /* 0x000122000a0e7a25 */ /* 0x000fe200078e000e */
[----:B------:R-:W-:-:S02]  /*19bc0*/  UIMAD.WIDE.U32 UR16, UR11, UR4, UR16 ;  /* 0x000000040b1072a5 */ /* 0x000fc4000f8e0010 */
[----:B------:R-:W-:Y:S01]  /*19bd0*/  ULDC.64 UR6, c[0x0][0x3f0] ;  /* 0x0000fc0000067ab9 */ /* 0x000fe20000000a00 */
[----:B------:R-:W-:Y:S01]  /*19be0*/  IMAD R13, R57, 0x80, R0 ;  /* 0x00000080390d7824 */ /* 0x000fe200078e0200 */
[----:B------:R-:W-:Y:S01]  /*19bf0*/  LEA R16, P0, R14, c[0x0][0x450], 0x2 ;  /* 0x000114000e107a11 */ /* 0x000fe200078010ff */
[----:B------:R-:W-:Y:S01]  /*19c00*/  IMAD R17, R10, c[0x0][0x48c], R17 ;  /* 0x000123000a117a24 */ /* 0x000fe200078e0211 */
[----:B------:R-:W-:Y:S01]  /*19c10*/  UIMAD UR10, UR10, UR6, URZ ;  /* 0x000000060a0a72a4 */ /* 0x000fe2000f8e023f */
[----:B------:R-:W-:Y:S01]  /*19c20*/  IMAD.SHL.U32 R0, R3, 0x8, RZ ;  /* 0x0000000803007824 */ /* 0x000fe200078e00ff */
[----:B------:R-:W-:Y:S01]  /*19c30*/  SHF.R.U32.HI R3, RZ, 0x3, R19 ;  /* 0x00000003ff037819 */ /* 0x000fe20000011613 */
[----:B------:R-:W-:Y:S01]  /*19c40*/  @P1 IMAD.HI.U32 R11, R13, c[0x0][0x4ec], RZ ;  /* 0x00013b000d0b1a27 */ /* 0x000fe200078e00ff */
[----:B------:R-:W-:Y:S01]  /*19c50*/  UIADD3 UR17, UR17, UR5, URZ ;  /* 0x0000000511117290 */ /* 0x000fe2000fffe03f */
[----:B------:R-:W-:Y:S01]  /*19c60*/  SHFL.IDX PT, R50, R16, RZ, 0x1c1f ;  /* 0x001c1fff10327589 */ /* 0x000fe200000e0000 */
[----:B------:R-:W-:Y:S01]  /*19c70*/  LOP3.LUT R10, R19, 0x38, R0, 0xf8, !PT ;  /* 0x00000038130a7812 */ /* 0x000fe200078ef800 */
[----:B------:R-:W-:Y:S01]  /*19c80*/  IMAD.IADD R12, R15, 0x1, R17 ;  /* 0x000000010f0c7824 */ /* 0x000fe200078e0211 */
[----:B------:R-:W-:Y:S01]  /*19c90*/  UIMAD UR7, UR18, UR7, UR10 ;  /* 0x00000007120772a4 */ /* 0x000fe2000f8e020a */
[----:B------:R-:W-:Y:S01]  /*19ca0*/  IMAD.MOV.U32 R9, RZ, RZ, R13 ;  /* 0x000000ffff097224 */ /* 0x000fe200078e000d */
[----:B------:R-:W-:Y:S01]  /*19cb0*/  @P1 SHF.R.U32.HI R9, RZ, c[0x0][0x4f0], R11 ;  /* 0x00013c00ff091a19 */ /* 0x000fe2000001160b */
[----:B------:R-:W-:Y:S01]  /*19cc0*/  UIMAD.WIDE.U32 UR16, UR18, UR6, UR16 ;  /* 0x00000006121072a5 */ /* 0x000fe2000f8e0010 */
[----:B------:R-:W-:Y:S01]  /*19cd0*/  LEA.HI.X R12, R14, c[0x0][0x454], R12, 0x2, P0 ;  /* 0x000115000e0c7a11 */ /* 0x000fe200000f140c */
[----:B------:R-:W-:Y:S01]  /*19ce0*/  SHFL.IDX PT, R48, R16, 0x1, 0x1c1f ;  /* 0x003c1f0010307f89 */ /* 0x000fe200000e0000 */
[----:B------:R-:W-:Y:S01]  /*19cf0*/  LOP3.LUT R3, R10, R3, RZ, 0x3c, !PT ;  /* 0x000000030a037212 */ /* 0x000fe200078e3cff */
[--C-:B------:R-:W-:Y:S01]  /*19d00*/  IMAD.MOV R10, RZ, RZ, -R9.reuse ;  /* 0x000000ffff0a7224 */ /* 0x100fe200078e0a09 */
[----:B------:R-:W-:Y:S01]  /*19d10*/  UIADD3 UR7, UR17, UR7, URZ ;  /* 0x0000000711077290 */ /* 0x000fe2000fffe03f */
[----:B------:R-:W1:Y:S01]  /*19d20*/  SHFL.IDX PT, R51, R12, RZ, 0x1c1f ;  /* 0x001c1fff0c337589 */ /* 0x000e6200000e0000 */
[----:B------:R-:W-:Y:S01]  /*19d30*/  SHF.R.S32.HI R11, RZ, 0x1f, R9 ;  /* 0x0000001fff0b7819 */ /* 0x000fe20000011409 */
[----:B------:R-:W-:Y:S01]  /*19d40*/  IMAD R10, R10, c[0x0][0x4e8], R13 ;  /* 0x00013a000a0a7a24 */ /* 0x000fe200078e020d */
[----:B------:R-:W-:Y:S01]  /*19d50*/  MOV R14, UR16 ;  /* 0x00000010000e7c02 */ /* 0x000fe20008000f00 */
[----:B------:R2:W3:Y:S01]  /*19d60*/  SHFL.IDX PT, R49, R12, 0x1, 0x1c1f ;  /* 0x003c1f000c317f89 */ /* 0x0004e200000e0000 */
[----:B------:R-:W-:-:S02]  /*19d70*/  IMAD R13, R57, 0x80, R2 ;  /* 0x00000080390d7824 */ /* 0x000fc400078e0202 */
[----:B-----5:R-:W-:Y:S02]  /*19d80*/  IMAD R2, R7, c[0x0][0x4e8], RZ ;  /* 0x00013a0007027a24 */ /* 0x020fe400078e02ff */
[----:B------:R-:W-:Y:S01]  /*19d90*/  IMAD.U32 R15, RZ, RZ, UR17 ;  /* 0x00000011ff0f7e24 */ /* 0x000fe2000f8e00ff */
[C---:B------:R-:W-:Y:S01]  /*19da0*/  IADD3 R7, R13.reuse, 0x8, RZ ;  /* 0x000000080d077810 */ /* 0x040fe20007ffe0ff */
[----:B------:R-:W-:Y:S01]  /*19db0*/  IMAD.U32 R15, RZ, RZ, UR7 ;  /* 0x00000007ff0f7e24 */ /* 0x000fe2000f8e00ff */
[-C--:B------:R-:W-:Y:S01]  /*19dc0*/  ISETP.GE.OR P1, PT, R13, R2.reuse, P2 ;  /* 0x000000020d00720c */ /* 0x080fe20001726670 */
[----:B------:R-:W-:Y:S01]  /*19dd0*/  IMAD R18, R11, c[0x0][0x3e0], RZ ;  /* 0x0000f8000b127a24 */ /* 0x000fe200078e02ff */
[----:B------:R-:W-:Y:S01]  /*19de0*/  ISETP.GE.OR P0, PT, R7, R2, P2 ;  /* 0x000000020700720c */ /* 0x000fe20001706670 */
[----:B------:R-:W-:-:S04]  /*19df0*/  IMAD.WIDE.U32 R14, R9, c[0x0][0x3e0], R14 ;  /* 0x0000f800090e7a25 */ /* 0x000fc800078e000e */
[----:B------:R-:W-:Y:S01]  /*19e00*/  IMAD R18, R9, c[0x0][0x3e4], R18 ;  /* 0x0000f90009127a24 */ /* 0x000fe200078e0212 */
[----:B------:R-:W-:Y:S01]  /*19e10*/  SHF.R.S32.HI R9, RZ, 0x1f, R10 ;  /* 0x0000001fff097819 */ /* 0x000fe2000001140a */
[----:B------:R-:W-:-:S03]  /*19e20*/  IMAD R57, R57, 0x80, R6 ;  /* 0x0000008039397824 */ /* 0x000fc600078e0206 */
[----:B------:R-:W-:Y:S01]  /*19e30*/  IADD3 R15, R15, R18, RZ ;  /* 0x000000120f0f7210 */ /* 0x000fe20007ffe0ff */
[----:B------:R-:W-:Y:S01]  /*19e40*/  IMAD R9, R9, c[0x0][0x3d8], RZ ;  /* 0x0000f60009097a24 */ /* 0x000fe200078e02ff */
[----:B-1----:R1:W-:Y:S01]  /*19e50*/  @!P1 ST.E [R50.64], R4 ;  /* 0x0000000432009985 */ /* 0x0023e2000c101914 */
[----:B--2---:R-:W-:-:S03]  /*19e60*/  IMAD.SHL.U32 R12, R5, 0x8, RZ ;  /* 0x00000008050c7824 */ /* 0x004fc600078e00ff */
[----:B---3--:R1:W-:Y:S02]  /*19e70*/  @!P0 ST.E [R48.64], R8 ;  /* 0x0000000830008985 */ /* 0x0083e4000c101914 */
[----:B------:R-:W-:Y:S01]  /*19e80*/  LOP3.LUT R12, R3, 0x7ffffe00, R12, 0xf8, !PT ;  /* 0x7ffffe00030c7812 */ /* 0x000fe200078ef80c */
[C---:B------:R-:W-:Y:S02]  /*19e90*/  IMAD R3, R10.reuse, c[0x0][0x3dc], R9 ;  /* 0x0000f7000a037a24 */ /* 0x040fe400078e0209 */
[----:B------:R-:W-:-:S04]  /*19ea0*/  IMAD.WIDE.U32 R10, R10, c[0x0][0x3d8], R14 ;  /* 0x0000f6000a0a7a25 */ /* 0x000fc800078e000e */
[----:B------:R-:W-:Y:S01]  /*19eb0*/  IMAD.SHL.U32 R58, R12, 0x2, RZ ;  /* 0x000000020c3a7824 */ /* 0x000fe200078e00ff */
[----:B------:R-:W-:Y:S01]  /*19ec0*/  LEA R56, P0, R10, c[0x0][0x380], 0x1 ;  /* 0x0000e0000a387a11 */ /* 0x000fe200078008ff */
[----:B------:R-:W-:-:S03]  /*19ed0*/  IMAD.IADD R3, R11, 0x1, R3 ;  /* 0x000000010b037824 */ /* 0x000fc600078e0203 */
[----:B------:R1:W2:Y:S02]  /*19ee0*/  LDS.128 R44, [R58+0x1080] ;  /* 0x001080003a2c7984 */ /* 0x0002a40000000c00 */
[----:B------:R-:W-:Y:S02]  /*19ef0*/  LEA.HI.X R55, R10, c[0x0][0x384], R3, 0x1, P0 ;  /* 0x0000e1000a377a11 */ /* 0x000fe400000f0c03 */
        /* <DEDUP_REMOVED lines=32> */
.L_x_828:
[----:B--2---:R-:W-:Y:S05]  /*1a100*/  BSYNC B0 ;  /* 0x0000000000007941 */ /* 0x004fea0003800000 */
.L_x_827:
        /* <DEDUP_REMOVED lines=23> */
.L_x_830:
[----:B------:R-:W-:Y:S05]  /*1a280*/  BSYNC B0 ;  /* 0x0000000000007941 */ /* 0x000fea0003800000 */
.L_x_829:
        /* <DEDUP_REMOVED lines=23> */
.L_x_832:
[----:B------:R-:W-:Y:S05]  /*1a400*/  BSYNC B0 ;  /* 0x0000000000007941 */ /* 0x000fea0003800000 */
.L_x_831:
        /* <DEDUP_REMOVED lines=24> */
.L_x_825:
        /* <DEDUP_REMOVED lines=31> */
.L_x_833:
        /* <DEDUP_REMOVED lines=43> */
.L_x_835:
[----:B------:R-:W-:Y:S05]  /*1aa30*/  BSYNC B0 ;  /* 0x0000000000007941 */ /* 0x000fea0003800000 */
.L_x_834:
        /* <DEDUP_REMOVED lines=70> */
.L_x_837:
[----:B------:R-:W-:Y:S05]  /*1aea0*/  BSYNC B0 ;  /* 0x0000000000007941 */ /* 0x000fea0003800000 */
.L_x_836:
        /* <DEDUP_REMOVED lines=21> */
.L_x_839:
[----:B------:R-:W-:Y:S05]  /*1b000*/  BSYNC B0 ;  /* 0x0000000000007941 */ /* 0x000fea0003800000 */
.L_x_838:
        /* <DEDUP_REMOVED lines=21> */
.L_x_841:
[----:B------:R-:W-:Y:S05]  /*1b160*/  BSYNC B0 ;  /* 0x0000000000007941 */ /* 0x000fea0003800000 */
.L_x_840:
        /* <DEDUP_REMOVED lines=22> */
.L_x_842:
        /* <DEDUP_REMOVED lines=11> */
.L_x_1710:


//--------------------- .text._ZN7cutlass13device_kernelIN5flash19enable_sm80_to_sm89INS1_16FlashAttnFwdSm80INS1_25CollectiveMainloopFwdSm80ILi8ELi2ELb0EN4cute5tupleIJNS5_1CILi128EEENS7_ILi64EEENS7_ILi192EEEEEELi192ENS_10bfloat16_tEfNS_4arch4Sm80ELb0ELb0ELb1ELb0ELb1ELb0ELb1ELb0EEENS1_21CollectiveEpilogueFwdINS6_IJS8_SA_S9_EEENS6_IJNS7_ILi1EEESI_SI_EEESC_SE_Li256ELb0ELb1ELb0ELb0EEENS1_19SingleTileSchedulerILb0ELb0ELb1ELi128EEEEEEEEEvNT_6ParamsE --------------------------
	.section	.text._ZN7cutlass13device_kernelIN5flash19enable_sm80_to_sm89INS1_16FlashAttnFwdSm80INS1_25CollectiveMainloopFwdSm80ILi8ELi2ELb0EN4cute5tupleIJNS5_1CILi128EEENS7_ILi64EEENS7_ILi192EEEEEELi192ENS_10bfloat16_tEfNS_4arch4Sm80ELb0ELb0ELb1ELb0ELb1ELb0ELb1ELb0EEENS1_21CollectiveEpilogueFwdINS6_IJS8_SA_S9_EEENS6_IJNS7_ILi1EEESI_SI_EEESC_SE_Li256ELb0ELb1ELb0ELb0EEENS1_19SingleTileSchedulerILb0ELb0ELb1ELi128EEEEEEEEEvNT_6ParamsE,"ax",@progbits
	.sectioninfo	@"SHI_REGISTERS=239"
	.align	128
.text._ZN7cutlass13device_kernelIN5flash19enable_sm80_to_sm89INS1_16FlashAttnFwdSm80INS1_25CollectiveMainloopFwdSm80ILi8ELi2ELb0EN4cute5tupleIJNS5_1CILi128EEENS7_ILi64EEENS7_ILi192EEEEEELi192ENS_10bfloat16_tEfNS_4arch4Sm80ELb0ELb0ELb1ELb0ELb1ELb0ELb1ELb0EEENS1_21CollectiveEpilogueFwdINS6_IJS8_SA_S9_EEENS6_IJNS7_ILi1EEESI_SI_EEESC_SE_Li256ELb0ELb1ELb0ELb0EEENS1_19SingleTileSchedulerILb0ELb0ELb1ELi128EEEEEEEEEvNT_6ParamsE:
        .type           _ZN7cutlass13device_kernelIN5flash19enable_sm80_to_sm89INS1_16FlashAttnFwdSm80INS1_25CollectiveMainloopFwdSm80ILi8ELi2ELb0EN4cute5tupleIJNS5_1CILi128EEENS7_ILi64EEENS7_ILi192EEEEEELi192ENS_10bfloat16_tEfNS_4arch4Sm80ELb0ELb0ELb1ELb0ELb1ELb0ELb1ELb0EEENS1_21CollectiveEpilogueFwdINS6_IJS8_SA_S9_EEENS6_IJNS7_ILi1EEESI_SI_EEESC_SE_Li256ELb0ELb1ELb0ELb0EEENS1_19SingleTileSchedulerILb0ELb0ELb1ELi128EEEEEEEEEvNT_6ParamsE,@function
        .size           _ZN7cutlass13device_kernelIN5flash19enable_sm80_to_sm89INS1_16FlashAttnFwdSm80INS1_25CollectiveMainloopFwdSm80ILi8ELi2ELb0EN4cute5tupleIJNS5_1CILi128EEENS7_ILi64EEENS7_ILi192EEEEEELi192ENS_10bfloat16_tEfNS_4arch4Sm80ELb0ELb0ELb1ELb0ELb1ELb0ELb1ELb0EEENS1_21CollectiveEpilogueFwdINS6_IJS8_SA_S9_EEENS6_IJNS7_ILi1EEESI_SI_EEESC_SE_Li256ELb0ELb1ELb0ELb0EEENS1_19SingleTileSchedulerILb0ELb0ELb1ELi128EEEEEEEEEvNT_6ParamsE,(.L_x_1711 - _ZN7cutlass13device_kernelIN5flash19enable_sm80_to_sm89INS1_16FlashAttnFwdSm80INS1_25CollectiveMainloopFwdSm80ILi8ELi2ELb0EN4cute5tupleIJNS5_1CILi128EEENS7_ILi64EEENS7_ILi192EEEEEELi192ENS_10bfloat16_tEfNS_4arch4Sm80ELb0ELb0ELb1ELb0ELb1ELb0ELb1ELb0EEENS1_21CollectiveEpilogueFwdINS6_IJS8_SA_S9_EEENS6_IJNS7_ILi1EEESI_SI_EEESC_SE_Li256ELb0ELb1ELb0ELb0EEENS1_19SingleTileSchedulerILb0ELb0ELb1ELi128EEEEEEEEEvNT_6ParamsE)
        .other          _ZN7cutlass13device_kernelIN5flash19enable_sm80_to_sm89INS1_16FlashAttnFwdSm80INS1_25CollectiveMainloopFwdSm80ILi8ELi2ELb0EN4cute5tupleIJNS5_1CILi128EEENS7_ILi64EEENS7_ILi192EEEEEELi192ENS_10bfloat16_tEfNS_4arch4Sm80ELb0ELb0ELb1ELb0ELb1ELb0ELb1ELb0EEENS1_21CollectiveEpilogueFwdINS6_IJS8_SA_S9_EEENS6_IJNS7_ILi1EEESI_SI_EEESC_SE_Li256ELb0ELb1ELb0ELb0EEENS1_19SingleTileSchedulerILb0ELb0ELb1ELi128EEEEEEEEEvNT_6ParamsE,@"STO_CUDA_ENTRY STV_DEFAULT"
_ZN7cutlass13device_kernelIN5flash19enable_sm80_to_sm89INS1_16FlashAttnFwdSm80INS1_25CollectiveMainloopFwdSm80ILi8ELi2ELb0EN4cute5tupleIJNS5_1CILi128EEENS7_ILi64EEENS7_ILi192EEEEEELi192ENS_10bfloat16_tEfNS_4arch4Sm80ELb0ELb0ELb1ELb0ELb1ELb0ELb1ELb0EEENS1_21CollectiveEpilogueFwdINS6_IJS8_SA_S9_EEENS6_IJNS7_ILi1EEESI_SI_EEESC_SE_Li256ELb0ELb1ELb0ELb0EEENS1_19SingleTileSchedulerILb0ELb0ELb1ELi128EEEEEEEEEvNT_6ParamsE:
[----:B------:R-:W-:Y:S02]  /*0000*/  MOV R1, c[0x0][0x28] ;  /* 0x00000a0000017a02 */ /* 0x000fe40000000f00 */
[----:B------:R-:W1:Y:S02]  /*0010*/  S2UR UR6, SR_CTAID.Z ;  /* 0x00000000000679c3 */ /* 0x000e640000002700 */
[----:B-1----:R-:W-:-:S13]  /*0020*/  ISETP.LE.AND P0, PT, RZ, UR6, PT ;  /* 0x00000006ff007c0c */ /* 0x002fda000bf03270 */
[----:B------:R-:W-:Y:S05]  /*0030*/  @!P0 EXIT ;  /* 0x000000000000894d */ /* 0x000fea0003800000 */
[----:B------:R-:W-:Y:S02]  /*0040*/  ULDC.64 UR4, c[0x0][0x340] ;  /* 0x0000d00000047ab9 */ /* 0x000fe40000000a00 */
[----:B------:R-:W-:Y:S02]  /*0050*/  UISETP.NE.U32.AND UP1, UPT, URZ, UR4, UPT ;  /* 0x000000043f00728c */ /* 0x000fe4000bf25070 */
[----:B------:R-:W-:Y:S02]  /*0060*/  ULDC.64 UR12, c[0x0][0x118] ;  /* 0x00004600000c7ab9 */ /* 0x000fe40000000a00 */
[----:B------:R-:W-:-:S03]  /*0070*/  UISETP.NE.AND.EX UP1, UPT, URZ, UR5, UPT, UP1 ;  /* 0x000000053f00728c */ /* 0x000fc6000bf25310 */
[----:B------:R-:W-:-:S03]  /*0080*/  ULDC.64 UR4, c[0x0][0x340] ;  /* 0x0000d00000047ab9 */ /* 0x000fc60000000a00 */
[----:B------:R-:W-:-:S05]  /*0090*/  PLOP3.LUT P2, PT, PT, PT, UP1, 0x80, 0x0 ;  /* 0x000000000000781c */ /* 0x000fca0003f4f018 */
[----:B------:R-:W-:Y:S02]  /*00a0*/  @UP1 UMOV UR8, 0x4 ;  /* 0x0000000400081882 */ /* 0x000fe40000000000 */
[----:B------:R-:W-:-:S03]  /*00b0*/  @UP1 UIMAD.WIDE UR8, UR6, UR8, UR4 ;  /* 0x00000008060812a5 */ /* 0x000fc6000f8e0204 */
[----:B------:R-:W-:Y:S02]  /*00c0*/  ULDC.64 UR4, c[0x0][0x370] ;  /* 0x0000dc0000047ab9 */ /* 0x000fe40000000a00 */
[----:B------:R-:W-:Y:S01]  /*00d0*/  UISETP.NE.U32.AND UP0, UPT, URZ, UR4, UPT ;  /* 0x000000043f00728c */ /* 0x000fe2000bf05070 */
[----:B------:R-:W-:Y:S02]  /*00e0*/  IMAD.U32 R6, RZ, RZ, UR8 ;  /* 0x00000008ff067e24 */ /* 0x000fe4000f8e00ff */
[----:B------:R-:W-:Y:S01]  /*00f0*/  IMAD.U32 R7, RZ, RZ, UR9 ;  /* 0x00000009ff077e24 */ /* 0x000fe2000f8e00ff */
[----:B------:R-:W-:-:S04]  /*0100*/  UISETP.NE.AND.EX UP0, UPT, URZ, UR5, UPT, UP0 ;  /* 0x000000053f00728c */ /* 0x000fc8000bf05300 */
[----:B------:R1:W2:Y:S01]  /*0110*/  @P2 LDG.E R6, [R6.64] ;  /* 0x0000000c06062981 */ /* 0x0002a2000c1e1900 */
[----:B------:R-:W-:Y:S01]  /*0120*/  ULDC.64 UR8, c[0x0][0x370] ;  /* 0x0000dc0000087ab9 */ /* 0x000fe20000000a00 */
[----:B------:R-:W-:Y:S01]  /*0130*/  PLOP3.LUT P0, PT, PT, PT, UP0, 0x80, 0x0 ;  /* 0x000000000000781c */ /* 0x000fe20003f0f008 */
[----:B------:R-:W-:-:S04]  /*0140*/  IMAD.MOV.U32 R207, RZ, RZ, RZ ;  /* 0x000000ffffcf7224 */ /* 0x000fc800078e00ff */
[----:B------:R-:W-:Y:S02]  /*0150*/  @UP0 UMOV UR4, 0x4 ;  /* 0x0000000400040882 */ /* 0x000fe40000000000 */
[----:B------:R-:W-:-:S06]  /*0160*/  @UP0 UIMAD.WIDE UR4, UR6, UR4, UR8 ;  /* 0x00000004060402a5 */ /* 0x000fcc000f8e0208 */
[----:B------:R-:W-:Y:S02]  /*0170*/  IMAD.U32 R2, RZ, RZ, UR4 ;  /* 0x00000004ff027e24 */ /* 0x000fe4000f8e00ff */
[----:B------:R-:W-:Y:S01]  /*0180*/  IMAD.U32 R3, RZ, RZ, UR5 ;  /* 0x00000005ff037e24 */ /* 0x000fe2000f8e00ff */
[----:B------:R-:W3:Y:S01]  /*0190*/  S2R R132, SR_TID.X ;  /* 0x0000000000847919 */ /* 0x000ee20000002100 */
[----:B------:R-:W4:Y:S01]  /*01a0*/  S2UR UR11, SR_CTAID.Y ;  /* 0x00000000000b79c3 */ /* 0x000f220000002600 */
[----:B------:R-:W-:Y:S02]  /*01b0*/  ULDC.64 UR4, c[0x0][0x1b8] ;  /* 0x00006e0000047ab9 */ /* 0x000fe40000000a00 */
[----:B------:R5:W2:Y:S01]  /*01c0*/  @P0 LDG.E R207, [R2.64] ;  /* 0x0000000c02cf0981 */ /* 0x000aa2000c1e1900 */
[----:B------:R-:W-:Y:S01]  /*01d0*/  USHF.R.S32.HI UR8, URZ, 0x1f, UR6 ;  /* 0x0000001f3f087899 */ /* 0x000fe20008011406 */
[----:B------:R-:W-:Y:S02]  /*01e0*/  IMAD.MOV.U32 R148, RZ, RZ, c[0x0][0x2ac] ;  /* 0x0000ab00ff947624 */ /* 0x000fe400078e00ff */
[----:B------:R-:W5:Y:S01]  /*01f0*/  S2R R200, SR_CTAID.X ;  /* 0x0000000000c87919 */ /* 0x000f620000002500 */
[----:B-1----:R-:W-:-:S02]  /*0200*/  IMAD.MOV.U32 R7, RZ, RZ, c[0x0][0x2c4] ;  /* 0x0000b100ff077624 */ /* 0x002fc400078e00ff */
[----:B------:R-:W-:Y:S02]  /*0210*/  IMAD.MOV.U32 R194, RZ, RZ, c[0x0][0x2b8] ;  /* 0x0000ae00ffc27624 */ /* 0x000fe400078e00ff */
[----:B------:R-:W-:Y:S01]  /*0220*/  IMAD.MOV.U32 R196, RZ, RZ, RZ ;  /* 0x000000ffffc47224 */ /* 0x000fe200078e00ff */
[C---:B------:R-:W-:Y:S01]  /*0230*/  ISETP.NE.AND P0, PT, R7.reuse, 0x1, PT ;  /* 0x000000010700780c */ /* 0x040fe20003f05270 */
[----:B------:R-:W-:Y:S01]  /*0240*/  IMAD R7, R7, c[0x0][0x168], RZ ;  /* 0x00005a0007077a24 */ /* 0x000fe200078e02ff */
[----:B------:R-:W-:Y:S02]  /*0250*/  ISETP.NE.AND P6, PT, R194, 0x1, PT ;  /* 0x00000001c200780c */ /* 0x000fe40003fc5270 */
[----:B---3--:R-:W-:Y:S01]  /*0260*/  SHF.R.S32.HI R5, RZ, 0x1f, R132 ;  /* 0x0000001fff057819 */ /* 0x008fe20000011484 */
[----:B----4-:R-:W-:Y:S02]  /*0270*/  USHF.R.S32.HI UR10, URZ, 0x1f, UR11 ;  /* 0x0000001f3f0a7899 */ /* 0x010fe4000801140b */
[----:B------:R-:W-:Y:S01]  /*0280*/  UIMAD.WIDE.U32 UR14, UR11, UR4, URZ ;  /* 0x000000040b0e72a5 */ /* 0x000fe2000f8e003f */
[----:B------:R-:W-:Y:S01]  /*0290*/  LEA.HI R18, R5, R132, RZ, 0x3 ;  /* 0x0000008405127211 */ /* 0x000fe200078f18ff */
[----:B------:R-:W-:-:S03]  /*02a0*/  UIMAD UR7, UR10, UR4, URZ ;  /* 0x000000040a0772a4 */ /* 0x000fc6000f8e023f */
[----:B-----5:R-:W-:Y:S01]  /*02b0*/  LOP3.LUT R3, R18, 0xfffffff8, RZ, 0xc0, !PT ;  /* 0xfffffff812037812 */ /* 0x020fe200078ec0ff */
[----:B------:R-:W-:Y:S01]  /*02c0*/  UIMAD UR7, UR11, UR5, UR7 ;  /* 0x000000050b0772a4 */ /* 0x000fe2000f8e0207 */
[----:B------:R-:W-:Y:S02]  /*02d0*/  SHF.R.S32.HI R18, RZ, 0x3, R18 ;  /* 0x00000003ff127819 */ /* 0x000fe40000011412 */
[----:B------:R-:W-:Y:S01]  /*02e0*/  ULDC.64 UR4, c[0x0][0x1c0] ;  /* 0x0000700000047ab9 */ /* 0x000fe20000000a00 */
[----:B------:R-:W-:Y:S01]  /*02f0*/  IMAD.IADD R3, R132, 0x1, -R3 ;  /* 0x0000000184037824 */ /* 0x000fe200078e0a03 */
[----:B------:R-:W-:Y:S01]  /*0300*/  UIADD3 UR15, UR15, UR7, URZ ;  /* 0x000000070f0f7290 */ /* 0x000fe2000fffe03f */
[----:B------:R-:W-:Y:S01]  /*0310*/  IMAD.SHL.U32 R201, R18, 0x40, RZ ;  /* 0x0000004012c97824 */ /* 0x000fe200078e00ff */
[----:B------:R-:W-:Y:S01]  /*0320*/  UIMAD UR8, UR8, UR4, URZ ;  /* 0x00000004080872a4 */ /* 0x000fe2000f8e023f */
[C-C-:B------:R-:W-:Y:S01]  /*0330*/  IMAD R203, R3.reuse, 0x20, R18.reuse ;  /* 0x0000002003cb7824 */ /* 0x140fe200078e0212 */
[----:B------:R-:W-:Y:S01]  /*0340*/  UIMAD.WIDE.U32 UR14, UR6, UR4, UR14 ;  /* 0x00000004060e72a5 */ /* 0x000fe2000f8e000e */
[----:B------:R-:W-:Y:S01]  /*0350*/  IMAD.SHL.U32 R206, R3, 0x8, RZ ;  /* 0x0000000803ce7824 */ /* 0x000fe200078e00ff */
[----:B------:R-:W-:Y:S01]  /*0360*/  UIMAD UR5, UR6, UR5, UR8 ;  /* 0x00000005060572a4 */ /* 0x000fe2000f8e0208 */
[C---:B------:R-:W-:Y:S01]  /*0370*/  IMAD R202, R200.reuse, 0x80, R203 ;  /* 0x00000080c8ca7824 */ /* 0x040fe200078e02cb */
[----:B------:R-:W-:Y:S01]  /*0380*/  LOP3.LUT R201, R201, 0x1c0, RZ, 0xc0, !PT ;  /* 0x000001c0c9c97812 */ /* 0x000fe200078ec0ff */
[----:B------:R-:W-:Y:S01]  /*0390*/  IMAD R200, R200, 0x80, R18 ;  /* 0x00000080c8c87824 */ /* 0x000fe200078e0212 */
[----:B------:R-:W-:Y:S01]  /*03a0*/  UIADD3 UR5, UR15, UR5, URZ ;  /* 0x000000050f057290 */ /* 0x000fe2000fffe03f */
[----:B------:R-:W-:Y:S01]  /*03b0*/  @P0 IMAD.HI.U32 R0, R202, c[0x0][0x2c8], RZ ;  /* 0x0000b200ca000a27 */ /* 0x000fe200078e00ff */
[----:B------:R-:W-:-:S02]  /*03c0*/  SHF.R.U32.HI R4, RZ, 0x3, R201 ;  /* 0x00000003ff047819 */ /* 0x000fc400000116c9 */
[----:B------:R-:W-:Y:S01]  /*03d0*/  LOP3.LUT R201, R201, 0x38, R206, 0xf8, !PT ;  /* 0x00000038c9c97812 */ /* 0x000fe200078ef8ce */
[----:B------:R-:W-:Y:S01]  /*03e0*/  IMAD.MOV.U32 R9, RZ, RZ, R202 ;  /* 0x000000ffff097224 */ /* 0x000fe200078e00ca */
[----:B------:R-:W-:Y:S01]  /*03f0*/  @P0 SHF.R.U32.HI R9, RZ, c[0x0][0x2cc], R0 ;  /* 0x0000b300ff090a19 */ /* 0x000fe20000011600 */
[----:B------:R-:W-:Y:S01]  /*0400*/  IMAD.U32 R11, RZ, RZ, UR15 ;  /* 0x0000000fff0b7e24 */ /* 0x000fe2000f8e00ff */
[----:B------:R-:W-:Y:S01]  /*0410*/  LOP3.LUT R201, R201, R4, RZ, 0x3c, !PT ;  /* 0x00000004c9c97212 */ /* 0x000fe200078e3cff */
[----:B------:R-:W-:Y:S01]  /*0420*/  IMAD.U32 R10, RZ, RZ, UR14 ;  /* 0x0000000eff0a7e24 */ /* 0x000fe2000f8e00ff */
[--C-:B------:R-:W-:Y:S01]  /*0430*/  SHF.R.S32.HI R0, RZ, 0x1f, R9.reuse ;  /* 0x0000001fff007819 */ /* 0x100fe20000011409 */
[----:B------:R-:W-:Y:S01]  /*0440*/  IMAD.MOV R11, RZ, RZ, -R9 ;  /* 0x000000ffff0b7224 */ /* 0x000fe200078e0a09 */
[----:B------:R-:W-:Y:S01]  /*0450*/  IADD3 R4, R200, 0x20, RZ ;  /* 0x00000020c8047810 */ /* 0x000fe20007ffe0ff */
[----:B------:R-:W-:Y:S01]  /*0460*/  IMAD.U32 R13, RZ, RZ, UR5 ;  /* 0x00000005ff0d7e24 */ /* 0x000fe2000f8e00ff */
[----:B------:R-:W-:Y:S01]  /*0470*/  IADD3 R205, R206, 0x40, RZ ;  /* 0x00000040cecd7810 */ /* 0x000fe20007ffe0ff */
[----:B------:R-:W-:Y:S01]  /*0480*/  IMAD R8, R11, c[0x0][0x2c4], R202 ;  /* 0x0000b1000b087a24 */ /* 0x000fe200078e02ca */
[----:B------:R-:W-:Y:S01]  /*0490*/  ISETP.GE.AND P1, PT, R200, R7, PT ;  /* 0x00000007c800720c */ /* 0x000fe20003f26270 */
[----:B------:R-:W-:Y:S01]  /*04a0*/  IMAD.MOV.U32 R12, RZ, RZ, R10 ;  /* 0x000000ffff0c7224 */ /* 0x000fe200078e000a */
[----:B------:R-:W-:Y:S01]  /*04b0*/  IADD3 R204, R206, 0x80, RZ ;  /* 0x00000080cecc7810 */ /* 0x000fe20007ffe0ff */
[----:B------:R-:W-:Y:S01]  /*04c0*/  IMAD R0, R0, c[0x0][0x1b0], RZ ;  /* 0x00006c0000007a24 */ /* 0x000fe200078e02ff */
[----:B------:R-:W-:Y:S01]  /*04d0*/  SHF.R.S32.HI R11, RZ, 0x1f, R8 ;  /* 0x0000001fff0b7819 */ /* 0x000fe20000011408 */
[----:B------:R-:W-:Y:S01]  /*04e0*/  IMAD.WIDE.U32 R12, R9, c[0x0][0x1b0], R12 ;  /* 0x00006c00090c7a25 */ /* 0x000fe200078e000c */
[----:B------:R-:W-:Y:S01]  /*04f0*/  ISETP.GE.AND P5, PT, R206, c[0x0][0x198], PT ;  /* 0x00006600ce007a0c */ /* 0x000fe20003fa6270 */
[----:B------:R-:W-:Y:S01]  /*0500*/  ULDC.64 UR4, c[0x0][0x2b0] ;  /* 0x0000ac0000047ab9 */ /* 0x000fe20000000a00 */
[----:B------:R-:W-:Y:S01]  /*0510*/  ISETP.GE.AND P4, PT, R205, c[0x0][0x198], PT ;  /* 0x00006600cd007a0c */ /* 0x000fe20003f86270 */
[----:B------:R-:W-:Y:S01]  /*0520*/  IMAD R9, R9, c[0x0][0x1b4], R0 ;  /* 0x00006d0009097a24 */ /* 0x000fe200078e0200 */
[----:B------:R-:W-:Y:S01]  /*0530*/  ISETP.GE.AND P3, PT, R204, c[0x0][0x198], PT ;  /* 0x00006600cc007a0c */ /* 0x000fe20003f66270 */
[----:B------:R-:W-:-:S02]  /*0540*/  IMAD R11, R11, c[0x0][0x1a8], RZ ;  /* 0x00006a000b0b7a24 */ /* 0x000fc400078e02ff */
[----:B------:R-:W-:Y:S02]  /*0550*/  IMAD.IADD R13, R13, 0x1, R9 ;  /* 0x000000010d0d7824 */ /* 0x000fe400078e0209 */
[C---:B------:R-:W-:Y:S02]  /*0560*/  IMAD R11, R8.reuse, c[0x0][0x1ac], R11 ;  /* 0x00006b00080b7a24 */ /* 0x040fe400078e020b */
[----:B------:R-:W-:Y:S01]  /*0570*/  IMAD.WIDE.U32 R8, R8, c[0x0][0x1a8], R12 ;  /* 0x00006a0008087a25 */ /* 0x000fe200078e000c */
[----:B------:R-:W-:-:S03]  /*0580*/  SHF.R.S32.HI R13, RZ, 0x1f, R204 ;  /* 0x0000001fff0d7819 */ /* 0x000fc600000114cc */
[----:B------:R-:W-:Y:S01]  /*0590*/  IMAD.IADD R0, R9, 0x1, R11 ;  /* 0x0000000109007824 */ /* 0x000fe200078e020b */
[C---:B------:R-:W-:Y:S01]  /*05a0*/  LEA R2, P0, R8.reuse, c[0x0][0x160], 0x1 ;  /* 0x0000580008027a11 */ /* 0x040fe200078008ff */
[----:B------:R-:W-:Y:S01]  /*05b0*/  IMAD.MOV.U32 R9, RZ, RZ, c[0x0][0x1d0] ;  /* 0x00007400ff097624 */ /* 0x000fe200078e00ff */
[----:B------:R-:W-:Y:S02]  /*05c0*/  LEA.HI R198, R13, R204, RZ, 0x3 ;  /* 0x000000cc0dc67211 */ /* 0x000fe400078f18ff */
[----:B------:R-:W-:Y:S01]  /*05d0*/  LEA.HI.X R0, R8, c[0x0][0x164], R0, 0x1, P0 ;  /* 0x0000590008007a11 */ /* 0x000fe200000f0c00 */
[----:B------:R-:W-:Y:S01]  /*05e0*/  IMAD R9, R148, R9, 0x3f ;  /* 0x0000003f94097424 */ /* 0x000fe200078e0209 */
[----:B------:R-:W-:Y:S01]  /*05f0*/  LEA.HI R8, R5, R132, RZ, 0x6 ;  /* 0x0000008405087211 */ /* 0x000fe200078f30ff */
[----:B------:R-:W-:Y:S01]  /*0600*/  SHFL.IDX PT, R10, R2, RZ, 0x181f ;  /* 0x00181fff020a7589 */ /* 0x000fe200000e0000 */
[----:B------:R-:W-:Y:S01]  /*0610*/  ISETP.GE.AND P0, PT, R4, R7, PT ;  /* 0x000000070400720c */ /* 0x000fe20003f06270 */
[----:B------:R-:W-:Y:S01]  /*0620*/  IMAD R148, R148, c[0x0][0x1d0], RZ ;  /* 0x0000740094947a24 */ /* 0x000fe200078e02ff */
[----:B------:R-:W-:Y:S01]  /*0630*/  SHF.R.S32.HI R146, RZ, 0x1f, R9 ;  /* 0x0000001fff927819 */ /* 0x000fe20000011409 */
[----:B------:R-:W1:Y:S01]  /*0640*/  SHFL.IDX PT, R11, R0, RZ, 0x181f ;  /* 0x00181fff000b7589 */ /* 0x000e6200000e0000 */
[----:B------:R-:W-:Y:S01]  /*0650*/  IMAD.SHL.U32 R8, R8, 0x8, RZ ;  /* 0x0000000808087824 */ /* 0x000fe200078e00ff */
[----:B------:R-:W-:-:S02]  /*0660*/  P2R R4, PR, RZ, 0x40 ;  /* 0x00000040ff047803 */ /* 0x000fc40000000000 */
[----:B------:R-:W-:Y:S01]  /*0670*/  LEA.HI R146, R146, R9, RZ, 0x6 ;  /* 0x0000000992927211 */ /* 0x000fe200078f30ff */
[----:B------:R-:W-:Y:S01]  /*0680*/  SHFL.IDX PT, R16, R2, 0x2, 0x181f ;  /* 0x00581f0002107f89 */ /* 0x000fe200000e0000 */
[----:B------:R-:W-:Y:S02]  /*0690*/  LOP3.LUT R201, R201, 0xfffffe00, R8, 0xf8, !PT ;  /* 0xfffffe00c9c97812 */ /* 0x000fe400078ef808 */
[----:B------:R-:W-:Y:S01]  /*06a0*/  SHF.R.S32.HI R4, RZ, 0x1f, R205 ;  /* 0x0000001fff047819 */ /* 0x000fe200000114cd */
[----:B------:R-:W-:Y:S01]  /*06b0*/  SHFL.IDX PT, R8, R2, 0x1, 0x181f ;  /* 0x00381f0002087f89 */ /* 0x000fe200000e0000 */
[----:B------:R-:W-:Y:S01]  /*06c0*/  LOP3.LUT R198, R198, 0xfffffff8, RZ, 0xc0, !PT ;  /* 0xfffffff8c6c67812 */ /* 0x000fe200078ec0ff */
[----:B------:R-:W-:Y:S01]  /*06d0*/  IMAD.SHL.U32 R147, R201, 0x2, RZ ;  /* 0x00000002c9937824 */ /* 0x000fe200078e00ff */
[----:B------:R-:W-:Y:S01]  /*06e0*/  LEA.HI R199, R4, R205, RZ, 0x3 ;  /* 0x000000cd04c77211 */ /* 0x000fe200078f18ff */
[----:B------:R-:W3:Y:S01]  /*06f0*/  SHFL.IDX PT, R9, R0, 0x1, 0x181f ;  /* 0x00381f0000097f89 */ /* 0x000ee200000e0000 */
[----:B------:R-:W-:-:S02]  /*0700*/  IADD3 R4, R200, 0x40, RZ ;  /* 0x00000040c8047810 */ /* 0x000fc40007ffe0ff */
[----:B------:R-:W-:Y:S01]  /*0710*/  LOP3.LUT R199, R199, 0xfffffff8, RZ, 0xc0, !PT ;  /* 0xfffffff8c7c77812 */ /* 0x000fe200078ec0ff */
[----:B------:R-:W4:Y:S01]  /*0720*/  SHFL.IDX PT, R17, R0, 0x2, 0x181f ;  /* 0x00581f0000117f89 */ /* 0x000f2200000e0000 */
[----:B------:R-:W-:Y:S01]  /*0730*/  SHF.R.S32.HI R146, RZ, 0x6, R146 ;  /* 0x00000006ff927819 */ /* 0x000fe20000011492 */
[----:B-1----:R-:W-:-:S04]  /*0740*/  @!P1 IMAD.WIDE R14, R206, 0x2, R10 ;  /* 0x00000002ce0e9825 */ /* 0x002fc800078e020a */
[C-C-:B------:R-:W-:Y:S01]  /*0750*/  @!P1 IMAD.WIDE R12, R199.reuse, 0x2, R10.reuse ;  /* 0x00000002c70c9825 */ /* 0x140fe200078e020a */
[----:B------:R1:W-:Y:S03]  /*0760*/  @!P1 LDGSTS.E.BYPASS.LTC128B.128 [R147+0x18100], [R14.64], !P5 ;  /* 0x181000000e939fae */ /* 0x0003e6000e901d4c */
[----:B------:R-:W-:Y:S01]  /*0770*/  @!P1 IMAD.WIDE R22, R198, 0x2, R10 ;  /* 0x00000002c6169825 */ /* 0x000fe200078e020a */
[----:B------:R5:W-:Y:S03]  /*0780*/  @!P1 LDGSTS.E.BYPASS.LTC128B.128 [R147+0x1c100], [R12.64], !P4 ;  /* 0x1c1000000c939fae */ /* 0x000be6000e101d4c */
[--C-:B---3--:R-:W-:Y:S01]  /*0790*/  @!P0 IMAD.WIDE R20, R206, 0x2, R8.reuse ;  /* 0x00000002ce148825 */ /* 0x108fe200078e0208 */
[----:B------:R4:W-:Y:S03]  /*07a0*/  @!P1 LDGSTS.E.BYPASS.LTC128B.128 [R147+0x20100], [R22.64], !P3 ;  /* 0x2010000016939fae */ /* 0x0009e6000d901d4c */
[--C-:B------:R-:W-:Y:S01]  /*07b0*/  @!P0 IMAD.WIDE R10, R199, 0x2, R8.reuse ;  /* 0x00000002c70a8825 */ /* 0x100fe200078e0208 */
[----:B------:R3:W-:Y:S03]  /*07c0*/  @!P0 LDGSTS.E.BYPASS.LTC128B.128 [R147+0x19100], [R20.64], !P5 ;  /* 0x1910000014938fae */ /* 0x0007e6000e901d4c */
[----:B------:R-:W-:Y:S01]  /*07d0*/  @!P0 IMAD.WIDE R8, R198, 0x2, R8 ;  /* 0x00000002c6088825 */ /* 0x000fe200078e0208 */
[----:B------:R1:W-:Y:S04]  /*07e0*/  @!P0 LDGSTS.E.BYPASS.LTC128B.128 [R147+0x1d100], [R10.64], !P4 ;  /* 0x1d1000000a938fae */ /* 0x0003e8000e101d4c */
[----:B------:R1:W-:Y:S04]  /*07f0*/  @!P0 LDGSTS.E.BYPASS.LTC128B.128 [R147+0x21100], [R8.64], !P3 ;  /* 0x2110000008938fae */ /* 0x0003e8000d901d4c */
[----:B-----5:R-:W-:Y:S04]  /*0800*/  SHFL.IDX PT, R12, R2, 0x3, 0x181f ;  /* 0x00781f00020c7f89 */ /* 0x020fe800000e0000 */
[----:B------:R-:W1:Y:S01]  /*0810*/  SHFL.IDX PT, R13, R0, 0x3, 0x181f ;  /* 0x00781f00000d7f89 */ /* 0x000e6200000e0000 */
[----:B--2---:R2:W5:Y:S01]  /*0820*/  @P2 R2UR UR7, R6 ;  /* 0x00000000060723c2 */ /* 0x00456200000e0000 */
[----:B------:R-:W-:Y:S01]  /*0830*/  ISETP.GE.AND P2, PT, R4, R7, PT ;  /* 0x000000070400720c */ /* 0x000fe20003f46270 */
[----:B------:R-:W-:Y:S01]  /*0840*/  IMAD R4, R146, 0x40, R203 ;  /* 0x0000004092047824 */ /* 0x000fe200078e02cb */
[----:B-----5:R-:W-:-:S02]  /*0850*/  @!UP1 UMOV UR7, UR6 ;  /* 0x0000000600079c82 */ /* 0x020fc40008000000 */
[----:B------:R-:W-:Y:S02]  /*0860*/  USHF.R.S32.HI UR6, URZ, 0x1f, UR7 ;  /* 0x0000001f3f067899 */ /* 0x000fe40008011407 */
[----:B------:R-:W-:Y:S01]  /*0870*/  IADD3 R4, R4, -0x40, RZ ;  /* 0xffffffc004047810 */ /* 0x000fe20007ffe0ff */
[----:B------:R-:W-:Y:S02]  /*0880*/  UIMAD.WIDE.U32 UR8, UR7, UR4, URZ ;  /* 0x00000004070872a5 */ /* 0x000fe4000f8e003f */
[----:B------:R-:W-:Y:S01]  /*0890*/  UIMAD UR6, UR6, UR4, URZ ;  /* 0x00000004060672a4 */ /* 0x000fe2000f8e023f */
[----:B------:R-:W-:-:S03]  /*08a0*/  ISETP.GE.AND P1, PT, R4, R148, PT ;  /* 0x000000940400720c */ /* 0x000fc60003f26270 */
[--C-:B----4-:R-:W-:Y:S01]  /*08b0*/  @!P2 IMAD.WIDE R22, R206, 0x2, R16.reuse ;  /* 0x00000002ce16a825 */ /* 0x110fe200078e0210 */
[----:B------:R-:W-:Y:S01]  /*08c0*/  ISETP.GT.OR P1, PT, R203, 0x3f, P1 ;  /* 0x0000003fcb00780c */ /* 0x000fe20000f24670 */
[----:B------:R-:W-:Y:S02]  /*08d0*/  UIMAD UR6, UR7, UR5, UR6 ;  /* 0x00000005070672a4 */ /* 0x000fe4000f8e0206 */
[--C-:B---3--:R-:W-:Y:S01]  /*08e0*/  @!P2 IMAD.WIDE R20, R199, 0x2, R16.reuse ;  /* 0x00000002c714a825 */ /* 0x108fe200078e0210 */
[----:B------:R3:W-:Y:S01]  /*08f0*/  @!P2 LDGSTS.E.BYPASS.LTC128B.128 [R147+0x1a100], [R22.64], !P5 ;  /* 0x1a1000001693afae */ /* 0x0007e2000e901d4c */
[----:B------:R-:W-:Y:S02]  /*0900*/  UIADD3 UR6, UR9, UR6, URZ ;  /* 0x0000000609067290 */ /* 0x000fe4000fffe03f */
[----:B------:R-:W-:Y:S01]  /*0910*/  @!P2 IMAD.WIDE R16, R198, 0x2, R16 ;  /* 0x00000002c610a825 */ /* 0x000fe200078e0210 */
[----:B--2---:R-:W-:Y:S01]  /*0920*/  IADD3 R6, R200, 0x60, RZ ;  /* 0x00000060c8067810 */ /* 0x004fe20007ffe0ff */
[----:B------:R2:W-:Y:S01]  /*0930*/  @!P2 LDGSTS.E.BYPASS.LTC128B.128 [R147+0x1e100], [R20.64], !P4 ;  /* 0x1e1000001493afae */ /* 0x0005e2000e101d4c */
[----:B------:R-:W-:Y:S01]  /*0940*/  ULDC.64 UR4, c[0x0][0x1e8] ;  /* 0x00007a0000047ab9 */ /* 0x000fe20000000a00 */
[----:B------:R-:W-:Y:S01]  /*0950*/  IMAD.IADD R4, R4, 0x1, R207 ;  /* 0x0000000104047824 */ /* 0x000fe200078e02cf */
[----:B------:R-:W-:Y:S01]  /*0960*/  ISETP.GE.AND P0, PT, R6, R7, PT ;  /* 0x000000070600720c */ /* 0x000fe20003f06270 */
[----:B------:R4:W-:Y:S02]  /*0970*/  @!P2 LDGSTS.E.BYPASS.LTC128B.128 [R147+0x22100], [R16.64], !P3 ;  /* 0x221000001093afae */ /* 0x0009e4000d901d4c */
[----:B------:R-:W-:-:S04]  /*0980*/  @P6 IMAD.HI.U32 R7, R4, c[0x0][0x2bc], RZ ;  /* 0x0000af0004076a27 */ /* 0x000fc800078e00ff */
[----:B------:R-:W-:Y:S01]  /*0990*/  IMAD.MOV.U32 R6, RZ, RZ, R4 ;  /* 0x000000ffff067224 */ /* 0x000fe200078e0004 */
[----:B------:R-:W-:-:S04]  /*09a0*/  @P6 SHF.R.U32.HI R6, RZ, c[0x0][0x2c0], R7 ;  /* 0x0000b000ff066a19 */ /* 0x000fc80000011607 */
[----:B------:R-:W-:Y:S01]  /*09b0*/  @!P1 IADD3 R7, P2, R6, UR8, RZ ;  /* 0x0000000806079c10 */ /* 0x000fe2000ff5e0ff */
[----:B-1----:R-:W-:-:S03]  /*09c0*/  @!P0 IMAD.WIDE R14, R206, 0x2, R12 ;  /* 0x00000002ce0e8825 */ /* 0x002fc600078e020c */
[----:B------:R-:W-:Y:S01]  /*09d0*/  @!P1 LEA.HI.X.SX32 R0, R6, UR6, 0x1, P2 ;  /* 0x0000000606009c11 */ /* 0x000fe200090f0eff */
[--C-:B------:R-:W-:Y:S01]  /*09e0*/  @!P0 IMAD.WIDE R10, R199, 0x2, R12.reuse ;  /* 0x00000002c70a8825 */ /* 0x100fe200078e020c */
[----:B------:R1:W-:Y:S01]  /*09f0*/  @!P0 LDGSTS.E.BYPASS.LTC128B.128 [R147+0x1b100], [R14.64], !P5 ;  /* 0x1b1000000e938fae */ /* 0x0003e2000e901d4c */
[C---:B------:R-:W-:Y:S02]  /*0a00*/  @!P1 LEA R8, P2, R7.reuse, c[0x0][0x2a0], 0x2 ;  /* 0x0000a80007089a11 */ /* 0x040fe400078410ff */
[----:B------:R-:W-:Y:S01]  /*0a10*/  @!P0 IMAD.WIDE R12, R198, 0x2, R12 ;  /* 0x00000002c60c8825 */ /* 0x000fe200078e020c */
[----:B------:R5:W-:Y:S01]  /*0a20*/  @!P0 LDGSTS.E.BYPASS.LTC128B.128 [R147+0x1f100], [R10.64], !P4 ;  /* 0x1f1000000a938fae */ /* 0x000be2000e101d4c */
[----:B------:R-:W-:-:S03]  /*0a30*/  @!P1 LEA.HI.X R9, R7, c[0x0][0x2a4], R0, 0x2, P2 ;  /* 0x0000a90007099a11 */ /* 0x000fc600010f1400 */
[----:B------:R1:W-:Y:S04]  /*0a40*/  @!P0 LDGSTS.E.BYPASS.LTC128B.128 [R147+0x23100], [R12.64], !P3 ;  /* 0x231000000c938fae */ /* 0x0003e8000d901d4c */
[----:B------:R-:W0:Y:S04]  /*0a50*/  LDGDEPBAR ;  /* 0x00000000000079af */ /* 0x000e280000000000 */
[----:B------:R-:W-:Y:S06]  /*0a60*/  BAR.SYNC.DEFER_BLOCKING 0x0 ;  /* 0x0000000000007b1d */ /* 0x000fec0000010000 */
[----:B------:R2:W3:Y:S01]  /*0a70*/  @!P1 LDG.E R196, [R8.64] ;  /* 0x0000000c08c49981 */ /* 0x0004e2000c1e1900 */
[----:B------:R-:W-:Y:S01]  /*0a80*/  IMAD.MOV R197, RZ, RZ, -R6 ;  /* 0x000000ffffc57224 */ /* 0x000fe200078e0a06 */
[----:B------:R-:W-:Y:S01]  /*0a90*/  UIMAD UR7, UR10, UR4, URZ ;  /* 0x000000040a0772a4 */ /* 0x000fe2000f8e023f */
[----:B------:R-:W-:Y:S01]  /*0aa0*/  LEA R131, R146, 0xffffffc0, 0x6 ;  /* 0xffffffc092837811 */ /* 0x000fe200078e30ff */
[----:B------:R-:W-:Y:S01]  /*0ab0*/  UIMAD.WIDE.U32 UR14, UR11, UR4, URZ ;  /* 0x000000040b0e72a5 */ /* 0x000fe2000f8e003f */
[----:B------:R-:W-:Y:S01]  /*0ac0*/  IMAD R197, R197, c[0x0][0x2b8], R4 ;  /* 0x0000ae00c5c57a24 */ /* 0x000fe200078e0204 */
[----:B------:R-:W-:Y:S01]  /*0ad0*/  UIMAD UR7, UR11, UR5, UR7 ;  /* 0x000000050b0772a4 */ /* 0x000fe2000f8e0207 */
[----:B------:R-:W-:Y:S01]  /*0ae0*/  ISETP.GE.AND P5, PT, R206, c[0x0][0x1d4], PT ;  /* 0x00007500ce007a0c */ /* 0x000fe20003fa6270 */
[----:B------:R-:W-:Y:S01]  /*0af0*/  IMAD.IADD R131, R148, 0x1, -R131 ;  /* 0x0000000194837824 */ /* 0x000fe200078e0a83 */
[----:B------:R-:W-:Y:S01]  /*0b00*/  ULDC.64 UR4, c[0x0][0x210] ;  /* 0x0000840000047ab9 */ /* 0x000fe20000000a00 */
[----:B------:R-:W-:Y:S01]  /*0b10*/  SHF.R.S32.HI R29, RZ, 0x1f, R197 ;  /* 0x0000001fff1d7819 */ /* 0x000fe200000114c5 */
[----:B------:R-:W-:Y:S01]  /*0b20*/  IMAD.WIDE.U32 R6, R197, c[0x0][0x1e0], RZ ;  /* 0x00007800c5067a25 */ /* 0x000fe200078e00ff */
[----:B------:R-:W-:Y:S01]  /*0b30*/  UIADD3 UR7, UR15, UR7, URZ ;  /* 0x000000070f077290 */ /* 0x000fe2000fffe03f */
[----:B------:R-:W-:Y:S01]  /*0b40*/  ISETP.GE.AND P4, PT, R205, c[0x0][0x1d4], PT ;  /* 0x00007500cd007a0c */ /* 0x000fe20003f86270 */
[----:B------:R-:W-:Y:S01]  /*0b50*/  UIMAD UR10, UR10, UR4, URZ ;  /* 0x000000040a0a72a4 */ /* 0x000fe2000f8e023f */
[----:B------:R-:W-:Y:S01]  /*0b60*/  IMAD R0, R29, c[0x0][0x1e0], RZ ;  /* 0x000078001d007a24 */ /* 0x000fe200078e02ff */
[----:B------:R-:W-:Y:S01]  /*0b70*/  UIMAD.WIDE.U32 UR16, UR11, UR4, URZ ;  /* 0x000000040b1072a5 */ /* 0x000fe2000f8e003f */
[----:B-1----:R-:W-:Y:S01]  /*0b80*/  IMAD.WIDE.U32 R12, R197, c[0x0][0x208], RZ ;  /* 0x00008200c50c7a25 */ /* 0x002fe200078e00ff */
[----:B------:R-:W-:Y:S01]  /*0b90*/  UIMAD UR10, UR11, UR5, UR10 ;  /* 0x000000050b0a72a4 */ /* 0x000fe2000f8e020a */
[----:B------:R-:W-:-:S02]  /*0ba0*/  ISETP.GE.AND P6, PT, R204, c[0x0][0x1d4], PT ;  /* 0x00007500cc007a0c */ /* 0x000fc40003fc6270 */
[----:B-----5:R-:W-:Y:S01]  /*0bb0*/  IMAD R10, R197, c[0x0][0x1e4], R0 ;  /* 0x00007900c50a7a24 */ /* 0x020fe200078e0200 */
[----:B------:R-:W-:Y:S01]  /*0bc0*/  UIADD3 UR10, UR17, UR10, URZ ;  /* 0x0000000a110a7290 */ /* 0x000fe2000fffe03f */
[----:B------:R-:W-:Y:S01]  /*0bd0*/  IMAD R0, R29, c[0x0][0x208], RZ ;  /* 0x000082001d007a24 */ /* 0x000fe200078e02ff */
[C---:B------:R-:W-:Y:S01]  /*0be0*/  ISETP.GE.AND P3, PT, R206.reuse, c[0x0][0x1d4], PT ;  /* 0x00007500ce007a0c */ /* 0x040fe20003f66270 */
[----:B------:R-:W-:Y:S01]  /*0bf0*/  IMAD.IADD R11, R7, 0x1, R10 ;  /* 0x00000001070b7824 */ /* 0x000fe200078e020a */
[----:B------:R-:W-:Y:S01]  /*0c00*/  ISETP.GE.AND P2, PT, R205, c[0x0][0x1d4], PT ;  /* 0x00007500cd007a0c */ /* 0x000fe20003f46270 */
[----:B------:R-:W-:Y:S01]  /*0c10*/  IMAD.MOV.U32 R10, RZ, RZ, R6 ;  /* 0x000000ffff0a7224 */ /* 0x000fe200078e0006 */
[----:B------:R-:W-:Y:S01]  /*0c20*/  LEA.HI R19, R5, R132, RZ, 0x4 ;  /* 0x0000008405137211 */ /* 0x000fe200078f20ff */
[----:B--2---:R-:W-:Y:S01]  /*0c30*/  IMAD R9, R197, c[0x0][0x20c], R0 ;  /* 0x00008300c5097a24 */ /* 0x004fe200078e0200 */
[----:B------:R-:W-:Y:S01]  /*0c40*/  SHF.R.S32.HI R145, RZ, 0x1f, R206 ;  /* 0x0000001fff917819 */ /* 0x000fe200000114ce */
[----:B------:R-:W-:Y:S01]  /*0c50*/  IMAD.IADD R0, R131, 0x1, -R18 ;  /* 0x0000000183007824 */ /* 0x000fe200078e0a12 */
[----:B------:R-:W-:Y:S01]  /*0c60*/  SEL R144, RZ, 0x10, P6 ;  /* 0x00000010ff907807 */ /* 0x000fe20003000000 */
[----:B------:R-:W-:Y:S01]  /*0c70*/  IMAD.IADD R13, R13, 0x1, R9 ;  /* 0x000000010d0d7824 */ /* 0x000fe200078e0209 */
[----:B------:R-:W-:Y:S01]  /*0c80*/  SHF.R.S32.HI R134, RZ, 0x1f, R199 ;  /* 0x0000001fff867819 */ /* 0x000fe200000114c7 */
[----:B------:R-:W-:Y:S01]  /*0c90*/  IMAD.WIDE R208, R206, 0x2, RZ ;  /* 0x00000002ced07825 */ /* 0x000fe200078e02ff */
[----:B------:R-:W-:-:S02]  /*0ca0*/  ISETP.GE.AND P1, PT, R0, 0x1, PT ;  /* 0x000000010000780c */ /* 0x000fc40003f26270 */
[----:B------:R-:W-:Y:S01]  /*0cb0*/  SHF.R.S32.HI R133, RZ, 0x1f, R198 ;  /* 0x0000001fff857819 */ /* 0x000fe200000114c6 */
[----:B------:R-:W-:Y:S01]  /*0cc0*/  IMAD.MOV.U32 R190, RZ, RZ, 0x10 ;  /* 0x00000010ffbe7424 */ /* 0x000fe200078e00ff */
[----:B------:R-:W-:Y:S02]  /*0cd0*/  IADD3 R195, R147, 0x100, RZ ;  /* 0x0000010093c37810 */ /* 0x000fe40007ffe0ff */
[----:B---3--:R-:W-:Y:S01]  /*0ce0*/  SHF.R.S32.HI R2, RZ, 0x1f, R196 ;  /* 0x0000001fff027819 */ /* 0x008fe200000114c4 */
[----:B------:R-:W-:-:S04]  /*0cf0*/  IMAD.WIDE.U32 R10, R196, c[0x0][0x1f0], R10 ;  /* 0x00007c00c40a7a25 */ /* 0x000fc800078e000a */
[----:B------:R-:W-:Y:S02]  /*0d00*/  IMAD R7, R2, c[0x0][0x1f0], RZ ;  /* 0x00007c0002077a24 */ /* 0x000fe400078e02ff */
[----:B------:R-:W-:-:S04]  /*0d10*/  IMAD.WIDE.U32 R12, R196, c[0x0][0x218], R12 ;  /* 0x00008600c40c7a25 */ /* 0x000fc800078e000c */
[----:B------:R-:W-:Y:S01]  /*0d20*/  IMAD R4, R196, c[0x0][0x1f4], R7 ;  /* 0x00007d00c4047a24 */ /* 0x000fe200078e0207 */
[----:B------:R-:W-:-:S04]  /*0d30*/  IADD3 R7, P0, R10, UR14, RZ ;  /* 0x0000000e0a077c10 */ /* 0x000fc8000ff1e0ff */
[----:B------:R-:W-:Y:S02]  /*0d40*/  IADD3.X R4, R11, UR7, R4, P0, !PT ;  /* 0x000000070b047c10 */ /* 0x000fe400087fe404 */
[----:B------:R-:W-:-:S04]  /*0d50*/  LEA R8, P0, R7, c[0x0][0x1c8], 0x1 ;  /* 0x0000720007087a11 */ /* 0x000fc800078008ff */
[----:B------:R-:W-:Y:S01]  /*0d60*/  LEA.HI.X R4, R7, c[0x0][0x1cc], R4, 0x1, P0 ;  /* 0x0000730007047a11 */ /* 0x000fe200000f0c04 */
[----:B------:R-:W-:Y:S01]  /*0d70*/  IMAD R7, R2, c[0x0][0x218], RZ ;  /* 0x0000860002077a24 */ /* 0x000fe200078e02ff */
[----:B----4-:R-:W-:Y:S01]  /*0d80*/  SHFL.IDX PT, R16, R8, RZ, 0x181f ;  /* 0x00181fff08107589 */ /* 0x010fe200000e0000 */
[----:B------:R-:W-:Y:S02]  /*0d90*/  IADD3 R9, P0, R12, UR16, RZ ;  /* 0x000000100c097c10 */ /* 0x000fe4000ff1e0ff */
[----:B------:R-:W-:Y:S01]  /*0da0*/  IMAD R6, R196, c[0x0][0x21c], R7 ;  /* 0x00008700c4067a24 */ /* 0x000fe200078e0207 */
[----:B------:R-:W1:Y:S04]  /*0db0*/  SHFL.IDX PT, R17, R4, RZ, 0x181f ;  /* 0x00181fff04117589 */ /* 0x000e6800000e0000 */
[----:B------:R-:W-:Y:S01]  /*0dc0*/  SHFL.IDX PT, R10, R8, 0x1, 0x181f ;  /* 0x00381f00080a7f89 */ /* 0x000fe200000e0000 */
[----:B------:R-:W-:-:S02]  /*0dd0*/  IADD3.X R6, R13, UR10, R6, P0, !PT ;  /* 0x0000000a0d067c10 */ /* 0x000fc400087fe406 */
[C---:B------:R-:W-:Y:S01]  /*0de0*/  LEA R7, P0, R9.reuse, c[0x0][0x1f8], 0x1 ;  /* 0x00007e0009077a11 */ /* 0x040fe200078008ff */
[----:B------:R-:W2:Y:S03]  /*0df0*/  SHFL.IDX PT, R11, R4, 0x1, 0x181f ;  /* 0x00381f00040b7f89 */ /* 0x000ea600000e0000 */
[----:B------:R-:W-:Y:S01]  /*0e00*/  LEA.HI.X R9, R9, c[0x0][0x1fc], R6, 0x1, P0 ;  /* 0x00007f0009097a11 */ /* 0x000fe200000f0c06 */
[----:B------:R-:W3:Y:S01]  /*0e10*/  SHFL.IDX PT, R13, R7, RZ, 0x181f ;  /* 0x00181fff070d7589 */ /* 0x000ee200000e0000 */
[----:B------:R-:W-:-:S03]  /*0e20*/  ISETP.GT.AND P0, PT, R0, 0x20, PT ;  /* 0x000000200000780c */ /* 0x000fc60003f04270 */
[----:B------:R-:W4:Y:S04]  /*0e30*/  SHFL.IDX PT, R15, R9, RZ, 0x181f ;  /* 0x00181fff090f7589 */ /* 0x000f2800000e0000 */
[----:B------:R-:W5:Y:S01]  /*0e40*/  SHFL.IDX PT, R7, R7, 0x1, 0x181f ;  /* 0x00381f0007077f89 */ /* 0x000f6200000e0000 */
[----:B-1----:R-:W-:-:S03]  /*0e50*/  @P1 IMAD.WIDE R22, R206, 0x2, R16 ;  /* 0x00000002ce161825 */ /* 0x002fc600078e0210 */
[----:B------:R-:W1:Y:S01]  /*0e60*/  SHFL.IDX PT, R9, R9, 0x1, 0x181f ;  /* 0x00381f0009097f89 */ /* 0x000e6200000e0000 */
[----:B------:R-:W-:-:S03]  /*0e70*/  @P1 IMAD.WIDE R20, R199, 0x2, R16 ;  /* 0x00000002c7141825 */ /* 0x000fc600078e0210 */
[----:B------:R3:W-:Y:S01]  /*0e80*/  @P1 LDGSTS.E.BYPASS.LTC128B.128 [R147+0xc100], [R22.64], !P5 ;  /* 0x0c10000016931fae */ /* 0x0007e2000e901d4c */
[----:B------:R-:W-:-:S03]  /*0e90*/  @P1 IMAD.WIDE R16, R198, 0x2, R16 ;  /* 0x00000002c6101825 */ /* 0x000fc600078e0210 */
[----:B------:R1:W-:Y:S01]  /*0ea0*/  @P1 LDGSTS.E.BYPASS.LTC128B.128 [R147+0xe100], [R20.64], !P4 ;  /* 0x0e10000014931fae */ /* 0x0003e2000e101d4c */
[----:B--2---:R-:W-:-:S03]  /*0eb0*/  @P0 IMAD.WIDE R26, R206, 0x2, R10 ;  /* 0x00000002ce1a0825 */ /* 0x004fc600078e020a */
[----:B------:R2:W-:Y:S01]  /*0ec0*/  @P1 LDGSTS.E.BYPASS.LTC128B.128 [R147+0x10100], [R16.64], !P6 ;  /* 0x1010000010931fae */ /* 0x0005e2000f101d4c */
[----:B------:R-:W-:Y:S01]  /*0ed0*/  ISETP.LT.OR P1, PT, R0, 0x1, P3 ;  /* 0x000000010000780c */ /* 0x000fe20001f21670 */
[--C-:B------:R-:W-:Y:S02]  /*0ee0*/  @P0 IMAD.WIDE R24, R199, 0x2, R10.reuse ;  /* 0x00000002c7180825 */ /* 0x100fe400078e020a */
[----:B------:R1:W-:Y:S02]  /*0ef0*/  @P0 LDGSTS.E.BYPASS.LTC128B.128 [R147+0xd100], [R26.64], !P5 ;  /* 0x0d1000001a930fae */ /* 0x0003e4000e901d4c */
[----:B------:R-:W-:Y:S02]  /*0f00*/  @P0 IMAD.WIDE R10, R198, 0x2, R10 ;  /* 0x00000002c60a0825 */ /* 0x000fe400078e020a */
[----:B------:R5:W-:Y:S04]  /*0f10*/  @P0 LDGSTS.E.BYPASS.LTC128B.128 [R147+0xf100], [R24.64], !P4 ;  /* 0x0f10000018930fae */ /* 0x000be8000e101d4c */
[----:B------:R5:W-:Y:S04]  /*0f20*/  @P0 LDGSTS.E.BYPASS.LTC128B.128 [R147+0x11100], [R10.64], !P6 ;  /* 0x111000000a930fae */ /* 0x000be8000f101d4c */
[----:B------:R-:W0:Y:S01]  /*0f30*/  LDGDEPBAR ;  /* 0x00000000000079af */ /* 0x000e220000000000 */
[----:B---3--:R-:W-:-:S05]  /*0f40*/  IADD3 R22, P0, R13, R208, RZ ;  /* 0x000000d00d167210 */ /* 0x008fca0007f1e0ff */
[----:B----4-:R-:W-:Y:S02]  /*0f50*/  IMAD.X R23, R15, 0x1, R209, P0 ;  /* 0x000000010f177824 */ /* 0x010fe400000e06d1 */
[----:B--2---:R-:W-:-:S03]  /*0f60*/  IMAD.WIDE R16, R199, 0x2, RZ ;  /* 0x00000002c7107825 */ /* 0x004fc600078e02ff */
[----:B------:R2:W-:Y:S01]  /*0f70*/  LDGSTS.E.BYPASS.LTC128B.128 [R147+0x100], [R22.64], !P1 ;  /* 0x0010000016937fae */ /* 0x0005e2000c901d4c */
[----:B------:R-:W-:Y:S02]  /*0f80*/  ISETP.GE.AND P1, PT, R204, c[0x0][0x1d4], PT ;  /* 0x00007500cc007a0c */ /* 0x000fe40003f26270 */
[----:B-1----:R-:W-:-:S05]  /*0f90*/  IADD3 R20, P0, R13, R16, RZ ;  /* 0x000000100d147210 */ /* 0x002fca0007f1e0ff */
[----:B------:R-:W-:Y:S01]  /*0fa0*/  IMAD.X R21, R15, 0x1, R17, P0 ;  /* 0x000000010f157824 */ /* 0x000fe200000e0611 */
[----:B------:R-:W-:Y:S01]  /*0fb0*/  ISETP.LT.OR P0, PT, R0, 0x1, P2 ;  /* 0x000000010000780c */ /* 0x000fe20001701670 */
[----:B-----5:R-:W-:Y:S01]  /*0fc0*/  IMAD.WIDE R10, R198, 0x2, RZ ;  /* 0x00000002c60a7825 */ /* 0x020fe200078e02ff */
[----:B------:R-:W-:-:S11]  /*0fd0*/  ISETP.LT.OR P2, PT, R0, 0x21, P2 ;  /* 0x000000210000780c */ /* 0x000fd60001741670 */
[----:B------:R2:W-:Y:S01]  /*0fe0*/  LDGSTS.E.BYPASS.LTC128B.128 [R147+0x2100], [R20.64], !P0 ;  /* 0x0210000014937fae */ /* 0x0005e2000c101d4c */
[----:B------:R-:W-:Y:S02]  /*0ff0*/  IADD3 R24, P0, R13, R10, RZ ;  /* 0x0000000a0d187210 */ /* 0x000fe40007f1e0ff */
[----:B------:R-:W-:-:S03]  /*1000*/  LOP3.LUT R13, R19, 0xfffffff0, RZ, 0xc0, !PT ;  /* 0xfffffff0130d7812 */ /* 0x000fc600078ec0ff */
[----:B------:R-:W-:Y:S01]  /*1010*/  IMAD.X R25, R15, 0x1, R11, P0 ;  /* 0x000000010f197824 */ /* 0x000fe200000e060b */
[----:B------:R-:W-:Y:S01]  /*1020*/  IADD3 R14, P0, R208, R7, RZ ;  /* 0x00000007d00e7210 */ /* 0x000fe20007f1e0ff */
[----:B------:R-:W-:-:S04]  /*1030*/  IMAD.IADD R28, R132, 0x1, -R13 ;  /* 0x00000001841c7824 */ /* 0x000fc800078e0a0d */
[----:B------:R-:W-:Y:S01]  /*1040*/  IMAD.X R15, R209, 0x1, R9, P0 ;  /* 0x00000001d10f7824 */ /* 0x000fe200000e0609 */
[C---:B------:R-:W-:Y:S02]  /*1050*/  ISETP.LT.OR P0, PT, R0.reuse, 0x1, P1 ;  /* 0x000000010000780c */ /* 0x040fe40000f01670 */
[----:B------:R-:W-:-:S11]  /*1060*/  ISETP.LT.OR P1, PT, R0, 0x21, P1 ;  /* 0x000000210000780c */ /* 0x000fd60000f21670 */
[----:B------:R2:W-:Y:S01]  /*1070*/  LDGSTS.E.BYPASS.LTC128B.128 [R147+0x4100], [R24.64], !P0 ;  /* 0x0410000018937fae */ /* 0x0005e2000c101d4c */
[----:B------:R-:W-:Y:S02]  /*1080*/  ISETP.LT.OR P0, PT, R0, 0x21, P3 ;  /* 0x000000210000780c */ /* 0x000fe40001f01670 */
[----:B------:R-:W-:Y:S02]  /*1090*/  LEA.HI R0, R5, R132, RZ, 0x5 ;  /* 0x0000008405007211 */ /* 0x000fe400078f28ff */
[----:B------:R-:W-:-:S09]  /*10a0*/  ISETP.GT.AND P3, PT, R203, 0x3f, PT ;  /* 0x0000003fcb00780c */ /* 0x000fd20003f64270 */
[----:B------:R2:W-:Y:S01]  /*10b0*/  LDGSTS.E.BYPASS.LTC128B.128 [R147+0x1100], [R14.64], !P0 ;  /* 0x011000000e937fae */ /* 0x0005e2000c101d4c */
[----:B------:R-:W-:-:S05]  /*10c0*/  IADD3 R12, P0, R16, R7, RZ ;  /* 0x00000007100c7210 */ /* 0x000fca0007f1e0ff */
[--C-:B------:R-:W-:Y:S01]  /*10d0*/  IMAD.X R13, R17, 0x1, R9.reuse, P0 ;  /* 0x00000001110d7824 */ /* 0x100fe200000e0609 */
[----:B------:R-:W-:Y:S02]  /*10e0*/  IADD3 R8, P0, R10, R7, RZ ;  /* 0x000000070a087210 */ /* 0x000fe40007f1e0ff */
[----:B------:R-:W-:Y:S02]  /*10f0*/  SHF.R.S32.HI R7, RZ, 0x1f, R28 ;  /* 0x0000001fff077819 */ /* 0x000fe4000001141c */
[----:B------:R2:W-:Y:S01]  /*1100*/  LDGSTS.E.BYPASS.LTC128B.128 [R147+0x3100], [R12.64], !P2 ;  /* 0x031000000c937fae */ /* 0x0005e2000d101d4c */
[----:B------:R-:W-:Y:S01]  /*1110*/  ISETP.GE.AND P2, PT, R148, 0x41, PT ;  /* 0x000000419400780c */ /* 0x000fe20003f46270 */
[----:B------:R-:W-:Y:S01]  /*1120*/  IMAD.X R9, R11, 0x1, R9, P0 ;  /* 0x000000010b097824 */ /* 0x000fe200000e0609 */
[----:B------:R-:W-:-:S04]  /*1130*/  LEA.HI R4, R7, R28, RZ, 0x3 ;  /* 0x0000001c07047211 */ /* 0x000fc800078f18ff */
[----:B------:R-:W-:Y:S01]  /*1140*/  LOP3.LUT R5, R4, 0xfffffff8, RZ, 0xc0, !PT ;  /* 0xfffffff804057812 */ /* 0x000fe200078ec0ff */
[----:B------:R2:W-:Y:S01]  /*1150*/  LDGSTS.E.BYPASS.LTC128B.128 [R147+0x5100], [R8.64], !P1 ;  /* 0x0510000008937fae */ /* 0x0005e2000c901d4c */
[----:B------:R-:W-:-:S03]  /*1160*/  LOP3.LUT P1, RZ, R3, 0x2, RZ, 0xc0, !PT ;  /* 0x0000000203ff7812 */ /* 0x000fc6000782c0ff */
[----:B------:R-:W-:Y:S01]  /*1170*/  IMAD.IADD R28, R28, 0x1, -R5 ;  /* 0x000000011c1c7824 */ /* 0x000fe200078e0a05 */
[----:B------:R-:W-:Y:S01]  /*1180*/  LOP3.LUT R5, R0, 0xffffffe0, RZ, 0xc0, !PT ;  /* 0xffffffe000057812 */ /* 0x000fe200078ec0ff */
[----:B------:R-:W0:Y:S01]  /*1190*/  LDGDEPBAR ;  /* 0x00000000000079af */ /* 0x000e220000000000 */
[----:B------:R-:W-:Y:S02]  /*11a0*/  SHF.R.S32.HI R0, RZ, 0x5, R0 ;  /* 0x00000005ff007819 */ /* 0x000fe40000011400 */
[----:B------:R-:W-:Y:S01]  /*11b0*/  LOP3.LUT P0, RZ, R28, 0x2, RZ, 0xc0, !PT ;  /* 0x000000021cff7812 */ /* 0x000fe2000780c0ff */
[----:B------:R-:W-:Y:S01]  /*11c0*/  IMAD.IADD R132, R132, 0x1, -R5 ;  /* 0x0000000184847824 */ /* 0x000fe200078e0a05 */
[----:B------:R-:W-:Y:S02]  /*11d0*/  P2R R5, PR, RZ, 0x4 ;  /* 0x00000004ff057803 */ /* 0x000fe40000000000 */
[----:B------:R-:W-:Y:S01]  /*11e0*/  SEL R190, R190, 0xfffffff0, !P0 ;  /* 0xfffffff0bebe7807 */ /* 0x000fe20004000000 */
[----:B------:R-:W-:Y:S05]  /*11f0*/  @!P2 BRA `(.L_x_843) ;  /* 0x000004200000a947 */ /* 0x000fea0003800000 */
[----:B------:R-:W-:Y:S01]  /*1200*/  ISETP.NE.AND P2, PT, R194, 0x1, PT ;  /* 0x00000001c200780c */ /* 0x000fe20003f45270 */
        /* <DEDUP_REMOVED lines=8> */
[----:B--2---:R-:W-:-:S04]  /*1290*/  @!P3 LEA R8, P0, R6, c[0x0][0x2a0], 0x2 ;  /* 0x0000a8000608ba11 */ /* 0x004fc800078010ff */
[----:B------:R-:W-:-:S05]  /*12a0*/  @!P3 LEA.HI.X R9, R6, c[0x0][0x2a4], R5, 0x2, P0 ;  /* 0x0000a9000609ba11 */ /* 0x000fca00000f1405 */
[----:B------:R-:W2:Y:S01]  /*12b0*/  @!P3 LDG.E R196, [R8.64] ;  /* 0x0000000c08c4b981 */ /* 0x000ea2000c1e1900 */
[----:B------:R-:W-:Y:S01]  /*12c0*/  IMAD.MOV R2, RZ, RZ, -R2 ;  /* 0x000000ffff027224 */ /* 0x000fe200078e0a02 */
[----:B------:R-:W-:Y:S01]  /*12d0*/  SEL R17, RZ, 0x10, P5 ;  /* 0x00000010ff117807 */ /* 0x000fe20002800000 */
[----:B------:R-:W-:Y:S01]  /*12e0*/  IMAD.SHL.U32 R10, R199, 0x2, RZ ;  /* 0x00000002c70a7824 */ /* 0x000fe200078e00ff */
[----:B------:R-:W-:Y:S01]  /*12f0*/  SEL R16, RZ, 0x10, P4 ;  /* 0x00000010ff107807 */ /* 0x000fe20002000000 */
[----:B------:R-:W-:Y:S01]  /*1300*/  IMAD R197, R2, c[0x0][0x2b8], R197 ;  /* 0x0000ae0002c57a24 */ /* 0x000fe200078e02c5 */
[----:B------:R-:W-:Y:S01]  /*1310*/  IADD3 R22, -R17, 0x10, RZ ;  /* 0x0000001011167810 */ /* 0x000fe20007ffe1ff */
[----:B------:R-:W-:Y:S01]  /*1320*/  IMAD.SHL.U32 R12, R198, 0x2, RZ ;  /* 0x00000002c60c7824 */ /* 0x000fe200078e00ff */
[----:B------:R-:W-:Y:S01]  /*1330*/  IADD3 R20, -R16, 0x10, RZ ;  /* 0x0000001010147810 */ /* 0x000fe20007ffe1ff */
[----:B------:R-:W-:Y:S01]  /*1340*/  IMAD.WIDE.U32 R6, R197, c[0x0][0x1e0], RZ ;  /* 0x00007800c5067a25 */ /* 0x000fe200078e00ff */
[----:B------:R-:W-:-:S02]  /*1350*/  SHF.R.S32.HI R29, RZ, 0x1f, R197 ;  /* 0x0000001fff1d7819 */ /* 0x000fc400000114c5 */
[----:B------:R-:W-:Y:S02]  /*1360*/  LOP3.LUT R22, R22, 0xf, RZ, 0xc0, !PT ;  /* 0x0000000f16167812 */ /* 0x000fe400078ec0ff */
[----:B------:R-:W-:Y:S01]  /*1370*/  LOP3.LUT R20, R20, 0xf, RZ, 0xc0, !PT ;  /* 0x0000000f14147812 */ /* 0x000fe200078ec0ff */
[----:B------:R-:W-:Y:S01]  /*1380*/  IMAD R2, R29, c[0x0][0x1e0], RZ ;  /* 0x000078001d027a24 */ /* 0x000fe200078e02ff */
[----:B------:R-:W-:Y:S02]  /*1390*/  IADD3 R13, -R144, 0x10, RZ ;  /* 0x00000010900d7810 */ /* 0x000fe40007ffe1ff */
[----:B------:R-:W-:Y:S01]  /*13a0*/  SHF.L.U64.HI R11, R198, 0x1, R133 ;  /* 0x00000001c60b7819 */ /* 0x000fe20000010285 */
[----:B------:R-:W-:Y:S01]  /*13b0*/  IMAD R2, R197, c[0x0][0x1e4], R2 ;  /* 0x00007900c5027a24 */ /* 0x000fe200078e0202 */
[----:B------:R-:W-:-:S03]  /*13c0*/  LOP3.LUT R13, R13, 0xf, RZ, 0xc0, !PT ;  /* 0x0000000f0d0d7812 */ /* 0x000fc600078ec0ff */
[----:B------:R-:W-:Y:S01]  /*13d0*/  IMAD.IADD R7, R7, 0x1, R2 ;  /* 0x0000000107077824 */ /* 0x000fe200078e0202 */
[----:B--2---:R-:W-:-:S03]  /*13e0*/  SHF.R.S32.HI R2, RZ, 0x1f, R196 ;  /* 0x0000001fff027819 */ /* 0x004fc600000114c4 */
[----:B------:R-:W-:Y:S01]  /*13f0*/  IMAD.WIDE.U32 R8, R196, c[0x0][0x1f0], R6 ;  /* 0x00007c00c4087a25 */ /* 0x000fe200078e0006 */
[----:B------:R-:W-:-:S03]  /*1400*/  SHF.L.U64.HI R7, R206, 0x1, R145 ;  /* 0x00000001ce077819 */ /* 0x000fc60000010291 */
[----:B------:R-:W-:-:S04]  /*1410*/  IMAD R5, R2, c[0x0][0x1f0], RZ ;  /* 0x00007c0002057a24 */ /* 0x000fc800078e02ff */
[----:B------:R-:W-:Y:S01]  /*1420*/  IMAD R6, R196, c[0x0][0x1f4], R5 ;  /* 0x00007d00c4067a24 */ /* 0x000fe200078e0205 */
[----:B------:R-:W-:-:S04]  /*1430*/  IADD3 R5, P0, R8, UR14, RZ ;  /* 0x0000000e08057c10 */ /* 0x000fc8000ff1e0ff */
[----:B------:R-:W-:Y:S02]  /*1440*/  IADD3.X R8, R9, UR7, R6, P0, !PT ;  /* 0x0000000709087c10 */ /* 0x000fe400087fe406 */
[----:B------:R-:W-:Y:S02]  /*1450*/  LEA R6, P0, R5, c[0x0][0x1c8], 0x1 ;  /* 0x0000720005067a11 */ /* 0x000fe400078008ff */
[----:B------:R-:W-:Y:S02]  /*1460*/  SHF.L.U64.HI R9, R199, 0x1, R134 ;  /* 0x00000001c7097819 */ /* 0x000fe40000010286 */
[----:B------:R-:W-:Y:S01]  /*1470*/  LEA.HI.X R5, R5, c[0x0][0x1cc], R8, 0x1, P0 ;  /* 0x0000730005057a11 */ /* 0x000fe200000f0c08 */
[----:B------:R-:W1:Y:S01]  /*1480*/  SHFL.IDX PT, R15, R6, 0x1, 0x181f ;  /* 0x00381f00060f7f89 */ /* 0x000e6200000e0000 */
[----:B------:R-:W-:-:S03]  /*1490*/  IMAD.SHL.U32 R8, R206, 0x2, RZ ;  /* 0x00000002ce087824 */ /* 0x000fc600078e00ff */
[----:B------:R-:W2:Y:S02]  /*14a0*/  SHFL.IDX PT, R14, R5, 0x1, 0x181f ;  /* 0x00381f00050e7f89 */ /* 0x000ea400000e0000 */
[----:B-1----:R-:W-:-:S04]  /*14b0*/  IADD3 R22, P2, P0, R22, R15, R8 ;  /* 0x0000000f16167210 */ /* 0x002fc8000785e008 */
[----:B--2---:R-:W-:Y:S02]  /*14c0*/  IADD3.X R23, RZ, R14, R7, P2, P0 ;  /* 0x0000000eff177210 */ /* 0x004fe400017e0407 */
[----:B------:R-:W-:-:S04]  /*14d0*/  IADD3 R20, P2, P0, R20, R15, R10 ;  /* 0x0000000f14147210 */ /* 0x000fc8000785e00a */
[-C--:B------:R-:W-:Y:S02]  /*14e0*/  IADD3.X R21, RZ, R14.reuse, R9, P2, P0 ;  /* 0x0000000eff157210 */ /* 0x080fe400017e0409 */
[----:B------:R-:W-:Y:S02]  /*14f0*/  IADD3 R24, P2, P0, R13, R15, R12 ;  /* 0x0000000f0d187210 */ /* 0x000fe4000785e00c */
[----:B------:R-:W1:Y:S02]  /*1500*/  SHFL.IDX PT, R13, R6, RZ, 0x181f ;  /* 0x00181fff060d7589 */ /* 0x000e6400000e0000 */
[----:B------:R-:W-:Y:S02]  /*1510*/  IADD3.X R25, RZ, R14, R11, P2, P0 ;  /* 0x0000000eff197210 */ /* 0x000fe400017e040b */
[----:B------:R-:W2:Y:S01]  /*1520*/  SHFL.IDX PT, R14, R5, RZ, 0x181f ;  /* 0x00181fff050e7589 */ /* 0x000ea200000e0000 */
[----:B-1----:R-:W-:-:S05]  /*1530*/  IADD3 R26, P0, R13, R8, RZ ;  /* 0x000000080d1a7210 */ /* 0x002fca0007f1e0ff */
[----:B--2---:R-:W-:Y:S01]  /*1540*/  IMAD.X R27, R14, 0x1, R7, P0 ;  /* 0x000000010e1b7824 */ /* 0x004fe200000e0607 */
[----:B------:R-:W-:-:S04]  /*1550*/  IADD3 R8, P0, R13, R10, RZ ;  /* 0x0000000a0d087210 */ /* 0x000fc80007f1e0ff */
[----:B------:R1:W-:Y:S01]  /*1560*/  LDGSTS.E.BYPASS.LTC128B.128 [R147+0x12100], [R26.64], !P5 ;  /* 0x121000001a937fae */ /* 0x0003e2000e901d4c */
[----:B------:R-:W-:Y:S01]  /*1570*/  IMAD.X R9, R14, 0x1, R9, P0 ;  /* 0x000000010e097824 */ /* 0x000fe200000e0609 */
[----:B------:R-:W-:-:S04]  /*1580*/  IADD3 R12, P0, R13, R12, RZ ;  /* 0x0000000c0d0c7210 */ /* 0x000fc80007f1e0ff */
        /* <DEDUP_REMOVED lines=9> */
.L_x_843:
[----:B------:R-:W0:Y:S01]  /*1620*/  LDGDEPBAR ;  /* 0x00000000000079af */ /* 0x000e220000000000 */
[----:B------:R-:W-:Y:S01]  /*1630*/  SHF.R.S32.HI R6, RZ, 0x4, R19 ;  /* 0x00000004ff067819 */ /* 0x000fe20000011413 */
[----:B------:R-:W-:Y:S01]  /*1640*/  IMAD.SHL.U32 R5, R3, 0x40, RZ ;  /* 0x0000004003057824 */ /* 0x000fe200078e00ff */
[----:B------:R-:W-:Y:S01]  /*1650*/  ISETP.GE.AND P0, PT, R148, 0x41, PT ;  /* 0x000000419400780c */ /* 0x000fe20003f06270 */
[----:B------:R-:W-:Y:S01]  /*1660*/  IMAD.SHL.U32 R18, R18, 0x8, RZ ;  /* 0x0000000812127824 */ /* 0x000fe200078e00ff */
[----:B-12---:R-:W-:Y:S01]  /*1670*/  LEA.HI R9, R19, R6, RZ, 0x1 ;  /* 0x0000000613097211 */ /* 0x006fe200078f08ff */
[----:B------:R-:W-:Y:S01]  /*1680*/  IMAD.SHL.U32 R7, R28, 0x40, RZ ;  /* 0x000000401c077824 */ /* 0x000fe200078e00ff */
[----:B------:R-:W-:Y:S01]  /*1690*/  LOP3.LUT R5, R5, 0x1c0, RZ, 0xc0, !PT ;  /* 0x000001c005057812 */ /* 0x000fe200078ec0ff */
[----:B------:R-:W-:Y:S01]  /*16a0*/  IMAD.SHL.U32 R129, R4, 0x40, RZ ;  /* 0x0000004004817824 */ /* 0x000fe200078e00ff */
[----:B------:R-:W-:Y:S01]  /*16b0*/  LOP3.LUT R9, R9, 0xfffffffe, RZ, 0xc0, !PT ;  /* 0xfffffffe09097812 */ /* 0x000fe200078ec0ff */
[----:B------:R-:W-:Y:S01]  /*16c0*/  IMAD.MOV.U32 R135, RZ, RZ, 0x20 ;  /* 0x00000020ff877424 */ /* 0x000fe200078e00ff */
[----:B------:R-:W-:Y:S01]  /*16d0*/  LOP3.LUT R18, R5, 0x8, R18, 0xf8, !PT ;  /* 0x0000000805127812 */ /* 0x000fe200078ef812 */
[----:B------:R-:W-:Y:S01]  /*16e0*/  IMAD.SHL.U32 R190, R190, 0x2, RZ ;  /* 0x00000002bebe7824 */ /* 0x000fe200078e00ff */
[----:B------:R-:W-:Y:S01]  /*16f0*/  SHF.R.U32.HI R5, RZ, 0x3, R5 ;  /* 0x00000003ff057819 */ /* 0x000fe20000011605 */
[----:B------:R-:W-:Y:S01]  /*1700*/  IMAD.IADD R9, R6, 0x1, -R9 ;  /* 0x0000000106097824 */ /* 0x000fe200078e0a09 */
[----:B------:R-:W-:-:S02]  /*1710*/  LOP3.LUT R7, R7, 0x1c0, RZ, 0xc0, !PT ;  /* 0x000001c007077812 */ /* 0x000fc400078ec0ff */
[----:B------:R-:W-:Y:S01]  /*1720*/  LOP3.LUT R192, R18, R5, RZ, 0x3c, !PT ;  /* 0x0000000512c07212 */ /* 0x000fe200078e3cff */
[----:B------:R-:W-:Y:S01]  /*1730*/  IMAD.SHL.U32 R6, R9, 0x8, RZ ;  /* 0x0000000809067824 */ /* 0x000fe200078e00ff */
[----:B------:R-:W-:Y:S02]  /*1740*/  SHF.R.U32.HI R128, RZ, 0x3, R7 ;  /* 0x00000003ff807819 */ /* 0x000fe40000011607 */
[----:B------:R-:W-:Y:S01]  /*1750*/  LOP3.LUT R129, R129, 0xfffffe00, RZ, 0xc0, !PT ;  /* 0xfffffe0081817812 */ /* 0x000fe200078ec0ff */
[----:B------:R-:W-:Y:S01]  /*1760*/  IMAD R192, R9, 0x200, R192 ;  /* 0x0000020009c07824 */ /* 0x000fe200078e02c0 */
[----:B------:R-:W-:Y:S01]  /*1770*/  LOP3.LUT R5, R7, 0x8, R6, 0xf8, !PT ;  /* 0x0000000807057812 */ /* 0x000fe200078ef806 */
[----:B------:R-:W-:-:S04]  /*1780*/  DEPBAR.LE SB0, 0x3 ;  /* 0x000080c00000791a */ /* 0x000fc80000000000 */
[----:B------:R-:W-:-:S04]  /*1790*/  DEPBAR.LE SB0, 0x2 ;  /* 0x000080800000791a */ /* 0x000fc80000000000 */
[----:B------:R-:W-:Y:S01]  /*17a0*/  LOP3.LUT R128, R5, R128, RZ, 0x3c, !PT ;  /* 0x0000008005807212 */ /* 0x000fe200078e3cff */
[----:B------:R-:W-:Y:S01]  /*17b0*/  IMAD R7, R0, 0x400, R129 ;  /* 0x0000040000077824 */ /* 0x000fe200078e0281 */
[----:B------:R-:W-:Y:S01]  /*17c0*/  SEL R5, R135, 0xffffffe0, !P1 ;  /* 0xffffffe087057807 */ /* 0x000fe20004800000 */
[----:B------:R-:W-:Y:S01]  /*17d0*/  IMAD.SHL.U32 R192, R192, 0x2, RZ ;  /* 0x00000002c0c07824 */ /* 0x000fe200078e00ff */
[----:B------:R-:W-:Y:S01]  /*17e0*/  BAR.SYNC.DEFER_BLOCKING 0x0 ;  /* 0x0000000000007b1d */ /* 0x000fe20000010000 */
[----:B------:R-:W-:Y:S02]  /*17f0*/  IMAD.IADD R0, R128, 0x1, R7 ;  /* 0x0000000180007824 */ /* 0x000fe400078e0207 */
[----:B------:R-:W-:Y:S02]  /*1800*/  IMAD.IADD R130, R192, 0x1, R5 ;  /* 0x00000001c0827824 */ /* 0x000fe400078e0205 */
[C---:B------:R-:W-:Y:S01]  /*1810*/  IMAD.SHL.U32 R24, R0.reuse, 0x2, RZ ;  /* 0x0000000200187824 */ /* 0x040fe200078e00ff */
[----:B------:R-:W-:-:S05]  /*1820*/  LEA R191, R0, 0x18100, 0x1 ;  /* 0x0001810000bf7811 */ /* 0x000fca00078e08ff */
[----:B------:R-:W-:Y:S01]  /*1830*/  IMAD.IADD R189, R191, 0x1, R190 ;  /* 0x00000001bfbd7824 */ /* 0x000fe200078e02be */
[----:B------:R1:W2:Y:S04]  /*1840*/  LDSM.16.M88.4 R124, [R192+0xc100] ;  /* 0x00c10000c07c783b */ /* 0x0002a80000000200 */
[----:B------:R1:W3:Y:S04]  /*1850*/  LDSM.16.M88.4 R116, [R192+0xc900] ;  /* 0x00c90000c074783b */ /* 0x0002e80000000200 */
[----:B------:R1:W4:Y:S04]  /*1860*/  LDSM.16.M88.4 R8, [R192+0xd100] ;  /* 0x00d10000c008783b */ /* 0x0003280000000200 */
[----:B------:R1:W1:Y:S04]  /*1870*/  LDSM.16.M88.4 R4, [R192+0xd900] ;  /* 0x00d90000c004783b */ /* 0x0002680000000200 */
[----:B------:R1:W1:Y:S04]  /*1880*/  LDSM.16.M88.4 R120, [R130+0xc100] ;  /* 0x00c100008278783b */ /* 0x0002680000000200 */
[----:B------:R1:W1:Y:S04]  /*1890*/  LDSM.16.M88.4 R112, [R130+0xc900] ;  /* 0x00c900008270783b */ /* 0x0002680000000200 */
[----:B------:R1:W1:Y:S04]  /*18a0*/  LDSM.16.M88.4 R16, [R130+0xd100] ;  /* 0x00d100008210783b */ /* 0x0002680000000200 */
[----:B------:R1:W1:Y:S04]  /*18b0*/  LDSM.16.M88.4 R12, [R130+0xd900] ;  /* 0x00d90000820c783b */ /* 0x0002680000000200 */
[----:B------:R-:W1:Y:S04]  /*18c0*/  LDSM.16.M88.4 R24, [R24+0x18100] ;  /* 0x018100001818783b */ /* 0x000e680000000200 */
[----:B------:R1:W1:Y:S01]  /*18d0*/  LDSM.16.M88.4 R20, [R189] ;  /* 0x00000000bd14783b */ /* 0x0002620000000200 */
[----:B------:R-:W-:Y:S05]  /*18e0*/  @!P0 BRA `(.L_x_844) ;  /* 0x0000032000008947 */ /* 0x000fea0003800000 */
[----:B------:R-:W-:Y:S01]  /*18f0*/  IMAD R0, R29, c[0x0][0x208], RZ ;  /* 0x000082001d007a24 */ /* 0x000fe200078e02ff */
[----:B------:R-:W-:Y:S01]  /*1900*/  SEL R33, RZ, 0x10, P5 ;  /* 0x00000010ff217807 */ /* 0x000fe20002800000 */
[----:B------:R-:W-:Y:S01]  /*1910*/  IMAD.WIDE.U32 R30, R197, c[0x0][0x208], RZ ;  /* 0x00008200c51e7a25 */ /* 0x000fe200078e00ff */
[----:B------:R-:W-:-:S02]  /*1920*/  SHF.L.U64.HI R35, R206, 0x1, R145 ;  /* 0x00000001ce237819 */ /* 0x000fc40000010291 */
[----:B------:R-:W-:Y:S01]  /*1930*/  IADD3 R43, -R33, 0x10, RZ ;  /* 0x00000010212b7810 */ /* 0x000fe20007ffe1ff */
[----:B------:R-:W-:Y:S01]  /*1940*/  IMAD R0, R197, c[0x0][0x20c], R0 ;  /* 0x00008300c5007a24 */ /* 0x000fe200078e0200 */
[----:B------:R-:W-:Y:S01]  /*1950*/  SHF.L.U64.HI R32, R199, 0x1, R134 ;  /* 0x00000001c7207819 */ /* 0x000fe20000010286 */
[----:B------:R-:W-:Y:S01]  /*1960*/  IMAD R29, R2, c[0x0][0x218], RZ ;  /* 0x00008600021d7a24 */ /* 0x000fe200078e02ff */
[----:B------:R-:W-:Y:S01]  /*1970*/  LOP3.LUT R43, R43, 0xf, RZ, 0xc0, !PT ;  /* 0x0000000f2b2b7812 */ /* 0x000fe200078ec0ff */
[----:B------:R-:W-:Y:S01]  /*1980*/  IMAD.IADD R31, R31, 0x1, R0 ;  /* 0x000000011f1f7824 */ /* 0x000fe200078e0200 */
[----:B------:R-:W-:Y:S01]  /*1990*/  IADD3 R0, -R144, 0x10, RZ ;  /* 0x0000001090007810 */ /* 0x000fe20007ffe1ff */
[----:B------:R-:W-:Y:S01]  /*19a0*/  IMAD R29, R196, c[0x0][0x21c], R29 ;  /* 0x00008700c41d7a24 */ /* 0x000fe200078e021d */
[----:B------:R-:W-:Y:S01]  /*19b0*/  SHF.L.U64.HI R2, R198, 0x1, R133 ;  /* 0x00000001c6027819 */ /* 0x000fe20000010285 */
[----:B------:R-:W-:Y:S01]  /*19c0*/  IMAD.WIDE.U32 R30, R196, c[0x0][0x218], R30 ;  /* 0x00008600c41e7a25 */ /* 0x000fe200078e001e */
[----:B------:R-:W-:-:S03]  /*19d0*/  LOP3.LUT R0, R0, 0xf, RZ, 0xc0, !PT ;  /* 0x0000000f00007812 */ /* 0x000fc600078ec0ff */
[----:B------:R-:W-:Y:S01]  /*19e0*/  IMAD.SHL.U32 R34, R206, 0x2, RZ ;  /* 0x00000002ce227824 */ /* 0x000fe200078e00ff */
[----:B------:R-:W-:Y:S02]  /*19f0*/  IADD3 R36, P0, R30, UR16, RZ ;  /* 0x000000101e247c10 */ /* 0x000fe4000ff1e0ff */
[----:B------:R-:W-:Y:S02]  /*1a00*/  SEL R30, RZ, 0x10, P4 ;  /* 0x00000010ff1e7807 */ /* 0x000fe40002000000 */
[----:B------:R-:W-:Y:S01]  /*1a10*/  IADD3.X R29, R31, UR10, R29, P0, !PT ;  /* 0x0000000a1f1d7c10 */ /* 0x000fe200087fe41d */
[----:B------:R-:W-:Y:S01]  /*1a20*/  IMAD.SHL.U32 R31, R199, 0x2, RZ ;  /* 0x00000002c71f7824 */ /* 0x000fe200078e00ff */
[----:B------:R-:W-:Y:S02]  /*1a30*/  LEA R37, P0, R36, c[0x0][0x1f8], 0x1 ;  /* 0x00007e0024257a11 */ /* 0x000fe400078008ff */
[----:B------:R-:W-:Y:S02]  /*1a40*/  IADD3 R40, -R30, 0x10, RZ ;  /* 0x000000101e287810 */ /* 0x000fe40007ffe1ff */
[----:B------:R-:W-:Y:S01]  /*1a50*/  LEA.HI.X R36, R36, c[0x0][0x1fc], R29, 0x1, P0 ;  /* 0x00007f0024247a11 */ /* 0x000fe200000f0c1d */
[----:B------:R-:W5:Y:S01]  /*1a60*/  SHFL.IDX PT, R38, R37, 0x1, 0x181f ;  /* 0x00381f0025267f89 */ /* 0x000f6200000e0000 */
[----:B------:R-:W-:Y:S01]  /*1a70*/  LOP3.LUT R40, R40, 0xf, RZ, 0xc0, !PT ;  /* 0x0000000f28287812 */ /* 0x000fe200078ec0ff */
[----:B------:R-:W-:-:S02]  /*1a80*/  IMAD.SHL.U32 R29, R198, 0x2, RZ ;  /* 0x00000002c61d7824 */ /* 0x000fc400078e00ff */
[----:B------:R-:W4:Y:S01]  /*1a90*/  SHFL.IDX PT, R39, R36, 0x1, 0x181f ;  /* 0x00381f0024277f89 */ /* 0x000f2200000e0000 */
[----:B-----5:R-:W-:-:S04]  /*1aa0*/  IADD3 R42, P2, P0, R43, R38, R34 ;  /* 0x000000262b2a7210 */ /* 0x020fc8000785e022 */
[----:B----4-:R-:W-:Y:S02]  /*1ab0*/  IADD3.X R43, RZ, R39, R35, P2, P0 ;  /* 0x00000027ff2b7210 */ /* 0x010fe400017e0423 */
[----:B------:R-:W-:-:S04]  /*1ac0*/  IADD3 R40, P2, P0, R40, R38, R31 ;  /* 0x0000002628287210 */ /* 0x000fc8000785e01f */
[-C--:B------:R-:W-:Y:S02]  /*1ad0*/  IADD3.X R41, RZ, R39.reuse, R32, P2, P0 ;  /* 0x00000027ff297210 */ /* 0x080fe400017e0420 */
[----:B------:R-:W-:Y:S02]  /*1ae0*/  IADD3 R44, P2, P0, R0, R38, R29 ;  /* 0x00000026002c7210 */ /* 0x000fe4000785e01d */
[----:B------:R-:W4:Y:S02]  /*1af0*/  SHFL.IDX PT, R0, R37, RZ, 0x181f ;  /* 0x00181fff25007589 */ /* 0x000f2400000e0000 */
[----:B------:R-:W-:Y:S02]  /*1b00*/  IADD3.X R45, RZ, R39, R2, P2, P0 ;  /* 0x00000027ff2d7210 */ /* 0x000fe400017e0402 */
[----:B------:R-:W5:Y:S01]  /*1b10*/  SHFL.IDX PT, R39, R36, RZ, 0x181f ;  /* 0x00181fff24277589 */ /* 0x000f6200000e0000 */
[----:B----4-:R-:W-:-:S05]  /*1b20*/  IADD3 R34, P0, R0, R34, RZ ;  /* 0x0000002200227210 */ /* 0x010fca0007f1e0ff */
[----:B-----5:R-:W-:Y:S01]  /*1b30*/  IMAD.X R35, R39, 0x1, R35, P0 ;  /* 0x0000000127237824 */ /* 0x020fe200000e0623 */
        /* <DEDUP_REMOVED lines=13> */
.L_x_844:
[----:B------:R-:W-:Y:S01]  /*1c10*/  IMAD.MOV.U32 R2, RZ, RZ, 0x40 ;  /* 0x00000040ff027424 */ /* 0x000fe200078e00ff */
[----:B------:R-:W-:Y:S01]  /*1c20*/  LOP3.LUT P0, RZ, R28, 0x4, RZ, 0xc0, !PT ;  /* 0x000000041cff7812 */ /* 0x000fe2000780c0ff */
[----:B-12-4-:R-:W-:Y:S01]  /*1c30*/  HMMA.16816.F32.BF16 R40, R24, R124, RZ ;  /* 0x0000007c1828723c */ /* 0x016fe200000418ff */
[----:B------:R-:W-:Y:S01]  /*1c40*/  LDSM.16.M88.4 R68, [R191+0x4000] ;  /* 0x00400000bf44783b */ /* 0x000fe20000000200 */
[----:B------:R-:W-:Y:S01]  /*1c50*/  IMAD.IADD R185, R129, 0x1, R128 ;  /* 0x0000000181b97824 */ /* 0x000fe200078e0280 */
[C---:B------:R-:W-:Y:S02]  /*1c60*/  SEL R0, R2.reuse, 0xffffffc0, !P0 ;  /* 0xffffffc002007807 */ /* 0x040fe40004000000 */
[----:B------:R-:W-:Y:S01]  /*1c70*/  LOP3.LUT P0, RZ, R3, 0x4, RZ, 0xc0, !PT ;  /* 0x0000000403ff7812 */ /* 0x000fe2000780c0ff */
[----:B------:R-:W-:Y:S01]  /*1c80*/  LDSM.16.M88.4 R100, [R192+0xe100] ;  /* 0x00e10000c064783b */ /* 0x000fe20000000200 */
[----:B------:R-:W-:Y:S02]  /*1c90*/  IMAD.SHL.U32 R185, R185, 0x2, RZ ;  /* 0x00000002b9b97824 */ /* 0x000fe400078e00ff */
[----:B------:R-:W-:Y:S01]  /*1ca0*/  SEL R187, R2, 0xffffffc0, !P0 ;  /* 0xffffffc002bb7807 */ /* 0x000fe20004000000 */
[--C-:B------:R-:W-:Y:S01]  /*1cb0*/  IMAD.IADD R188, R191, 0x1, R0.reuse ;  /* 0x00000001bfbc7824 */ /* 0x100fe200078e0200 */
[----:B------:R-:W-:Y:S01]  /*1cc0*/  LDSM.16.M88.4 R64, [R189+0x4000] ;  /* 0x00400000bd40783b */ /* 0x000fe20000000200 */
[----:B------:R-:W-:-:S02]  /*1cd0*/  IMAD.IADD R186, R189, 0x1, R0 ;  /* 0x00000001bdba7824 */ /* 0x000fc400078e0200 */
[----:B------:R-:W-:Y:S01]  /*1ce0*/  IMAD.IADD R3, R192, 0x1, R187 ;  /* 0x00000001c0037824 */ /* 0x000fe200078e02bb */
[----:B------:R-:W-:Y:S01]  /*1cf0*/  LDSM.16.M88.4 R76, [R188] ;  /* 0x00000000bc4c783b */ /* 0x000fe20000000200 */
[----:B------:R-:W-:Y:S02]  /*1d00*/  IMAD.IADD R2, R187, 0x1, R130 ;  /* 0x00000001bb027824 */ /* 0x000fe400078e0282 */
[--C-:B------:R-:W-:Y:S01]  /*1d10*/  IMAD.IADD R184, R0, 0x1, R185.reuse ;  /* 0x0000000100b87824 */ /* 0x100fe200078e02b9 */
[----:B------:R-:W1:Y:S01]  /*1d20*/  LDSM.16.M88.4 R108, [R3+0xc100] ;  /* 0x00c10000036c783b */ /* 0x000e620000000200 */
[C---:B------:R-:W-:Y:S02]  /*1d30*/  IMAD.IADD R171, R190.reuse, 0x1, R185 ;  /* 0x00000001beab7824 */ /* 0x040fe400078e02b9 */
[----:B------:R-:W-:Y:S01]  /*1d40*/  IMAD.IADD R162, R190, 0x1, R184 ;  /* 0x00000001bea27824 */ /* 0x000fe200078e02b8 */
[----:B------:R-:W-:Y:S01]  /*1d50*/  LDSM.16.M88.4 R72, [R186] ;  /* 0x00000000ba48783b */ /* 0x000fe20000000200 */
[----:B------:R-:W-:Y:S01]  /*1d60*/  HMMA.16816.F32.BF16 R40, R20, R120, R40 ;  /* 0x000000781428723c */ /* 0x000fe20000041828 */
[----:B------:R-:W-:-:S02]  /*1d70*/  IMAD.IADD R0, R0, 0x1, R171 ;  /* 0x0000000100007824 */ /* 0x000fc400078e02ab */
[----:B------:R-:W2:Y:S04]  /*1d80*/  LDSM.16.M88.4 R104, [R2+0xc100] ;  /* 0x00c100000268783b */ /* 0x000ea80000000200 */
[----:B------:R-:W4:Y:S04]  /*1d90*/  LDSM.16.M88.4 R96, [R130+0xe100] ;  /* 0x00e100008260783b */ /* 0x000f280000000200 */
[----:B------:R-:W-:Y:S04]  /*1da0*/  LDSM.16.M88.4 R60, [R188+0x4000] ;  /* 0x00400000bc3c783b */ /* 0x000fe80000000200 */
[----:B------:R-:W5:Y:S04]  /*1db0*/  LDSM.16.M88.4 R92, [R3+0xe100] ;  /* 0x00e10000035c783b */ /* 0x000f680000000200 */
[----:B------:R-:W-:Y:S04]  /*1dc0*/  LDSM.16.M88.4 R56, [R186+0x4000] ;  /* 0x00400000ba38783b */ /* 0x000fe80000000200 */
[----:B------:R-:W3:Y:S04]  /*1dd0*/  LDSM.16.M88.4 R88, [R2+0xe100] ;  /* 0x00e100000258783b */ /* 0x000ee80000000200 */
[----:B------:R-:W-:Y:S04]  /*1de0*/  LDSM.16.M88.4 R52, [R191+0x8000] ;  /* 0x00800000bf34783b */ /* 0x000fe80000000200 */
[----:B------:R-:W3:Y:S01]  /*1df0*/  LDSM.16.M88.4 R84, [R192+0x10100] ;  /* 0x01010000c054783b */ /* 0x000ee20000000200 */
[----:B-1----:R-:W-:Y:S03]  /*1e00*/  HMMA.16816.F32.BF16 R40, R76, R108, R40 ;  /* 0x0000006c4c28723c */ /* 0x002fe60000041828 */
[----:B------:R-:W-:Y:S04]  /*1e10*/  LDSM.16.M88.4 R48, [R189+0x8000] ;  /* 0x00800000bd30783b */ /* 0x000fe80000000200 */
[----:B------:R-:W1:Y:S04]  /*1e20*/  LDSM.16.M88.4 R80, [R130+0x10100] ;  /* 0x010100008250783b */ /* 0x000e680000000200 */
[----:B------:R-:W-:Y:S04]  /*1e30*/  LDSM.16.M88.4 R44, [R188+0x8000] ;  /* 0x00800000bc2c783b */ /* 0x000fe80000000200 */
[----:B------:R-:W1:Y:S04]  /*1e40*/  LDSM.16.M88.4 R36, [R3+0x10100] ;  /* 0x010100000324783b */ /* 0x000e680000000200 */
[----:B------:R-:W-:Y:S04]  /*1e50*/  LDSM.16.M88.4 R32, [R186+0x8000] ;  /* 0x00800000ba20783b */ /* 0x000fe80000000200 */
[----:B------:R-:W1:Y:S01]  /*1e60*/  LDSM.16.M88.4 R28, [R2+0x10100] ;  /* 0x01010000021c783b */ /* 0x000e620000000200 */
[----:B--2---:R-:W-:Y:S03]  /*1e70*/  HMMA.16816.F32.BF16 R40, R72, R104, R40 ;  /* 0x000000684828723c */ /* 0x004fe60000041828 */
[----:B------:R-:W0:Y:S11]  /*1e80*/  LDGDEPBAR ;  /* 0x00000000000079af */ /* 0x000e360000000000 */
[----:B------:R-:W-:Y:S10]  /*1e90*/  @!UPT UIADD3 URZ, URZ, URZ, URZ ;  /* 0x0000003f3f3ff290 */ /* 0x000ff4000fffe03f */
[----:B------:R-:W-:Y:S11]  /*1ea0*/  HMMA.16816.F32.BF16 R40, R68, R100, R40 ;  /* 0x000000644428723c */ /* 0x000ff60000041828 */
[----:B------:R-:W-:Y:S11]  /*1eb0*/  @!UPT UIADD3 URZ, URZ, URZ, URZ ;  /* 0x0000003f3f3ff290 */ /* 0x000ff6000fffe03f */
[----:B------:R-:W-:Y:S02]  /*1ec0*/  @!UPT UIADD3 URZ, URZ, URZ, URZ ;  /* 0x0000003f3f3ff290 */ /* 0x000fe4000fffe03f */
[----:B----4-:R-:W-:Y:S11]  /*1ed0*/  HMMA.16816.F32.BF16 R40, R64, R96, R40 ;  /* 0x000000604028723c */ /* 0x010ff60000041828 */
[----:B------:R-:W-:Y:S11]  /*1ee0*/  @!UPT UIADD3 URZ, URZ, URZ, URZ ;  /* 0x0000003f3f3ff290 */ /* 0x000ff6000fffe03f */
[----:B------:R-:W-:Y:S02]  /*1ef0*/  @!UPT UIADD3 URZ, URZ, URZ, URZ ;  /* 0x0000003f3f3ff290 */ /* 0x000fe4000fffe03f */
[----:B-----5:R-:W-:Y:S11]  /*1f00*/  HMMA.16816.F32.BF16 R40, R60, R92, R40 ;  /* 0x0000005c3c28723c */ /* 0x020ff60000041828 */
[----:B------:R-:W-:Y:S11]  /*1f10*/  @!UPT UIADD3 URZ, URZ, URZ, URZ ;  /* 0x0000003f3f3ff290 */ /* 0x000ff6000fffe03f */
[----:B------:R-:W-:Y:S02]  /*1f20*/  @!UPT UIADD3 URZ, URZ, URZ, URZ ;  /* 0x0000003f3f3ff290 */ /* 0x000fe4000fffe03f */
[----:B---3--:R-:W-:Y:S11]  /*1f30*/  HMMA.16816.F32.BF16 R40, R56, R88, R40 ;  /* 0x000000583828723c */ /* 0x008ff60000041828 */
[----:B------:R-:W-:Y:S11]  /*1f40*/  @!UPT UIADD3 URZ, URZ, URZ, URZ ;  /* 0x0000003f3f3ff290 */ /* 0x000ff6000fffe03f */
[----:B------:R-:W-:Y:S02]  /*1f50*/  @!UPT UIADD3 URZ, URZ, URZ, URZ ;  /* 0x0000003f3f3ff290 */ /* 0x000fe4000fffe03f */
[----:B------:R-:W-:Y:S11]  /*1f60*/  HMMA.16816.F32.BF16 R40, R52, R84, R40 ;  /* 0x000000543428723c */ /* 0x000ff60000041828 */
[----:B------:R-:W-:Y:S11]  /*1f70*/  @!UPT UIADD3 URZ, URZ, URZ, URZ ;  /* 0x0000003f3f3ff290 */ /* 0x000ff6000fffe03f */
[----:B------:R-:W-:Y:S02]  /*1f80*/  @!UPT UIADD3 URZ, URZ, URZ, URZ ;  /* 0x0000003f3f3ff290 */ /* 0x000fe4000fffe03f */
[----:B-1----:R-:W-:Y:S11]  /*1f90*/  HMMA.16816.F32.BF16 R40, R48, R80, R40 ;  /* 0x000000503028723c */ /* 0x002ff60000041828 */
[----:B------:R-:W-:Y:S11]  /*1fa0*/  @!UPT UIADD3 URZ, URZ, URZ, URZ ;  /* 0x0000003f3f3ff290 */ /* 0x000ff6000fffe03f */
[----:B------:R-:W-:Y:S02]  /*1fb0*/  @!UPT UIADD3 URZ, URZ, URZ, URZ ;  /* 0x0000003f3f3ff290 */ /* 0x000fe4000fffe03f */
[----:B------:R-:W-:Y:S11]  /*1fc0*/  HMMA.16816.F32.BF16 R40, R44, R36, R40 ;  /* 0x000000242c28723c */ /* 0x000ff60000041828 */
[----:B------:R-:W-:Y:S11]  /*1fd0*/  @!UPT UIADD3 URZ, URZ, URZ, URZ ;  /* 0x0000003f3f3ff290 */ /* 0x000ff6000fffe03f */
[----:B------:R-:W-:Y:S02]  /*1fe0*/  @!UPT UIADD3 URZ, URZ, URZ, URZ ;  /* 0x0000003f3f3ff290 */ /* 0x000fe4000fffe03f */
[----:B------:R-:W-:Y:S07]  /*1ff0*/  HMMA.16816.F32.BF16 R40, R32, R28, R40 ;  /* 0x0000001c2028723c */ /* 0x000fee0000041828 */
[----:B------:R-:W-:-:S04]  /*2000*/  SHF.R.S32.HI R29, RZ, 0x1f, R132 ;  /* 0x0000001fff1d7819 */ /* 0x000fc80000011484 */
[----:B------:R-:W-:-:S04]  /*2010*/  LEA.HI R210, R29, R132, RZ, 0x2 ;  /* 0x000000841dd27211 */ /* 0x000fc800078f10ff */
[----:B------:R-:W-:-:S05]  /*2020*/  LOP3.LUT R29, R210, 0x7ffffffc, RZ, 0xc0, !PT ;  /* 0x7ffffffcd21d7812 */ /* 0x000fca00078ec0ff */
[----:B------:R-:W-:-:S04]  /*2030*/  IMAD.IADD R132, R132, 0x1, -R29 ;  /* 0x0000000184847824 */ /* 0x000fc800078e0a1d */
[----:B------:R-:W-:Y:S02]  /*2040*/  FMUL.FTZ R42, R42, c[0x0][0x320] ;  /* 0x0000c8002a2a7a20 */ /* 0x000fe40000410000 */
[----:B------:R-:W-:Y:S02]  /*2050*/  FMUL.FTZ R40, R40, c[0x0][0x320] ;  /* 0x0000c80028287a20 */ /* 0x000fe40000410000 */
[----:B------:R-:W1:Y:S01]  /*2060*/  MUFU.TANH R120, R42 ;  /* 0x0000002a00787308 */ /* 0x000e620000002400 */
[----:B------:R-:W-:Y:S02]  /*2070*/  FMUL.FTZ R28, R43, c[0x0][0x320] ;  /* 0x0000c8002b1c7a20 */ /* 0x000fe40000410000 */
[----:B------:R-:W-:Y:S02]  /*2080*/  FMUL.FTZ R29, R41, c[0x0][0x320] ;  /* 0x0000c800291d7a20 */ /* 0x000fe40000410000 */
[----:B------:R-:W-:-:S03]  /*2090*/  IMAD R131, R132, -0x2, R131 ;  /* 0xfffffffe84837824 */ /* 0x000fc600078e0283 */
[----:B------:R2:W3:Y:S02]  /*20a0*/  MUFU.TANH R125, R40 ;  /* 0x00000028007d7308 */ /* 0x0004e40000002400 */
[----:B------:R-:W-:-:S06]  /*20b0*/  ISETP.GT.AND P0, PT, R131, RZ, PT ;  /* 0x000000ff8300720c */ /* 0x000fcc0003f04270 */
[----:B------:R-:W4:Y:S01]  /*20c0*/  MUFU.TANH R121, R28 ;  /* 0x0000001c00797308 */ /* 0x000f220000002400 */
[----:B-1----:R-:W-:Y:S01]  /*20d0*/  FSEL R120, R120, -INF , P0 ;  /* 0xff80000078787808 */ /* 0x002fe20000000000 */
[----:B--2---:R-:W-:Y:S06]  /*20e0*/  HMMA.16816.F32.BF16 R40, R24, R126, RZ ;  /* 0x0000007e1828723c */ /* 0x004fec00000418ff */
[----:B------:R-:W1:Y:S01]  /*20f0*/  MUFU.TANH R124, R29 ;  /* 0x0000001d007c7308 */ /* 0x000e620000002400 */
[----:B---3--:R-:W-:Y:S02]  /*2100*/  FSEL R125, R125, -INF , P0 ;  /* 0xff8000007d7d7808 */ /* 0x008fe40000000000 */
[----:B------:R-:W-:-:S04]  /*2110*/  ISETP.GT.AND P0, PT, R131, 0x1, PT ;  /* 0x000000018300780c */ /* 0x000fc80003f04270 */
[----:B----4-:R-:W-:Y:S02]  /*2120*/  FSEL R121, R121, -INF , P0 ;  /* 0xff80000079797808 */ /* 0x010fe40000000000 */
[----:B-1----:R-:W-:Y:S02]  /*2130*/  FSEL R124, R124, -INF , P0 ;  /* 0xff8000007c7c7808 */ /* 0x002fe40000000000 */
[----:B------:R-:W-:-:S07]  /*2140*/  ISETP.GT.AND P0, PT, R131, 0x8, PT ;  /* 0x000000088300780c */ /* 0x000fce0003f04270 */
[----:B------:R-:W-:Y:S11]  /*2150*/  HMMA.16816.F32.BF16 R40, R20, R122, R40 ;  /* 0x0000007a1428723c */ /* 0x000ff60000041828 */
[----:B------:R-:W-:Y:S11]  /*2160*/  @!UPT UIADD3 URZ, URZ, URZ, URZ ;  /* 0x0000003f3f3ff290 */ /* 0x000ff6000fffe03f */
[----:B------:R-:W-:Y:S02]  /*2170*/  @!UPT UIADD3 URZ, URZ, URZ, URZ ;  /* 0x0000003f3f3ff290 */ /* 0x000fe4000fffe03f */
[----:B------:R-:W-:Y:S01]  /*2180*/  HMMA.16816.F32.BF16 R40, R76, R110, R40 ;  /* 0x0000006e4c28723c */ /* 0x000fe20000041828 */
[----:B------:R-:W1:Y:S11]  /*2190*/  LDSM.16.M88.4 R108, [R3+0xc900] ;  /* 0x00c90000036c783b */ /* 0x000e760000000200 */
[----:B------:R-:W-:Y:S11]  /*21a0*/  @!UPT UIADD3 URZ, URZ, URZ, URZ ;  /* 0x0000003f3f3ff290 */ /* 0x000ff6000fffe03f */
[----:B------:R-:W-:Y:S01]  /*21b0*/  @!UPT UIADD3 URZ, URZ, URZ, URZ ;  /* 0x0000003f3f3ff290 */ /* 0x000fe2000fffe03f */
[----:B------:R-:W-:Y:S01]  /*21c0*/  HMMA.16816.F32.BF16 R40, R72, R106, R40 ;  /* 0x0000006a4828723c */ /* 0x000fe20000041828 */
[----:B------:R-:W2:Y:S11]  /*21d0*/  LDSM.16.M88.4 R104, [R2+0xc900] ;  /* 0x00c900000268783b */ /* 0x000eb60000000200 */
[----:B------:R-:W-:Y:S11]  /*21e0*/  @!UPT UIADD3 URZ, URZ, URZ, URZ ;  /* 0x0000003f3f3ff290 */ /* 0x000ff6000fffe03f */
[----:B------:R-:W-:Y:S01]  /*21f0*/  @!UPT UIADD3 URZ, URZ, URZ, URZ ;  /* 0x0000003f3f3ff290 */ /* 0x000fe2000fffe03f */
[----:B------:R-:W-:Y:S01]  /*2200*/  HMMA.16816.F32.BF16 R40, R68, R102, R40 ;  /* 0x000000664428723c */ /* 0x000fe20000041828 */
[----:B------:R-:W3:Y:S11]  /*2210*/  LDSM.16.M88.4 R100, [R192+0xe900] ;  /* 0x00e90000c064783b */ /* 0x000ef60000000200 */
[----:B------:R-:W-:Y:S11]  /*2220*/  @!UPT UIADD3 URZ, URZ, URZ, URZ ;  /* 0x0000003f3f3ff290 */ /* 0x000ff6000fffe03f */
[----:B------:R-:W-:Y:S01]  /*2230*/  @!UPT UIADD3 URZ, URZ, URZ, URZ ;  /* 0x0000003f3f3ff290 */ /* 0x000fe2000fffe03f */
[----:B------:R-:W-:Y:S01]  /*2240*/  HMMA.16816.F32.BF16 R40, R64, R98, R40 ;  /* 0x000000624028723c */ /* 0x000fe20000041828 */
[----:B------:R-:W4:Y:S11]  /*2250*/  LDSM.16.M88.4 R96, [R130+0xe900] ;  /* 0x00e900008260783b */ /* 0x000f360000000200 */
[----:B------:R-:W-:Y:S11]  /*2260*/  @!UPT UIADD3 URZ, URZ, URZ, URZ ;  /* 0x0000003f3f3ff290 */ /* 0x000ff6000fffe03f */
[----:B------:R-:W-:Y:S01]  /*2270*/  @!UPT UIADD3 URZ, URZ, URZ, URZ ;  /* 0x0000003f3f3ff290 */ /* 0x000fe2000fffe03f */
[----:B------:R-:W-:Y:S01]  /*2280*/  HMMA.16816.F32.BF16 R40, R60, R94, R40 ;  /* 0x0000005e3c28723c */ /* 0x000fe20000041828 */
[----:B------:R-:W5:Y:S11]  /*2290*/  LDSM.16.M88.4 R92, [R3+0xe900] ;  /* 0x00e90000035c783b */ /* 0x000f760000000200 */
[----:B------:R-:W-:Y:S11]  /*22a0*/  @!UPT UIADD3 URZ, URZ, URZ, URZ ;  /* 0x0000003f3f3ff290 */ /* 0x000ff6000fffe03f */
[----:B------:R-:W-:Y:S01]  /*22b0*/  @!UPT UIADD3 URZ, URZ, URZ, URZ ;  /* 0x0000003f3f3ff290 */ /* 0x000fe2000fffe03f */
[----:B------:R-:W-:Y:S01]  /*22c0*/  HMMA.16816.F32.BF16 R40, R56, R90, R40 ;  /* 0x0000005a3828723c */ /* 0x000fe20000041828 */
[----:B------:R-:W1:Y:S11]  /*22d0*/  LDSM.16.M88.4 R88, [R2+0xe900] ;  /* 0x00e900000258783b */ /* 0x000e760000000200 */
        /* <DEDUP_REMOVED lines=10> */
[----:B------:R-:W-:Y:S08]  /*2380*/  HMMA.16816.F32.BF16 R40, R44, R38, R40 ;  /* 0x000000262c28723c */ /* 0x000ff00000041828 */
[C---:B------:R-:W-:Y:S08]  /*2390*/  HMMA.16816.F32.BF16 R36, R24.reuse, R116, RZ ;  /* 0x000000741824723c */ /* 0x040ff000000418ff */
[----:B------:R-:W-:Y:S08]  /*23a0*/  HMMA.16816.F32.BF16 R116, R24, R118, RZ ;  /* 0x000000761874723c */ /* 0x000ff000000418ff */
[----:B------:R-:W-:Y:S01]  /*23b0*/  HMMA.16816.F32.BF16 R40, R32, R30, R40 ;  /* 0x0000001e2028723c */ /* 0x000fe20000041828 */
[----:B------:R-:W-:Y:S07]  /*23c0*/  LDSM.16.M88.4 R28, [R2+0x10900] ;  /* 0x01090000021c783b */ /* 0x000fee0000000200 */
[C---:B------:R-:W-:Y:S08]  /*23d0*/  HMMA.16816.F32.BF16 R36, R20.reuse, R112, R36 ;  /* 0x000000701424723c */ /* 0x040ff00000041824 */
[----:B------:R-:W-:Y:S08]  /*23e0*/  HMMA.16816.F32.BF16 R116, R20, R114, R116 ;  /* 0x000000721474723c */ /* 0x000ff00000041874 */
[----:B------:R-:W-:-:S02]  /*23f0*/  FMUL.FTZ R42, R42, c[0x0][0x320] ;  /* 0x0000c8002a2a7a20 */ /* 0x000fc40000410000 */
[----:B------:R-:W-:Y:S02]  /*2400*/  FMUL.FTZ R40, R40, c[0x0][0x320] ;  /* 0x0000c80028287a20 */ /* 0x000fe40000410000 */
[----:B------:R-:W-:Y:S01]  /*2410*/  FMUL.FTZ R43, R43, c[0x0][0x320] ;  /* 0x0000c8002b2b7a20 */ /* 0x000fe20000410000 */
[----:B------:R-:W2:Y:S01]  /*2420*/  MUFU.TANH R127, R42 ;  /* 0x0000002a007f7308 */ /* 0x000ea20000002400 */
[----:B------:R-:W-:Y:S02]  /*2430*/  FMUL.FTZ R41, R41, c[0x0][0x320] ;  /* 0x0000c80029297a20 */ /* 0x000fe40000410000 */
[C---:B-1----:R-:W-:Y:S05]  /*2440*/  HMMA.16816.F32.BF16 R36, R76.reuse, R108, R36 ;  /* 0x0000006c4c24723c */ /* 0x042fea0000041824 */
[----:B------:R-:W1:Y:S03]  /*2450*/  MUFU.TANH R155, R40 ;  /* 0x00000028009b7308 */ /* 0x000e660000002400 */
[----:B------:R-:W-:Y:S01]  /*2460*/  HMMA.16816.F32.BF16 R116, R76, R110, R116 ;  /* 0x0000006e4c74723c */ /* 0x000fe20000041874 */
[----:B------:R-:W-:Y:S04]  /*2470*/  LDSM.16.M88.4 R108, [R3+0xd100] ;  /* 0x00d10000036c783b */ /* 0x000fe80000000200 */
[----:B------:R-:W3:Y:S01]  /*2480*/  MUFU.TANH R123, R43 ;  /* 0x0000002b007b7308 */ /* 0x000ee20000002400 */
[----:B--2---:R-:W-:-:S07]  /*2490*/  FSEL R127, R127, -INF , P0 ;  /* 0xff8000007f7f7808 */ /* 0x004fce0000000000 */
[----:B------:R2:W2:Y:S01]  /*24a0*/  MUFU.TANH R153, R41 ;  /* 0x0000002900997308 */ /* 0x0004a20000002400 */
[----:B-1----:R-:W-:Y:S02]  /*24b0*/  FSEL R155, R155, -INF , P0 ;  /* 0xff8000009b9b7808 */ /* 0x002fe40000000000 */
[----:B------:R-:W-:Y:S01]  /*24c0*/  HMMA.16816.F32.BF16 R36, R72, R104, R36 ;  /* 0x000000684824723c */ /* 0x000fe20000041824 */
[----:B------:R-:W-:-:S04]  /*24d0*/  ISETP.GT.AND P0, PT, R131, 0x9, PT ;  /* 0x000000098300780c */ /* 0x000fc80003f04270 */
[----:B---3--:R-:W-:-:S03]  /*24e0*/  FSEL R123, R123, -INF , P0 ;  /* 0xff8000007b7b7808 */ /* 0x008fc60000000000 */
[----:B------:R-:W-:Y:S01]  /*24f0*/  HMMA.16816.F32.BF16 R116, R72, R106, R116 ;  /* 0x0000006a4874723c */ /* 0x000fe20000041874 */
[----:B------:R-:W-:Y:S04]  /*2500*/  LDSM.16.M88.4 R104, [R2+0xd100] ;  /* 0x00d100000268783b */ /* 0x000fe80000000200 */
[----:B--2---:R-:W1:Y:S01]  /*2510*/  LDSM.16.M88.4 R40, [R3+0x10900] ;  /* 0x010900000328783b */ /* 0x004e620000000200 */
[----:B------:R-:W-:Y:S02]  /*2520*/  FSEL R153, R153, -INF , P0 ;  /* 0xff80000099997808 */ /* 0x000fe40000000000 */
[----:B------:R-:W-:-:S08]  /*2530*/  ISETP.GT.AND P0, PT, R131, 0x10, PT ;  /* 0x000000108300780c */ /* 0x000fd00003f04270 */
[C---:B------:R-:W-:Y:S08]  /*2540*/  HMMA.16816.F32.BF16 R36, R68.reuse, R100, R36 ;  /* 0x000000644424723c */ /* 0x040ff00000041824 */
[----:B------:R-:W-:Y:S01]  /*2550*/  HMMA.16816.F32.BF16 R116, R68, R102, R116 ;  /* 0x000000664474723c */ /* 0x000fe20000041874 */
[----:B------:R-:W2:Y:S11]  /*2560*/  LDSM.16.M88.4 R100, [R192+0xf100] ;  /* 0x00f10000c064783b */ /* 0x000eb60000000200 */
[----:B------:R-:W-:Y:S04]  /*2570*/  @!UPT UIADD3 URZ, URZ, URZ, URZ ;  /* 0x0000003f3f3ff290 */ /* 0x000fe8000fffe03f */
[C---:B----4-:R-:W-:Y:S08]  /*2580*/  HMMA.16816.F32.BF16 R36, R64.reuse, R96, R36 ;  /* 0x000000604024723c */ /* 0x050ff00000041824 */
[----:B------:R-:W-:Y:S01]  /*2590*/  HMMA.16816.F32.BF16 R116, R64, R98, R116 ;  /* 0x000000624074723c */ /* 0x000fe20000041874 */
[----:B------:R-:W3:Y:S11]  /*25a0*/  LDSM.16.M88.4 R96, [R130+0xf100] ;  /* 0x00f100008260783b */ /* 0x000ef60000000200 */
[----:B------:R-:W-:Y:S04]  /*25b0*/  @!UPT UIADD3 URZ, URZ, URZ, URZ ;  /* 0x0000003f3f3ff290 */ /* 0x000fe8000fffe03f */
[C---:B-----5:R-:W-:Y:S08]  /*25c0*/  HMMA.16816.F32.BF16 R36, R60.reuse, R92, R36 ;  /* 0x0000005c3c24723c */ /* 0x060ff00000041824 */
[----:B------:R-:W-:Y:S01]  /*25d0*/  HMMA.16816.F32.BF16 R116, R60, R94, R116 ;  /* 0x0000005e3c74723c */ /* 0x000fe20000041874 */
[----:B------:R-:W4:Y:S11]  /*25e0*/  LDSM.16.M88.4 R92, [R3+0xf100] ;  /* 0x00f10000035c783b */ /* 0x000f360000000200 */
[----:B------:R-:W-:Y:S04]  /*25f0*/  @!UPT UIADD3 URZ, URZ, URZ, URZ ;  /* 0x0000003f3f3ff290 */ /* 0x000fe8000fffe03f */
[C---:B------:R-:W-:Y:S08]  /*2600*/  HMMA.16816.F32.BF16 R36, R56.reuse, R88, R36 ;  /* 0x000000583824723c */ /* 0x040ff00000041824 */
[----:B------:R-:W-:Y:S01]  /*2610*/  HMMA.16816.F32.BF16 R116, R56, R90, R116 ;  /* 0x0000005a3874723c */ /* 0x000fe20000041874 */
[----:B------:R-:W5:Y:S11]  /*2620*/  LDSM.16.M88.4 R88, [R2+0xf100] ;  /* 0x00f100000258783b */ /* 0x000f760000000200 */
[----:B------:R-:W-:Y:S04]  /*2630*/  @!UPT UIADD3 URZ, URZ, URZ, URZ ;  /* 0x0000003f3f3ff290 */ /* 0x000fe8000fffe03f */
[C---:B------:R-:W-:Y:S08]  /*2640*/  HMMA.16816.F32.BF16 R36, R52.reuse, R84, R36 ;  /* 0x000000543424723c */ /* 0x040ff00000041824 */
[----:B------:R-:W-:Y:S01]  /*2650*/  HMMA.16816.F32.BF16 R116, R52, R86, R116 ;  /* 0x000000563474723c */ /* 0x000fe20000041874 */
[----:B------:R-:W2:Y:S11]  /*2660*/  LDSM.16.M88.4 R84, [R192+0x11100] ;  /* 0x01110000c054783b */ /* 0x000eb60000000200 */
[----:B------:R-:W-:Y:S04]  /*2670*/  @!UPT UIADD3 URZ, URZ, URZ, URZ ;  /* 0x0000003f3f3ff290 */ /* 0x000fe8000fffe03f */
[C---:B------:R-:W-:Y:S08]  /*2680*/  HMMA.16816.F32.BF16 R36, R48.reuse, R80, R36 ;  /* 0x000000503024723c */ /* 0x040ff00000041824 */
[----:B------:R-:W-:Y:S01]  /*2690*/  HMMA.16816.F32.BF16 R116, R48, R82, R116 ;  /* 0x000000523074723c */ /* 0x000fe20000041874 */
[----:B------:R-:W2:Y:S11]  /*26a0*/  LDSM.16.M88.4 R80, [R130+0x11100] ;  /* 0x011100008250783b */ /* 0x000eb60000000200 */
[----:B------:R-:W-:Y:S04]  /*26b0*/  @!UPT UIADD3 URZ, URZ, URZ, URZ ;  /* 0x0000003f3f3ff290 */ /* 0x000fe8000fffe03f */
[C---:B-1----:R-:W-:Y:S08]  /*26c0*/  HMMA.16816.F32.BF16 R36, R44.reuse, R40, R36 ;  /* 0x000000282c24723c */ /* 0x042ff00000041824 */
[----:B------:R-:W-:Y:S01]  /*26d0*/  HMMA.16816.F32.BF16 R116, R44, R42, R116 ;  /* 0x0000002a2c74723c */ /* 0x000fe20000041874 */
[----:B------:R-:W1:Y:S11]  /*26e0*/  LDSM.16.M88.4 R40, [R3+0x11100] ;  /* 0x011100000328783b */ /* 0x000e760000000200 */
[----:B------:R-:W-:Y:S04]  /*26f0*/  @!UPT UIADD3 URZ, URZ, URZ, URZ ;  /* 0x0000003f3f3ff290 */ /* 0x000fe8000fffe03f */
[C---:B------:R-:W-:Y:S08]  /*2700*/  HMMA.16816.F32.BF16 R36, R32.reuse, R28, R36 ;  /* 0x0000001c2024723c */ /* 0x040ff00000041824 */
[----:B------:R-:W-:Y:S01]  /*2710*/  HMMA.16816.F32.BF16 R116, R32, R30, R116 ;  /* 0x0000001e2074723c */ /* 0x000fe20000041874 */
[----:B------:R-:W1:Y:S11]  /*2720*/  LDSM.16.M88.4 R28, [R2+0x11100] ;  /* 0x01110000021c783b */ /* 0x000e760000000200 */
[----:B------:R-:W-:Y:S04]  /*2730*/  @!UPT UIADD3 URZ, URZ, URZ, URZ ;  /* 0x0000003f3f3ff290 */ /* 0x000fe8000fffe03f */
[----:B------:R-:W-:Y:S02]  /*2740*/  FMUL.FTZ R38, R38, c[0x0][0x320] ;  /* 0x0000c80026267a20 */ /* 0x000fe40000410000 */
[----:B------:R-:W-:Y:S02]  /*2750*/  FMUL.FTZ R36, R36, c[0x0][0x320] ;  /* 0x0000c80024247a20 */ /* 0x000fe40000410000 */
[----:B------:R-:W-:Y:S01]  /*2760*/  FMUL.FTZ R39, R39, c[0x0][0x320] ;  /* 0x0000c80027277a20 */ /* 0x000fe20000410000 */
[----:B------:R-:W2:Y:S01]  /*2770*/  MUFU.TANH R139, R38 ;  /* 0x00000026008b7308 */ /* 0x000ea20000002400 */
[----:B------:R-:W-:Y:S02]  /*2780*/  FMUL.FTZ R37, R37, c[0x0][0x320] ;  /* 0x0000c80025257a20 */ /* 0x000fe40000410000 */
[----:B------:R-:W-:Y:S02]  /*2790*/  FMUL.FTZ R118, R118, c[0x0][0x320] ;  /* 0x0000c80076767a20 */ /* 0x000fe40000410000 */
[----:B------:R-:W-:-:S02]  /*27a0*/  FMUL.FTZ R116, R116, c[0x0][0x320] ;  /* 0x0000c80074747a20 */ /* 0x000fc40000410000 */
[----:B------:R-:W-:Y:S01]  /*27b0*/  FMUL.FTZ R119, R119, c[0x0][0x320] ;  /* 0x0000c80077777a20 */ /* 0x000fe20000410000 */
[----:B------:R-:W1:Y:S01]  /*27c0*/  MUFU.TANH R151, R36 ;  /* 0x0000002400977308 */ /* 0x000e620000002400 */
[----:B------:R-:W-:-:S07]  /*27d0*/  FMUL.FTZ R117, R117, c[0x0][0x320] ;  /* 0x0000c80075757a20 */ /* 0x000fce0000410000 */
[----:B------:R-:W3:Y:S01]  /*27e0*/  MUFU.TANH R137, R39 ;  /* 0x0000002700897308 */ /* 0x000ee20000002400 */
[----:B--2---:R-:W-:-:S07]  /*27f0*/  FSEL R139, R139, -INF , P0 ;  /* 0xff8000008b8b7808 */ /* 0x004fce0000000000 */
[----:B------:R2:W2:Y:S01]  /*2800*/  MUFU.TANH R149, R37 ;  /* 0x0000002500957308 */ /* 0x0004a20000002400 */
[----:B-1----:R-:W-:Y:S02]  /*2810*/  FSEL R151, R151, -INF , P0 ;  /* 0xff80000097977808 */ /* 0x002fe40000000000 */
[----:B------:R-:W-:-:S05]  /*2820*/  ISETP.GT.AND P0, PT, R131, 0x11, PT ;  /* 0x000000118300780c */ /* 0x000fca0003f04270 */
[----:B------:R-:W1:Y:S01]  /*2830*/  MUFU.TANH R217, R118 ;  /* 0x0000007600d97308 */ /* 0x000e620000002400 */
[----:B---3--:R-:W-:Y:S01]  /*2840*/  FSEL R137, R137, -INF , P0 ;  /* 0xff80000089897808 */ /* 0x008fe20000000000 */
[C---:B--2---:R-:W-:Y:S06]  /*2850*/  HMMA.16816.F32.BF16 R36, R24.reuse, R8, RZ ;  /* 0x000000081824723c */ /* 0x044fec00000418ff */
[----:B------:R-:W2:Y:S01]  /*2860*/  MUFU.TANH R221, R116 ;  /* 0x0000007400dd7308 */ /* 0x000ea20000002400 */
[----:B------:R-:W-:Y:S02]  /*2870*/  FSEL R149, R149, -INF , P0 ;  /* 0xff80000095957808 */ /* 0x000fe40000000000 */
[----:B------:R-:W-:Y:S01]  /*2880*/  ISETP.GT.AND P0, PT, R131, 0x18, PT ;  /* 0x000000188300780c */ /* 0x000fe20003f04270 */
[----:B------:R-:W-:Y:S04]  /*2890*/  HMMA.16816.F32.BF16 R8, R24, R10, RZ ;  /* 0x0000000a1808723c */ /* 0x000fe800000418ff */
[----:B------:R-:W3:Y:S01]  /*28a0*/  MUFU.TANH R215, R119 ;  /* 0x0000007700d77308 */ /* 0x000ee20000002400 */
[----:B-1----:R-:W-:-:S07]  /*28b0*/  FSEL R217, R217, -INF , P0 ;  /* 0xff800000d9d97808 */ /* 0x002fce0000000000 */
[----:B------:R-:W1:Y:S01]  /*28c0*/  MUFU.TANH R219, R117 ;  /* 0x0000007500db7308 */ /* 0x000e620000002400 */
[----:B--2---:R-:W-:Y:S02]  /*28d0*/  FSEL R221, R221, -INF , P0 ;  /* 0xff800000dddd7808 */ /* 0x004fe40000000000 */
[----:B------:R-:W-:Y:S01]  /*28e0*/  ISETP.GT.AND P0, PT, R131, 0x19, PT ;  /* 0x000000198300780c */ /* 0x000fe20003f04270 */
[----:B------:R-:W-:Y:S03]  /*28f0*/  HMMA.16816.F32.BF16 R36, R20, R16, R36 ;  /* 0x000000101424723c */ /* 0x000fe60000041824 */
[----:B---3--:R-:W-:-:S05]  /*2900*/  FSEL R215, R215, -INF , P0 ;  /* 0xff800000d7d77808 */ /* 0x008fca0000000000 */
[----:B------:R-:W-:Y:S01]  /*2910*/  HMMA.16816.F32.BF16 R8, R20, R18, R8 ;  /* 0x000000121408723c */ /* 0x000fe20000041808 */
[----:B------:R-:W-:Y:S01]  /*2920*/  LDSM.16.M88.4 R16, [R2+0xd900] ;  /* 0x00d900000210783b */ /* 0x000fe20000000200 */
[----:B-1----:R-:W-:Y:S02]  /*2930*/  FSEL R219, R219, -INF , P0 ;  /* 0xff800000dbdb7808 */ /* 0x002fe40000000000 */
[----:B------:R-:W-:Y:S11]  /*2940*/  ISETP.GT.AND P0, PT, R131, 0x20, PT ;  /* 0x000000208300780c */ /* 0x000ff60003f04270 */
[----:B------:R-:W-:Y:S01]  /*2950*/  @!UPT UIADD3 URZ, URZ, URZ, URZ ;  /* 0x0000003f3f3ff290 */ /* 0x000fe2000fffe03f */
[C---:B------:R-:W-:Y:S08]  /*2960*/  HMMA.16816.F32.BF16 R36, R76.reuse, R108, R36 ;  /* 0x0000006c4c24723c */ /* 0x040ff00000041824 */
[----:B------:R-:W-:Y:S11]  /*2970*/  HMMA.16816.F32.BF16 R8, R76, R110, R8 ;  /* 0x0000006e4c08723c */ /* 0x000ff60000041808 */
[----:B------:R-:W-:Y:S05]  /*2980*/  @!UPT UIADD3 URZ, URZ, URZ, URZ ;  /* 0x0000003f3f3ff290 */ /* 0x000fea000fffe03f */
[C---:B------:R-:W-:Y:S08]  /*2990*/  HMMA.16816.F32.BF16 R36, R72.reuse, R104, R36 ;  /* 0x000000684824723c */ /* 0x040ff00000041824 */
[----:B------:R-:W-:Y:S11]  /*29a0*/  HMMA.16816.F32.BF16 R8, R72, R106, R8 ;  /* 0x0000006a4808723c */ /* 0x000ff60000041808 */
[----:B------:R-:W-:Y:S05]  /*29b0*/  @!UPT UIADD3 URZ, URZ, URZ, URZ ;  /* 0x0000003f3f3ff290 */ /* 0x000fea000fffe03f */
[C---:B------:R-:W-:Y:S08]  /*29c0*/  HMMA.16816.F32.BF16 R36, R68.reuse, R100, R36 ;  /* 0x000000644424723c */ /* 0x040ff00000041824 */
[----:B------:R-:W-:Y:S08]  /*29d0*/  HMMA.16816.F32.BF16 R8, R68, R102, R8 ;  /* 0x000000664408723c */ /* 0x000ff00000041808 */
[----:B------:R-:W-:Y:S08]  /*29e0*/  HMMA.16816.F32.BF16 R100, R24, R4, RZ ;  /* 0x000000041864723c */ /* 0x000ff000000418ff */
[C---:B------:R-:W-:Y:S08]  /*29f0*/  HMMA.16816.F32.BF16 R36, R64.reuse, R96, R36 ;  /* 0x000000604024723c */ /* 0x040ff00000041824 */
[----:B------:R-:W-:Y:S01]  /*2a00*/  HMMA.16816.F32.BF16 R8, R64, R98, R8 ;  /* 0x000000624008723c */ /* 0x000fe20000041808 */
[----:B------:R-:W-:Y:S07]  /*2a10*/  LDSM.16.M88.4 R96, [R2+0x11900] ;  /* 0x011900000260783b */ /* 0x000fee0000000200 */
[----:B------:R-:W-:Y:S08]  /*2a20*/  HMMA.16816.F32.BF16 R4, R24, R6, RZ ;  /* 0x000000061804723c */ /* 0x000ff000000418ff */
[C---:B----4-:R-:W-:Y:S08]  /*2a30*/  HMMA.16816.F32.BF16 R36, R60.reuse, R92, R36 ;  /* 0x0000005c3c24723c */ /* 0x050ff00000041824 */
[----:B------:R-:W-:Y:S01]  /*2a40*/  HMMA.16816.F32.BF16 R8, R60, R94, R8 ;  /* 0x0000005e3c08723c */ /* 0x000fe20000041808 */
[----:B------:R-:W-:Y:S07]  /*2a50*/  LDSM.16.M88.4 R92, [R3+0x11900] ;  /* 0x01190000035c783b */ /* 0x000fee0000000200 */
[----:B------:R-:W-:Y:S08]  /*2a60*/  HMMA.16816.F32.BF16 R100, R20, R12, R100 ;  /* 0x0000000c1464723c */ /* 0x000ff00000041864 */
[C---:B-----5:R-:W-:Y:S08]  /*2a70*/  HMMA.16816.F32.BF16 R36, R56.reuse, R88, R36 ;  /* 0x000000583824723c */ /* 0x060ff00000041824 */
[----:B------:R-:W-:Y:S01]  /*2a80*/  HMMA.16816.F32.BF16 R8, R56, R90, R8 ;  /* 0x0000005a3808723c */ /* 0x000fe20000041808 */
[----:B------:R-:W-:Y:S07]  /*2a90*/  LDSM.16.M88.4 R88, [R130+0x11900] ;  /* 0x011900008258783b */ /* 0x000fee0000000200 */
[----:B------:R-:W-:Y:S08]  /*2aa0*/  HMMA.16816.F32.BF16 R4, R20, R14, R4 ;  /* 0x0000000e1404723c */ /* 0x000ff00000041804 */
[C---:B------:R-:W-:Y:S08]  /*2ab0*/  HMMA.16816.F32.BF16 R36, R52.reuse, R84, R36 ;  /* 0x000000543424723c */ /* 0x040ff00000041824 */
[----:B------:R-:W-:Y:S01]  /*2ac0*/  HMMA.16816.F32.BF16 R8, R52, R86, R8 ;  /* 0x000000563408723c */ /* 0x000fe20000041808 */
[----:B------:R-:W-:Y:S11]  /*2ad0*/  LDSM.16.M88.4 R84, [R192+0x11900] ;  /* 0x01190000c054783b */ /* 0x000ff60000000200 */
[----:B------:R-:W-:Y:S04]  /*2ae0*/  @!UPT UIADD3 URZ, URZ, URZ, URZ ;  /* 0x0000003f3f3ff290 */ /* 0x000fe8000fffe03f */
[C---:B------:R-:W-:Y:S08]  /*2af0*/  HMMA.16816.F32.BF16 R36, R48.reuse, R80, R36 ;  /* 0x000000503024723c */ /* 0x040ff00000041824 */
[----:B------:R-:W-:Y:S01]  /*2b00*/  HMMA.16816.F32.BF16 R8, R48, R82, R8 ;  /* 0x000000523008723c */ /* 0x000fe20000041808 */
[----:B------:R1:W-:Y:S11]  /*2b10*/  LDSM.16.M88.4 R80, [R2+0xf900] ;  /* 0x00f900000250783b */ /* 0x0003f60000000200 */
[----:B------:R-:W-:Y:S04]  /*2b20*/  @!UPT UIADD3 URZ, URZ, URZ, URZ ;  /* 0x0000003f3f3ff290 */ /* 0x000fe8000fffe03f */
[C---:B------:R-:W-:Y:S08]  /*2b30*/  HMMA.16816.F32.BF16 R36, R44.reuse, R40, R36 ;  /* 0x000000282c24723c */ /* 0x040ff00000041824 */
[----:B------:R-:W-:Y:S01]  /*2b40*/  HMMA.16816.F32.BF16 R8, R44, R42, R8 ;  /* 0x0000002a2c08723c */ /* 0x000fe20000041808 */
[----:B------:R-:W-:Y:S01]  /*2b50*/  LDSM.16.M88.4 R40, [R3+0xf900] ;  /* 0x00f900000328783b */ /* 0x000fe20000000200 */
[----:B-1----:R-:W-:-:S04]  /*2b60*/  FMNMX.FTZ R2, R125, R124, !PT ;  /* 0x0000007c7d027209 */ /* 0x002fc80007810000 */
[----:B------:R-:W-:-:S04]  /*2b70*/  FMNMX.FTZ R2, R155, R2, !PT ;  /* 0x000000029b027209 */ /* 0x000fc80007810000 */
[----:B------:R-:W-:-:S04]  /*2b80*/  FMNMX.FTZ R2, R153, R2, !PT ;  /* 0x0000000299027209 */ /* 0x000fc80007810000 */
[----:B------:R-:W-:Y:S02]  /*2b90*/  FMNMX.FTZ R2, R151, R2, !PT ;  /* 0x0000000297027209 */ /* 0x000fe40007810000 */
[----:B------:R-:W-:Y:S02]  /*2ba0*/  HMMA.16816.F32.BF16 R36, R32, R28, R36 ;  /* 0x0000001c2024723c */ /* 0x000fe40000041824 */
[----:B------:R-:W-:-:S04]  /*2bb0*/  FMNMX.FTZ R2, R149, R2, !PT ;  /* 0x0000000295027209 */ /* 0x000fc80007810000 */
[----:B------:R-:W-:Y:S02]  /*2bc0*/  FMNMX.FTZ R2, R221, R2, !PT ;  /* 0x00000002dd027209 */ /* 0x000fe40007810000 */
[----:B------:R-:W-:Y:S02]  /*2bd0*/  HMMA.16816.F32.BF16 R8, R32, R30, R8 ;  /* 0x0000001e2008723c */ /* 0x000fe40000041808 */
[----:B------:R-:W-:Y:S11]  /*2be0*/  FMNMX.FTZ R2, R219, R2, !PT ;  /* 0x00000002db027209 */ /* 0x000ff60007810000 */
[----:B------:R-:W-:Y:S03]  /*2bf0*/  @!UPT UIADD3 URZ, URZ, URZ, URZ ;  /* 0x0000003f3f3ff290 */ /* 0x000fe6000fffe03f */
[----:B------:R-:W-:Y:S02]  /*2c00*/  FMUL.FTZ R36, R36, c[0x0][0x320] ;  /* 0x0000c80024247a20 */ /* 0x000fe40000410000 */
[----:B------:R-:W-:Y:S02]  /*2c10*/  FMUL.FTZ R38, R38, c[0x0][0x320] ;  /* 0x0000c80026267a20 */ /* 0x000fe40000410000 */
[----:B------:R1:W2:Y:S01]  /*2c20*/  MUFU.TANH R165, R36 ;  /* 0x0000002400a57308 */ /* 0x0002a20000002400 */
[----:B------:R-:W-:Y:S02]  /*2c30*/  FMUL.FTZ R39, R39, c[0x0][0x320] ;  /* 0x0000c80027277a20 */ /* 0x000fe40000410000 */
[----:B------:R-:W-:Y:S02]  /*2c40*/  FMUL.FTZ R37, R37, c[0x0][0x320] ;  /* 0x0000c80025257a20 */ /* 0x000fe40000410000 */
[----:B------:R-:W-:Y:S02]  /*2c50*/  FMUL.FTZ R10, R10, c[0x0][0x320] ;  /* 0x0000c8000a0a7a20 */ /* 0x000fe40000410000 */
[----:B------:R-:W-:Y:S01]  /*2c60*/  FMUL.FTZ R8, R8, c[0x0][0x320] ;  /* 0x0000c80008087a20 */ /* 0x000fe20000410000 */
[----:B------:R-:W3:Y:S01]  /*2c70*/  MUFU.TANH R181, R38 ;  /* 0x0000002600b57308 */ /* 0x000ee20000002400 */
[----:B------:R-:W-:-:S07]  /*2c80*/  FMUL.FTZ R28, R11, c[0x0][0x320] ;  /* 0x0000c8000b1c7a20 */ /* 0x000fce0000410000 */
[----:B------:R-:W-:Y:S01]  /*2c90*/  MUFU.TANH R193, R10 ;  /* 0x0000000a00c17308 */ /* 0x000fe20000002400 */
[----:B-1----:R-:W-:Y:S01]  /*2ca0*/  FMUL.FTZ R36, R9, c[0x0][0x320] ;  /* 0x0000c80009247a20 */ /* 0x002fe20000410000 */
[----:B--2---:R-:W-:-:S04]  /*2cb0*/  FSEL R165, R165, -INF , P0 ;  /* 0xff800000a5a57808 */ /* 0x004fc80000000000 */
[----:B------:R-:W-:Y:S02]  /*2cc0*/  FMNMX.FTZ R2, R165, R2, !PT ;  /* 0x00000002a5027209 */ /* 0x000fe40007810000 */
[----:B------:R1:W-:Y:S01]  /*2cd0*/  MUFU.TANH R213, R8 ;  /* 0x0000000800d57308 */ /* 0x0003e20000002400 */
[----:B---3--:R-:W-:Y:S02]  /*2ce0*/  FSEL R181, R181, -INF , P0 ;  /* 0xff800000b5b57808 */ /* 0x008fe40000000000 */
[----:B------:R-:W-:-:S05]  /*2cf0*/  ISETP.GT.AND P0, PT, R131, 0x21, PT ;  /* 0x000000218300780c */ /* 0x000fca0003f04270 */
[----:B------:R2:W-:Y:S01]  /*2d00*/  MUFU.TANH R183, R28 ;  /* 0x0000001c00b77308 */ /* 0x0005e20000002400 */
[----:B-1----:R-:W1:Y:S07]  /*2d10*/  LDSM.16.M88.4 R8, [R3+0xd900] ;  /* 0x00d900000308783b */ /* 0x002e6e0000000200 */
[----:B------:R-:W3:Y:S01]  /*2d20*/  MUFU.TANH R179, R39 ;  /* 0x0000002700b37308 */ /* 0x000ee20000002400 */
[----:B--2---:R-:W2:Y:S07]  /*2d30*/  LDSM.16.M88.4 R28, [R192+0xf900] ;  /* 0x00f90000c01c783b */ /* 0x004eae0000000200 */
[----:B------:R-:W4:Y:S08]  /*2d40*/  MUFU.TANH R167, R37 ;  /* 0x0000002500a77308 */ /* 0x000f300000002400 */
[----:B------:R5:W1:Y:S01]  /*2d50*/  MUFU.TANH R211, R36 ;  /* 0x0000002400d37308 */ /* 0x000a620000002400 */
[----:B---3--:R-:W-:-:S02]  /*2d60*/  FSEL R179, R179, -INF , P0 ;  /* 0xff800000b3b37808 */ /* 0x008fc40000000000 */
[----:B----4-:R-:W-:Y:S02]  /*2d70*/  FSEL R167, R167, -INF , P0 ;  /* 0xff800000a7a77808 */ /* 0x010fe40000000000 */
[----:B------:R-:W-:Y:S02]  /*2d80*/  ISETP.GT.AND P0, PT, R131, 0x28, PT ;  /* 0x000000288300780c */ /* 0x000fe40003f04270 */
[----:B------:R-:W-:Y:S02]  /*2d90*/  FMNMX.FTZ R2, R167, R2, !PT ;  /* 0x00000002a7027209 */ /* 0x000fe40007810000 */
[----:B------:R-:W-:Y:S01]  /*2da0*/  FSEL R193, R193, -INF , P0 ;  /* 0xff800000c1c17808 */ /* 0x000fe20000000000 */
[----:B-----5:R-:W3:Y:S01]  /*2db0*/  LDSM.16.M88.4 R36, [R130+0xf900] ;  /* 0x00f900008224783b */ /* 0x020ee20000000200 */
[----:B------:R-:W-:Y:S01]  /*2dc0*/  FSEL R213, R213, -INF , P0 ;  /* 0xff800000d5d57808 */ /* 0x000fe20000000000 */
[----:B------:R-:W-:-:S04]  /*2dd0*/  DEPBAR.LE SB0, 0x2 ;  /* 0x000080800000791a */ /* 0x000fc80000000000 */
[----:B------:R-:W-:Y:S01]  /*2de0*/  BAR.SYNC.DEFER_BLOCKING 0x0 ;  /* 0x0000000000007b1d */ /* 0x000fe20000010000 */
[C---:B-1----:R-:W-:Y:S01]  /*2df0*/  HMMA.16816.F32.BF16 R100, R76.reuse, R8, R100 ;  /* 0x000000084c64723c */ /* 0x042fe20000041864 */
[----:B------:R-:W-:Y:S02]  /*2e00*/  ISETP.GT.AND P0, PT, R131, 0x29, PT ;  /* 0x000000298300780c */ /* 0x000fe40003f04270 */
[----:B------:R-:W-:Y:S02]  /*2e10*/  FMNMX.FTZ R2, R213, R2, !PT ;  /* 0x00000002d5027209 */ /* 0x000fe40007810000 */
[----:B------:R-:W-:Y:S02]  /*2e20*/  FSEL R183, R183, -INF , P0 ;  /* 0xff800000b7b77808 */ /* 0x000fe40000000000 */
[----:B------:R-:W-:Y:S01]  /*2e30*/  FSEL R211, R211, -INF , P0 ;  /* 0xff800000d3d37808 */ /* 0x000fe20000000000 */
[----:B------:R-:W-:Y:S01]  /*2e40*/  HMMA.16816.F32.BF16 R4, R76, R10, R4 ;  /* 0x0000000a4c04723c */ /* 0x000fe20000041804 */
[----:B------:R-:W-:-:S02]  /*2e50*/  ISETP.GT.AND P0, PT, R131, 0x30, PT ;  /* 0x000000308300780c */ /* 0x000fc40003f04270 */
[----:B------:R-:W-:Y:S01]  /*2e60*/  FMNMX.FTZ R2, R211, R2, !PT ;  /* 0x00000002d3027209 */ /* 0x000fe20007810000 */
[----:B------:R-:W-:Y:S11]  /*2e70*/  LDSM.16.MT88.4 R116, [R171+0x100] ;  /* 0x00010000ab74783b */ /* 0x000ff60000004200 */
[----:B------:R-:W-:Y:S01]  /*2e80*/  @!UPT UIADD3 URZ, URZ, URZ, URZ ;  /* 0x0000003f3f3ff290 */ /* 0x000fe2000fffe03f */
[C---:B------:R-:W-:Y:S01]  /*2e90*/  HMMA.16816.F32.BF16 R100, R72.reuse, R16, R100 ;  /* 0x000000104864723c */ /* 0x040fe20000041864 */
[----:B------:R-:W-:Y:S04]  /*2ea0*/  LDSM.16.MT88.4 R108, [R184+0x100] ;  /* 0x00010000b86c783b */ /* 0x000fe80000004200 */
[----:B------:R-:W-:Y:S03]  /*2eb0*/  LDSM.16.MT88.4 R8, [R185+0x2900] ;  /* 0x00290000b908783b */ /* 0x000fe60000004200 */
[----:B------:R-:W-:Y:S01]  /*2ec0*/  HMMA.16816.F32.BF16 R4, R72, R18, R4 ;  /* 0x000000124804723c */ /* 0x000fe20000041804 */
[----:B------:R-:W-:Y:S04]  /*2ed0*/  LDSM.16.MT88.4 R72, [R185+0x4100] ;  /* 0x00410000b948783b */ /* 0x000fe80000004200 */
[----:B------:R-:W-:Y:S04]  /*2ee0*/  LDSM.16.MT88.4 R16, [R184+0x2900] ;  /* 0x00290000b810783b */ /* 0x000fe80000004200 */
[----:B------:R-:W-:Y:S04]  /*2ef0*/  LDSM.16.MT88.4 R20, [R185+0x900] ;  /* 0x00090000b914783b */ /* 0x000fe80000004200 */
[----:B------:R-:W-:Y:S03]  /*2f00*/  LDSM.16.MT88.4 R12, [R162+0x2900] ;  /* 0x00290000a20c783b */ /* 0x000fe60000004200 */
[C---:B--2---:R-:W-:Y:S01]  /*2f10*/  HMMA.16816.F32.BF16 R100, R68.reuse, R28, R100 ;  /* 0x0000001c4464723c */ /* 0x044fe20000041864 */
[----:B------:R-:W-:Y:S07]  /*2f20*/  LDSM.16.MT88.4 R24, [R171+0x2900] ;  /* 0x00290000ab18783b */ /* 0x000fee0000004200 */
[----:B------:R-:W-:Y:S01]  /*2f30*/  HMMA.16816.F32.BF16 R4, R68, R30, R4 ;  /* 0x0000001e4404723c */ /* 0x000fe20000041804 */
[----:B------:R-:W-:Y:S11]  /*2f40*/  LDSM.16.MT88.4 R28, [R162+0x900] ;  /* 0x00090000a21c783b */ /* 0x000ff60000004200 */
[----:B------:R-:W-:Y:S04]  /*2f50*/  @!UPT UIADD3 URZ, URZ, URZ, URZ ;  /* 0x0000003f3f3ff290 */ /* 0x000fe8000fffe03f */
[C---:B---3--:R-:W-:Y:S08]  /*2f60*/  HMMA.16816.F32.BF16 R100, R64.reuse, R36, R100 ;  /* 0x000000244064723c */ /* 0x048ff00000041864 */
[----:B------:R-:W-:Y:S01]  /*2f70*/  HMMA.16816.F32.BF16 R4, R64, R38, R4 ;  /* 0x000000264004723c */ /* 0x000fe20000041804 */
[----:B------:R-:W-:Y:S11]  /*2f80*/  LDSM.16.MT88.4 R64, [R162+0x2100] ;  /* 0x00210000a240783b */ /* 0x000ff60000004200 */
[----:B------:R-:W-:Y:S04]  /*2f90*/  @!UPT UIADD3 URZ, URZ, URZ, URZ ;  /* 0x0000003f3f3ff290 */ /* 0x000fe8000fffe03f */
[C---:B------:R-:W-:Y:S08]  /*2fa0*/  HMMA.16816.F32.BF16 R100, R60.reuse, R40, R100 ;  /* 0x000000283c64723c */ /* 0x040ff00000041864 */
[----:B------:R-:W-:Y:S01]  /*2fb0*/  HMMA.16816.F32.BF16 R4, R60, R42, R4 ;  /* 0x0000002a3c04723c */ /* 0x000fe20000041804 */
[----:B------:R-:W-:Y:S11]  /*2fc0*/  LDSM.16.MT88.4 R40, [R185+0x2100] ;  /* 0x00210000b928783b */ /* 0x000ff60000004200 */
[----:B------:R-:W-:Y:S04]  /*2fd0*/  @!UPT UIADD3 URZ, URZ, URZ, URZ ;  /* 0x0000003f3f3ff290 */ /* 0x000fe8000fffe03f */
[C---:B------:R-:W-:Y:S08]  /*2fe0*/  HMMA.16816.F32.BF16 R100, R56.reuse, R80, R100 ;  /* 0x000000503864723c */ /* 0x040ff00000041864 */
[----:B------:R-:W-:Y:S01]  /*2ff0*/  HMMA.16816.F32.BF16 R4, R56, R82, R4 ;  /* 0x000000523804723c */ /* 0x000fe20000041804 */
[----:B------:R-:W-:Y:S04]  /*3000*/  LDSM.16.MT88.4 R56, [R184+0x2100] ;  /* 0x00210000b838783b */ /* 0x000fe80000004200 */
[----:B------:R-:W-:Y:S11]  /*3010*/  LDSM.16.MT88.4 R80, [R171+0x4100] ;  /* 0x00410000ab50783b */ /* 0x000ff60000004200 */
[C---:B------:R-:W-:Y:S08]  /*3020*/  HMMA.16816.F32.BF16 R100, R52.reuse, R84, R100 ;  /* 0x000000543464723c */ /* 0x040ff00000041864 */
[----:B------:R-:W-:Y:S11]  /*3030*/  HMMA.16816.F32.BF16 R4, R52, R86, R4 ;  /* 0x000000563404723c */ /* 0x000ff60000041804 */
[----:B------:R-:W-:Y:S05]  /*3040*/  @!UPT UIADD3 URZ, URZ, URZ, URZ ;  /* 0x0000003f3f3ff290 */ /* 0x000fea000fffe03f */
        /* <DEDUP_REMOVED lines=9> */
[----:B------:R-:W-:Y:S11]  /*30e0*/  LDSM.16.MT88.4 R32, [R184+0x900] ;  /* 0x00090000b820783b */ /* 0x000ff60000004200 */
[----:B------:R-:W-:Y:S04]  /*30f0*/  @!UPT UIADD3 URZ, URZ, URZ, URZ ;  /* 0x0000003f3f3ff290 */ /* 0x000fe8000fffe03f */
[----:B------:R-:W-:Y:S02]  /*3100*/  FMUL.FTZ R102, R102, c[0x0][0x320] ;  /* 0x0000c80066667a20 */ /* 0x000fe40000410000 */
[----:B------:R-:W-:Y:S02]  /*3110*/  FMUL.FTZ R100, R100, c[0x0][0x320] ;  /* 0x0000c80064647a20 */ /* 0x000fe40000410000 */
[----:B------:R-:W1:Y:S01]  /*3120*/  MUFU.TANH R141, R102 ;  /* 0x00000066008d7308 */ /* 0x000e620000002400 */
[----:B------:R-:W-:Y:S02]  /*3130*/  FMUL.FTZ R103, R103, c[0x0][0x320] ;  /* 0x0000c80067677a20 */ /* 0x000fe40000410000 */
[----:B------:R-:W-:Y:S02]  /*3140*/  FMUL.FTZ R101, R101, c[0x0][0x320] ;  /* 0x0000c80065657a20 */ /* 0x000fe40000410000 */
[----:B------:R-:W-:Y:S02]  /*3150*/  FMUL.FTZ R6, R6, c[0x0][0x320] ;  /* 0x0000c80006067a20 */ /* 0x000fe40000410000 */
[----:B------:R-:W-:Y:S01]  /*3160*/  FMUL.FTZ R4, R4, c[0x0][0x320] ;  /* 0x0000c80004047a20 */ /* 0x000fe20000410000 */
[----:B------:R-:W2:Y:S01]  /*3170*/  MUFU.TANH R143, R100 ;  /* 0x00000064008f7308 */ /* 0x000ea20000002400 */
[----:B------:R-:W-:-:S02]  /*3180*/  FMUL.FTZ R5, R5, c[0x0][0x320] ;  /* 0x0000c80005057a20 */ /* 0x000fc40000410000 */
[----:B------:R-:W-:-:S05]  /*3190*/  FMUL.FTZ R7, R7, c[0x0][0x320] ;  /* 0x0000c80007077a20 */ /* 0x000fca0000410000 */
[----:B------:R-:W3:Y:S01]  /*31a0*/  MUFU.TANH R140, R103 ;  /* 0x00000067008c7308 */ /* 0x000ee20000002400 */
[----:B-1----:R-:W-:-:S07]  /*31b0*/  FSEL R141, R141, -INF , P0 ;  /* 0xff8000008d8d7808 */ /* 0x002fce0000000000 */
[----:B------:R-:W1:Y:S01]  /*31c0*/  MUFU.TANH R142, R101 ;  /* 0x00000065008e7308 */ /* 0x000e620000002400 */
[----:B--2---:R-:W-:Y:S02]  /*31d0*/  FSEL R143, R143, -INF , P0 ;  /* 0xff8000008f8f7808 */ /* 0x004fe40000000000 */
[----:B------:R-:W-:Y:S02]  /*31e0*/  ISETP.GT.AND P0, PT, R131, 0x31, PT ;  /* 0x000000318300780c */ /* 0x000fe40003f04270 */
[----:B------:R-:W-:Y:S02]  /*31f0*/  FMNMX.FTZ R3, R143, R2, !PT ;  /* 0x000000028f037209 */ /* 0x000fe40007810000 */
[----:B------:R-:W-:Y:S01]  /*3200*/  FMNMX.FTZ R2, R120, R121, !PT ;  /* 0x0000007978027209 */ /* 0x000fe20007810000 */
[----:B------:R-:W2:Y:S01]  /*3210*/  MUFU.TANH R173, R6 ;  /* 0x0000000600ad7308 */ /* 0x000ea20000002400 */
[----:B---3--:R-:W-:Y:S02]  /*3220*/  FSEL R140, R140, -INF , P0 ;  /* 0xff8000008c8c7808 */ /* 0x008fe40000000000 */
[----:B------:R-:W-:-:S04]  /*3230*/  FMNMX.FTZ R2, R127, R2, !PT ;  /* 0x000000027f027209 */ /* 0x000fc80007810000 */
[----:B------:R-:W-:Y:S01]  /*3240*/  FMNMX.FTZ R2, R123, R2, !PT ;  /* 0x000000027b027209 */ /* 0x000fe20007810000 */
[----:B------:R-:W3:Y:S01]  /*3250*/  MUFU.TANH R177, R4 ;  /* 0x0000000400b17308 */ /* 0x000ee20000002400 */
[----:B-1----:R-:W-:Y:S01]  /*3260*/  FSEL R142, R142, -INF , P0 ;  /* 0xff8000008e8e7808 */ /* 0x002fe20000000000 */
[----:B------:R-:W-:Y:S01]  /*3270*/  LDSM.16.MT88.4 R100, [R0+0x100] ;  /* 0x000100000064783b */ /* 0x000fe20000004200 */
[----:B------:R-:W-:Y:S02]  /*3280*/  ISETP.GT.AND P0, PT, R131, 0x38, PT ;  /* 0x000000388300780c */ /* 0x000fe40003f04270 */
[----:B------:R-:W-:-:S03]  /*3290*/  FMNMX.FTZ R2, R139, R2, !PT ;  /* 0x000000028b027209 */ /* 0x000fc60007810000 */
[----:B------:R-:W1:Y:S01]  /*32a0*/  MUFU.TANH R175, R5 ;  /* 0x0000000500af7308 */ /* 0x000e620000002400 */
[----:B--2---:R-:W-:Y:S02]  /*32b0*/  FSEL R173, R173, -INF , P0 ;  /* 0xff800000adad7808 */ /* 0x004fe40000000000 */
[----:B------:R-:W-:-:S04]  /*32c0*/  FMNMX.FTZ R2, R137, R2, !PT ;  /* 0x0000000289027209 */ /* 0x000fc80007810000 */
[----:B------:R-:W-:Y:S01]  /*32d0*/  FMNMX.FTZ R2, R217, R2, !PT ;  /* 0x00000002d9027209 */ /* 0x000fe20007810000 */
[----:B------:R-:W2:Y:S01]  /*32e0*/  MUFU.TANH R169, R7 ;  /* 0x0000000700a97308 */ /* 0x000ea20000002400 */
[----:B---3--:R-:W-:Y:S02]  /*32f0*/  FSEL R177, R177, -INF , P0 ;  /* 0xff800000b1b17808 */ /* 0x008fe40000000000 */
[----:B------:R-:W-:Y:S02]  /*3300*/  ISETP.GT.AND P0, PT, R131, 0x39, PT ;  /* 0x000000398300780c */ /* 0x000fe40003f04270 */
[----:B------:R-:W-:Y:S02]  /*3310*/  FMNMX.FTZ R4, R142, R3, !PT ;  /* 0x000000038e047209 */ /* 0x000fe40007810000 */
[----:B------:R-:W-:Y:S02]  /*3320*/  FMNMX.FTZ R2, R215, R2, !PT ;  /* 0x00000002d7027209 */ /* 0x000fe40007810000 */
[----:B-1----:R-:W-:-:S02]  /*3330*/  FSEL R175, R175, -INF , P0 ;  /* 0xff800000afaf7808 */ /* 0x002fc40000000000 */
[----:B------:R-:W-:Y:S02]  /*3340*/  FMNMX.FTZ R4, R177, R4, !PT ;  /* 0x00000004b1047209 */ /* 0x000fe40007810000 */
[----:B------:R-:W-:Y:S02]  /*3350*/  FMNMX.FTZ R2, R181, R2, !PT ;  /* 0x00000002b5027209 */ /* 0x000fe40007810000 */
[----:B------:R-:W-:Y:S02]  /*3360*/  FMNMX.FTZ R4, R175, R4, !PT ;  /* 0x00000004af047209 */ /* 0x000fe40007810000 */
[----:B------:R-:W-:Y:S02]  /*3370*/  FMNMX.FTZ R2, R179, R2, !PT ;  /* 0x00000002b3027209 */ /* 0x000fe40007810000 */
[----:B--2---:R-:W-:Y:S01]  /*3380*/  FSEL R169, R169, -INF , P0 ;  /* 0xff800000a9a97808 */ /* 0x004fe20000000000 */
[----:B------:R-:W1:Y:S01]  /*3390*/  SHFL.BFLY PT, R3, R4, 0x2, 0x1f ;  /* 0x0c401f0004037f89 */ /* 0x000e6200000e0000 */
[----:B------:R-:W-:-:S04]  /*33a0*/  FMNMX.FTZ R2, R193, R2, !PT ;  /* 0x00000002c1027209 */ /* 0x000fc80007810000 */
[----:B------:R-:W-:Y:S02]  /*33b0*/  FMNMX.FTZ R2, R183, R2, !PT ;  /* 0x00000002b7027209 */ /* 0x000fe40007810000 */
[----:B-1----:R-:W-:-:S05]  /*33c0*/  FMNMX.FTZ R3, R4, R3, !PT ;  /* 0x0000000304037209 */ /* 0x002fca0007810000 */
[----:B------:R-:W1:Y:S02]  /*33d0*/  SHFL.BFLY PT, R132, R3, 0x1, 0x1f ;  /* 0x0c201f0003847f89 */ /* 0x000e6400000e0000 */
[----:B-1----:R-:W-:Y:S02]  /*33e0*/  FMNMX.FTZ R132, R3, R132, !PT ;  /* 0x0000008403847209 */ /* 0x002fe40007810000 */
[----:B------:R-:W-:Y:S02]  /*33f0*/  FMNMX.FTZ R3, R141, R2, !PT ;  /* 0x000000028d037209 */ /* 0x000fe40007810000 */
[C---:B------:R-:W-:Y:S01]  /*3400*/  FSETP.NEU.FTZ.AND P0, PT, R132.reuse, -INF , PT ;  /* 0xff8000008400780b */ /* 0x040fe20003f1d000 */
[----:B------:R-:W-:Y:S01]  /*3410*/  FMUL.FTZ R170, R132, c[0x0][0x2d0] ;  /* 0x0000b40084aa7a20 */ /* 0x000fe20000410000 */
[----:B------:R-:W-:-:S04]  /*3420*/  FMNMX.FTZ R2, R140, R3, !PT ;  /* 0x000000038c027209 */ /* 0x000fc80007810000 */
[----:B------:R-:W-:Y:S02]  /*3430*/  FMNMX.FTZ R2, R173, R2, !PT ;  /* 0x00000002ad027209 */ /* 0x000fe40007810000 */
[----:B------:R-:W-:Y:S02]  /*3440*/  FSEL R170, R170, RZ, P0 ;  /* 0x000000ffaaaa7208 */ /* 0x000fe40000000000 */
[----:B------:R-:W-:-:S03]  /*3450*/  FMNMX.FTZ R5, R169, R2, !PT ;  /* 0x00000002a9057209 */ /* 0x000fc60007810000 */
[--C-:B------:R-:W-:Y:S02]  /*3460*/  FFMA.FTZ R159, R125, c[0x0][0x2d0], -R170.reuse ;  /* 0x0000b4007d9f7a23 */ /* 0x100fe400000108aa */
[----:B------:R-:W1:Y:S01]  /*3470*/  SHFL.BFLY PT, R2, R5, 0x2, 0x1f ;  /* 0x0c401f0005027f89 */ /* 0x000e6200000e0000 */
[--C-:B------:R-:W-:Y:S02]  /*3480*/  FFMA.FTZ R158, R124, c[0x0][0x2d0], -R170.reuse ;  /* 0x0000b4007c9e7a23 */ /* 0x100fe400000108aa */
[--C-:B------:R-:W-:Y:S01]  /*3490*/  FFMA.FTZ R156, R155, c[0x0][0x2d0], -R170.reuse ;  /* 0x0000b4009b9c7a23 */ /* 0x100fe200000108aa */
[----:B------:R-:W-:Y:S01]  /*34a0*/  MUFU.EX2 R159, R159 ;  /* 0x0000009f009f7308 */ /* 0x000fe20000000800 */
[--C-:B------:R-:W-:Y:S02]  /*34b0*/  FFMA.FTZ R153, R153, c[0x0][0x2d0], -R170.reuse ;  /* 0x0000b40099997a23 */ /* 0x100fe400000108aa */
[--C-:B------:R-:W-:Y:S02]  /*34c0*/  FFMA.FTZ R157, R151, c[0x0][0x2d0], -R170.reuse ;  /* 0x0000b400979d7a23 */ /* 0x100fe400000108aa */
[----:B------:R-:W-:-:S02]  /*34d0*/  FFMA.FTZ R152, R149, c[0x0][0x2d0], -R170 ;  /* 0x0000b40095987a23 */ /* 0x000fc400000108aa */
[--C-:B------:R-:W-:Y:S01]  /*34e0*/  FFMA.FTZ R151, R221, c[0x0][0x2d0], -R170.reuse ;  /* 0x0000b400dd977a23 */ /* 0x100fe200000108aa */
[----:B------:R-:W2:Y:S01]  /*34f0*/  MUFU.EX2 R158, R158 ;  /* 0x0000009e009e7308 */ /* 0x000ea20000000800 */
[--C-:B------:R-:W-:Y:S02]  /*3500*/  FFMA.FTZ R164, R165, c[0x0][0x2d0], -R170.reuse ;  /* 0x0000b400a5a47a23 */ /* 0x100fe400000108aa */
[--C-:B------:R-:W-:Y:S02]  /*3510*/  FFMA.FTZ R167, R167, c[0x0][0x2d0], -R170.reuse ;  /* 0x0000b400a7a77a23 */ /* 0x100fe400000108aa */
[--C-:B------:R-:W-:Y:S02]  /*3520*/  FFMA.FTZ R165, R213, c[0x0][0x2d0], -R170.reuse ;  /* 0x0000b400d5a57a23 */ /* 0x100fe400000108aa */
[--C-:B------:R-:W-:Y:S01]  /*3530*/  FFMA.FTZ R166, R211, c[0x0][0x2d0], -R170.reuse ;  /* 0x0000b400d3a67a23 */ /* 0x100fe200000108aa */
[----:B------:R-:W-:Y:S01]  /*3540*/  MUFU.EX2 R156, R156 ;  /* 0x0000009c009c7308 */ /* 0x000fe20000000800 */
[----:B------:R-:W-:-:S02]  /*3550*/  FFMA.FTZ R176, R143, c[0x0][0x2d0], -R170 ;  /* 0x0000b4008fb07a23 */ /* 0x000fc400000108aa */
[----:B------:R-:W-:Y:S01]  /*3560*/  FFMA.FTZ R177, R177, c[0x0][0x2d0], -R170 ;  /* 0x0000b400b1b17a23 */ /* 0x000fe200000108aa */
[----:B-1----:R-:W-:Y:S02]  /*3570*/  FMNMX.FTZ R2, R5, R2, !PT ;  /* 0x0000000205027209 */ /* 0x002fe40007810000 */
[----:B------:R-:W-:Y:S02]  /*3580*/  LDSM.16.MT88.4 R4, [R185+0x100] ;  /* 0x00010000b904783b */ /* 0x000fe40000004200 */
[----:B------:R-:W1:Y:S01]  /*3590*/  MUFU.EX2 R153, R153 ;  /* 0x0000009900997308 */ /* 0x000e620000000800 */
[----:B--2---:R-:W-:Y:S01]  /*35a0*/  F2FP.BF16.PACK_AB R96, R158, R159 ;  /* 0x0000009f9e60723e */ /* 0x004fe200000010ff */
[----:B------:R-:W2:Y:S01]  /*35b0*/  SHFL.BFLY PT, R3, R2, 0x1, 0x1f ;  /* 0x0c201f0002037f89 */ /* 0x000ea200000e0000 */
[----:B------:R-:W-:-:S05]  /*35c0*/  FADD.FTZ R159, R159, R158 ;  /* 0x0000009e9f9f7221 */ /* 0x000fca0000010000 */
[----:B------:R-:W-:Y:S01]  /*35d0*/  MUFU.EX2 R157, R157 ;  /* 0x0000009d009d7308 */ /* 0x000fe20000000800 */
[----:B-1----:R-:W-:-:S07]  /*35e0*/  F2FP.BF16.PACK_AB R98, R153, R156 ;  /* 0x0000009c9962723e */ /* 0x002fce00000010ff */
[----:B------:R-:W-:Y:S01]  /*35f0*/  MUFU.EX2 R152, R152 ;  /* 0x0000009800987308 */ /* 0x000fe20000000800 */
[----:B------:R-:W-:-:S04]  /*3600*/  FADD.FTZ R156, R156, R159 ;  /* 0x0000009f9c9c7221 */ /* 0x000fc80000010000 */
[----:B------:R-:W-:-:S03]  /*3610*/  FADD.FTZ R156, R153, R156 ;  /* 0x0000009c999c7221 */ /* 0x000fc60000010000 */
[----:B------:R-:W-:Y:S01]  /*3620*/  MUFU.EX2 R151, R151 ;  /* 0x0000009700977308 */ /* 0x000fe20000000800 */
[----:B--2---:R-:W-:Y:S01]  /*3630*/  FMNMX.FTZ R3, R2, R3, !PT ;  /* 0x0000000302037209 */ /* 0x004fe20007810000 */
[----:B------:R-:W-:-:S03]  /*3640*/  FFMA.FTZ R2, R219, c[0x0][0x2d0], -R170 ;  /* 0x0000b400db027a23 */ /* 0x000fc600000108aa */
[C---:B------:R-:W-:Y:S01]  /*3650*/  FSETP.NEU.FTZ.AND P0, PT, R3.reuse, -INF , PT ;  /* 0xff8000000300780b */ /* 0x040fe20003f1d000 */
[----:B------:R-:W-:Y:S02]  /*3660*/  FMUL.FTZ R168, R3, c[0x0][0x2d0] ;  /* 0x0000b40003a87a20 */ /* 0x000fe40000410000 */
[----:B------:R-:W-:Y:S03]  /*3670*/  MUFU.EX2 R2, R2 ;  /* 0x0000000200027308 */ /* 0x000fe60000000800 */
[----:B------:R-:W-:Y:S02]  /*3680*/  FSEL R168, R168, RZ, P0 ;  /* 0x000000ffa8a87208 */ /* 0x000fe40000000000 */
[----:B------:R-:W-:-:S03]  /*3690*/  ISETP.GE.AND P0, PT, R148, 0x81, PT ;  /* 0x000000819400780c */ /* 0x000fc60003f06270 */
[--C-:B------:R-:W-:Y:S01]  /*36a0*/  FFMA.FTZ R161, R120, c[0x0][0x2d0], -R168.reuse ;  /* 0x0000b40078a17a23 */ /* 0x100fe200000108a8 */
[----:B------:R-:W-:Y:S01]  /*36b0*/  MUFU.EX2 R164, R164 ;  /* 0x000000a400a47308 */ /* 0x000fe20000000800 */
[--C-:B------:R-:W-:Y:S02]  /*36c0*/  FFMA.FTZ R160, R121, c[0x0][0x2d0], -R168.reuse ;  /* 0x0000b40079a07a23 */ /* 0x100fe400000108a8 */
[--C-:B------:R-:W-:Y:S02]  /*36d0*/  FFMA.FTZ R163, R127, c[0x0][0x2d0], -R168.reuse ;  /* 0x0000b4007fa37a23 */ /* 0x100fe400000108a8 */
[--C-:B------:R-:W-:Y:S02]  /*36e0*/  FFMA.FTZ R154, R123, c[0x0][0x2d0], -R168.reuse ;  /* 0x0000b4007b9a7a23 */ /* 0x100fe400000108a8 */
[--C-:B------:R-:W-:Y:S01]  /*36f0*/  FFMA.FTZ R155, R139, c[0x0][0x2d0], -R168.reuse ;  /* 0x0000b4008b9b7a23 */ /* 0x100fe200000108a8 */
[----:B------:R-:W-:Y:S01]  /*3700*/  MUFU.EX2 R161, R161 ;  /* 0x000000a100a17308 */ /* 0x000fe20000000800 */
[----:B------:R-:W-:-:S02]  /*3710*/  FFMA.FTZ R150, R137, c[0x0][0x2d0], -R168 ;  /* 0x0000b40089967a23 */ /* 0x000fc400000108a8 */
[--C-:B------:R-:W-:Y:S01]  /*3720*/  FFMA.FTZ R149, R217, c[0x0][0x2d0], -R168.reuse ;  /* 0x0000b400d9957a23 */ /* 0x100fe200000108a8 */
[----:B------:R-:W-:Y:S01]  /*3730*/  LDSM.16.MT88.4 R136, [R171+0x900] ;  /* 0x00090000ab88783b */ /* 0x000fe20000004200 */
[--C-:B------:R-:W-:Y:S02]  /*3740*/  FFMA.FTZ R172, R181, c[0x0][0x2d0], -R168.reuse ;  /* 0x0000b400b5ac7a23 */ /* 0x100fe400000108a8 */
[--C-:B------:R-:W-:Y:S01]  /*3750*/  FFMA.FTZ R179, R179, c[0x0][0x2d0], -R168.reuse ;  /* 0x0000b400b3b37a23 */ /* 0x100fe200000108a8 */
[----:B------:R-:W1:Y:S01]  /*3760*/  MUFU.EX2 R160, R160 ;  /* 0x000000a000a07308 */ /* 0x000e620000000800 */
[--C-:B------:R-:W-:Y:S02]  /*3770*/  FFMA.FTZ R174, R193, c[0x0][0x2d0], -R168.reuse ;  /* 0x0000b400c1ae7a23 */ /* 0x100fe400000108a8 */
[----:B------:R-:W-:Y:S02]  /*3780*/  FFMA.FTZ R181, R183, c[0x0][0x2d0], -R168 ;  /* 0x0000b400b7b57a23 */ /* 0x000fe400000108a8 */
[----:B------:R-:W-:-:S02]  /*3790*/  FFMA.FTZ R183, R142, c[0x0][0x2d0], -R170 ;  /* 0x0000b4008eb77a23 */ /* 0x000fc400000108aa */
[----:B------:R-:W-:Y:S01]  /*37a0*/  FFMA.FTZ R170, R175, c[0x0][0x2d0], -R170 ;  /* 0x0000b400afaa7a23 */ /* 0x000fe200000108aa */
[----:B------:R-:W-:Y:S01]  /*37b0*/  MUFU.EX2 R163, R163 ;  /* 0x000000a300a37308 */ /* 0x000fe20000000800 */
[--C-:B------:R-:W-:Y:S02]  /*37c0*/  FFMA.FTZ R175, R141, c[0x0][0x2d0], -R168.reuse ;  /* 0x0000b4008daf7a23 */ /* 0x100fe400000108a8 */
[--C-:B------:R-:W-:Y:S02]  /*37d0*/  FFMA.FTZ R178, R140, c[0x0][0x2d0], -R168.reuse ;  /* 0x0000b4008cb27a23 */ /* 0x100fe400000108a8 */
[----:B------:R-:W-:Y:S01]  /*37e0*/  FFMA.FTZ R173, R173, c[0x0][0x2d0], -R168 ;  /* 0x0000b400adad7a23 */ /* 0x000fe200000108a8 */
[----:B------:R-:W-:Y:S02]  /*37f0*/  LDSM.16.MT88.4 R140, [R171+0x3900] ;  /* 0x00390000ab8c783b */ /* 0x000fe40000004200 */
[----:B------:R-:W2:Y:S01]  /*3800*/  MUFU.EX2 R154, R154 ;  /* 0x0000009a009a7308 */ /* 0x000ea20000000800 */
[----:B-1----:R-:W-:Y:S01]  /*3810*/  F2FP.BF16.PACK_AB R97, R160, R161 ;  /* 0x000000a1a061723e */ /* 0x002fe200000010ff */
[----:B------:R-:W-:-:S06]  /*3820*/  FADD.FTZ R160, R161, R160 ;  /* 0x000000a0a1a07221 */ /* 0x000fcc0000010000 */
[----:B------:R-:W-:Y:S01]  /*3830*/  MUFU.EX2 R155, R155 ;  /* 0x0000009b009b7308 */ /* 0x000fe20000000800 */
[----:B--2---:R-:W-:-:S07]  /*3840*/  F2FP.BF16.PACK_AB R99, R154, R163 ;  /* 0x000000a39a63723e */ /* 0x004fce00000010ff */
[----:B------:R-:W1:Y:S01]  /*3850*/  MUFU.EX2 R150, R150 ;  /* 0x0000009600967308 */ /* 0x000e620000000800 */
[----:B------:R-:W-:-:S04]  /*3860*/  FADD.FTZ R163, R163, R160 ;  /* 0x000000a0a3a37221 */ /* 0x000fc80000010000 */
[----:B------:R-:W-:Y:S01]  /*3870*/  FADD.FTZ R154, R154, R163 ;  /* 0x000000a39a9a7221 */ /* 0x000fe20000010000 */
[C---:B------:R-:W-:Y:S02]  /*3880*/  HMMA.16816.F32.BF16 R128, R96.reuse, R4, RZ ;  /* 0x000000046080723c */ /* 0x040fe400000418ff */
[----:B------:R-:W-:Y:S06]  /*3890*/  MUFU.EX2 R149, R149 ;  /* 0x0000009500957308 */ /* 0x000fec0000000800 */
[C---:B------:R-:W-:Y:S01]  /*38a0*/  HMMA.16816.F32.BF16 R124, R96.reuse, R6, RZ ;  /* 0x00000006607c723c */ /* 0x040fe200000418ff */
[----:B------:R2:W3:Y:S01]  /*38b0*/  LDSM.16.MT88.4 R4, [R0+0x4100] ;  /* 0x004100000004783b */ /* 0x0004e20000004200 */
[----:B------:R-:W-:Y:S06]  /*38c0*/  MUFU.EX2 R167, R167 ;  /* 0x000000a700a77308 */ /* 0x000fec0000000800 */
[C---:B------:R-:W-:Y:S02]  /*38d0*/  HMMA.16816.F32.BF16 R36, R96.reuse, R40, RZ ;  /* 0x000000286024723c */ /* 0x040fe400000418ff */
[----:B------:R-:W-:Y:S06]  /*38e0*/  MUFU.EX2 R165, R165 ;  /* 0x000000a500a57308 */ /* 0x000fec0000000800 */
[----:B------:R-:W-:Y:S02]  /*38f0*/  HMMA.16816.F32.BF16 R52, R96, R56, RZ ;  /* 0x000000386034723c */ /* 0x000fe400000418ff */
[----:B------:R-:W-:Y:S01]  /*3900*/  MUFU.EX2 R166, R166 ;  /* 0x000000a600a67308 */ /* 0x000fe20000000800 */
[----:B--2---:R-:W-:-:S05]  /*3910*/  FFMA.FTZ R0, R215, c[0x0][0x2d0], -R168 ;  /* 0x0000b400d7007a23 */ /* 0x004fca00000108a8 */
[----:B------:R-:W-:Y:S02]  /*3920*/  HMMA.16816.F32.BF16 R40, R96, R42, RZ ;  /* 0x0000002a6028723c */ /* 0x000fe400000418ff */
[----:B------:R-:W-:Y:S01]  /*3930*/  MUFU.EX2 R172, R172 ;  /* 0x000000ac00ac7308 */ /* 0x000fe20000000800 */
[----:B------:R-:W-:-:S05]  /*3940*/  FFMA.FTZ R168, R169, c[0x0][0x2d0], -R168 ;  /* 0x0000b400a9a87a23 */ /* 0x000fca00000108a8 */
[C---:B------:R-:W-:Y:S02]  /*3950*/  HMMA.16816.F32.BF16 R56, R96.reuse, R58, RZ ;  /* 0x0000003a6038723c */ /* 0x040fe400000418ff */
[----:B------:R-:W2:Y:S06]  /*3960*/  MUFU.EX2 R0, R0 ;  /* 0x0000000000007308 */ /* 0x000eac0000000800 */
[C---:B------:R-:W-:Y:S02]  /*3970*/  HMMA.16816.F32.BF16 R120, R96.reuse, R116, RZ ;  /* 0x000000746078723c */ /* 0x040fe400000418ff */
[----:B------:R-:W4:Y:S06]  /*3980*/  MUFU.EX2 R179, R179 ;  /* 0x000000b300b37308 */ /* 0x000f2c0000000800 */
        /* <DEDUP_REMOVED lines=20> */
[C---:B------:R-:W-:Y:S08]  /*3ad0*/  HMMA.16816.F32.BF16 R48, R96.reuse, R50, RZ ;  /* 0x000000326030723c */ /* 0x040ff000000418ff */
[C---:B------:R-:W-:Y:S08]  /*3ae0*/  HMMA.16816.F32.BF16 R64, R96.reuse, R66, RZ ;  /* 0x000000426040723c */ /* 0x040ff000000418ff */
[C---:B------:R-:W-:Y:S08]  /*3af0*/  HMMA.16816.F32.BF16 R72, R96.reuse, R74, RZ ;  /* 0x0000004a6048723c */ /* 0x040ff000000418ff */
[C---:B------:R-:W-:Y:S08]  /*3b00*/  HMMA.16816.F32.BF16 R80, R96.reuse, R82, RZ ;  /* 0x000000526050723c */ /* 0x040ff000000418ff */
[C---:B------:R-:W-:Y:S08]  /*3b10*/  HMMA.16816.F32.BF16 R88, R96.reuse, R90, RZ ;  /* 0x0000005a6058723c */ /* 0x040ff000000418ff */
[C---:B---3--:R-:W-:Y:S07]  /*3b20*/  HMMA.16816.F32.BF16 R92, R96.reuse, R4, RZ ;  /* 0x00000004605c723c */ /* 0x048fee00000418ff */
[----:B------:R-:W-:Y:S01]  /*3b30*/  F2FP.BF16.PACK_AB R4, R152, R157 ;  /* 0x0000009d9804723e */ /* 0x000fe200000010ff */
[----:B------:R-:W-:Y:S01]  /*3b40*/  HMMA.16816.F32.BF16 R96, R96, R6, RZ ;  /* 0x000000066060723c */ /* 0x000fe200000418ff */
[----:B-1----:R-:W-:Y:S01]  /*3b50*/  F2FP.BF16.PACK_AB R5, R150, R155 ;  /* 0x0000009b9605723e */ /* 0x002fe200000010ff */
[----:B------:R-:W-:-:S02]  /*3b60*/  FADD.FTZ R157, R157, R156 ;  /* 0x0000009c9d9d7221 */ /* 0x000fc40000010000 */
[----:B------:R-:W-:Y:S02]  /*3b70*/  FADD.FTZ R155, R155, R154 ;  /* 0x0000009a9b9b7221 */ /* 0x000fe40000010000 */
[----:B------:R-:W-:Y:S01]  /*3b80*/  FADD.FTZ R152, R152, R157 ;  /* 0x0000009d98987221 */ /* 0x000fe20000010000 */
[----:B------:R-:W-:Y:S01]  /*3b90*/  F2FP.BF16.PACK_AB R6, R2, R151 ;  /* 0x000000970206723e */ /* 0x000fe200000010ff */
[----:B------:R-:W-:Y:S01]  /*3ba0*/  FADD.FTZ R150, R150, R155 ;  /* 0x0000009b96967221 */ /* 0x000fe20000010000 */
[----:B--2---:R-:W-:Y:S01]  /*3bb0*/  F2FP.BF16.PACK_AB R7, R0, R149 ;  /* 0x000000950007723e */ /* 0x004fe200000010ff */
[----:B------:R-:W-:Y:S02]  /*3bc0*/  FADD.FTZ R151, R151, R152 ;  /* 0x0000009897977221 */ /* 0x000fe40000010000 */
[----:B------:R-:W-:Y:S02]  /*3bd0*/  FADD.FTZ R149, R149, R150 ;  /* 0x0000009695957221 */ /* 0x000fe40000010000 */
[----:B------:R-:W-:-:S02]  /*3be0*/  FADD.FTZ R151, R2, R151 ;  /* 0x0000009702977221 */ /* 0x000fc40000010000 */
[----:B------:R-:W-:Y:S01]  /*3bf0*/  HMMA.16816.F32.BF16 R36, R4, R8, R36 ;  /* 0x000000080424723c */ /* 0x000fe20000041824 */
        /* <DEDUP_REMOVED lines=33> */
[C---:B------:R-:W-:Y:S08]  /*3e10*/  HMMA.16816.F32.BF16 R92, R4.reuse, R12, R92 ;  /* 0x0000000c045c723c */ /* 0x040ff0000004185c */
[----:B------:R-:W-:Y:S01]  /*3e20*/  HMMA.16816.F32.BF16 R96, R4, R14, R96 ;  /* 0x0000000e0460723c */ /* 0x000fe20000041860 */
[----:B------:R-:W3:Y:S06]  /*3e30*/  LDSM.16.MT88.4 R12, [R185+0x3100] ;  /* 0x00310000b90c783b */ /* 0x000eec0000004200 */
[----:B------:R-:W-:Y:S01]  /*3e40*/  F2FP.BF16.PACK_AB R4, R167, R164 ;  /* 0x000000a4a704723e */ /* 0x000fe200000010ff */
[----:B------:R-:W-:Y:S01]  /*3e50*/  FADD.FTZ R164, R164, R151 ;  /* 0x00000097a4a47221 */ /* 0x000fe20000010000 */
[----:B----4-:R-:W-:Y:S01]  /*3e60*/  F2FP.BF16.PACK_AB R5, R179, R172 ;  /* 0x000000acb305723e */ /* 0x010fe200000010ff */
[----:B------:R-:W-:Y:S01]  /*3e70*/  FADD.FTZ R172, R172, R149 ;  /* 0x00000095acac7221 */ /* 0x000fe20000010000 */
[----:B------:R-:W-:Y:S01]  /*3e80*/  F2FP.BF16.PACK_AB R6, R166, R165 ;  /* 0x000000a5a606723e */ /* 0x000fe200000010ff */
[----:B------:R-:W-:Y:S01]  /*3e90*/  FADD.FTZ R164, R167, R164 ;  /* 0x000000a4a7a47221 */ /* 0x000fe20000010000 */
[----:B-----5:R-:W-:Y:S01]  /*3ea0*/  F2FP.BF16.PACK_AB R7, R181, R174 ;  /* 0x000000aeb507723e */ /* 0x020fe200000010ff */
        /* <DEDUP_REMOVED lines=94> */
[----:B------:R-:W-:Y:S01]  /*4490*/  SEL R10, RZ, 0x10, P4 ;  /* 0x00000010ff0a7807 */ /* 0x000fe20002000000 */
[C---:B------:R-:W-:Y:S01]  /*44a0*/  IMAD.SHL.U32 R2, R206.reuse, 0x2, RZ ;  /* 0x00000002ce027824 */ /* 0x040fe200078e00ff */
[----:B------:R-:W-:Y:S01]  /*44b0*/  SHF.L.U64.HI R145, R206, 0x1, R145 ;  /* 0x00000001ce917819 */ /* 0x000fe20000010291 */
[----:B------:R-:W-:Y:S01]  /*44c0*/  IMAD R197, R0, c[0x0][0x2b8], R197 ;  /* 0x0000ae0000c57a24 */ /* 0x000fe200078e02c5 */
[----:B------:R-:W-:Y:S01]  /*44d0*/  IADD3 R14, -R10, 0x10, RZ ;  /* 0x000000100a0e7810 */ /* 0x000fe20007ffe1ff */
[C---:B------:R-:W-:Y:S01]  /*44e0*/  IMAD.SHL.U32 R12, R199.reuse, 0x2, RZ ;  /* 0x00000002c70c7824 */ /* 0x040fe200078e00ff */
[----:B------:R-:W-:Y:S01]  /*44f0*/  SHF.L.U64.HI R13, R199, 0x1, R134 ;  /* 0x00000001c70d7819 */ /* 0x000fe20000010286 */
[----:B------:R-:W-:Y:S01]  /*4500*/  IMAD.WIDE.U32 R4, R197, c[0x0][0x1e0], RZ ;  /* 0x00007800c5047a25 */ /* 0x000fe200078e00ff */
[----:B------:R-:W-:-:S02]  /*4510*/  SHF.R.S32.HI R0, RZ, 0x1f, R197 ;  /* 0x0000001fff007819 */ /* 0x000fc400000114c5 */
[----:B------:R-:W-:Y:S01]  /*4520*/  LOP3.LUT R14, R14, 0xf, RZ, 0xc0, !PT ;  /* 0x0000000f0e0e7812 */ /* 0x000fe200078ec0ff */
[----:B------:R-:W-:Y:S01]  /*4530*/  IMAD.MOV.U32 R8, RZ, RZ, R4 ;  /* 0x000000ffff087224 */ /* 0x000fe200078e0004 */
[----:B------:R-:W-:Y:S01]  /*4540*/  SHF.L.U64.HI R11, R198, 0x1, R133 ;  /* 0x00000001c60b7819 */ /* 0x000fe20000010285 */
[----:B------:R-:W-:-:S04]  /*4550*/  IMAD R0, R0, c[0x0][0x1e0], RZ ;  /* 0x0000780000007a24 */ /* 0x000fc800078e02ff */
[----:B------:R-:W-:-:S04]  /*4560*/  IMAD R0, R197, c[0x0][0x1e4], R0 ;  /* 0x00007900c5007a24 */ /* 0x000fc800078e0200 */
[----:B------:R-:W-:Y:S01]  /*4570*/  IMAD.IADD R9, R5, 0x1, R0 ;  /* 0x0000000105097824 */ /* 0x000fe200078e0200 */
[----:B------:R-:W-:-:S04]  /*4580*/  SEL R0, RZ, 0x10, P5 ;  /* 0x00000010ff007807 */ /* 0x000fc80002800000 */
[----:B------:R-:W-:-:S04]  /*4590*/  IADD3 R16, -R0, 0x10, RZ ;  /* 0x0000001000107810 */ /* 0x000fc80007ffe1ff */
[----:B------:R-:W-:Y:S02]  /*45a0*/  LOP3.LUT R16, R16, 0xf, RZ, 0xc0, !PT ;  /* 0x0000000f10107812 */ /* 0x000fe400078ec0ff */
[----:B--2---:R-:W-:Y:S01]  /*45b0*/  SHF.R.S32.HI R5, RZ, 0x1f, R196 ;  /* 0x0000001fff057819 */ /* 0x004fe200000114c4 */
[----:B------:R-:W-:-:S04]  /*45c0*/  IMAD.WIDE.U32 R8, R196, c[0x0][0x1f0], R8 ;  /* 0x00007c00c4087a25 */ /* 0x000fc800078e0008 */
[----:B------:R-:W-:Y:S01]  /*45d0*/  IMAD R5, R5, c[0x0][0x1f0], RZ ;  /* 0x00007c0005057a24 */ /* 0x000fe200078e02ff */
[----:B------:R-:W-:Y:S02]  /*45e0*/  IADD3 R7, P0, R8, UR14, RZ ;  /* 0x0000000e08077c10 */ /* 0x000fe4000ff1e0ff */
[----:B------:R-:W-:Y:S01]  /*45f0*/  IADD3 R8, -R144, 0x10, RZ ;  /* 0x0000001090087810 */ /* 0x000fe20007ffe1ff */
[----:B------:R-:W-:-:S03]  /*4600*/  IMAD R4, R196, c[0x0][0x1f4], R5 ;  /* 0x00007d00c4047a24 */ /* 0x000fc600078e0205 */
[----:B------:R-:W-:Y:S02]  /*4610*/  LOP3.LUT R8, R8, 0xf, RZ, 0xc0, !PT ;  /* 0x0000000f08087812 */ /* 0x000fe400078ec0ff */
[----:B------:R-:W-:Y:S01]  /*4620*/  IADD3.X R4, R9, UR7, R4, P0, !PT ;  /* 0x0000000709047c10 */ /* 0x000fe200087fe404 */
[----:B------:R-:W-:Y:S01]  /*4630*/  IMAD.SHL.U32 R9, R198, 0x2, RZ ;  /* 0x00000002c6097824 */ /* 0x000fe200078e00ff */
[----:B------:R-:W-:-:S04]  /*4640*/  LEA R5, P0, R7, c[0x0][0x1c8], 0x1 ;  /* 0x0000720007057a11 */ /* 0x000fc800078008ff */
[----:B------:R-:W-:Y:S02]  /*4650*/  LEA.HI.X R4, R7, c[0x0][0x1cc], R4, 0x1, P0 ;  /* 0x0000730007047a11 */ /* 0x000fe400000f0c04 */
[----:B------:R-:W1:Y:S04]  /*4660*/  SHFL.IDX PT, R7, R5, 0x1, 0x181f ;  /* 0x00381f0005077f89 */ /* 0x000e6800000e0000 */
[----:B------:R-:W2:Y:S04]  /*4670*/  SHFL.IDX PT, R6, R4, 0x1, 0x181f ;  /* 0x00381f0004067f89 */ /* 0x000ea800000e0000 */
[----:B------:R-:W3:Y:S04]  /*4680*/  SHFL.IDX PT, R5, R5, RZ, 0x181f ;  /* 0x00181fff05057589 */ /* 0x000ee800000e0000 */
[----:B------:R-:W4:Y:S01]  /*4690*/  SHFL.IDX PT, R4, R4, RZ, 0x181f ;  /* 0x00181fff04047589 */ /* 0x000f2200000e0000 */
[----:B-1----:R-:W-:-:S04]  /*46a0*/  IADD3 R16, P2, P0, R16, R7, R2 ;  /* 0x0000000710107210 */ /* 0x002fc8000785e002 */
[----:B--2---:R-:W-:Y:S02]  /*46b0*/  IADD3.X R17, RZ, R6, R145, P2, P0 ;  /* 0x00000006ff117210 */ /* 0x004fe400017e0491 */
[----:B------:R-:W-:-:S04]  /*46c0*/  IADD3 R14, P2, P0, R14, R7, R12 ;  /* 0x000000070e0e7210 */ /* 0x000fc8000785e00c */
[----:B------:R-:W-:Y:S02]  /*46d0*/  IADD3.X R15, RZ, R6, R13, P2, P0 ;  /* 0x00000006ff0f7210 */ /* 0x000fe400017e040d */
[----:B------:R-:W-:-:S04]  /*46e0*/  IADD3 R18, P2, P0, R8, R7, R9 ;  /* 0x0000000708127210 */ /* 0x000fc8000785e009 */
[----:B------:R-:W-:Y:S02]  /*46f0*/  IADD3.X R19, RZ, R6, R11, P2, P0 ;  /* 0x00000006ff137210 */ /* 0x000fe400017e040b */
[----:B---3--:R-:W-:-:S05]  /*4700*/  IADD3 R6, P0, R5, R2, RZ ;  /* 0x0000000205067210 */ /* 0x008fca0007f1e0ff */
[----:B----4-:R-:W-:Y:S01]  /*4710*/  IMAD.X R7, R4, 0x1, R145, P0 ;  /* 0x0000000104077824 */ /* 0x010fe200000e0691 */
        /* <DEDUP_REMOVED lines=13> */
.L_x_845:
[----:B------:R-:W-:Y:S01]  /*47f0*/  ISETP.GE.AND P0, PT, R148, 0x41, PT ;  /* 0x000000419400780c */ /* 0x000fe20003f06270 */
[----:B------:R-:W0:-:S12]  /*4800*/  LDGDEPBAR ;  /* 0x00000000000079af */ /* 0x000e180000000000 */
[----:B------:R-:W-:Y:S05]  /*4810*/  @!P0 BRA `(.L_x_846) ;  /* 0x0000306000008947 */ /* 0x000fea0003800000 */
[----:B------:R-:W-:Y:S01]  /*4820*/  SHF.L.U64.HI R212, R198, 0x1, R133 ;  /* 0x00000001c6d47819 */ /* 0x000fe20000010285 */
[----:B------:R-:W-:Y:S01]  /*4830*/  IMAD.MOV.U32 R0, RZ, RZ, R3 ;  /* 0x000000ffff007224 */ /* 0x000fe200078e0003 */
[----:B------:R-:W-:Y:S01]  /*4840*/  IADD3 R216, R146, -0x2, RZ ;  /* 0xfffffffe92d87810 */ /* 0x000fe20007ffe0ff */
[----:B------:R-:W-:Y:S01]  /*4850*/  IMAD.MOV.U32 R133, RZ, RZ, R132 ;  /* 0x000000ffff857224 */ /* 0x000fe200078e0084 */
[C---:B------:R-:W-:Y:S01]  /*4860*/  SHF.L.U64.HI R214, R199.reuse, 0x1, R134 ;  /* 0x00000001c7d67819 */ /* 0x040fe20000010286 */
[----:B------:R-:W-:Y:S01]  /*4870*/  IMAD.SHL.U32 R211, R198, 0x2, RZ ;  /* 0x00000002c6d37824 */ /* 0x000fe200078e00ff */
[----:B------:R-:W-:Y:S01]  /*4880*/  SHF.L.U32 R213, R199, 0x1, RZ ;  /* 0x00000001c7d57819 */ /* 0x000fe200000006ff */
[----:B------:R-:W-:Y:S02]  /*4890*/  UMOV UR11, URZ ;  /* 0x0000003f000b7c82 */ /* 0x000fe40008000000 */
[----:B------:R-:W-:Y:S02]  /*48a0*/  UMOV UR5, 0x1 ;  /* 0x0000000100057882 */ /* 0x000fe40000000000 */
[----:B------:R-:W-:-:S03]  /*48b0*/  SEL R134, R135, 0xffffffe0, !P1 ;  /* 0xffffffe087867807 */ /* 0x000fc60004800000 */
.L_x_849:
[----:B------:R-:W-:Y:S04]  /*48c0*/  DEPBAR.LE SB0, 0x2 ;  /* 0x000080800000791a */ /* 0x000fe80000000000 */
[----:B------:R-:W-:Y:S01]  /*48d0*/  BAR.SYNC.DEFER_BLOCKING 0x0 ;  /* 0x0000000000007b1d */ /* 0x000fe20000010000 */
[----:B------:R-:W-:Y:S01]  /*48e0*/  UIMAD UR4, UR5, 0x6000, URZ ;  /* 0x00006000050478a4 */ /* 0x000fe2000f8e023f */
[----:B------:R-:W-:Y:S05]  /*48f0*/  ISETP.NE.AND P0, PT, R216, RZ, PT ;  /* 0x000000ffd800720c */ /* 0x000fea0003f05270 */
[----:B------:R-:W-:Y:S05]  /*4900*/  IADD3 R180, R192, UR4, RZ ;  /* 0x00000004c0b47c10 */ /* 0x000fea000fffe0ff */
[----:B------:R-:W-:Y:S01]  /*4910*/  IMAD.IADD R132, R134, 0x1, R180 ;  /* 0x0000000186847824 */ /* 0x000fe200078e02b4 */
[----:B------:R2:W3:Y:S04]  /*4920*/  LDSM.16.M88.4 R136, [R191] ;  /* 0x00000000bf88783b */ /* 0x0004e80000000200 */
[----:B------:R2:W4:Y:S04]  /*4930*/  LDSM.16.M88.4 R140, [R192+UR4+0xc100] ;  /* 0x00c10004c08c783b */ /* 0x0005280008000200 */
[----:B-1----:R2:W1:Y:S04]  /*4940*/  LDSM.16.M88.4 R144, [R192+UR4+0xc900] ;  /* 0x00c90004c090783b */ /* 0x0024680008000200 */
[----:B------:R2:W1:Y:S04]  /*4950*/  LDSM.16.M88.4 R148, [R192+UR4+0xd100] ;  /* 0x00d10004c094783b */ /* 0x0004680008000200 */
[----:B------:R2:W1:Y:S04]  /*4960*/  LDSM.16.M88.4 R152, [R192+UR4+0xd900] ;  /* 0x00d90004c098783b */ /* 0x0004680008000200 */
[----:B------:R2:W1:Y:S04]  /*4970*/  LDSM.16.M88.4 R156, [R189] ;  /* 0x00000000bd9c783b */ /* 0x0004680000000200 */
[----:B------:R2:W1:Y:S04]  /*4980*/  LDSM.16.M88.4 R160, [R132+0xc100] ;  /* 0x00c1000084a0783b */ /* 0x0004680000000200 */
[----:B------:R2:W1:Y:S04]  /*4990*/  LDSM.16.M88.4 R164, [R132+0xc900] ;  /* 0x00c9000084a4783b */ /* 0x0004680000000200 */
[----:B------:R2:W1:Y:S04]  /*49a0*/  LDSM.16.M88.4 R168, [R132+0xd100] ;  /* 0x00d1000084a8783b */ /* 0x0004680000000200 */
[----:B------:R2:W1:Y:S01]  /*49b0*/  LDSM.16.M88.4 R172, [R132+0xd900] ;  /* 0x00d9000084ac783b */ /* 0x0004620000000200 */
[----:B------:R-:W-:-:S05]  /*49c0*/  @!P0 BRA `(.L_x_847) ;  /* 0x0000031000008947 */ /* 0x000fca0003800000 */
[----:B------:R-:W-:Y:S01]  /*49d0*/  SHF.R.S32.HI R3, RZ, 0x1f, R197 ;  /* 0x0000001fff037819 */ /* 0x000fe200000114c5 */
[----:B------:R-:W-:Y:S01]  /*49e0*/  IMAD.WIDE.U32 R4, R197, c[0x0][0x208], RZ ;  /* 0x00008200c5047a25 */ /* 0x000fe200078e00ff */
[----:B------:R-:W-:Y:S02]  /*49f0*/  SHF.R.S32.HI R2, RZ, 0x1f, R196 ;  /* 0x0000001fff027819 */ /* 0x000fe400000114c4 */
[----:B------:R-:W-:Y:S01]  /*4a00*/  SEL R6, RZ, 0x10, P5 ;  /* 0x00000010ff067807 */ /* 0x000fe20002800000 */
[----:B------:R-:W-:Y:S02]  /*4a10*/  IMAD R3, R3, c[0x0][0x208], RZ ;  /* 0x0000820003037a24 */ /* 0x000fe400078e02ff */
[----:B------:R-:W-:Y:S01]  /*4a20*/  IMAD R2, R2, c[0x0][0x218], RZ ;  /* 0x0000860002027a24 */ /* 0x000fe200078e02ff */
[C---:B------:R-:W-:Y:S01]  /*4a30*/  IADD3 R12, -R6.reuse, 0x10, RZ ;  /* 0x00000010060c7810 */ /* 0x040fe20007ffe1ff */
[----:B------:R-:W-:Y:S01]  /*4a40*/  IMAD R3, R197, c[0x0][0x20c], R3 ;  /* 0x00008300c5037a24 */ /* 0x000fe200078e0203 */
[----:B------:R-:W-:Y:S01]  /*4a50*/  ISETP.NE.U32.AND P2, PT, R6, RZ, PT ;  /* 0x000000ff0600720c */ /* 0x000fe20003f45070 */
[----:B------:R-:W-:Y:S01]  /*4a60*/  IMAD R2, R196, c[0x0][0x21c], R2 ;  /* 0x00008700c4027a24 */ /* 0x000fe200078e0202 */
[----:B------:R-:W-:Y:S01]  /*4a70*/  LOP3.LUT R12, R12, 0xf, RZ, 0xc0, !PT ;  /* 0x0000000f0c0c7812 */ /* 0x000fe200078ec0ff */
[----:B------:R-:W-:Y:S04]  /*4a80*/  IMAD.IADD R5, R5, 0x1, R3 ;  /* 0x0000000105057824 */ /* 0x000fe800078e0203 */
[----:B------:R-:W-:Y:S05]  /*4a90*/  IMAD.WIDE.U32 R4, R196, c[0x0][0x218], R4 ;  /* 0x00008600c4047a25 */ /* 0x000fea00078e0004 */
[----:B------:R-:W-:Y:S04]  /*4aa0*/  IADD3 R3, P0, R4, UR16, RZ ;  /* 0x0000001004037c10 */ /* 0x000fe8000ff1e0ff */
[----:B------:R-:W-:Y:S02]  /*4ab0*/  IADD3.X R2, R5, UR10, R2, P0, !PT ;  /* 0x0000000a05027c10 */ /* 0x000fe400087fe402 */
[C---:B------:R-:W-:Y:S02]  /*4ac0*/  LEA R14, P0, R3.reuse, c[0x0][0x1f8], 0x1 ;  /* 0x00007e00030e7a11 */ /* 0x040fe400078008ff */
[----:B------:R-:W-:Y:S02]  /*4ad0*/  SEL R5, RZ, 0x10, P4 ;  /* 0x00000010ff057807 */ /* 0x000fe40002000000 */
[----:B------:R-:W-:Y:S01]  /*4ae0*/  LEA.HI.X R10, R3, c[0x0][0x1fc], R2, 0x1, P0 ;  /* 0x00007f00030a7a11 */ /* 0x000fe200000f0c02 */
[----:B------:R-:W5:Y:S01]  /*4af0*/  SHFL.IDX PT, R7, R14, 0x1, 0x181f ;  /* 0x00381f000e077f89 */ /* 0x000f6200000e0000 */
[----:B------:R-:W-:Y:S02]  /*4b00*/  SEL R3, RZ, 0x10, P6 ;  /* 0x00000010ff037807 */ /* 0x000fe40003000000 */
[----:B------:R-:W-:Y:S01]  /*4b10*/  IADD3 R4, -R5, 0x10, RZ ;  /* 0x0000001005047810 */ /* 0x000fe20007ffe1ff */
[----:B------:R-:W2:Y:S01]  /*4b20*/  SHFL.IDX PT, R9, R10, 0x1, 0x181f ;  /* 0x00381f000a097f89 */ /* 0x000ea200000e0000 */
[----:B------:R-:W-:Y:S02]  /*4b30*/  IADD3 R2, -R3, 0x10, RZ ;  /* 0x0000001003027810 */ /* 0x000fe40007ffe1ff */
[----:B------:R-:W-:Y:S01]  /*4b40*/  LOP3.LUT R4, R4, 0xf, RZ, 0xc0, !PT ;  /* 0x0000000f04047812 */ /* 0x000fe200078ec0ff */
[----:B------:R4:W3:Y:S01]  /*4b50*/  SHFL.IDX PT, R8, R14, RZ, 0x181f ;  /* 0x00181fff0e087589 */ /* 0x0008e200000e0000 */
[----:B------:R-:W-:Y:S03]  /*4b60*/  LOP3.LUT R2, R2, 0xf, RZ, 0xc0, !PT ;  /* 0x0000000f02027812 */ /* 0x000fe600078ec0ff */
[----:B------:R-:W1:Y:S01]  /*4b70*/  SHFL.IDX PT, R11, R10, RZ, 0x181f ;  /* 0x00181fff0a0b7589 */ /* 0x000e6200000e0000 */
[----:B-----5:R-:W-:Y:S04]  /*4b80*/  IADD3 R12, P1, P0, R12, R7, R208 ;  /* 0x000000070c0c7210 */ /* 0x020fe8000783e0d0 */
[----:B--2---:R-:W-:Y:S02]  /*4b90*/  IADD3.X R13, RZ, R9, R209, P1, P0 ;  /* 0x00000009ff0d7210 */ /* 0x004fe40000fe04d1 */
[----:B----4-:R-:W-:Y:S04]  /*4ba0*/  IADD3 R14, P1, P0, R4, R7, R213 ;  /* 0x00000007040e7210 */ /* 0x010fe8000783e0d5 */
[----:B------:R-:W-:Y:S02]  /*4bb0*/  IADD3.X R15, RZ, R9, R214, P1, P0 ;  /* 0x00000009ff0f7210 */ /* 0x000fe40000fe04d6 */
[----:B------:R-:W-:Y:S01]  /*4bc0*/  IADD3 R16, P1, P0, R2, R7, R211 ;  /* 0x0000000702107210 */ /* 0x000fe2000783e0d3 */
[----:B------:R-:W-:Y:S03]  /*4bd0*/  IMAD.U32 R2, RZ, RZ, UR11 ;  /* 0x0000000bff027e24 */ /* 0x000fe6000f8e00ff */
[----:B------:R-:W-:Y:S01]  /*4be0*/  IADD3.X R17, RZ, R9, R212, P1, P0 ;  /* 0x00000009ff117210 */ /* 0x000fe20000fe04d4 */
[----:B------:R-:W-:Y:S01]  /*4bf0*/  IMAD R7, R2, 0x6000, R195 ;  /* 0x0000600002077824 */ /* 0x000fe200078e02c3 */
[----:B---3--:R-:W-:Y:S02]  /*4c00*/  IADD3 R20, P1, R208, R8, RZ ;  /* 0x00000008d0147210 */ /* 0x008fe40007f3e0ff */
[C---:B------:R-:W-:Y:S03]  /*4c10*/  IADD3 R18, P0, R8.reuse, R213, RZ ;  /* 0x000000d508127210 */ /* 0x040fe60007f1e0ff */
[----:B-1----:R-:W-:Y:S01]  /*4c20*/  IMAD.X R21, R209, 0x1, R11, P1 ;  /* 0x00000001d1157824 */ /* 0x002fe200008e060b */
[----:B------:R-:W-:Y:S01]  /*4c30*/  ISETP.NE.U32.AND P1, PT, R5, RZ, PT ;  /* 0x000000ff0500720c */ /* 0x000fe20003f25070 */
[C---:B------:R-:W-:Y:S01]  /*4c40*/  IMAD.X R19, R11.reuse, 0x1, R214, P0 ;  /* 0x000000010b137824 */ /* 0x040fe200000e06d6 */
[----:B------:R-:W-:Y:S02]  /*4c50*/  IADD3 R8, P0, R8, R211, RZ ;  /* 0x000000d308087210 */ /* 0x000fe40007f1e0ff */
[----:B------:R1:W-:Y:S03]  /*4c60*/  LDGSTS.E.BYPASS.LTC128B.128 [R7], [R20.64], !P5 ;  /* 0x0000000014077fae */ /* 0x0003e6000e901d4c */
[----:B------:R-:W-:Y:S01]  /*4c70*/  IMAD.X R9, R11, 0x1, R212, P0 ;  /* 0x000000010b097824 */ /* 0x000fe200000e06d4 */
[----:B------:R1:W-:Y:S01]  /*4c80*/  LDGSTS.E.BYPASS.LTC128B.128 [R7+0x2000], [R18.64], !P4 ;  /* 0x0200000012077fae */ /* 0x0003e2000e101d4c */
[----:B------:R-:W-:Y:S03]  /*4c90*/  ISETP.NE.U32.AND P0, PT, R3, RZ, PT ;  /* 0x000000ff0300720c */ /* 0x000fe60003f05070 */
[----:B------:R1:W-:Y:S04]  /*4ca0*/  LDGSTS.E.BYPASS.LTC128B.128 [R7+0x4000], [R8.64], !P6 ;  /* 0x0400000008077fae */ /* 0x0003e8000f101d4c */
[----:B------:R1:W-:Y:S04]  /*4cb0*/  LDGSTS.E.BYPASS.LTC128B.128.ZFILL [R7+0x1000], [R12.64], P2 ;  /* 0x010000000c077fae */ /* 0x0003e80009141d4c */
[----:B------:R1:W-:Y:S04]  /*4cc0*/  LDGSTS.E.BYPASS.LTC128B.128.ZFILL [R7+0x3000], [R14.64], P1 ;  /* 0x030000000e077fae */ /* 0x0003e80008941d4c */
[----:B------:R1:W-:Y:S02]  /*4cd0*/  LDGSTS.E.BYPASS.LTC128B.128.ZFILL [R7+0x5000], [R16.64], P0 ;  /* 0x0500000010077fae */ /* 0x0003e40008141d4c */
.L_x_847:
[C---:B-1-34-:R-:W-:Y:S01]  /*4ce0*/  HMMA.16816.F32.BF16 R4, R136.reuse, R140, RZ ;  /* 0x0000008c8804723c */ /* 0x05afe200000418ff */
[----:B------:R-:W0:Y:S01]  /*4cf0*/  LDGDEPBAR ;  /* 0x00000000000079af */ /* 0x000e220000000000 */
[----:B------:R-:W-:Y:S01]  /*4d00*/  UIADD3 UR18, UR11, 0x1, URZ ;  /* 0x000000010b127890 */ /* 0x000fe2000fffe03f */
[----:B------:R-:W-:Y:S01]  /*4d10*/  ISETP.GE.AND P0, PT, R216, 0x2, PT ;  /* 0x00000002d800780c */ /* 0x000fe20003f06270 */
[----:B------:R-:W-:Y:S01]  /*4d20*/  UISETP.GE.AND UP0, UPT, UR11, 0x1, UPT ;  /* 0x000000010b00788c */ /* 0x000fe2000bf06270 */
[C---:B------:R-:W-:Y:S02]  /*4d30*/  IADD3 R193, R187.reuse, R180, RZ ;  /* 0x000000b4bbc17210 */ /* 0x040fe40007ffe0ff */
[----:B------:R-:W-:Y:S01]  /*4d40*/  IADD3 R2, R187, R132, RZ ;  /* 0x00000084bb027210 */ /* 0x000fe20007ffe0ff */
[C---:B------:R-:W-:Y:S01]  /*4d50*/  HMMA.16816.F32.BF16 R8, R136.reuse, R142, RZ ;  /* 0x0000008e8808723c */ /* 0x040fe200000418ff */
[----:B------:R-:W-:Y:S01]  /*4d60*/  LDSM.16.M88.4 R140, [R188] ;  /* 0x00000000bc8c783b */ /* 0x000fe20000000200 */
[----:B------:R-:W-:Y:S02]  /*4d70*/  USEL UR11, UR18, URZ, !UP0 ;  /* 0x0000003f120b7287 */ /* 0x000fe4000c000000 */
[----:B------:R-:W-:Y:S04]  /*4d80*/  IADD3 R3, R134, R180, R187 ;  /* 0x000000b486037210 */ /* 0x000fe80007ffe0bb */
[C---:B------:R-:W-:Y:S01]  /*4d90*/  HMMA.16816.F32.BF16 R12, R136.reuse, R144, RZ ;  /* 0x00000090880c723c */ /* 0x040fe200000418ff */
[----:B------:R-:W-:Y:S07]  /*4da0*/  LDSM.16.M88.4 R176, [R193+0xe100] ;  /* 0x00e10000c1b0783b */ /* 0x000fee0000000200 */
[C---:B------:R-:W-:Y:S01]  /*4db0*/  HMMA.16816.F32.BF16 R16, R136.reuse, R146, RZ ;  /* 0x000000928810723c */ /* 0x040fe200000418ff */
[----:B------:R-:W1:Y:S07]  /*4dc0*/  LDSM.16.M88.4 R144, [R193+0xc100] ;  /* 0x00c10000c190783b */ /* 0x000e6e0000000200 */
[C---:B------:R-:W-:Y:S01]  /*4dd0*/  HMMA.16816.F32.BF16 R20, R136.reuse, R148, RZ ;  /* 0x000000948814723c */ /* 0x040fe200000418ff */
[----:B------:R-:W-:Y:S07]  /*4de0*/  LDSM.16.M88.4 R180, [R192+UR4+0x10100] ;  /* 0x01010004c0b4783b */ /* 0x000fee0008000200 */
[C---:B------:R-:W-:Y:S01]  /*4df0*/  HMMA.16816.F32.BF16 R24, R136.reuse, R150, RZ ;  /* 0x000000968818723c */ /* 0x040fe200000418ff */
[----:B------:R-:W-:Y:S07]  /*4e00*/  LDSM.16.M88.4 R148, [R193+0xd100] ;  /* 0x00d10000c194783b */ /* 0x000fee0000000200 */
[C---:B------:R-:W-:Y:S08]  /*4e10*/  HMMA.16816.F32.BF16 R28, R136.reuse, R152, RZ ;  /* 0x00000098881c723c */ /* 0x040ff000000418ff */
[----:B------:R-:W-:Y:S01]  /*4e20*/  HMMA.16816.F32.BF16 R32, R136, R154, RZ ;  /* 0x0000009a8820723c */ /* 0x000fe200000418ff */
[----:B------:R-:W3:Y:S07]  /*4e30*/  LDSM.16.M88.4 R136, [R193+0xc900] ;  /* 0x00c90000c188783b */ /* 0x000eee0000000200 */
[C---:B------:R-:W-:Y:S01]  /*4e40*/  HMMA.16816.F32.BF16 R4, R156.reuse, R160, R4 ;  /* 0x000000a09c04723c */ /* 0x040fe20000041804 */
[----:B------:R-:W4:Y:S07]  /*4e50*/  LDSM.16.M88.4 R152, [R193+0xd900] ;  /* 0x00d90000c198783b */ /* 0x000f2e0000000200 */
[C---:B------:R-:W-:Y:S01]  /*4e60*/  HMMA.16816.F32.BF16 R8, R156.reuse, R162, R8 ;  /* 0x000000a29c08723c */ /* 0x040fe20000041808 */
[----:B------:R-:W-:Y:S07]  /*4e70*/  LDSM.16.M88.4 R160, [R186] ;  /* 0x00000000baa0783b */ /* 0x000fee0000000200 */
[C---:B------:R-:W-:Y:S08]  /*4e80*/  HMMA.16816.F32.BF16 R12, R156.reuse, R164, R12 ;  /* 0x000000a49c0c723c */ /* 0x040ff0000004180c */
[C---:B------:R-:W-:Y:S01]  /*4e90*/  HMMA.16816.F32.BF16 R16, R156.reuse, R166, R16 ;  /* 0x000000a69c10723c */ /* 0x040fe20000041810 */
[----:B------:R-:W5:Y:S07]  /*4ea0*/  LDSM.16.M88.4 R164, [R2+0xc100] ;  /* 0x00c1000002a4783b */ /* 0x000f6e0000000200 */
[C---:B------:R-:W-:Y:S08]  /*4eb0*/  HMMA.16816.F32.BF16 R20, R156.reuse, R168, R20 ;  /* 0x000000a89c14723c */ /* 0x040ff00000041814 */
[C---:B------:R-:W-:Y:S01]  /*4ec0*/  HMMA.16816.F32.BF16 R24, R156.reuse, R170, R24 ;  /* 0x000000aa9c18723c */ /* 0x040fe20000041818 */
[----:B------:R-:W-:Y:S07]  /*4ed0*/  LDSM.16.M88.4 R168, [R132+0xe100] ;  /* 0x00e1000084a8783b */ /* 0x000fee0000000200 */
[C---:B------:R-:W-:Y:S08]  /*4ee0*/  HMMA.16816.F32.BF16 R28, R156.reuse, R172, R28 ;  /* 0x000000ac9c1c723c */ /* 0x040ff0000004181c */
[----:B------:R-:W-:Y:S01]  /*4ef0*/  HMMA.16816.F32.BF16 R32, R156, R174, R32 ;  /* 0x000000ae9c20723c */ /* 0x000fe20000041820 */
[----:B------:R-:W2:Y:S07]  /*4f00*/  LDSM.16.M88.4 R156, [R2+0xc900] ;  /* 0x00c90000029c783b */ /* 0x000eae0000000200 */
[C---:B-1----:R-:W-:Y:S01]  /*4f10*/  HMMA.16816.F32.BF16 R4, R140.reuse, R144, R4 ;  /* 0x000000908c04723c */ /* 0x042fe20000041804 */
[----:B------:R-:W-:Y:S07]  /*4f20*/  LDSM.16.M88.4 R172, [R132+0xe900] ;  /* 0x00e9000084ac783b */ /* 0x000fee0000000200 */
[C---:B------:R-:W-:Y:S01]  /*4f30*/  HMMA.16816.F32.BF16 R8, R140.reuse, R146, R8 ;  /* 0x000000928c08723c */ /* 0x040fe20000041808 */
[----:B------:R-:W1:Y:S07]  /*4f40*/  LDSM.16.M88.4 R144, [R2+0xd100] ;  /* 0x00d100000290783b */ /* 0x000e6e0000000200 */
[C---:B---3--:R-:W-:Y:S08]  /*4f50*/  HMMA.16816.F32.BF16 R12, R140.reuse, R136, R12 ;  /* 0x000000888c0c723c */ /* 0x048ff0000004180c */
[C---:B------:R-:W-:Y:S01]  /*4f60*/  HMMA.16816.F32.BF16 R16, R140.reuse, R138, R16 ;  /* 0x0000008a8c10723c */ /* 0x040fe20000041810 */
[----:B------:R-:W3:Y:S07]  /*4f70*/  LDSM.16.M88.4 R136, [R2+0xd900] ;  /* 0x00d900000288783b */ /* 0x000eee0000000200 */
[C---:B------:R-:W-:Y:S08]  /*4f80*/  HMMA.16816.F32.BF16 R20, R140.reuse, R148, R20 ;  /* 0x000000948c14723c */ /* 0x040ff00000041814 */
[C---:B------:R-:W-:Y:S01]  /*4f90*/  HMMA.16816.F32.BF16 R24, R140.reuse, R150, R24 ;  /* 0x000000968c18723c */ /* 0x040fe20000041818 */
[----:B------:R-:W-:Y:S07]  /*4fa0*/  LDSM.16.M88.4 R148, [R192+UR4+0xe100] ;  /* 0x00e10004c094783b */ /* 0x000fee0008000200 */
[C---:B----4-:R-:W-:Y:S08]  /*4fb0*/  HMMA.16816.F32.BF16 R28, R140.reuse, R152, R28 ;  /* 0x000000988c1c723c */ /* 0x050ff0000004181c */
[----:B------:R-:W-:Y:S01]  /*4fc0*/  HMMA.16816.F32.BF16 R32, R140, R154, R32 ;  /* 0x0000009a8c20723c */ /* 0x000fe20000041820 */
[----:B------:R-:W4:Y:S07]  /*4fd0*/  LDSM.16.M88.4 R140, [R191+0x4000] ;  /* 0x00400000bf8c783b */ /* 0x000f2e0000000200 */
[C---:B-----5:R-:W-:Y:S01]  /*4fe0*/  HMMA.16816.F32.BF16 R4, R160.reuse, R164, R4 ;  /* 0x000000a4a004723c */ /* 0x060fe20000041804 */
[----:B------:R-:W5:Y:S07]  /*4ff0*/  LDSM.16.M88.4 R152, [R192+UR4+0xe900] ;  /* 0x00e90004c098783b */ /* 0x000f6e0008000200 */
[C---:B------:R-:W-:Y:S01]  /*5000*/  HMMA.16816.F32.BF16 R8, R160.reuse, R166, R8 ;  /* 0x000000a6a008723c */ /* 0x040fe20000041808 */
[----:B------:R-:W-:Y:S07]  /*5010*/  LDSM.16.M88.4 R164, [R192+UR4+0xf900] ;  /* 0x00f90004c0a4783b */ /* 0x000fee0008000200 */
[C---:B--2---:R-:W-:Y:S08]  /*5020*/  HMMA.16816.F32.BF16 R12, R160.reuse, R156, R12 ;  /* 0x0000009ca00c723c */ /* 0x044ff0000004180c */
[C---:B------:R-:W-:Y:S01]  /*5030*/  HMMA.16816.F32.BF16 R16, R160.reuse, R158, R16 ;  /* 0x0000009ea010723c */ /* 0x040fe20000041810 */
[----:B------:R-:W2:Y:S07]  /*5040*/  LDSM.16.M88.4 R156, [R192+UR4+0xf100] ;  /* 0x00f10004c09c783b */ /* 0x000eae0008000200 */
[C---:B-1----:R-:W-:Y:S08]  /*5050*/  HMMA.16816.F32.BF16 R20, R160.reuse, R144, R20 ;  /* 0x00000090a014723c */ /* 0x042ff00000041814 */
[C---:B------:R-:W-:Y:S01]  /*5060*/  HMMA.16816.F32.BF16 R24, R160.reuse, R146, R24 ;  /* 0x00000092a018723c */ /* 0x040fe20000041818 */
[----:B------:R-:W1:Y:S07]  /*5070*/  LDSM.16.M88.4 R144, [R189+0x4000] ;  /* 0x00400000bd90783b */ /* 0x000e6e0000000200 */
[C---:B---3--:R-:W-:Y:S08]  /*5080*/  HMMA.16816.F32.BF16 R28, R160.reuse, R136, R28 ;  /* 0x00000088a01c723c */ /* 0x048ff0000004181c */
[----:B------:R-:W-:Y:S01]  /*5090*/  HMMA.16816.F32.BF16 R32, R160, R138, R32 ;  /* 0x0000008aa020723c */ /* 0x000fe20000041820 */
[----:B------:R-:W3:Y:S07]  /*50a0*/  LDSM.16.M88.4 R136, [R132+0xf100] ;  /* 0x00f100008488783b */ /* 0x000eee0000000200 */
[C---:B----4-:R-:W-:Y:S01]  /*50b0*/  HMMA.16816.F32.BF16 R4, R140.reuse, R148, R4 ;  /* 0x000000948c04723c */ /* 0x050fe20000041804 */
[----:B------:R-:W-:Y:S07]  /*50c0*/  LDSM.16.M88.4 R160, [R188+0x4000] ;  /* 0x00400000bca0783b */ /* 0x000fee0000000200 */
[C---:B------:R-:W-:Y:S01]  /*50d0*/  HMMA.16816.F32.BF16 R8, R140.reuse, R150, R8 ;  /* 0x000000968c08723c */ /* 0x040fe20000041808 */
[----:B------:R-:W4:Y:S07]  /*50e0*/  LDSM.16.M88.4 R148, [R132+0xf900] ;  /* 0x00f900008494783b */ /* 0x000f2e0000000200 */
[C---:B-----5:R-:W-:Y:S08]  /*50f0*/  HMMA.16816.F32.BF16 R12, R140.reuse, R152, R12 ;  /* 0x000000988c0c723c */ /* 0x060ff0000004180c */
[C---:B------:R-:W-:Y:S01]  /*5100*/  HMMA.16816.F32.BF16 R16, R140.reuse, R154, R16 ;  /* 0x0000009a8c10723c */ /* 0x040fe20000041810 */
[----:B------:R-:W-:Y:S07]  /*5110*/  LDSM.16.M88.4 R152, [R193+0xf100] ;  /* 0x00f10000c198783b */ /* 0x000fee0000000200 */
[C---:B--2---:R-:W-:Y:S08]  /*5120*/  HMMA.16816.F32.BF16 R20, R140.reuse, R156, R20 ;  /* 0x0000009c8c14723c */ /* 0x044ff00000041814 */
        /* <DEDUP_REMOVED lines=9> */
[C---:B------:R-:W-:Y:S08]  /*51c0*/  HMMA.16816.F32.BF16 R12, R144.reuse, R172, R12 ;  /* 0x000000ac900c723c */ /* 0x040ff0000004180c */
[C---:B------:R-:W-:Y:S01]  /*51d0*/  HMMA.16816.F32.BF16 R16, R144.reuse, R174, R16 ;  /* 0x000000ae9010723c */ /* 0x040fe20000041810 */
[----:B------:R-:W-:Y:S07]  /*51e0*/  LDSM.16.M88.4 R172, [R191+0x8000] ;  /* 0x00800000bfac783b */ /* 0x000fee0000000200 */
[C---:B---3--:R-:W-:Y:S08]  /*51f0*/  HMMA.16816.F32.BF16 R20, R144.reuse, R136, R20 ;  /* 0x000000889014723c */ /* 0x048ff00000041814 */
[C---:B------:R-:W-:Y:S01]  /*5200*/  HMMA.16816.F32.BF16 R24, R144.reuse, R138, R24 ;  /* 0x0000008a9018723c */ /* 0x040fe20000041818 */
[----:B------:R-:W3:Y:S07]  /*5210*/  LDSM.16.M88.4 R136, [R3+0xe900] ;  /* 0x00e900000388783b */ /* 0x000eee0000000200 */
[C---:B----4-:R-:W-:Y:S08]  /*5220*/  HMMA.16816.F32.BF16 R28, R144.reuse, R148, R28 ;  /* 0x00000094901c723c */ /* 0x050ff0000004181c */
        /* <DEDUP_REMOVED lines=8> */
[----:B------:R-:W2:Y:S07]  /*52b0*/  LDSM.16.M88.4 R140, [R192+UR4+0x10900] ;  /* 0x01090004c08c783b */ /* 0x000eae0008000200 */
[C---:B------:R-:W-:Y:S08]  /*52c0*/  HMMA.16816.F32.BF16 R20, R160.reuse, R152, R20 ;  /* 0x00000098a014723c */ /* 0x040ff00000041814 */
[C---:B------:R-:W-:Y:S01]  /*52d0*/  HMMA.16816.F32.BF16 R24, R160.reuse, R154, R24 ;  /* 0x0000009aa018723c */ /* 0x040fe20000041818 */
[----:B------:R-:W2:Y:S07]  /*52e0*/  LDSM.16.M88.4 R152, [R192+UR4+0x11100] ;  /* 0x01110004c098783b */ /* 0x000eae0008000200 */
[C---:B------:R-:W-:Y:S08]  /*52f0*/  HMMA.16816.F32.BF16 R28, R160.reuse, R156, R28 ;  /* 0x0000009ca01c723c */ /* 0x040ff0000004181c */
[----:B------:R-:W-:Y:S01]  /*5300*/  HMMA.16816.F32.BF16 R32, R160, R158, R32 ;  /* 0x0000009ea020723c */ /* 0x000fe20000041820 */
[----:B------:R-:W2:Y:S07]  /*5310*/  LDSM.16.M88.4 R156, [R192+UR4+0x11900] ;  /* 0x01190004c09c783b */ /* 0x000eae0008000200 */
[C---:B-1----:R-:W-:Y:S01]  /*5320*/  HMMA.16816.F32.BF16 R4, R164.reuse, R168, R4 ;  /* 0x000000a8a404723c */ /* 0x042fe20000041804 */
[----:B------:R-:W1:Y:S07]  /*5330*/  LDSM.16.M88.4 R160, [R189+0x8000] ;  /* 0x00800000bda0783b */ /* 0x000e6e0000000200 */
        /* <DEDUP_REMOVED lines=24> */
[C---:B-1----:R-:W-:Y:S01]  /*54c0*/  HMMA.16816.F32.BF16 R4, R160.reuse, R176, R4 ;  /* 0x000000b0a004723c */ /* 0x042fe20000041804 */
[----:B------:R-:W1:Y:S07]  /*54d0*/  LDSM.16.M88.4 R172, [R186+0x8000] ;  /* 0x00800000baac783b */ /* 0x000e6e0000000200 */
[C---:B------:R-:W-:Y:S08]  /*54e0*/  HMMA.16816.F32.BF16 R8, R160.reuse, R178, R8 ;  /* 0x000000b2a008723c */ /* 0x040ff00000041808 */
[C---:B---3--:R-:W-:Y:S08]  /*54f0*/  HMMA.16816.F32.BF16 R12, R160.reuse, R136, R12 ;  /* 0x00000088a00c723c */ /* 0x048ff0000004180c */
[C---:B------:R-:W-:Y:S01]  /*5500*/  HMMA.16816.F32.BF16 R16, R160.reuse, R138, R16 ;  /* 0x0000008aa010723c */ /* 0x040fe20000041810 */
[----:B------:R-:W3:Y:S07]  /*5510*/  LDSM.16.M88.4 R136, [R3+0x10900] ;  /* 0x010900000388783b */ /* 0x000eee0000000200 */
[C---:B----4-:R-:W-:Y:S08]  /*5520*/  HMMA.16816.F32.BF16 R20, R160.reuse, R144, R20 ;  /* 0x00000090a014723c */ /* 0x050ff00000041814 */
[C---:B------:R-:W-:Y:S08]  /*5530*/  HMMA.16816.F32.BF16 R24, R160.reuse, R146, R24 ;  /* 0x00000092a018723c */ /* 0x040ff00000041818 */
[C---:B-----5:R-:W-:Y:S08]  /*5540*/  HMMA.16816.F32.BF16 R28, R160.reuse, R148, R28 ;  /* 0x00000094a01c723c */ /* 0x060ff0000004181c */
[----:B------:R-:W-:Y:S08]  /*5550*/  HMMA.16816.F32.BF16 R32, R160, R150, R32 ;  /* 0x00000096a020723c */ /* 0x000ff00000041820 */
[C---:B------:R-:W-:Y:S08]  /*5560*/  HMMA.16816.F32.BF16 R4, R164.reuse, R168, R4 ;  /* 0x000000a8a404723c */ /* 0x040ff00000041804 */
[C---:B------:R-:W-:Y:S08]  /*5570*/  HMMA.16816.F32.BF16 R8, R164.reuse, R170, R8 ;  /* 0x000000aaa408723c */ /* 0x040ff00000041808 */
[C---:B--2---:R-:W-:Y:S08]  /*5580*/  HMMA.16816.F32.BF16 R12, R164.reuse, R140, R12 ;  /* 0x0000008ca40c723c */ /* 0x044ff0000004180c */
[C---:B------:R-:W-:Y:S01]  /*5590*/  HMMA.16816.F32.BF16 R16, R164.reuse, R142, R16 ;  /* 0x0000008ea410723c */ /* 0x040fe20000041810 */
[----:B------:R-:W2:Y:S07]  /*55a0*/  LDSM.16.M88.4 R140, [R3+0x11100] ;  /* 0x01110000038c783b */ /* 0x000eae0000000200 */
        /* <DEDUP_REMOVED lines=8> */
[----:B------:R-:W1:Y:S01]  /*5630*/  LDSM.16.M88.4 R136, [R3+0x11900] ;  /* 0x011900000388783b */ /* 0x000e620000000200 */
[----:B------:R-:W-:Y:S04]  /*5640*/  DEPBAR.LE SB0, 0x2 ;  /* 0x000080800000791a */ /* 0x000fe80000000000 */
[----:B------:R-:W-:Y:S02]  /*5650*/  FMUL.FTZ R170, R4, c[0x0][0x320] ;  /* 0x0000c80004aa7a20 */ /* 0x000fe40000410000 */
[C---:B--2---:R-:W-:Y:S04]  /*5660*/  HMMA.16816.F32.BF16 R20, R172.reuse, R140, R20 ;  /* 0x0000008cac14723c */ /* 0x044fe80000041814 */
[----:B------:R-:W2:Y:S01]  /*5670*/  MUFU.TANH R170, R170 ;  /* 0x000000aa00aa7308 */ /* 0x000ea20000002400 */
[----:B------:R-:W-:Y:S01]  /*5680*/  FMUL.FTZ R155, R5, c[0x0][0x320] ;  /* 0x0000c800059b7a20 */ /* 0x000fe20000410000 */
[----:B------:R-:W-:Y:S01]  /*5690*/  BAR.SYNC.DEFER_BLOCKING 0x0 ;  /* 0x0000000000007b1d */ /* 0x000fe20000010000 */
[----:B------:R-:W-:Y:S01]  /*56a0*/  FMUL.FTZ R169, R6, c[0x0][0x320] ;  /* 0x0000c80006a97a20 */ /* 0x000fe20000410000 */
[C---:B------:R-:W-:Y:S04]  /*56b0*/  HMMA.16816.F32.BF16 R24, R172.reuse, R142, R24 ;  /* 0x0000008eac18723c */ /* 0x040fe80000041818 */
[----:B------:R-:W-:Y:S02]  /*56c0*/  FMUL.FTZ R171, R8, c[0x0][0x320] ;  /* 0x0000c80008ab7a20 */ /* 0x000fe40000410000 */
[----:B------:R-:W-:Y:S02]  /*56d0*/  FMUL.FTZ R168, R7, c[0x0][0x320] ;  /* 0x0000c80007a87a20 */ /* 0x000fe40000410000 */
[----:B------:R-:W-:Y:S04]  /*56e0*/  FMUL.FTZ R223, R9, c[0x0][0x320] ;  /* 0x0000c80009df7a20 */ /* 0x000fe80000410000 */
[----:B------:R-:W-:Y:S02]  /*56f0*/  FMUL.FTZ R228, R10, c[0x0][0x320] ;  /* 0x0000c8000ae47a20 */ /* 0x000fe40000410000 */
[----:B------:R-:W-:Y:S02]  /*5700*/  FMUL.FTZ R178, R11, c[0x0][0x320] ;  /* 0x0000c8000bb27a20 */ /* 0x000fe40000410000 */
[----:B------:R-:W-:Y:S02]  /*5710*/  FMUL.FTZ R177, R12, c[0x0][0x320] ;  /* 0x0000c8000cb17a20 */ /* 0x000fe40000410000 */
[----:B------:R-:W-:Y:S02]  /*5720*/  FMUL.FTZ R179, R13, c[0x0][0x320] ;  /* 0x0000c8000db37a20 */ /* 0x000fe40000410000 */
[----:B------:R-:W-:Y:S01]  /*5730*/  FMUL.FTZ R218, R14, c[0x0][0x320] ;  /* 0x0000c8000eda7a20 */ /* 0x000fe20000410000 */
[----:B--2---:R-:W-:Y:S01]  /*5740*/  FMNMX.FTZ R2, R170, R133, !PT ;  /* 0x00000085aa027209 */ /* 0x004fe20007810000 */
[----:B------:R-:W2:Y:S01]  /*5750*/  MUFU.TANH R155, R155 ;  /* 0x0000009b009b7308 */ /* 0x000ea20000002400 */
[----:B------:R-:W-:Y:S01]  /*5760*/  LDSM.16.MT88.4 R140, [R184+UR4+0x2900] ;  /* 0x00290004b88c783b */ /* 0x000fe20008004200 */
[----:B------:R-:W-:Y:S01]  /*5770*/  FMUL.FTZ R182, R15, c[0x0][0x320] ;  /* 0x0000c8000fb67a20 */ /* 0x000fe20000410000 */
[C---:B-1----:R-:W-:Y:S03]  /*5780*/  HMMA.16816.F32.BF16 R28, R172.reuse, R136, R28 ;  /* 0x00000088ac1c723c */ /* 0x042fe6000004181c */
[----:B------:R-:W-:Y:S02]  /*5790*/  FMUL.FTZ R181, R16, c[0x0][0x320] ;  /* 0x0000c80010b57a20 */ /* 0x000fe40000410000 */
[----:B------:R-:W-:Y:S01]  /*57a0*/  FMUL.FTZ R183, R17, c[0x0][0x320] ;  /* 0x0000c80011b77a20 */ /* 0x000fe20000410000 */
[----:B------:R-:W-:Y:S01]  /*57b0*/  LDSM.16.MT88.4 R144, [R185+UR4+0x3900] ;  /* 0x00390004b990783b */ /* 0x000fe20008004200 */
[----:B------:R-:W1:Y:S01]  /*57c0*/  MUFU.TANH R169, R169 ;  /* 0x000000a900a97308 */ /* 0x000e620000002400 */
[----:B------:R-:W-:Y:S04]  /*57d0*/  HMMA.16816.F32.BF16 R32, R172, R138, R32 ;  /* 0x0000008aac20723c */ /* 0x000fe80000041820 */
[----:B------:R-:W-:Y:S01]  /*57e0*/  FMUL.FTZ R226, R18, c[0x0][0x320] ;  /* 0x0000c80012e27a20 */ /* 0x000fe20000410000 */
[----:B------:R-:W-:Y:S01]  /*57f0*/  IADD3 R137, R185, UR4, RZ ;  /* 0x00000004b9897c10 */ /* 0x000fe2000fffe0ff */
[----:B------:R-:W-:Y:S02]  /*5800*/  FMUL.FTZ R220, R19, c[0x0][0x320] ;  /* 0x0000c80013dc7a20 */ /* 0x000fe40000410000 */
[----:B------:R-:W-:Y:S01]  /*5810*/  FMUL.FTZ R221, R20, c[0x0][0x320] ;  /* 0x0000c80014dd7a20 */ /* 0x000fe20000410000 */
[----:B------:R-:W3:Y:S03]  /*5820*/  MUFU.TANH R168, R168 ;  /* 0x000000a800a87308 */ /* 0x000ee60000002400 */
[----:B------:R-:W-:Y:S01]  /*5830*/  FMUL.FTZ R219, R21, c[0x0][0x320] ;  /* 0x0000c80015db7a20 */ /* 0x000fe20000410000 */
[----:B--2---:R-:W-:Y:S01]  /*5840*/  FMNMX.FTZ R2, R155, R2, !PT ;  /* 0x000000029b027209 */ /* 0x004fe20007810000 */
[----:B------:R-:W-:Y:S02]  /*5850*/  FMUL.FTZ R224, R22, c[0x0][0x320] ;  /* 0x0000c80016e07a20 */ /* 0x000fe40000410000 */
[----:B------:R-:W-:Y:S02]  /*5860*/  FMUL.FTZ R222, R23, c[0x0][0x320] ;  /* 0x0000c80017de7a20 */ /* 0x000fe40000410000 */
[----:B------:R-:W-:Y:S01]  /*5870*/  FMUL.FTZ R167, R24, c[0x0][0x320] ;  /* 0x0000c80018a77a20 */ /* 0x000fe20000410000 */
[----:B------:R-:W2:Y:S01]  /*5880*/  MUFU.TANH R171, R171 ;  /* 0x000000ab00ab7308 */ /* 0x000ea20000002400 */
[----:B------:R-:W-:Y:S02]  /*5890*/  FMUL.FTZ R165, R25, c[0x0][0x320] ;  /* 0x0000c80019a57a20 */ /* 0x000fe40000410000 */
[----:B------:R-:W-:Y:S01]  /*58a0*/  FMUL.FTZ R166, R26, c[0x0][0x320] ;  /* 0x0000c8001aa67a20 */ /* 0x000fe20000410000 */
[----:B-1----:R-:W-:Y:S01]  /*58b0*/  FMNMX.FTZ R3, R169, R0, !PT ;  /* 0x00000000a9037209 */ /* 0x002fe20007810000 */
[----:B------:R-:W-:Y:S02]  /*58c0*/  FMUL.FTZ R164, R27, c[0x0][0x320] ;  /* 0x0000c8001ba47a20 */ /* 0x000fe40000410000 */
[----:B------:R-:W-:Y:S02]  /*58d0*/  FMUL.FTZ R163, R28, c[0x0][0x320] ;  /* 0x0000c8001ca37a20 */ /* 0x000fe40000410000 */
[----:B------:R-:W-:Y:S01]  /*58e0*/  FMUL.FTZ R161, R29, c[0x0][0x320] ;  /* 0x0000c8001da17a20 */ /* 0x000fe20000410000 */
[----:B------:R-:W1:Y:S01]  /*58f0*/  MUFU.TANH R223, R223 ;  /* 0x000000df00df7308 */ /* 0x000e620000002400 */
[----:B------:R-:W-:Y:S02]  /*5900*/  FMUL.FTZ R162, R30, c[0x0][0x320] ;  /* 0x0000c8001ea27a20 */ /* 0x000fe40000410000 */
[----:B------:R-:W-:Y:S01]  /*5910*/  FMUL.FTZ R160, R31, c[0x0][0x320] ;  /* 0x0000c8001fa07a20 */ /* 0x000fe20000410000 */
[----:B---3--:R-:W-:Y:S01]  /*5920*/  FMNMX.FTZ R3, R168, R3, !PT ;  /* 0x00000003a8037209 */ /* 0x008fe20007810000 */
[----:B------:R-:W-:Y:S02]  /*5930*/  FMUL.FTZ R32, R32, c[0x0][0x320] ;  /* 0x0000c80020207a20 */ /* 0x000fe40000410000 */
[----:B------:R-:W-:Y:S02]  /*5940*/  FMUL.FTZ R33, R33, c[0x0][0x320] ;  /* 0x0000c80021217a20 */ /* 0x000fe40000410000 */
[----:B------:R-:W-:Y:S01]  /*5950*/  FMUL.FTZ R34, R34, c[0x0][0x320] ;  /* 0x0000c80022227a20 */ /* 0x000fe20000410000 */
[----:B------:R-:W3:Y:S01]  /*5960*/  MUFU.TANH R228, R228 ;  /* 0x000000e400e47308 */ /* 0x000ee20000002400 */
[----:B------:R-:W-:Y:S01]  /*5970*/  FMUL.FTZ R154, R35, c[0x0][0x320] ;  /* 0x0000c800239a7a20 */ /* 0x000fe20000410000 */
[----:B--2---:R-:W-:Y:S08]  /*5980*/  FMNMX.FTZ R2, R171, R2, !PT ;  /* 0x00000002ab027209 */ /* 0x004ff00007810000 */
[----:B------:R-:W2:Y:S01]  /*5990*/  MUFU.TANH R178, R178 ;  /* 0x000000b200b27308 */ /* 0x000ea20000002400 */
[----:B-1----:R-:W-:Y:S09]  /*59a0*/  FMNMX.FTZ R2, R223, R2, !PT ;  /* 0x00000002df027209 */ /* 0x002ff20007810000 */
[----:B------:R-:W1:Y:S01]  /*59b0*/  MUFU.TANH R177, R177 ;  /* 0x000000b100b17308 */ /* 0x000e620000002400 */
[----:B---3--:R-:W-:Y:S09]  /*59c0*/  FMNMX.FTZ R3, R228, R3, !PT ;  /* 0x00000003e4037209 */ /* 0x008ff20007810000 */
[----:B------:R-:W3:Y:S01]  /*59d0*/  MUFU.TANH R179, R179 ;  /* 0x000000b300b37308 */ /* 0x000ee20000002400 */
[----:B--2---:R-:W-:Y:S09]  /*59e0*/  FMNMX.FTZ R3, R178, R3, !PT ;  /* 0x00000003b2037209 */ /* 0x004ff20007810000 */
        /* <DEDUP_REMOVED lines=43> */
[----:B-1----:R-:W-:Y:S05]  /*5ca0*/  FMNMX.FTZ R35, R157, R2, !PT ;  /* 0x000000029d237209 */ /* 0x002fea0007810000 */
[----:B------:R-:W1:Y:S01]  /*5cb0*/  SHFL.BFLY PT, R2, R35, 0x2, 0x1f ;  /* 0x0c401f0023027f89 */ /* 0x000e6200000e0000 */
[----:B---3--:R-:W-:Y:S04]  /*5cc0*/  FMNMX.FTZ R3, R156, R3, !PT ;  /* 0x000000039c037209 */ /* 0x008fe80007810000 */
[----:B--2---:R-:W-:Y:S05]  /*5cd0*/  FMNMX.FTZ R34, R154, R3, !PT ;  /* 0x000000039a227209 */ /* 0x004fea0007810000 */
[----:B------:R-:W2:Y:S01]  /*5ce0*/  SHFL.BFLY PT, R3, R34, 0x2, 0x1f ;  /* 0x0c401f0022037f89 */ /* 0x000ea200000e0000 */
[----:B-1----:R-:W-:Y:S07]  /*5cf0*/  FMNMX.FTZ R33, R35, R2, !PT ;  /* 0x0000000223217209 */ /* 0x002fee0007810000 */
[----:B------:R-:W1:Y:S01]  /*5d00*/  SHFL.BFLY PT, R132, R33, 0x1, 0x1f ;  /* 0x0c201f0021847f89 */ /* 0x000e6200000e0000 */
[----:B--2---:R-:W-:Y:S07]  /*5d10*/  FMNMX.FTZ R32, R34, R3, !PT ;  /* 0x0000000322207209 */ /* 0x004fee0007810000 */
[----:B------:R-:W2:Y:S01]  /*5d20*/  SHFL.BFLY PT, R3, R32, 0x1, 0x1f ;  /* 0x0c201f0020037f89 */ /* 0x000ea200000e0000 */
[----:B-1----:R-:W-:Y:S05]  /*5d30*/  FMNMX.FTZ R132, R33, R132, !PT ;  /* 0x0000008421847209 */ /* 0x002fea0007810000 */
[----:B------:R-:W-:Y:S01]  /*5d40*/  FADD.FTZ R4, -R132, R133 ;  /* 0x0000008584047221 */ /* 0x000fe20000010100 */
[----:B------:R-:W-:Y:S01]  /*5d50*/  IADD3 R133, R190, R137, RZ ;  /* 0x00000089be857210 */ /* 0x000fe20007ffe0ff */
[----:B------:R-:W-:Y:S02]  /*5d60*/  FMUL.FTZ R158, R132, c[0x0][0x2d0] ;  /* 0x0000b400849e7a20 */ /* 0x000fe40000410000 */
[----:B------:R-:W-:Y:S02]  /*5d70*/  FMUL.FTZ R2, R4, c[0x0][0x2d0] ;  /* 0x0000b40004027a20 */ /* 0x000fe40000410000 */
[--C-:B------:R-:W-:Y:S01]  /*5d80*/  FFMA.FTZ R175, R155, c[0x0][0x2d0], -R158.reuse ;  /* 0x0000b4009baf7a23 */ /* 0x100fe2000001089e */
[----:B------:R-:W-:Y:S01]  /*5d90*/  LDSM.16.MT88.4 R136, [R133+0x100] ;  /* 0x000100008588783b */ /* 0x000fe20000004200 */
[--C-:B------:R-:W-:Y:S02]  /*5da0*/  FFMA.FTZ R176, R170, c[0x0][0x2d0], -R158.reuse ;  /* 0x0000b400aab07a23 */ /* 0x100fe4000001089e */
[--C-:B------:R-:W-:Y:S01]  /*5db0*/  FFMA.FTZ R174, R171, c[0x0][0x2d0], -R158.reuse ;  /* 0x0000b400abae7a23 */ /* 0x100fe2000001089e */
[----:B------:R-:W1:Y:S01]  /*5dc0*/  MUFU.EX2 R2, R2 ;  /* 0x0000000200027308 */ /* 0x000e620000000800 */
[--C-:B------:R-:W-:Y:S02]  /*5dd0*/  FFMA.FTZ R173, R223, c[0x0][0x2d0], -R158.reuse ;  /* 0x0000b400dfad7a23 */ /* 0x100fe4000001089e */
[--C-:B------:R-:W-:Y:S01]  /*5de0*/  FFMA.FTZ R223, R167, c[0x0][0x2d0], -R158.reuse ;  /* 0x0000b400a7df7a23 */ /* 0x100fe2000001089e */
[----:B--2---:R-:W-:Y:S01]  /*5df0*/  FMNMX.FTZ R3, R32, R3, !PT ;  /* 0x0000000320037209 */ /* 0x004fe20007810000 */
[----:B------:R-:W-:Y:S01]  /*5e00*/  LDSM.16.MT88.4 R148, [R133+0x3900] ;  /* 0x003900008594783b */ /* 0x000fe20000004200 */
[--C-:B------:R-:W-:Y:S02]  /*5e10*/  FFMA.FTZ R227, R163, c[0x0][0x2d0], -R158.reuse ;  /* 0x0000b400a3e37a23 */ /* 0x100fe4000001089e */
[----:B------:R-:W-:Y:S02]  /*5e20*/  FFMA.FTZ R230, R161, c[0x0][0x2d0], -R158 ;  /* 0x0000b400a1e67a23 */ /* 0x000fe4000001089e */
[C---:B------:R-:W-:Y:S01]  /*5e30*/  FMUL.FTZ R155, R3.reuse, c[0x0][0x2d0] ;  /* 0x0000b400039b7a20 */ /* 0x040fe20000410000 */
[----:B------:R-:W-:Y:S01]  /*5e40*/  MUFU.EX2 R176, R176 ;  /* 0x000000b000b07308 */ /* 0x000fe20000000800 */
[----:B------:R-:W-:Y:S01]  /*5e50*/  FADD.FTZ R4, -R3, R0 ;  /* 0x0000000003047221 */ /* 0x000fe20000010100 */
[----:B------:R-:W2:Y:S01]  /*5e60*/  LDSM.16.MT88.4 R32, [R185+UR4+0x100] ;  /* 0x00010004b920783b */ /* 0x000ea20008004200 */
[--C-:B------:R-:W-:Y:S02]  /*5e70*/  FFMA.FTZ R172, R169, c[0x0][0x2d0], -R155.reuse ;  /* 0x0000b400a9ac7a23 */ /* 0x100fe4000001089b */
[--C-:B------:R-:W-:Y:S02]  /*5e80*/  FFMA.FTZ R171, R168, c[0x0][0x2d0], -R155.reuse ;  /* 0x0000b400a8ab7a23 */ /* 0x100fe4000001089b */
[--C-:B------:R-:W-:Y:S02]  /*5e90*/  FFMA.FTZ R170, R228, c[0x0][0x2d0], -R155.reuse ;  /* 0x0000b400e4aa7a23 */ /* 0x100fe4000001089b */
[--C-:B------:R-:W-:Y:S01]  /*5ea0*/  FFMA.FTZ R169, R178, c[0x0][0x2d0], -R155.reuse ;  /* 0x0000b400b2a97a23 */ /* 0x100fe2000001089b */
[----:B------:R-:W3:Y:S01]  /*5eb0*/  MUFU.EX2 R175, R175 ;  /* 0x000000af00af7308 */ /* 0x000ee20000000800 */
[----:B------:R-:W-:Y:S02]  /*5ec0*/  FMUL.FTZ R0, R4, c[0x0][0x2d0] ;  /* 0x0000b40004007a20 */ /* 0x000fe40000410000 */
[C---:B-1----:R-:W-:Y:S02]  /*5ed0*/  FMUL.FTZ R4, R2.reuse, R128 ;  /* 0x0000008002047220 */ /* 0x042fe40000410000 */
[C---:B------:R-:W-:Y:S02]  /*5ee0*/  FMUL.FTZ R5, R2.reuse, R129 ;  /* 0x0000008102057220 */ /* 0x040fe40000410000 */
[C---:B------:R-:W-:Y:S02]  /*5ef0*/  FMUL.FTZ R8, R2.reuse, R124 ;  /* 0x0000007c02087220 */ /* 0x040fe40000410000 */
[C---:B------:R-:W-:Y:S01]  /*5f00*/  FMUL.FTZ R9, R2.reuse, R125 ;  /* 0x0000007d02097220 */ /* 0x040fe20000410000 */
        /* <DEDUP_REMOVED lines=12> */
[----:B------:R-:W-:Y:S01]  /*5fd0*/  FMUL.FTZ R29, R2, R105 ;  /* 0x00000069021d7220 */ /* 0x000fe20000410000 */
[----:B------:R-:W3:Y:S01]  /*5fe0*/  MUFU.EX2 R173, R173 ;  /* 0x000000ad00ad7308 */ /* 0x000ee20000000800 */
[--C-:B------:R-:W-:Y:S02]  /*5ff0*/  FFMA.FTZ R225, R166, c[0x0][0x2d0], -R155.reuse ;  /* 0x0000b400a6e17a23 */ /* 0x100fe4000001089b */
[--C-:B------:R-:W-:Y:S02]  /*6000*/  FFMA.FTZ R228, R164, c[0x0][0x2d0], -R155.reuse ;  /* 0x0000b400a4e47a23 */ /* 0x100fe4000001089b */
[C---:B-1----:R-:W-:Y:S02]  /*6010*/  FMUL.FTZ R6, R0.reuse, R130 ;  /* 0x0000008200067220 */ /* 0x042fe40000410000 */
[C---:B------:R-:W-:Y:S02]  /*6020*/  FMUL.FTZ R7, R0.reuse, R131 ;  /* 0x0000008300077220 */ /* 0x040fe40000410000 */
[C---:B------:R-:W-:Y:S01]  /*6030*/  FMUL.FTZ R10, R0.reuse, R126 ;  /* 0x0000007e000a7220 */ /* 0x040fe20000410000 */
[----:B------:R-:W-:Y:S01]  /*6040*/  MUFU.EX2 R172, R172 ;  /* 0x000000ac00ac7308 */ /* 0x000fe20000000800 */
[C---:B------:R-:W-:Y:S02]  /*6050*/  FMUL.FTZ R11, R0.reuse, R127 ;  /* 0x0000007f000b7220 */ /* 0x040fe40000410000 */
[----:B------:R-:W1:Y:S01]  /*6060*/  LDSM.16.MT88.4 R124, [R184+UR4+0x100] ;  /* 0x00010004b87c783b */ /* 0x000e620008004200 */
[C---:B------:R-:W-:Y:S02]  /*6070*/  FMUL.FTZ R14, R0.reuse, R122 ;  /* 0x0000007a000e7220 */ /* 0x040fe40000410000 */
[C---:B------:R-:W-:Y:S02]  /*6080*/  FMUL.FTZ R15, R0.reuse, R123 ;  /* 0x0000007b000f7220 */ /* 0x040fe40000410000 */
[C---:B------:R-:W-:Y:S02]  /*6090*/  FMUL.FTZ R18, R0.reuse, R118 ;  /* 0x0000007600127220 */ /* 0x040fe40000410000 */
[----:B------:R-:W4:Y:S01]  /*60a0*/  MUFU.EX2 R171, R171 ;  /* 0x000000ab00ab7308 */ /* 0x000f220000000800 */
[C---:B------:R-:W-:Y:S02]  /*60b0*/  FMUL.FTZ R19, R0.reuse, R119 ;  /* 0x0000007700137220 */ /* 0x040fe40000410000 */
[----:B------:R-:W-:Y:S01]  /*60c0*/  LDSM.16.MT88.4 R116, [R184+UR4+0x900] ;  /* 0x00090004b874783b */ /* 0x000fe20008004200 */
[----:B---3--:R-:W-:Y:S01]  /*60d0*/  F2FP.BF16.PACK_AB R130, R173, R174 ;  /* 0x000000aead82723e */ /* 0x008fe200000010ff */
[C---:B------:R-:W-:Y:S02]  /*60e0*/  FMUL.FTZ R22, R0.reuse, R114 ;  /* 0x0000007200167220 */ /* 0x040fe40000410000 */
[C---:B------:R-:W-:Y:S02]  /*60f0*/  FMUL.FTZ R23, R0.reuse, R115 ;  /* 0x0000007300177220 */ /* 0x040fe40000410000 */
[C---:B------:R-:W-:Y:S01]  /*6100*/  FMUL.FTZ R26, R0.reuse, R110 ;  /* 0x0000006e001a7220 */ /* 0x040fe20000410000 */
[----:B------:R-:W-:Y:S01]  /*6110*/  MUFU.EX2 R170, R170 ;  /* 0x000000aa00aa7308 */ /* 0x000fe20000000800 */
[----:B------:R-:W-:Y:S01]  /*6120*/  LDSM.16.MT88.4 R112, [R185+UR4+0x2100] ;  /* 0x00210004b970783b */ /* 0x000fe20008004200 */
[C---:B------:R-:W-:Y:S02]  /*6130*/  FMUL.FTZ R27, R0.reuse, R111 ;  /* 0x0000006f001b7220 */ /* 0x040fe40000410000 */
[C---:B------:R-:W-:Y:S02]  /*6140*/  FMUL.FTZ R30, R0.reuse, R106 ;  /* 0x0000006a001e7220 */ /* 0x040fe40000410000 */
[----:B------:R-:W-:Y:S02]  /*6150*/  FMUL.FTZ R31, R0, R107 ;  /* 0x0000006b001f7220 */ /* 0x000fe40000410000 */
[--C-:B------:R-:W-:Y:S01]  /*6160*/  FFMA.FTZ R229, R162, c[0x0][0x2d0], -R155.reuse ;  /* 0x0000b400a2e57a23 */ /* 0x100fe2000001089b */
[----:B------:R-:W-:Y:S01]  /*6170*/  LDSM.16.MT88.4 R104, [R133+0x2100] ;  /* 0x002100008568783b */ /* 0x000fe20000004200 */
[----:B------:R-:W3:Y:S01]  /*6180*/  MUFU.EX2 R169, R169 ;  /* 0x000000a900a97308 */ /* 0x000ee20000000800 */
[--C-:B------:R-:W-:Y:S02]  /*6190*/  FFMA.FTZ R232, R160, c[0x0][0x2d0], -R155.reuse ;  /* 0x0000b400a0e87a23 */ /* 0x100fe4000001089b */
[--C-:B------:R-:W-:Y:S01]  /*61a0*/  FFMA.FTZ R231, R159, c[0x0][0x2d0], -R158.reuse ;  /* 0x0000b4009fe77a23 */ /* 0x100fe2000001089e */
[----:B----4-:R-:W-:Y:S01]  /*61b0*/  F2FP.BF16.PACK_AB R129, R171, R172 ;  /* 0x000000acab81723e */ /* 0x010fe200000010ff */
[--C-:B------:R-:W-:Y:S02]  /*61c0*/  FFMA.FTZ R233, R156, c[0x0][0x2d0], -R155.reuse ;  /* 0x0000b4009ce97a23 */ /* 0x100fe4000001089b */
[----:B------:R-:W-:Y:S01]  /*61d0*/  LDSM.16.MT88.4 R160, [R185+UR4+0x5900] ;  /* 0x00590004b9a0783b */ /* 0x000fe20008004200 */
[C---:B------:R-:W-:Y:S02]  /*61e0*/  FMUL.FTZ R36, R2.reuse, R36 ;  /* 0x0000002402247220 */ /* 0x040fe40000410000 */
[----:B------:R-:W-:Y:S01]  /*61f0*/  FMUL.FTZ R37, R2, R37 ;  /* 0x0000002502257220 */ /* 0x000fe20000410000 */
[----:B------:R-:W-:Y:S01]  /*6200*/  MUFU.EX2 R223, R223 ;  /* 0x000000df00df7308 */ /* 0x000fe20000000800 */
[C---:B------:R-:W-:Y:S02]  /*6210*/  FMUL.FTZ R38, R0.reuse, R38 ;  /* 0x0000002600267220 */ /* 0x040fe40000410000 */
[----:B------:R-:W-:Y:S02]  /*6220*/  FMUL.FTZ R39, R0, R39 ;  /* 0x0000002700277220 */ /* 0x000fe40000410000 */
[C---:B------:R-:W-:Y:S02]  /*6230*/  FMUL.FTZ R40, R2.reuse, R40 ;  /* 0x0000002802287220 */ /* 0x040fe40000410000 */
[----:B------:R-:W-:Y:S02]  /*6240*/  FMUL.FTZ R41, R2, R41 ;  /* 0x0000002902297220 */ /* 0x000fe40000410000 */
[C---:B------:R-:W-:Y:S01]  /*6250*/  FMUL.FTZ R42, R0.reuse, R42 ;  /* 0x0000002a002a7220 */ /* 0x040fe20000410000 */
[----:B------:R-:W-:Y:S01]  /*6260*/  MUFU.EX2 R225, R225 ;  /* 0x000000e100e17308 */ /* 0x000fe20000000800 */
[----:B------:R-:W-:Y:S01]  /*6270*/  FMUL.FTZ R43, R0, R43 ;  /* 0x0000002b002b7220 */ /* 0x000fe20000410000 */
[----:B---3--:R-:W-:Y:S01]  /*6280*/  F2FP.BF16.PACK_AB R131, R169, R170 ;  /* 0x000000aaa983723e */ /* 0x008fe200000010ff */
[C---:B------:R-:W-:Y:S02]  /*6290*/  FMUL.FTZ R44, R2.reuse, R44 ;  /* 0x0000002c022c7220 */ /* 0x040fe40000410000 */
[----:B------:R-:W-:Y:S02]  /*62a0*/  FMUL.FTZ R45, R2, R45 ;  /* 0x0000002d022d7220 */ /* 0x000fe40000410000 */
[C---:B------:R-:W-:Y:S02]  /*62b0*/  FMUL.FTZ R46, R0.reuse, R46 ;  /* 0x0000002e002e7220 */ /* 0x040fe40000410000 */
[C---:B--2---:R-:W-:Y:S01]  /*62c0*/  HMMA.16816.F32.BF16 R4, R128.reuse, R32, R4 ;  /* 0x000000208004723c */ /* 0x044fe20000041804 */
[----:B------:R-:W-:Y:S04]  /*62d0*/  MUFU.EX2 R228, R228 ;  /* 0x000000e400e47308 */ /* 0x000fe80000000800 */
[----:B------:R-:W-:Y:S02]  /*62e0*/  FMUL.FTZ R47, R0, R47 ;  /* 0x0000002f002f7220 */ /* 0x000fe40000410000 */
[----:B------:R-:W-:Y:S01]  /*62f0*/  IADD3 R33, R184, UR4, RZ ;  /* 0x00000004b8217c10 */ /* 0x000fe2000fffe0ff */
[C---:B------:R-:W-:Y:S03]  /*6300*/  HMMA.16816.F32.BF16 R8, R128.reuse, R34, R8 ;  /* 0x000000228008723c */ /* 0x040fe60000041808 */
[----:B------:R-:W-:Y:S01]  /*6310*/  MUFU.EX2 R227, R227 ;  /* 0x000000e300e37308 */ /* 0x000fe20000000800 */
[----:B------:R-:W-:Y:S01]  /*6320*/  IADD3 R168, R190, R33, RZ ;  /* 0x00000021bea87210 */ /* 0x000fe20007ffe0ff */
[C---:B------:R-:W-:Y:S02]  /*6330*/  FMUL.FTZ R32, R2.reuse, R100 ;  /* 0x0000006402207220 */ /* 0x040fe40000410000 */
[----:B------:R-:W-:Y:S01]  /*6340*/  FMUL.FTZ R33, R2, R101 ;  /* 0x0000006502217220 */ /* 0x000fe20000410000 */
[C---:B------:R-:W-:Y:S01]  /*6350*/  HMMA.16816.F32.BF16 R12, R128.reuse, R136, R12 ;  /* 0x00000088800c723c */ /* 0x040fe2000004180c */
[----:B------:R-:W2:Y:S03]  /*6360*/  LDSM.16.MT88.4 R120, [R168+0x100] ;  /* 0x00010000a878783b */ /* 0x000ea60000004200 */
[C---:B------:R-:W-:Y:S01]  /*6370*/  FMUL.FTZ R34, R0.reuse, R102 ;  /* 0x0000006600227220 */ /* 0x040fe20000410000 */
[----:B------:R-:W-:Y:S01]  /*6380*/  MUFU.EX2 R230, R230 ;  /* 0x000000e600e67308 */ /* 0x000fe20000000800 */
[----:B------:R-:W-:Y:S02]  /*6390*/  FMUL.FTZ R35, R0, R103 ;  /* 0x0000006700237220 */ /* 0x000fe40000410000 */
[C---:B------:R-:W-:Y:S01]  /*63a0*/  HMMA.16816.F32.BF16 R16, R128.reuse, R138, R16 ;  /* 0x0000008a8010723c */ /* 0x040fe20000041810 */
[----:B------:R-:W3:Y:S03]  /*63b0*/  LDSM.16.MT88.4 R100, [R184+UR4+0x2100] ;  /* 0x00210004b864783b */ /* 0x000ee60008004200 */
[C---:B------:R-:W-:Y:S02]  /*63c0*/  FMUL.FTZ R48, R2.reuse, R48 ;  /* 0x0000003002307220 */ /* 0x040fe40000410000 */
[----:B------:R-:W-:Y:S01]  /*63d0*/  FMUL.FTZ R49, R2, R49 ;  /* 0x0000003102317220 */ /* 0x000fe20000410000 */
[----:B------:R-:W-:Y:S01]  /*63e0*/  MUFU.EX2 R229, R229 ;  /* 0x000000e500e57308 */ /* 0x000fe20000000800 */
[C---:B-1----:R-:W-:Y:S01]  /*63f0*/  HMMA.16816.F32.BF16 R20, R128.reuse, R124, R20 ;  /* 0x0000007c8014723c */ /* 0x042fe20000041814 */
[----:B------:R-:W1:Y:S03]  /*6400*/  LDSM.16.MT88.4 R108, [R168+0x2100] ;  /* 0x00210000a86c783b */ /* 0x000e660000004200 */
[C---:B------:R-:W-:Y:S02]  /*6410*/  FMUL.FTZ R50, R0.reuse, R50 ;  /* 0x0000003200327220 */ /* 0x040fe40000410000 */
[----:B------:R-:W-:Y:S02]  /*6420*/  FMUL.FTZ R51, R0, R51 ;  /* 0x0000003300337220 */ /* 0x000fe40000410000 */
[C---:B------:R-:W-:Y:S01]  /*6430*/  HMMA.16816.F32.BF16 R24, R128.reuse, R126, R24 ;  /* 0x0000007e8018723c */ /* 0x040fe20000041818 */
[----:B------:R-:W-:Y:S01]  /*6440*/  LDSM.16.MT88.4 R124, [R185+UR4+0x2900] ;  /* 0x00290004b97c783b */ /* 0x000fe20008004200 */
[----:B------:R-:W-:Y:S02]  /*6450*/  MUFU.EX2 R232, R232 ;  /* 0x000000e800e87308 */ /* 0x000fe40000000800 */
[C---:B------:R-:W-:Y:S02]  /*6460*/  FMUL.FTZ R52, R2.reuse, R52 ;  /* 0x0000003402347220 */ /* 0x040fe40000410000 */
[----:B------:R-:W-:Y:S02]  /*6470*/  FMUL.FTZ R53, R2, R53 ;  /* 0x0000003502357220 */ /* 0x000fe40000410000 */
[C---:B------:R-:W-:Y:S01]  /*6480*/  FMUL.FTZ R54, R0.reuse, R54 ;  /* 0x0000003600367220 */ /* 0x040fe20000410000 */
[----:B------:R-:W-:Y:S03]  /*6490*/  LDSM.16.MT88.4 R136, [R133+0x2900] ;  /* 0x002900008588783b */ /* 0x000fe60000004200 */
[----:B------:R-:W-:Y:S01]  /*64a0*/  FMUL.FTZ R55, R0, R55 ;  /* 0x0000003700377220 */ /* 0x000fe20000410000 */
[----:B------:R-:W-:Y:S01]  /*64b0*/  MUFU.EX2 R231, R231 ;  /* 0x000000e700e77308 */ /* 0x000fe20000000800 */
[C---:B------:R-:W-:Y:S02]  /*64c0*/  FMUL.FTZ R56, R2.reuse, R56 ;  /* 0x0000003802387220 */ /* 0x040fe40000410000 */
[----:B------:R-:W-:Y:S01]  /*64d0*/  FMUL.FTZ R57, R2, R57 ;  /* 0x0000003902397220 */ /* 0x000fe20000410000 */
[C---:B--2---:R-:W-:Y:S03]  /*64e0*/  HMMA.16816.F32.BF16 R28, R128.reuse, R120, R28 ;  /* 0x00000078801c723c */ /* 0x044fe6000004181c */
[C---:B------:R-:W-:Y:S02]  /*64f0*/  FMUL.FTZ R58, R0.reuse, R58 ;  /* 0x0000003a003a7220 */ /* 0x040fe40000410000 */
[----:B------:R-:W-:Y:S01]  /*6500*/  FMUL.FTZ R59, R0, R59 ;  /* 0x0000003b003b7220 */ /* 0x000fe20000410000 */
[----:B------:R-:W-:Y:S01]  /*6510*/  MUFU.EX2 R233, R233 ;  /* 0x000000e900e97308 */ /* 0x000fe20000000800 */
[C---:B------:R-:W-:Y:S01]  /*6520*/  FMUL.FTZ R60, R2.reuse, R60 ;  /* 0x0000003c023c7220 */ /* 0x040fe20000410000 */
[C---:B------:R-:W-:Y:S01]  /*6530*/  HMMA.16816.F32.BF16 R32, R128.reuse, R122, R32 ;  /* 0x0000007a8020723c */ /* 0x040fe20000041820 */
[----:B------:R-:W-:Y:S03]  /*6540*/  LDSM.16.MT88.4 R120, [R168+0x900] ;  /* 0x00090000a878783b */ /* 0x000fe60000004200 */
[----:B------:R-:W-:Y:S02]  /*6550*/  FMUL.FTZ R61, R2, R61 ;  /* 0x0000003d023d7220 */ /* 0x000fe40000410000 */
[C---:B------:R-:W-:Y:S02]  /*6560*/  FMUL.FTZ R62, R0.reuse, R62 ;  /* 0x0000003e003e7220 */ /* 0x040fe40000410000 */
[C---:B------:R-:W-:Y:S04]  /*6570*/  HMMA.16816.F32.BF16 R36, R128.reuse, R112, R36 ;  /* 0x000000708024723c */ /* 0x040fe80000041824 */
[----:B------:R-:W-:Y:S02]  /*6580*/  FMUL.FTZ R63, R0, R63 ;  /* 0x0000003f003f7220 */ /* 0x000fe40000410000 */
[C---:B------:R-:W-:Y:S02]  /*6590*/  FMUL.FTZ R64, R2.reuse, R64 ;  /* 0x0000004002407220 */ /* 0x040fe40000410000 */
[C---:B------:R-:W-:Y:S01]  /*65a0*/  HMMA.16816.F32.BF16 R40, R128.reuse, R114, R40 ;  /* 0x000000728028723c */ /* 0x040fe20000041828 */
[----:B------:R-:W-:Y:S03]  /*65b0*/  LDSM.16.MT88.4 R112, [R185+UR4+0x900] ;  /* 0x00090004b970783b */ /* 0x000fe60008004200 */
[----:B------:R-:W-:Y:S02]  /*65c0*/  FMUL.FTZ R65, R2, R65 ;  /* 0x0000004102417220 */ /* 0x000fe40000410000 */
[C---:B------:R-:W-:Y:S02]  /*65d0*/  FMUL.FTZ R66, R0.reuse, R66 ;  /* 0x0000004200427220 */ /* 0x040fe40000410000 */
[C---:B------:R-:W-:Y:S04]  /*65e0*/  HMMA.16816.F32.BF16 R44, R128.reuse, R104, R44 ;  /* 0x00000068802c723c */ /* 0x040fe8000004182c */
[----:B------:R-:W-:Y:S02]  /*65f0*/  FMUL.FTZ R67, R0, R67 ;  /* 0x0000004300437220 */ /* 0x000fe40000410000 */
[C---:B------:R-:W-:Y:S02]  /*6600*/  FMUL.FTZ R68, R2.reuse, R68 ;  /* 0x0000004402447220 */ /* 0x040fe40000410000 */
[C---:B------:R-:W-:Y:S01]  /*6610*/  HMMA.16816.F32.BF16 R48, R128.reuse, R106, R48 ;  /* 0x0000006a8030723c */ /* 0x040fe20000041830 */
[----:B------:R-:W2:Y:S03]  /*6620*/  LDSM.16.MT88.4 R104, [R185+UR4+0x4100] ;  /* 0x00410004b968783b */ /* 0x000ea60008004200 */
[----:B------:R-:W-:Y:S02]  /*6630*/  FMUL.FTZ R69, R2, R69 ;  /* 0x0000004502457220 */ /* 0x000fe40000410000 */
[C---:B------:R-:W-:Y:S02]  /*6640*/  FMUL.FTZ R70, R0.reuse, R70 ;  /* 0x0000004600467220 */ /* 0x040fe40000410000 */
[C---:B---3--:R-:W-:Y:S04]  /*6650*/  HMMA.16816.F32.BF16 R52, R128.reuse, R100, R52 ;  /* 0x000000648034723c */ /* 0x048fe80000041834 */
[----:B------:R-:W-:Y:S02]  /*6660*/  FMUL.FTZ R71, R0, R71 ;  /* 0x0000004700477220 */ /* 0x000fe40000410000 */
[C---:B------:R-:W-:Y:S02]  /*6670*/  FMUL.FTZ R72, R2.reuse, R72 ;  /* 0x0000004802487220 */ /* 0x040fe40000410000 */
[C---:B------:R-:W-:Y:S01]  /*6680*/  HMMA.16816.F32.BF16 R56, R128.reuse, R102, R56 ;  /* 0x000000668038723c */ /* 0x040fe20000041838 */
[----:B------:R-:W3:Y:S03]  /*6690*/  LDSM.16.MT88.4 R100, [R133+0x4100] ;  /* 0x004100008564783b */ /* 0x000ee60000004200 */
[----:B------:R-:W-:Y:S02]  /*66a0*/  FMUL.FTZ R73, R2, R73 ;  /* 0x0000004902497220 */ /* 0x000fe40000410000 */
[C---:B------:R-:W-:Y:S02]  /*66b0*/  FMUL.FTZ R74, R0.reuse, R74 ;  /* 0x0000004a004a7220 */ /* 0x040fe40000410000 */
[C---:B-1----:R-:W-:Y:S04]  /*66c0*/  HMMA.16816.F32.BF16 R60, R128.reuse, R108, R60 ;  /* 0x0000006c803c723c */ /* 0x042fe8000004183c */
[----:B------:R-:W-:Y:S02]  /*66d0*/  FMUL.FTZ R75, R0, R75 ;  /* 0x0000004b004b7220 */ /* 0x000fe40000410000 */
[C---:B------:R-:W-:Y:S02]  /*66e0*/  FMUL.FTZ R84, R2.reuse, R84 ;  /* 0x0000005402547220 */ /* 0x040fe40000410000 */
[C---:B------:R-:W-:Y:S01]  /*66f0*/  HMMA.16816.F32.BF16 R64, R128.reuse, R110, R64 ;  /* 0x0000006e8040723c */ /* 0x040fe20000041840 */
[----:B------:R-:W1:Y:S03]  /*6700*/  LDSM.16.MT88.4 R108, [R184+UR4+0x4100] ;  /* 0x00410004b86c783b */ /* 0x000e660008004200 */
[----:B------:R-:W-:Y:S02]  /*6710*/  FMUL.FTZ R85, R2, R85 ;  /* 0x0000005502557220 */ /* 0x000fe40000410000 */
[C---:B------:R-:W-:Y:S02]  /*6720*/  FMUL.FTZ R86, R0.reuse, R86 ;  /* 0x0000005600567220 */ /* 0x040fe40000410000 */
[----:B------:R-:W-:Y:S01]  /*6730*/  FMUL.FTZ R87, R0, R87 ;  /* 0x0000005700577220 */ /* 0x000fe20000410000 */
[C---:B--2---:R-:W-:Y:S03]  /*6740*/  HMMA.16816.F32.BF16 R68, R128.reuse, R104, R68 ;  /* 0x000000688044723c */ /* 0x044fe60000041844 */
[--C-:B------:R-:W-:Y:S02]  /*6750*/  FFMA.FTZ R177, R177, c[0x0][0x2d0], -R158.reuse ;  /* 0x0000b400b1b17a23 */ /* 0x100fe4000001089e */
[--C-:B------:R-:W-:Y:S02]  /*6760*/  FFMA.FTZ R178, R179, c[0x0][0x2d0], -R158.reuse ;  /* 0x0000b400b3b27a23 */ /* 0x100fe4000001089e */
[--C-:B------:R-:W-:Y:S01]  /*6770*/  FFMA.FTZ R179, R218, c[0x0][0x2d0], -R155.reuse ;  /* 0x0000b400dab37a23 */ /* 0x100fe2000001089b */
[C---:B------:R-:W-:Y:S01]  /*6780*/  HMMA.16816.F32.BF16 R72, R128.reuse, R106, R72 ;  /* 0x0000006a8048723c */ /* 0x040fe20000041848 */
[----:B------:R-:W2:Y:S01]  /*6790*/  LDSM.16.MT88.4 R104, [R168+0x4100] ;  /* 0x00410000a868783b */ /* 0x000ea20000004200 */
[----:B------:R-:W-:Y:S02]  /*67a0*/  MUFU.EX2 R177, R177 ;  /* 0x000000b100b17308 */ /* 0x000fe40000000800 */
[C---:B------:R-:W-:Y:S02]  /*67b0*/  FMUL.FTZ R76, R2.reuse, R76 ;  /* 0x0000004c024c7220 */ /* 0x040fe40000410000 */
[----:B------:R-:W-:Y:S02]  /*67c0*/  FMUL.FTZ R77, R2, R77 ;  /* 0x0000004d024d7220 */ /* 0x000fe40000410000 */
[C---:B------:R-:W-:Y:S04]  /*67d0*/  FMUL.FTZ R78, R0.reuse, R78 ;  /* 0x0000004e004e7220 */ /* 0x040fe80000410000 */
[----:B------:R-:W-:Y:S01]  /*67e0*/  FMUL.FTZ R79, R0, R79 ;  /* 0x0000004f004f7220 */ /* 0x000fe20000410000 */
[----:B------:R-:W4:Y:S01]  /*67f0*/  MUFU.EX2 R178, R178 ;  /* 0x000000b200b27308 */ /* 0x000f220000000800 */
[--C-:B------:R-:W-:Y:S02]  /*6800*/  FFMA.FTZ R182, R182, c[0x0][0x2d0], -R155.reuse ;  /* 0x0000b400b6b67a23 */ /* 0x100fe4000001089b */
[--C-:B------:R-:W-:Y:S02]  /*6810*/  FFMA.FTZ R181, R181, c[0x0][0x2d0], -R158.reuse ;  /* 0x0000b400b5b57a23 */ /* 0x100fe4000001089e */
[--C-:B------:R-:W-:Y:S01]  /*6820*/  FFMA.FTZ R218, R183, c[0x0][0x2d0], -R158.reuse ;  /* 0x0000b400b7da7a23 */ /* 0x100fe2000001089e */
[C---:B---3--:R-:W-:Y:S03]  /*6830*/  HMMA.16816.F32.BF16 R76, R128.reuse, R100, R76 ;  /* 0x00000064804c723c */ /* 0x048fe6000004184c */
[C---:B------:R-:W-:Y:S01]  /*6840*/  FMUL.FTZ R80, R2.reuse, R80 ;  /* 0x0000005002507220 */ /* 0x040fe20000410000 */
[----:B------:R-:W-:Y:S01]  /*6850*/  MUFU.EX2 R179, R179 ;  /* 0x000000b300b37308 */ /* 0x000fe20000000800 */
[----:B------:R-:W-:Y:S02]  /*6860*/  FMUL.FTZ R81, R2, R81 ;  /* 0x0000005102517220 */ /* 0x000fe40000410000 */
[C---:B------:R-:W-:Y:S02]  /*6870*/  FMUL.FTZ R82, R0.reuse, R82 ;  /* 0x0000005200527220 */ /* 0x040fe40000410000 */
[----:B------:R-:W-:Y:S03]  /*6880*/  FMUL.FTZ R83, R0, R83 ;  /* 0x0000005300537220 */ /* 0x000fe60000410000 */
[--C-:B------:R-:W-:Y:S02]  /*6890*/  FFMA.FTZ R183, R226, c[0x0][0x2d0], -R155.reuse ;  /* 0x0000b400e2b77a23 */ /* 0x100fe4000001089b */
[--C-:B------:R-:W-:Y:S01]  /*68a0*/  FFMA.FTZ R220, R220, c[0x0][0x2d0], -R155.reuse ;  /* 0x0000b400dcdc7a23 */ /* 0x100fe2000001089b */
[----:B------:R-:W3:Y:S01]  /*68b0*/  MUFU.EX2 R182, R182 ;  /* 0x000000b600b67308 */ /* 0x000ee20000000800 */
[C---:B------:R-:W-:Y:S03]  /*68c0*/  HMMA.16816.F32.BF16 R80, R128.reuse, R102, R80 ;  /* 0x000000668050723c */ /* 0x040fe60000041850 */
[----:B------:R-:W-:Y:S01]  /*68d0*/  FMUL.FTZ R88, R2, R88 ;  /* 0x0000005802587220 */ /* 0x000fe20000410000 */
[----:B----4-:R-:W-:Y:S01]  /*68e0*/  F2FP.BF16.PACK_AB R100, R178, R177 ;  /* 0x000000b1b264723e */ /* 0x010fe200000010ff */
[----:B------:R-:W-:Y:S02]  /*68f0*/  FMUL.FTZ R89, R2, R89 ;  /* 0x0000005902597220 */ /* 0x000fe40000410000 */
[C---:B------:R-:W-:Y:S01]  /*6900*/  FMUL.FTZ R90, R0.reuse, R90 ;  /* 0x0000005a005a7220 */ /* 0x040fe20000410000 */
[C---:B-1----:R-:W-:Y:S01]  /*6910*/  HMMA.16816.F32.BF16 R84, R128.reuse, R108, R84 ;  /* 0x0000006c8054723c */ /* 0x042fe20000041854 */
[----:B------:R-:W-:Y:S03]  /*6920*/  MUFU.EX2 R181, R181 ;  /* 0x000000b500b57308 */ /* 0x000fe60000000800 */
[----:B------:R-:W-:Y:S02]  /*6930*/  FMUL.FTZ R91, R0, R91 ;  /* 0x0000005b005b7220 */ /* 0x000fe40000410000 */
[C---:B------:R-:W-:Y:S02]  /*6940*/  FMUL.FTZ R92, R2.reuse, R92 ;  /* 0x0000005c025c7220 */ /* 0x040fe40000410000 */
[----:B------:R-:W-:Y:S03]  /*6950*/  FMUL.FTZ R93, R2, R93 ;  /* 0x0000005d025d7220 */ /* 0x000fe60000410000 */
[C---:B------:R-:W-:Y:S01]  /*6960*/  HMMA.16816.F32.BF16 R88, R128.reuse, R110, R88 ;  /* 0x0000006e8058723c */ /* 0x040fe20000041858 */
[----:B------:R-:W1:Y:S01]  /*6970*/  MUFU.EX2 R218, R218 ;  /* 0x000000da00da7308 */ /* 0x000e620000000800 */
[----:B------:R-:W4:Y:S01]  /*6980*/  LDSM.16.MT88.4 R108, [R133+0x900] ;  /* 0x00090000856c783b */ /* 0x000f220000004200 */
[----:B------:R-:W-:Y:S01]  /*6990*/  FMUL.FTZ R94, R0, R94 ;  /* 0x0000005e005e7220 */ /* 0x000fe20000410000 */
[----:B---3--:R-:W-:Y:S01]  /*69a0*/  F2FP.BF16.PACK_AB R101, R182, R179 ;  /* 0x000000b3b665723e */ /* 0x008fe200000010ff */
[----:B------:R-:W-:Y:S02]  /*69b0*/  FMUL.FTZ R95, R0, R95 ;  /* 0x0000005f005f7220 */ /* 0x000fe40000410000 */
[C---:B------:R-:W-:Y:S02]  /*69c0*/  FMUL.FTZ R96, R2.reuse, R96 ;  /* 0x0000006002607220 */ /* 0x040fe40000410000 */
[----:B------:R-:W-:Y:S02]  /*69d0*/  FMUL.FTZ R97, R2, R97 ;  /* 0x0000006102617220 */ /* 0x000fe40000410000 */
[----:B------:R-:W-:Y:S01]  /*69e0*/  MUFU.EX2 R183, R183 ;  /* 0x000000b700b77308 */ /* 0x000fe20000000800 */
[C---:B--2---:R-:W-:Y:S03]  /*69f0*/  HMMA.16816.F32.BF16 R92, R128.reuse, R104, R92 ;  /* 0x00000068805c723c */ /* 0x044fe6000004185c */
[C---:B------:R-:W-:Y:S02]  /*6a00*/  FMUL.FTZ R98, R0.reuse, R98 ;  /* 0x0000006200627220 */ /* 0x040fe40000410000 */
[----:B------:R-:W-:Y:S02]  /*6a10*/  FMUL.FTZ R99, R0, R99 ;  /* 0x0000006300637220 */ /* 0x000fe40000410000 */
[--C-:B------:R-:W-:Y:S02]  /*6a20*/  FFMA.FTZ R221, R221, c[0x0][0x2d0], -R158.reuse ;  /* 0x0000b400dddd7a23 */ /* 0x100fe4000001089e */
[----:B------:R-:W2:Y:S03]  /*6a30*/  MUFU.EX2 R220, R220 ;  /* 0x000000dc00dc7308 */ /* 0x000ea60000000800 */
[----:B------:R-:W-:Y:S01]  /*6a40*/  HMMA.16816.F32.BF16 R96, R128, R106, R96 ;  /* 0x0000006a8060723c */ /* 0x000fe20000041860 */
[----:B------:R-:W3:Y:S02]  /*6a50*/  LDSM.16.MT88.4 R104, [R168+0x2900] ;  /* 0x00290000a868783b */ /* 0x000ee40000004200 */
[----:B-1----:R-:W-:Y:S01]  /*6a60*/  F2FP.BF16.PACK_AB R102, R218, R181 ;  /* 0x000000b5da66723e */ /* 0x002fe200000010ff */
[--C-:B------:R-:W-:Y:S02]  /*6a70*/  FFMA.FTZ R226, R219, c[0x0][0x2d0], -R158.reuse ;  /* 0x0000b400dbe27a23 */ /* 0x100fe4000001089e */
[--C-:B------:R-:W-:Y:S01]  /*6a80*/  FFMA.FTZ R219, R224, c[0x0][0x2d0], -R155.reuse ;  /* 0x0000b400e0db7a23 */ /* 0x100fe2000001089b */
[----:B------:R-:W-:Y:S01]  /*6a90*/  MUFU.EX2 R221, R221 ;  /* 0x000000dd00dd7308 */ /* 0x000fe20000000800 */
[--C-:B------:R-:W-:Y:S02]  /*6aa0*/  FFMA.FTZ R224, R165, c[0x0][0x2d0], -R158.reuse ;  /* 0x0000b400a5e07a23 */ /* 0x100fe4000001089e */
[----:B------:R-:W-:Y:S02]  /*6ab0*/  LDSM.16.MT88.4 R164, [R133+0x5900] ;  /* 0x0059000085a4783b */ /* 0x000fe40000004200 */
[----:B------:R-:W-:Y:S02]  /*6ac0*/  FFMA.FTZ R158, R157, c[0x0][0x2d0], -R158 ;  /* 0x0000b4009d9e7a23 */ /* 0x000fe4000001089e */
[--C-:B------:R-:W-:Y:S02]  /*6ad0*/  FFMA.FTZ R222, R222, c[0x0][0x2d0], -R155.reuse ;  /* 0x0000b400dede7a23 */ /* 0x100fe4000001089b */
[----:B------:R-:W-:Y:S01]  /*6ae0*/  FFMA.FTZ R155, R154, c[0x0][0x2d0], -R155 ;  /* 0x0000b4009a9b7a23 */ /* 0x000fe2000001089b */
[----:B------:R1:W5:Y:S01]  /*6af0*/  MUFU.EX2 R234, R158 ;  /* 0x0000009e00ea7308 */ /* 0x0003620000000800 */
[----:B------:R-:W-:Y:S02]  /*6b00*/  FFMA.FTZ R176, R2, R217, R176 ;  /* 0x000000d902b07223 */ /* 0x000fe400000100b0 */
[----:B------:R-:W-:Y:S01]  /*6b10*/  FFMA.FTZ R172, R0, R215, R172 ;  /* 0x000000d700ac7223 */ /* 0x000fe200000100ac */
[----:B--2---:R-:W-:Y:S01]  /*6b20*/  F2FP.BF16.PACK_AB R103, R220, R183 ;  /* 0x000000b7dc67723e */ /* 0x004fe200000010ff */
[----:B------:R-:W-:Y:S02]  /*6b30*/  FADD.FTZ R175, R175, R176 ;  /* 0x000000b0afaf7221 */ /* 0x000fe40000010000 */
[----:B------:R-:W-:Y:S02]  /*6b40*/  FADD.FTZ R171, R171, R172 ;  /* 0x000000acabab7221 */ /* 0x000fe40000010000 */
[----:B------:R-:W-:Y:S01]  /*6b50*/  FADD.FTZ R0, R174, R175 ;  /* 0x000000afae007221 */ /* 0x000fe20000010000 */
[----:B------:R2:W2:Y:S01]  /*6b60*/  MUFU.EX2 R236, R155 ;  /* 0x0000009b00ec7308 */ /* 0x0004a20000000800 */
[C---:B------:R-:W-:Y:S05]  /*6b70*/  HMMA.16816.F32.BF16 R4, R100.reuse, R112, R4 ;  /* 0x000000706404723c */ /* 0x040fea0000041804 */
[----:B------:R-:W-:Y:S02]  /*6b80*/  FADD.FTZ R170, R170, R171 ;  /* 0x000000abaaaa7221 */ /* 0x000fe40000010000 */
[----:B------:R-:W-:Y:S01]  /*6b90*/  FADD.FTZ R0, R173, R0 ;  /* 0x00000000ad007221 */ /* 0x000fe20000010000 */
[C---:B------:R-:W-:Y:S01]  /*6ba0*/  HMMA.16816.F32.BF16 R8, R100.reuse, R114, R8 ;  /* 0x000000726408723c */ /* 0x040fe20000041808 */
[----:B------:R-:W-:Y:S01]  /*6bb0*/  LDSM.16.MT88.4 R112, [R133+0x4900] ;  /* 0x004900008570783b */ /* 0x000fe20000004200 */
[----:B------:R-:W3:Y:S02]  /*6bc0*/  MUFU.EX2 R226, R226 ;  /* 0x000000e200e27308 */ /* 0x000ee40000000800 */
[----:B------:R-:W-:Y:S02]  /*6bd0*/  FADD.FTZ R170, R169, R170 ;  /* 0x000000aaa9aa7221 */ /* 0x000fe40000010000 */
[----:B------:R-:W-:Y:S02]  /*6be0*/  FADD.FTZ R177, R177, R0 ;  /* 0x00000000b1b17221 */ /* 0x000fe40000010000 */
[C---:B----4-:R-:W-:Y:S01]  /*6bf0*/  HMMA.16816.F32.BF16 R12, R100.reuse, R108, R12 ;  /* 0x0000006c640c723c */ /* 0x050fe2000004180c */
[----:B-1----:R-:W-:Y:S03]  /*6c00*/  LDSM.16.MT88.4 R156, [R168+0x3900] ;  /* 0x00390000a89c783b */ /* 0x002fe60000004200 */
[----:B------:R-:W-:Y:S01]  /*6c10*/  MUFU.EX2 R219, R219 ;  /* 0x000000db00db7308 */ /* 0x000fe20000000800 */
[----:B------:R-:W-:Y:S02]  /*6c20*/  FADD.FTZ R179, R179, R170 ;  /* 0x000000aab3b37221 */ /* 0x000fe40000010000 */
[----:B------:R-:W-:Y:S01]  /*6c30*/  FADD.FTZ R178, R178, R177 ;  /* 0x000000b1b2b27221 */ /* 0x000fe20000010000 */
[C---:B------:R-:W-:Y:S01]  /*6c40*/  HMMA.16816.F32.BF16 R16, R100.reuse, R110, R16 ;  /* 0x0000006e6410723c */ /* 0x040fe20000041810 */
[----:B------:R-:W1:Y:S03]  /*6c50*/  LDSM.16.MT88.4 R108, [R185+UR4+0x4900] ;  /* 0x00490004b96c783b */ /* 0x000e660008004200 */
[----:B------:R-:W-:Y:S02]  /*6c60*/  FADD.FTZ R182, R182, R179 ;  /* 0x000000b3b6b67221 */ /* 0x000fe40000010000 */
[----:B------:R-:W4:Y:S01]  /*6c70*/  MUFU.EX2 R222, R222 ;  /* 0x000000de00de7308 */ /* 0x000f220000000800 */
[----:B------:R-:W-:Y:S01]  /*6c80*/  FADD.FTZ R181, R181, R178 ;  /* 0x000000b2b5b57221 */ /* 0x000fe20000010000 */
[C---:B------:R-:W-:Y:S01]  /*6c90*/  HMMA.16816.F32.BF16 R20, R100.reuse, R116, R20 ;  /* 0x000000746414723c */ /* 0x040fe20000041814 */
[----:B--2---:R-:W-:Y:S03]  /*6ca0*/  LDSM.16.MT88.4 R152, [R184+UR4+0x3900] ;  /* 0x00390004b898783b */ /* 0x004fe60008004200 */
[----:B------:R-:W-:Y:S02]  /*6cb0*/  FADD.FTZ R183, R183, R182 ;  /* 0x000000b6b7b77221 */ /* 0x000fe40000010000 */
[----:B------:R-:W-:Y:S02]  /*6cc0*/  FADD.FTZ R218, R218, R181 ;  /* 0x000000b5dada7221 */ /* 0x000fe40000010000 */
[C---:B------:R-:W-:Y:S01]  /*6cd0*/  HMMA.16816.F32.BF16 R24, R100.reuse, R118, R24 ;  /* 0x000000766418723c */ /* 0x040fe20000041818 */
[----:B------:R-:W-:Y:S01]  /*6ce0*/  LDSM.16.MT88.4 R116, [R168+0x4900] ;  /* 0x00490000a874783b */ /* 0x000fe20000004200 */
[----:B------:R-:W2:Y:S02]  /*6cf0*/  MUFU.EX2 R224, R224 ;  /* 0x000000e000e07308 */ /* 0x000ea40000000800 */
[----:B------:R-:W-:Y:S04]  /*6d00*/  FADD.FTZ R220, R220, R183 ;  /* 0x000000b7dcdc7221 */ /* 0x000fe80000010000 */
        /* <DEDUP_REMOVED lines=10> */
[----:B-----5:R-:W-:Y:S01]  /*6db0*/  F2FP.BF16.PACK_AB R138, R234, R231 ;  /* 0x000000e7ea8a723e */ /* 0x020fe200000010ff */
[C---:B------:R-:W-:Y:S04]  /*6dc0*/  HMMA.16816.F32.BF16 R52, R100.reuse, R140, R52 ;  /* 0x0000008c6434723c */ /* 0x040fe80000041834 */
[----:B------:R-:W-:Y:S04]  /*6dd0*/  F2FP.BF16.PACK_AB R139, R236, R233 ;  /* 0x000000e9ec8b723e */ /* 0x000fe800000010ff */
[C---:B------:R-:W-:Y:S01]  /*6de0*/  HMMA.16816.F32.BF16 R56, R100.reuse, R142, R56 ;  /* 0x0000008e6438723c */ /* 0x040fe20000041838 */
[----:B------:R-:W-:Y:S07]  /*6df0*/  LDSM.16.MT88.4 R140, [R168+0x1900] ;  /* 0x00190000a88c783b */ /* 0x000fee0000004200 */
[C---:B---3--:R-:W-:Y:S08]  /*6e00*/  HMMA.16816.F32.BF16 R60, R100.reuse, R104, R60 ;  /* 0x00000068643c723c */ /* 0x048ff0000004183c */
[C---:B------:R-:W-:Y:S01]  /*6e10*/  HMMA.16816.F32.BF16 R64, R100.reuse, R106, R64 ;  /* 0x0000006a6440723c */ /* 0x040fe20000041840 */
[----:B------:R-:W3:Y:S07]  /*6e20*/  LDSM.16.MT88.4 R104, [R184+UR4+0x4900] ;  /* 0x00490004b868783b */ /* 0x000eee0008004200 */
[C---:B-1----:R-:W-:Y:S08]  /*6e30*/  HMMA.16816.F32.BF16 R68, R100.reuse, R108, R68 ;  /* 0x0000006c6444723c */ /* 0x042ff00000041844 */
[C---:B------:R-:W-:Y:S01]  /*6e40*/  HMMA.16816.F32.BF16 R72, R100.reuse, R110, R72 ;  /* 0x0000006e6448723c */ /* 0x040fe20000041848 */
[----:B------:R-:W1:Y:S07]  /*6e50*/  LDSM.16.MT88.4 R108, [R185+UR4+0x1100] ;  /* 0x00110004b96c783b */ /* 0x000e6e0008004200 */
[C---:B------:R-:W-:Y:S08]  /*6e60*/  HMMA.16816.F32.BF16 R76, R100.reuse, R112, R76 ;  /* 0x00000070644c723c */ /* 0x040ff0000004184c */
[C---:B------:R-:W-:Y:S01]  /*6e70*/  HMMA.16816.F32.BF16 R80, R100.reuse, R114, R80 ;  /* 0x000000726450723c */ /* 0x040fe20000041850 */
[----:B------:R-:W5:Y:S07]  /*6e80*/  LDSM.16.MT88.4 R112, [R184+UR4+0x1100] ;  /* 0x00110004b870783b */ /* 0x000f6e0008004200 */
[C---:B---3--:R-:W-:Y:S08]  /*6e90*/  HMMA.16816.F32.BF16 R84, R100.reuse, R104, R84 ;  /* 0x000000686454723c */ /* 0x048ff00000041854 */
[C---:B------:R-:W-:Y:S01]  /*6ea0*/  HMMA.16816.F32.BF16 R88, R100.reuse, R106, R88 ;  /* 0x0000006a6458723c */ /* 0x040fe20000041858 */
[----:B------:R-:W3:Y:S07]  /*6eb0*/  LDSM.16.MT88.4 R104, [R185+UR4+0x3100] ;  /* 0x00310004b968783b */ /* 0x000eee0008004200 */
[C---:B------:R-:W-:Y:S08]  /*6ec0*/  HMMA.16816.F32.BF16 R92, R100.reuse, R116, R92 ;  /* 0x00000074645c723c */ /* 0x040ff0000004185c */
[----:B------:R-:W-:Y:S01]  /*6ed0*/  HMMA.16816.F32.BF16 R96, R100, R118, R96 ;  /* 0x000000766460723c */ /* 0x000fe20000041860 */
[----:B------:R-:W3:Y:S06]  /*6ee0*/  LDSM.16.MT88.4 R116, [R133+0x3100] ;  /* 0x003100008574783b */ /* 0x000eec0000004200 */
[----:B------:R-:W-:Y:S01]  /*6ef0*/  F2FP.BF16.PACK_AB R100, R226, R221 ;  /* 0x000000dde264723e */ /* 0x000fe200000010ff */
[----:B------:R-:W-:Y:S01]  /*6f00*/  FADD.FTZ R221, R221, R218 ;  /* 0x000000dadddd7221 */ /* 0x000fe20000010000 */
[----:B----4-:R-:W-:Y:S03]  /*6f10*/  F2FP.BF16.PACK_AB R101, R222, R219 ;  /* 0x000000dbde65723e */ /* 0x010fe600000010ff */
[----:B--2---:R-:W-:Y:S01]  /*6f20*/  F2FP.BF16.PACK_AB R102, R224, R223 ;  /* 0x000000dfe066723e */ /* 0x004fe200000010ff */
[----:B------:R-:W-:Y:S01]  /*6f30*/  FADD.FTZ R219, R219, R220 ;  /* 0x000000dcdbdb7221 */ /* 0x000fe20000010000 */
[----:B------:R-:W-:Y:S01]  /*6f40*/  F2FP.BF16.PACK_AB R103, R228, R225 ;  /* 0x000000e1e467723e */ /* 0x000fe200000010ff */
[----:B------:R-:W-:Y:S02]  /*6f50*/  FADD.FTZ R226, R226, R221 ;  /* 0x000000dde2e27221 */ /* 0x000fe40000010000 */
[----:B------:R-:W-:Y:S02]  /*6f60*/  FADD.FTZ R222, R222, R219 ;  /* 0x000000dbdede7221 */ /* 0x000fe40000010000 */
[----:B------:R-:W-:Y:S02]  /*6f70*/  FADD.FTZ R223, R223, R226 ;  /* 0x000000e2dfdf7221 */ /* 0x000fe40000010000 */
[C---:B-1----:R-:W-:Y:S03]  /*6f80*/  HMMA.16816.F32.BF16 R4, R100.reuse, R108, R4 ;  /* 0x0000006c6404723c */ /* 0x042fe60000041804 */
[----:B------:R-:W-:Y:S02]  /*6f90*/  FADD.FTZ R225, R225, R222 ;  /* 0x000000dee1e17221 */ /* 0x000fe40000010000 */
[----:B------:R-:W-:Y:S02]  /*6fa0*/  FADD.FTZ R224, R224, R223 ;  /* 0x000000dfe0e07221 */ /* 0x000fe40000010000 */
[----:B------:R-:W-:Y:S01]  /*6fb0*/  FADD.FTZ R228, R228, R225 ;  /* 0x000000e1e4e47221 */ /* 0x000fe20000010000 */
[C---:B------:R-:W-:Y:S01]  /*6fc0*/  HMMA.16816.F32.BF16 R8, R100.reuse, R110, R8 ;  /* 0x0000006e6408723c */ /* 0x040fe20000041808 */
[----:B------:R-:W1:Y:S03]  /*6fd0*/  LDSM.16.MT88.4 R108, [R184+UR4+0x3100] ;  /* 0x00310004b86c783b */ /* 0x000e660008004200 */
        /* <DEDUP_REMOVED lines=8> */
[C---:B-----5:R-:W-:Y:S04]  /*7060*/  HMMA.16816.F32.BF16 R20, R100.reuse, R112, R20 ;  /* 0x000000706414723c */ /* 0x060fe80000041814 */
[----:B------:R-:W-:Y:S02]  /*7070*/  FADD.FTZ R217, R234, R217 ;  /* 0x000000d9ead97221 */ /* 0x000fe40000010000 */
[----:B------:R-:W-:Y:S02]  /*7080*/  FADD.FTZ R215, R236, R215 ;  /* 0x000000d7ecd77221 */ /* 0x000fe40000010000 */
[C---:B------:R-:W-:Y:S01]  /*7090*/  HMMA.16816.F32.BF16 R24, R100.reuse, R114, R24 ;  /* 0x000000726418723c */ /* 0x040fe20000041818 */
[----:B------:R-:W2:Y:S07]  /*70a0*/  LDSM.16.MT88.4 R112, [R168+0x3100] ;  /* 0x00310000a870783b */ /* 0x000eae0000004200 */
[C---:B------:R-:W-:Y:S08]  /*70b0*/  HMMA.16816.F32.BF16 R28, R100.reuse, R124, R28 ;  /* 0x0000007c641c723c */ /* 0x040ff0000004181c */
[C---:B------:R-:W-:Y:S01]  /*70c0*/  HMMA.16816.F32.BF16 R32, R100.reuse, R126, R32 ;  /* 0x0000007e6420723c */ /* 0x040fe20000041820 */
[----:B------:R-:W-:Y:S07]  /*70d0*/  LDSM.16.MT88.4 R124, [R185+UR4+0x1900] ;  /* 0x00190004b97c783b */ /* 0x000fee0008004200 */
[C---:B---3--:R-:W-:Y:S08]  /*70e0*/  HMMA.16816.F32.BF16 R36, R100.reuse, R104, R36 ;  /* 0x000000686424723c */ /* 0x048ff00000041824 */
[C---:B------:R-:W-:Y:S01]  /*70f0*/  HMMA.16816.F32.BF16 R40, R100.reuse, R106, R40 ;  /* 0x0000006a6428723c */ /* 0x040fe20000041828 */
[----:B------:R-:W3:Y:S07]  /*7100*/  LDSM.16.MT88.4 R104, [R185+UR4+0x5100] ;  /* 0x00510004b968783b */ /* 0x000eee0008004200 */
[C---:B------:R-:W-:Y:S08]  /*7110*/  HMMA.16816.F32.BF16 R44, R100.reuse, R116, R44 ;  /* 0x00000074642c723c */ /* 0x040ff0000004182c */
[C---:B------:R-:W-:Y:S01]  /*7120*/  HMMA.16816.F32.BF16 R48, R100.reuse, R118, R48 ;  /* 0x000000766430723c */ /* 0x040fe20000041830 */
[----:B------:R-:W4:Y:S07]  /*7130*/  LDSM.16.MT88.4 R116, [R133+0x5100] ;  /* 0x005100008574783b */ /* 0x000f2e0000004200 */
[C---:B-1----:R-:W-:Y:S08]  /*7140*/  HMMA.16816.F32.BF16 R52, R100.reuse, R108, R52 ;  /* 0x0000006c6434723c */ /* 0x042ff00000041834 */
[C---:B------:R-:W-:Y:S01]  /*7150*/  HMMA.16816.F32.BF16 R56, R100.reuse, R110, R56 ;  /* 0x0000006e6438723c */ /* 0x040fe20000041838 */
[----:B------:R-:W1:Y:S07]  /*7160*/  LDSM.16.MT88.4 R108, [R184+UR4+0x5100] ;  /* 0x00510004b86c783b */ /* 0x000e6e0008004200 */
[C---:B--2---:R-:W-:Y:S08]  /*7170*/  HMMA.16816.F32.BF16 R60, R100.reuse, R112, R60 ;  /* 0x00000070643c723c */ /* 0x044ff0000004183c */
[C---:B------:R-:W-:Y:S01]  /*7180*/  HMMA.16816.F32.BF16 R64, R100.reuse, R114, R64 ;  /* 0x000000726440723c */ /* 0x040fe20000041840 */
[----:B------:R-:W2:Y:S07]  /*7190*/  LDSM.16.MT88.4 R112, [R168+0x5100] ;  /* 0x00510000a870783b */ /* 0x000eae0000004200 */
[C---:B---3--:R-:W-:Y:S08]  /*71a0*/  HMMA.16816.F32.BF16 R68, R100.reuse, R104, R68 ;  /* 0x000000686444723c */ /* 0x048ff00000041844 */
[C---:B------:R-:W-:Y:S01]  /*71b0*/  HMMA.16816.F32.BF16 R72, R100.reuse, R106, R72 ;  /* 0x0000006a6448723c */ /* 0x040fe20000041848 */
[----:B------:R-:W-:Y:S07]  /*71c0*/  LDSM.16.MT88.4 R104, [R184+UR4+0x1900] ;  /* 0x00190004b868783b */ /* 0x000fee0008004200 */
[C---:B----4-:R-:W-:Y:S08]  /*71d0*/  HMMA.16816.F32.BF16 R76, R100.reuse, R116, R76 ;  /* 0x00000074644c723c */ /* 0x050ff0000004184c */
[C---:B------:R-:W-:Y:S01]  /*71e0*/  HMMA.16816.F32.BF16 R80, R100.reuse, R118, R80 ;  /* 0x000000766450723c */ /* 0x040fe20000041850 */
[----:B------:R-:W3:Y:S07]  /*71f0*/  LDSM.16.MT88.4 R116, [R133+0x1900] ;  /* 0x001900008574783b */ /* 0x000eee0000004200 */
[C---:B-1----:R-:W-:Y:S08]  /*7200*/  HMMA.16816.F32.BF16 R84, R100.reuse, R108, R84 ;  /* 0x0000006c6454723c */ /* 0x042ff00000041854 */
[C---:B------:R-:W-:Y:S08]  /*7210*/  HMMA.16816.F32.BF16 R88, R100.reuse, R110, R88 ;  /* 0x0000006e6458723c */ /* 0x040ff00000041858 */
[C---:B--2---:R-:W-:Y:S08]  /*7220*/  HMMA.16816.F32.BF16 R92, R100.reuse, R112, R92 ;  /* 0x00000070645c723c */ /* 0x044ff0000004185c */
[----:B------:R-:W-:Y:S08]  /*7230*/  HMMA.16816.F32.BF16 R96, R100, R114, R96 ;  /* 0x000000726460723c */ /* 0x000ff00000041860 */
[C---:B------:R-:W-:Y:S08]  /*7240*/  HMMA.16816.F32.BF16 R128, R136.reuse, R124, R4 ;  /* 0x0000007c8880723c */ /* 0x040ff00000041804 */
[C---:B------:R-:W-:Y:S08]  /*7250*/  HMMA.16816.F32.BF16 R124, R136.reuse, R126, R8 ;  /* 0x0000007e887c723c */ /* 0x040ff00000041808 */
[C---:B---3--:R-:W-:Y:S08]  /*7260*/  HMMA.16816.F32.BF16 R120, R136.reuse, R116, R12 ;  /* 0x000000748878723c */ /* 0x048ff0000004180c */
[C---:B------:R-:W-:Y:S08]  /*7270*/  HMMA.16816.F32.BF16 R116, R136.reuse, R118, R16 ;  /* 0x000000768874723c */ /* 0x040ff00000041810 */
[C---:B------:R-:W-:Y:S08]  /*7280*/  HMMA.16816.F32.BF16 R112, R136.reuse, R104, R20 ;  /* 0x000000688870723c */ /* 0x040ff00000041814 */
[C---:B------:R-:W-:Y:S08]  /*7290*/  HMMA.16816.F32.BF16 R108, R136.reuse, R106, R24 ;  /* 0x0000006a886c723c */ /* 0x040ff00000041818 */
[C---:B------:R-:W-:Y:S08]  /*72a0*/  HMMA.16816.F32.BF16 R104, R136.reuse, R140, R28 ;  /* 0x0000008c8868723c */ /* 0x040ff0000004181c */
[C---:B------:R-:W-:Y:S01]  /*72b0*/  HMMA.16816.F32.BF16 R100, R136.reuse, R142, R32 ;  /* 0x0000008e8864723c */ /* 0x040fe20000041820 */
[----:B------:R-:W1:Y:S07]  /*72c0*/  LDSM.16.MT88.4 R32, [R184+UR4+0x5900] ;  /* 0x00590004b820783b */ /* 0x000e6e0008004200 */
        /* <DEDUP_REMOVED lines=15> */
[C---:B--2---:R-:W-:Y:S08]  /*73c0*/  HMMA.16816.F32.BF16 R92, R136.reuse, R140, R92 ;  /* 0x0000008c885c723c */ /* 0x044ff0000004185c */
[----:B------:R-:W-:Y:S01]  /*73d0*/  HMMA.16816.F32.BF16 R96, R136, R142, R96 ;  /* 0x0000008e8860723c */ /* 0x000fe20000041860 */
[----:B------:R-:W-:-:S07]  /*73e0*/  @!P0 BRA `(.L_x_848) ;  /* 0x0000040000008947 */ /* 0x000fce0003800000 */
[----:B------:R-:W-:Y:S01]  /*73f0*/  ISETP.NE.AND P1, PT, R194, 0x1, PT ;  /* 0x00000001c200780c */ /* 0x000fe20003f25270 */
[----:B------:R-:W-:Y:S01]  /*7400*/  IMAD R0, R216, 0x40, R207 ;  /* 0x00000040d8007824 */ /* 0x000fe200078e02cf */
[----:B------:R-:W-:Y:S01]  /*7410*/  SEL R4, RZ, 0x10, P4 ;  /* 0x00000010ff047807 */ /* 0x000fe20002000000 */
[----:B------:R-:W-:Y:S03]  /*7420*/  IMAD.MOV.U32 R196, RZ, RZ, RZ ;  /* 0x000000ffffc47224 */ /* 0x000fe600078e00ff */
[----:B------:R-:W-:Y:S02]  /*7430*/  IADD3 R197, R0, -0x80, R203 ;  /* 0xffffff8000c57810 */ /* 0x000fe40007ffe0cb */
[----:B------:R-:W-:Y:S03]  /*7440*/  IADD3 R10, -R4, 0x10, RZ ;  /* 0x00000010040a7810 */ /* 0x000fe60007ffe1ff */
[--C-:B------:R-:W-:Y:S01]  /*7450*/  IMAD.MOV.U32 R0, RZ, RZ, R197.reuse ;  /* 0x000000ffff007224 */ /* 0x100fe200078e00c5 */
[----:B------:R-:W-:Y:S01]  /*7460*/  LOP3.LUT R10, R10, 0xf, RZ, 0xc0, !PT ;  /* 0x0000000f0a0a7812 */ /* 0x000fe200078ec0ff */
[----:B------:R-:W-:Y:S05]  /*7470*/  @P1 IMAD.HI.U32 R2, R197, c[0x0][0x2bc], RZ ;  /* 0x0000af00c5021a27 */ /* 0x000fea00078e00ff */
[----:B------:R-:W-:Y:S04]  /*7480*/  @P1 SHF.R.U32.HI R0, RZ, c[0x0][0x2c0], R2 ;  /* 0x0000b000ff001a19 */ /* 0x000fe80000011602 */
[C---:B------:R-:W-:Y:S04]  /*7490*/  @!P3 IADD3 R5, P0, R0.reuse, UR8, RZ ;  /* 0x000000080005bc10 */ /* 0x040fe8000ff1e0ff */
[----:B------:R-:W-:Y:S01]  /*74a0*/  @!P3 LEA.HI.X.SX32 R2, R0, UR6, 0x1, P0 ;  /* 0x000000060002bc11 */ /* 0x000fe200080f0eff */
[----:B------:R-:W-:Y:S01]  /*74b0*/  IMAD.MOV R0, RZ, RZ, -R0 ;  /* 0x000000ffff007224 */ /* 0x000fe200078e0a00 */
[C---:B------:R-:W-:Y:S03]  /*74c0*/  @!P3 LEA R8, P0, R5.reuse, c[0x0][0x2a0], 0x2 ;  /* 0x0000a8000508ba11 */ /* 0x040fe600078010ff */
[----:B------:R-:W-:Y:S01]  /*74d0*/  IMAD R197, R0, c[0x0][0x2b8], R197 ;  /* 0x0000ae0000c57a24 */ /* 0x000fe200078e02c5 */
[----:B------:R-:W-:Y:S02]  /*74e0*/  @!P3 LEA.HI.X R9, R5, c[0x0][0x2a4], R2, 0x2, P0 ;  /* 0x0000a9000509ba11 */ /* 0x000fe400000f1402 */
[----:B------:R-:W-:Y:S01]  /*74f0*/  SEL R2, RZ, 0x10, P6 ;  /* 0x00000010ff027807 */ /* 0x000fe20003000000 */
        /* <DEDUP_REMOVED lines=14> */
[----:B------:R-:W1:Y:S01]  /*75e0*/  SHFL.IDX PT, R6, R11, 0x1, 0x181f ;  /* 0x00381f000b067f89 */ /* 0x000e6200000e0000 */
[----:B------:R-:W-:Y:S02]  /*75f0*/  SEL R5, RZ, 0x10, P5 ;  /* 0x00000010ff057807 */ /* 0x000fe40002800000 */
[----:B------:R-:W-:Y:S01]  /*7600*/  IADD3 R0, -R2, 0x10, RZ ;  /* 0x0000001002007810 */ /* 0x000fe20007ffe1ff */
[----:B------:R-:W2:Y:S01]  /*7610*/  SHFL.IDX PT, R7, R14, 0x1, 0x181f ;  /* 0x00381f000e077f89 */ /* 0x000ea200000e0000 */
[C---:B------:R-:W-:Y:S02]  /*7620*/  ISETP.NE.U32.AND P2, PT, R5.reuse, RZ, PT ;  /* 0x000000ff0500720c */ /* 0x040fe40003f45070 */
[----:B------:R-:W-:Y:S01]  /*7630*/  IADD3 R13, -R5, 0x10, RZ ;  /* 0x00000010050d7810 */ /* 0x000fe20007ffe1ff */
[----:B------:R3:W4:Y:S01]  /*7640*/  SHFL.IDX PT, R8, R11, RZ, 0x181f ;  /* 0x00181fff0b087589 */ /* 0x00072200000e0000 */
[----:B------:R-:W-:Y:S02]  /*7650*/  LOP3.LUT R0, R0, 0xf, RZ, 0xc0, !PT ;  /* 0x0000000f00007812 */ /* 0x000fe400078ec0ff */
[----:B------:R-:W-:Y:S01]  /*7660*/  LOP3.LUT R13, R13, 0xf, RZ, 0xc0, !PT ;  /* 0x0000000f0d0d7812 */ /* 0x000fe200078ec0ff */
[----:B------:R5:W4:Y:S03]  /*7670*/  SHFL.IDX PT, R9, R14, RZ, 0x181f ;  /* 0x00181fff0e097589 */ /* 0x000b2600000e0000 */
[-C--:B-1----:R-:W-:Y:S04]  /*7680*/  IADD3 R12, P1, P0, R13, R6.reuse, R208 ;  /* 0x000000060d0c7210 */ /* 0x082fe8000783e0d0 */
[-C--:B--2---:R-:W-:Y:S02]  /*7690*/  IADD3.X R13, RZ, R7.reuse, R209, P1, P0 ;  /* 0x00000007ff0d7210 */ /* 0x084fe40000fe04d1 */
[-C--:B------:R-:W-:Y:S04]  /*76a0*/  IADD3 R10, P1, P0, R10, R6.reuse, R213 ;  /* 0x000000060a0a7210 */ /* 0x080fe8000783e0d5 */
[-C--:B---3--:R-:W-:Y:S02]  /*76b0*/  IADD3.X R11, RZ, R7.reuse, R214, P1, P0 ;  /* 0x00000007ff0b7210 */ /* 0x088fe40000fe04d6 */
[----:B------:R-:W-:Y:S01]  /*76c0*/  IADD3 R6, P1, P0, R0, R6, R211 ;  /* 0x0000000600067210 */ /* 0x000fe2000783e0d3 */
[----:B------:R-:W-:Y:S03]  /*76d0*/  IMAD.U32 R0, RZ, RZ, UR11 ;  /* 0x0000000bff007e24 */ /* 0x000fe6000f8e00ff */
[----:B------:R-:W-:Y:S01]  /*76e0*/  IADD3.X R7, RZ, R7, R212, P1, P0 ;  /* 0x00000007ff077210 */ /* 0x000fe20000fe04d4 */
[----:B------:R-:W-:Y:S01]  /*76f0*/  IMAD R0, R0, 0x3000, R201 ;  /* 0x0000300000007824 */ /* 0x000fe200078e02c9 */
[----:B----4-:R-:W-:Y:S02]  /*7700*/  IADD3 R16, P1, R208, R8, RZ ;  /* 0x00000008d0107210 */ /* 0x010fe40007f3e0ff */
[----:B-----5:R-:W-:Y:S01]  /*7710*/  IADD3 R14, P0, R8, R213, RZ ;  /* 0x000000d5080e7210 */ /* 0x020fe20007f1e0ff */
[----:B------:R-:W-:Y:S02]  /*7720*/  IMAD.SHL.U32 R5, R0, 0x2, RZ ;  /* 0x0000000200057824 */ /* 0x000fe400078e00ff */
[----:B------:R-:W-:Y:S01]  /*7730*/  IMAD.X R17, R209, 0x1, R9, P1 ;  /* 0x00000001d1117824 */ /* 0x000fe200008e0609 */
[----:B------:R-:W-:Y:S01]  /*7740*/  ISETP.NE.U32.AND P1, PT, R4, RZ, PT ;  /* 0x000000ff0400720c */ /* 0x000fe20003f25070 */
[C---:B------:R-:W-:Y:S01]  /*7750*/  IMAD.X R15, R9.reuse, 0x1, R214, P0 ;  /* 0x00000001090f7824 */ /* 0x040fe200000e06d6 */
[----:B------:R-:W-:Y:S02]  /*7760*/  IADD3 R8, P0, R8, R211, RZ ;  /* 0x000000d308087210 */ /* 0x000fe40007f1e0ff */
[----:B------:R1:W-:Y:S03]  /*7770*/  LDGSTS.E.BYPASS.LTC128B.128 [R5+0xc100], [R16.64], !P5 ;  /* 0x0c10000010057fae */ /* 0x0003e6000e901d4c */
[----:B------:R-:W-:Y:S01]  /*7780*/  IMAD.X R9, R9, 0x1, R212, P0 ;  /* 0x0000000109097824 */ /* 0x000fe200000e06d4 */
[----:B------:R1:W-:Y:S01]  /*7790*/  LDGSTS.E.BYPASS.LTC128B.128 [R5+0xe100], [R14.64], !P4 ;  /* 0x0e1000000e057fae */ /* 0x0003e2000e101d4c */
[----:B------:R-:W-:Y:S03]  /*77a0*/  ISETP.NE.U32.AND P0, PT, R2, RZ, PT ;  /* 0x000000ff0200720c */ /* 0x000fe60003f05070 */
[----:B------:R1:W-:Y:S04]  /*77b0*/  LDGSTS.E.BYPASS.LTC128B.128 [R5+0x10100], [R8.64], !P6 ;  /* 0x1010000008057fae */ /* 0x0003e8000f101d4c */
[----:B------:R1:W-:Y:S04]  /*77c0*/  LDGSTS.E.BYPASS.LTC128B.128.ZFILL [R5+0xd100], [R12.64], P2 ;  /* 0x0d1000000c057fae */ /* 0x0003e80009141d4c */
[----:B------:R1:W-:Y:S04]  /*77d0*/  LDGSTS.E.BYPASS.LTC128B.128.ZFILL [R5+0xf100], [R10.64], P1 ;  /* 0x0f1000000a057fae */ /* 0x0003e80008941d4c */
[----:B------:R1:W-:Y:S02]  /*77e0*/  LDGSTS.E.BYPASS.LTC128B.128.ZFILL [R5+0x11100], [R6.64], P0 ;  /* 0x1110000006057fae */ /* 0x0003e40008141d4c */
.L_x_848:
[----:B------:R-:W-:Y:S01]  /*77f0*/  UIADD3 UR4, UR5, 0x1, URZ ;  /* 0x0000000105047890 */ /* 0x000fe2000fffe03f */
[----:B------:R-:W0:Y:S01]  /*7800*/  LDGDEPBAR ;  /* 0x00000000000079af */ /* 0x000e220000000000 */
[----:B------:R-:W-:Y:S01]  /*7810*/  UISETP.GE.AND UP0, UPT, UR5, 0x1, UPT ;  /* 0x000000010500788c */ /* 0x000fe2000bf06270 */
[C---:B------:R-:W-:Y:S01]  /*7820*/  ISETP.GT.AND P0, PT, R216.reuse, RZ, PT ;  /* 0x000000ffd800720c */ /* 0x040fe20003f04270 */
[----:B------:R-:W-:Y:S01]  /*7830*/  IMAD.MOV.U32 R0, RZ, RZ, R3 ;  /* 0x000000ffff007224 */ /* 0x000fe200078e0003 */
[----:B------:R-:W-:Y:S01]  /*7840*/  IADD3 R216, R216, -0x1, RZ ;  /* 0xffffffffd8d87810 */ /* 0x000fe20007ffe0ff */
[----:B------:R-:W-:Y:S01]  /*7850*/  USEL UR5, UR4, URZ, !UP0 ;  /* 0x0000003f04057287 */ /* 0x000fe2000c000000 */
[----:B------:R-:W-:Y:S09]  /*7860*/  IMAD.MOV.U32 R133, RZ, RZ, R132 ;  /* 0x000000ffff857224 */ /* 0x000ff200078e0084 */
[----:B------:R-:W-:-:S05]  /*7870*/  @P0 BRA `(.L_x_849) ;  /* 0xffffd04000000947 */ /* 0x000fca000383ffff */
.L_x_846:
[----:B------:R-:W2:Y:S01]  /*7880*/  SHFL.BFLY PT, R0, R215, 0x2, 0x1f ;  /* 0x0c401f00d7007f89 */ /* 0x000ea200000e0000 */
[----:B-1----:R-:W-:Y:S01]  /*7890*/  MOV R5, c[0x0][0x4e8] ;  /* 0x00013a0000057a02 */ /* 0x002fe20000000f00 */
[----:B------:R-:W1:Y:S01]  /*78a0*/  S2UR UR7, SR_CTAID.Y ;  /* 0x00000000000779c3 */ /* 0x000e620000002600 */
[----:B------:R-:W-:Y:S01]  /*78b0*/  MOV R6, R202 ;  /* 0x000000ca00067202 */ /* 0x000fe20000000f00 */
[----:B------:R-:W3:Y:S01]  /*78c0*/  SHFL.BFLY PT, R2, R217, 0x2, 0x1f ;  /* 0x0c401f00d9027f89 */ /* 0x000ee200000e0000 */
[C---:B------:R-:W-:Y:S01]  /*78d0*/  ISETP.NE.AND P4, PT, R5.reuse, 0x1, PT ;  /* 0x000000010500780c */ /* 0x040fe20003f85270 */
[----:B------:R-:W-:Y:S01]  /*78e0*/  ULDC.64 UR4, c[0x0][0x490] ;  /* 0x0001240000047ab9 */ /* 0x000fe20000000a00 */
[----:B------:R-:W-:Y:S01]  /*78f0*/  MOV R10, RZ ;  /* 0x000000ff000a7202 */ /* 0x000fe20000000f00 */
[----:B------:R-:W4:Y:S01]  /*7900*/  S2R R7, SR_TID.X ;  /* 0x0000000000077919 */ /* 0x000f220000002100 */
[----:B------:R-:W-:Y:S01]  /*7910*/  SHF.R.S32.HI R210, RZ, 0x2, R210 ;  /* 0x00000002ffd27819 */ /* 0x000fe200000114d2 */
[----:B------:R-:W-:Y:S01]  /*7920*/  IMAD R5, R5, c[0x0][0x388], RZ ;  /* 0x0000e20005057a24 */ /* 0x000fe200078e02ff */
[----:B------:R-:W-:Y:S01]  /*7930*/  SHF.L.U32 R201, R201, 0x1, RZ ;  /* 0x00000001c9c97819 */ /* 0x000fe200000006ff */
[----:B------:R-:W-:Y:S01]  /*7940*/  BSSY B0, `(.L_x_850) ;  /* 0x0000168000007945 */ /* 0x000fe20003800000 */
[----:B--2---:R-:W-:Y:S01]  /*7950*/  FADD.FTZ R11, R0, R215 ;  /* 0x000000d7000b7221 */ /* 0x004fe20000010000 */
[----:B-1----:R-:W-:Y:S01]  /*7960*/  USHF.R.S32.HI UR6, URZ, 0x1f, UR7 ;  /* 0x0000001f3f067899 */ /* 0x002fe20008011407 */
[----:B---3--:R-:W-:Y:S01]  /*7970*/  FADD.FTZ R9, R2, R217 ;  /* 0x000000d902097221 */ /* 0x008fe20000010000 */
[----:B------:R-:W-:-:S02]  /*7980*/  UIMAD.WIDE.U32 UR10, UR7, UR4, URZ ;  /* 0x00000004070a72a5 */ /* 0x000fc4000f8e003f */
[----:B------:R-:W1:Y:S01]  /*7990*/  SHFL.BFLY PT, R2, R11, 0x1, 0x1f ;  /* 0x0c201f000b027f89 */ /* 0x000e6200000e0000 */
[----:B------:R-:W-:Y:S01]  /*79a0*/  UIMAD UR8, UR6, UR4, URZ ;  /* 0x00000004060872a4 */ /* 0x000fe2000f8e023f */
[----:B----4-:R-:W-:Y:S02]  /*79b0*/  SHF.R.S32.HI R8, RZ, 0x1f, R7 ;  /* 0x0000001fff087819 */ /* 0x010fe40000011407 */
[----:B------:R-:W2:Y:S01]  /*79c0*/  SHFL.BFLY PT, R4, R9, 0x1, 0x1f ;  /* 0x0c201f0009047f89 */ /* 0x000ea200000e0000 */
[----:B------:R-:W-:Y:S01]  /*79d0*/  UIMAD UR8, UR7, UR5, UR8 ;  /* 0x00000005070872a4 */ /* 0x000fe2000f8e0208 */
[CC--:B------:R-:W-:Y:S02]  /*79e0*/  LEA.HI R0, R8.reuse, R7.reuse, RZ, 0x5 ;  /* 0x0000000708007211 */ /* 0x0c0fe400078f28ff */
[----:B------:R-:W-:Y:S01]  /*79f0*/  LEA.HI R8, R8, R7, RZ, 0x2 ;  /* 0x0000000708087211 */ /* 0x000fe200078f10ff */
[----:B------:R-:W-:Y:S01]  /*7a00*/  ULDC.64 UR4, c[0x0][0x3e8] ;  /* 0x0000fa0000047ab9 */ /* 0x000fe20000000a00 */
[----:B------:R-:W-:Y:S01]  /*7a10*/  LOP3.LUT R14, R0, 0xffffffe0, RZ, 0xc0, !PT ;  /* 0xffffffe0000e7812 */ /* 0x000fe200078ec0ff */
[----:B------:R-:W-:Y:S01]  /*7a20*/  UIMAD UR6, UR6, UR4, URZ ;  /* 0x00000004060672a4 */ /* 0x000fe2000f8e023f */
[----:B------:R-:W-:Y:S01]  /*7a30*/  LOP3.LUT R12, R8, 0xfffffffc, RZ, 0xc0, !PT ;  /* 0xfffffffc080c7812 */ /* 0x000fe200078ec0ff */
[----:B------:R-:W-:Y:S01]  /*7a40*/  UIMAD.WIDE.U32 UR14, UR7, UR4, URZ ;  /* 0x00000004070e72a5 */ /* 0x000fe2000f8e003f */
[----:B------:R-:W-:Y:S01]  /*7a50*/  SHF.R.S32.HI R0, RZ, 0x5, R0 ;  /* 0x00000005ff007819 */ /* 0x000fe20000011400 */
[----:B------:R-:W-:Y:S01]  /*7a60*/  UIMAD UR5, UR7, UR5, UR6 ;  /* 0x00000005070572a4 */ /* 0x000fe2000f8e0206 */
[----:B------:R-:W-:Y:S01]  /*7a70*/  MOV R19, UR11 ;  /* 0x0000000b00137c02 */ /* 0x000fe20008000f00 */
[----:B------:R-:W-:Y:S01]  /*7a80*/  UIADD3 UR8, UR11, UR8, URZ ;  /* 0x000000080b087290 */ /* 0x000fe2000fffe03f */
[----:B------:R-:W-:Y:S01]  /*7a90*/  MOV R18, UR10 ;  /* 0x0000000a00127c02 */ /* 0x000fe20008000f00 */
[----:B------:R-:W-:Y:S01]  /*7aa0*/  UIADD3 UR5, UR15, UR5, URZ ;  /* 0x000000050f057290 */ /* 0x000fe2000fffe03f */
[----:B------:R-:W-:Y:S01]  /*7ab0*/  MOV R17, UR15 ;  /* 0x0000000f00117c02 */ /* 0x000fe20008000f00 */
[----:B------:R-:W-:-:S02]  /*7ac0*/  IMAD.U32 R16, RZ, RZ, UR14 ;  /* 0x0000000eff107e24 */ /* 0x000fc4000f8e00ff */
[----:B------:R-:W-:Y:S01]  /*7ad0*/  MOV R19, UR8 ;  /* 0x0000000800137c02 */ /* 0x000fe20008000f00 */
[----:B-1----:R-:W-:Y:S01]  /*7ae0*/  FADD.FTZ R2, R11, R2 ;  /* 0x000000020b027221 */ /* 0x002fe20000010000 */
[----:B------:R-:W-:Y:S01]  /*7af0*/  IADD3 R11, -R14, R7, RZ ;  /* 0x000000070e0b7210 */ /* 0x000fe20007ffe1ff */
[----:B------:R-:W-:Y:S01]  /*7b00*/  IMAD.IADD R7, R7, 0x1, -R12 ;  /* 0x0000000107077824 */ /* 0x000fe200078e0a0c */
[----:B------:R-:W-:Y:S01]  /*7b10*/  MOV R14, 0xff800000 ;  /* 0xff800000000e7802 */ /* 0x000fe20000000f00 */
[----:B--2---:R-:W-:Y:S01]  /*7b20*/  FADD.FTZ R4, R9, R4 ;  /* 0x0000000409047221 */ /* 0x004fe20000010000 */
[----:B------:R-:W-:Y:S01]  /*7b30*/  BAR.SYNC.DEFER_BLOCKING 0x1, 0x100 ;  /* 0x0044000000007b1d */ /* 0x000fe20000010000 */
[----:B------:R-:W-:Y:S01]  /*7b40*/  FSETP.NE.FTZ.AND P0, PT, R2, RZ, PT ;  /* 0x000000ff0200720b */ /* 0x000fe20003f15000 */
[----:B------:R-:W-:Y:S01]  /*7b50*/  @P4 IMAD.HI.U32 R9, R202, c[0x0][0x4ec], RZ ;  /* 0x00013b00ca094a27 */ /* 0x000fe200078e00ff */
[----:B------:R-:W-:Y:S02]  /*7b60*/  LOP3.LUT P3, RZ, R11, 0x3, RZ, 0xc0, !PT ;  /* 0x000000030bff7812 */ /* 0x000fe4000786c0ff */
[----:B------:R-:W-:-:S02]  /*7b70*/  FSETP.NE.FTZ.AND P1, PT, R4, RZ, PT ;  /* 0x000000ff0400720b */ /* 0x000fc40003f35000 */
[----:B------:R-:W-:Y:S02]  /*7b80*/  @P4 SHF.R.U32.HI R6, RZ, c[0x0][0x4f0], R9 ;  /* 0x00013c00ff064a19 */ /* 0x000fe40000011609 */
[----:B------:R-:W-:Y:S02]  /*7b90*/  MOV R9, RZ ;  /* 0x000000ff00097202 */ /* 0x000fe40000000f00 */
[----:B------:R-:W-:Y:S02]  /*7ba0*/  IADD3 R13, -R6, RZ, RZ ;  /* 0x000000ff060d7210 */ /* 0x000fe40007ffe1ff */
[----:B------:R-:W-:Y:S01]  /*7bb0*/  MOV R17, UR5 ;  /* 0x0000000500117c02 */ /* 0x000fe20008000f00 */
[----:B------:R-:W1:Y:S02]  /*7bc0*/  @P0 MUFU.LG2 R12, R2 ;  /* 0x00000002000c0308 */ /* 0x000e640000000c00 */
[----:B------:R-:W-:Y:S01]  /*7bd0*/  IMAD R11, R13, c[0x0][0x4e8], R202 ;  /* 0x00013a000d0b7a24 */ /* 0x000fe200078e02ca */
[----:B------:R-:W-:-:S02]  /*7be0*/  SHF.R.S32.HI R13, RZ, 0x2, R8 ;  /* 0x00000002ff0d7819 */ /* 0x000fc40000011408 */
[----:B------:R-:W-:-:S03]  /*7bf0*/  SHF.R.S32.HI R8, RZ, 0x1f, R8 ;  /* 0x0000001fff087819 */ /* 0x000fc60000011408 */
[----:B------:R2:W3:Y:S01]  /*7c00*/  @P0 MUFU.RCP R9, R2 ;  /* 0x0000000200090308 */ /* 0x0004e20000001000 */
[----:B------:R-:W-:-:S04]  /*7c10*/  LEA.HI R8, R8, R13, RZ, 0x3 ;  /* 0x0000000d08087211 */ /* 0x000fc800078f18ff */
[----:B------:R-:W-:-:S03]  /*7c20*/  LOP3.LUT R8, R8, 0xfffffff8, RZ, 0xc0, !PT ;  /* 0xfffffff808087812 */ /* 0x000fc600078ec0ff */
[----:B------:R-:W-:Y:S01]  /*7c30*/  @P1 MUFU.RCP R10, R4 ;  /* 0x00000004000a1308 */ /* 0x000fe20000001000 */
[----:B-1----:R-:W-:Y:S01]  /*7c40*/  @P0 FMUL.FTZ R12, R12, 0.69314718246459960938 ;  /* 0x3f3172180c0c0820 */ /* 0x002fe20000410000 */
[----:B--2---:R-:W-:-:S06]  /*7c50*/  @P0 MOV R2, 0x3f317218 ;  /* 0x3f31721800020802 */ /* 0x004fcc0000000f00 */
[----:B------:R-:W1:Y:S01]  /*7c60*/  @P1 MUFU.LG2 R4, R4 ;  /* 0x0000000400041308 */ /* 0x000e620000000c00 */
[C---:B---3--:R-:W-:Y:S02]  /*7c70*/  FMUL.FTZ R131, R9.reuse, R131 ;  /* 0x0000008309837220 */ /* 0x048fe40000410000 */
[C---:B------:R-:W-:Y:S02]  /*7c80*/  FMUL.FTZ R130, R9.reuse, R130 ;  /* 0x0000008209827220 */ /* 0x040fe40000410000 */
[----:B------:R-:W-:Y:S02]  /*7c90*/  @P0 FMUL.FTZ R2, R2, c[0x0][0x2d0] ;  /* 0x0000b40002020a20 */ /* 0x000fe40000410000 */
[----:B------:R-:W-:Y:S01]  /*7ca0*/  FMUL.FTZ R127, R9, R127 ;  /* 0x0000007f097f7220 */ /* 0x000fe20000410000 */
[----:B------:R-:W-:Y:S01]  /*7cb0*/  F2FP.BF16.PACK_AB R130, R131, R130 ;  /* 0x000000828382723e */ /* 0x000fe200000010ff */
[C---:B------:R-:W-:Y:S02]  /*7cc0*/  FMUL.FTZ R126, R9.reuse, R126 ;  /* 0x0000007e097e7220 */ /* 0x040fe40000410000 */
[----:B------:R-:W-:-:S02]  /*7cd0*/  FMUL.FTZ R123, R9, R123 ;  /* 0x0000007b097b7220 */ /* 0x000fc40000410000 */
[----:B------:R-:W-:Y:S01]  /*7ce0*/  FMUL.FTZ R122, R9, R122 ;  /* 0x0000007a097a7220 */ /* 0x000fe20000410000 */
[----:B------:R-:W-:Y:S01]  /*7cf0*/  F2FP.BF16.PACK_AB R126, R127, R126 ;  /* 0x0000007e7f7e723e */ /* 0x000fe200000010ff */
[C---:B------:R-:W-:Y:S02]  /*7d00*/  FMUL.FTZ R119, R9.reuse, R119 ;  /* 0x0000007709777220 */ /* 0x040fe40000410000 */
[----:B------:R-:W-:Y:S01]  /*7d10*/  FMUL.FTZ R118, R9, R118 ;  /* 0x0000007609767220 */ /* 0x000fe20000410000 */
[----:B------:R-:W-:Y:S01]  /*7d20*/  F2FP.BF16.PACK_AB R122, R123, R122 ;  /* 0x0000007a7b7a723e */ /* 0x000fe200000010ff */
[C---:B------:R-:W-:Y:S02]  /*7d30*/  FMUL.FTZ R115, R9.reuse, R115 ;  /* 0x0000007309737220 */ /* 0x040fe40000410000 */
[----:B------:R-:W-:Y:S01]  /*7d40*/  FMUL.FTZ R114, R9, R114 ;  /* 0x0000007209727220 */ /* 0x000fe20000410000 */
[----:B------:R-:W-:Y:S01]  /*7d50*/  F2FP.BF16.PACK_AB R118, R119, R118 ;  /* 0x000000767776723e */ /* 0x000fe200000010ff */
        /* <DEDUP_REMOVED lines=56> */
[----:B------:R-:W-:Y:S01]  /*80e0*/  IADD3 R9, R13, -R8, RZ ;  /* 0x800000080d097210 */ /* 0x000fe20007ffe0ff */
[----:B-1----:R-:W-:Y:S01]  /*80f0*/  @P1 FMUL.FTZ R15, R4, 0.69314718246459960938 ;  /* 0x3f317218040f1820 */ /* 0x002fe20000410000 */
[----:B------:R-:W-:Y:S01]  /*8100*/  MOV R13, 0xff800000 ;  /* 0xff800000000d7802 */ /* 0x000fe20000000f00 */
[----:B------:R-:W-:Y:S01]  /*8110*/  @P0 FFMA.FTZ R13, R2, R3, R12 ;  /* 0x00000003020d0223 */ /* 0x000fe2000001000c */
[----:B------:R-:W-:Y:S01]  /*8120*/  @P1 MOV R8, 0x3f317218 ;  /* 0x3f31721800081802 */ /* 0x000fe20000000f00 */
[----:B------:R-:W1:Y:S01]  /*8130*/  S2R R3, SR_CTAID.Z ;  /* 0x0000000000037919 */ /* 0x000e620000002700 */
[----:B------:R-:W-:Y:S01]  /*8140*/  LEA.HI R4, R7, R7, RZ, 0x1 ;  /* 0x0000000707047211 */ /* 0x000fe200078f08ff */
[----:B------:R-:W-:Y:S01]  /*8150*/  FMUL.FTZ R129, R10, R129 ;  /* 0x000000810a817220 */ /* 0x000fe20000410000 */
[----:B------:R-:W-:Y:S01]  /*8160*/  F2FP.BF16.PACK_AB R94, R95, R94 ;  /* 0x0000005e5f5e723e */ /* 0x000fe200000010ff */
[----:B------:R-:W-:Y:S01]  /*8170*/  @P1 FMUL.FTZ R8, R8, c[0x0][0x2d0] ;  /* 0x0000b40008081a20 */ /* 0x000fe20000410000 */
[----:B------:R-:W-:Y:S01]  /*8180*/  LOP3.LUT R12, R4, 0x1ffffffe, RZ, 0xc0, !PT ;  /* 0x1ffffffe040c7812 */ /* 0x000fe200078ec0ff */
[----:B------:R-:W-:Y:S01]  /*8190*/  FMUL.FTZ R128, R10, R128 ;  /* 0x000000800a807220 */ /* 0x000fe20000410000 */
[----:B------:R-:W-:Y:S01]  /*81a0*/  F2FP.BF16.PACK_AB R98, R99, R98 ;  /* 0x000000626362723e */ /* 0x000fe200000010ff */
[----:B------:R-:W-:Y:S01]  /*81b0*/  @P1 FFMA.FTZ R14, R8, R132, R15 ;  /* 0x00000084080e1223 */ /* 0x000fe2000001000f */
[----:B------:R-:W-:Y:S01]  /*81c0*/  SHF.R.S32.HI R15, RZ, 0x1f, R0 ;  /* 0x0000001fff0f7819 */ /* 0x000fe20000011400 */
[----:B------:R-:W2:Y:S01]  /*81d0*/  S2R R8, SR_CTAID.X ;  /* 0x0000000000087919 */ /* 0x000ea20000002500 */
[----:B------:R-:W-:Y:S01]  /*81e0*/  IADD3 R12, R7, -R12, RZ ;  /* 0x8000000c070c7210 */ /* 0x000fe20007ffe0ff */
[C---:B------:R-:W-:Y:S01]  /*81f0*/  FMUL.FTZ R125, R10.reuse, R125 ;  /* 0x0000007d0a7d7220 */ /* 0x040fe20000410000 */
[----:B------:R-:W-:Y:S01]  /*8200*/  LEA.HI R15, R15, R0, RZ, 0x3 ;  /* 0x000000000f0f7211 */ /* 0x000fe200078f18ff */
[C---:B------:R-:W-:Y:S01]  /*8210*/  FMUL.FTZ R124, R10.reuse, R124 ;  /* 0x0000007c0a7c7220 */ /* 0x040fe20000410000 */
[----:B------:R-:W-:Y:S01]  /*8220*/  R2P PR, R9, 0x6 ;  /* 0x0000000609007804 */ /* 0x000fe20000000000 */
[C---:B------:R-:W-:Y:S01]  /*8230*/  FMUL.FTZ R121, R10.reuse, R121 ;  /* 0x000000790a797220 */ /* 0x040fe20000410000 */
[----:B------:R-:W-:Y:S01]  /*8240*/  LOP3.LUT R15, R15, 0xffffff8, RZ, 0xc0, !PT ;  /* 0x0ffffff80f0f7812 */ /* 0x000fe200078ec0ff */
[C---:B------:R-:W-:Y:S01]  /*8250*/  FMUL.FTZ R120, R10.reuse, R120 ;  /* 0x000000780a787220 */ /* 0x040fe20000410000 */
[----:B------:R-:W-:Y:S01]  /*8260*/  F2FP.BF16.PACK_AB R128, R129, R128 ;  /* 0x000000808180723e */ /* 0x000fe200000010ff */
[----:B------:R-:W-:Y:S01]  /*8270*/  FMUL.FTZ R117, R10, R117 ;  /* 0x000000750a757220 */ /* 0x000fe20000410000 */
[----:B------:R-:W-:Y:S01]  /*8280*/  F2FP.BF16.PACK_AB R124, R125, R124 ;  /* 0x0000007c7d7c723e */ /* 0x000fe200000010ff */
[C---:B------:R-:W-:Y:S01]  /*8290*/  IMAD.IADD R15, R0.reuse, 0x1, -R15 ;  /* 0x00000001000f7824 */ /* 0x040fe200078e0a0f */
[----:B------:R-:W-:Y:S01]  /*82a0*/  LEA R0, R0, R7, 0x9 ;  /* 0x0000000700007211 */ /* 0x000fe200078e48ff */
[----:B-1----:R-:W-:Y:S01]  /*82b0*/  IMAD.WIDE.U32 R16, R3, c[0x0][0x3f0], R16 ;  /* 0x0000fc0003107a25 */ /* 0x002fe200078e0010 */
[----:B------:R-:W-:-:S02]  /*82c0*/  SHF.R.S32.HI R2, RZ, 0x1f, R3 ;  /* 0x0000001fff027819 */ /* 0x000fc40000011403 */
[----:B------:R-:W-:Y:S01]  /*82d0*/  LOP3.LUT R7, R9, 0x1, RZ, 0xc0, !PT ;  /* 0x0000000109077812 */ /* 0x000fe200078ec0ff */
[----:B------:R-:W-:Y:S01]  /*82e0*/  IMAD.WIDE.U32 R18, R3, c[0x0][0x498], R18 ;  /* 0x0001260003127a25 */ /* 0x000fe200078e0012 */
[----:B------:R-:W-:Y:S02]  /*82f0*/  SHF.L.U32 R9, R9, 0x6, RZ ;  /* 0x0000000609097819 */ /* 0x000fe400000006ff */
[----:B------:R-:W-:Y:S01]  /*8300*/  LEA R15, R15, R210, 0x4 ;  /* 0x000000d20f0f7211 */ /* 0x000fe200078e20ff */
[C---:B------:R-:W-:Y:S01]  /*8310*/  IMAD R4, R2.reuse, c[0x0][0x3f0], RZ ;  /* 0x0000fc0002047a24 */ /* 0x040fe200078e02ff */
[----:B------:R-:W-:Y:S01]  /*8320*/  LOP3.LUT R9, R9, 0x1c0, RZ, 0xc0, !PT ;  /* 0x000001c009097812 */ /* 0x000fe200078ec0ff */
[----:B------:R-:W-:Y:S01]  /*8330*/  IMAD R2, R2, c[0x0][0x498], RZ ;  /* 0x0001260002027a24 */ /* 0x000fe200078e02ff */
[----:B------:R-:W-:Y:S01]  /*8340*/  ISETP.NE.U32.AND P0, PT, R7, 0x1, PT ;  /* 0x000000010700780c */ /* 0x000fe20003f05070 */
[----:B------:R-:W-:Y:S01]  /*8350*/  IMAD R4, R3, c[0x0][0x3f4], R4 ;  /* 0x0000fd0003047a24 */ /* 0x000fe200078e0204 */
[----:B------:R-:W-:Y:S01]  /*8360*/  LEA.HI R9, R9, R9, RZ, 0x1d ;  /* 0x0000000909097211 */ /* 0x000fe200078fe8ff */
[----:B------:R-:W-:Y:S01]  /*8370*/  IMAD R7, R12, 0x8, R15 ;  /* 0x000000080c077824 */ /* 0x000fe200078e020f */
[----:B------:R-:W-:Y:S01]  /*8380*/  F2FP.BF16.PACK_AB R120, R121, R120 ;  /* 0x000000787978723e */ /* 0x000fe200000010ff */
[----:B------:R-:W-:Y:S01]  /*8390*/  IMAD R2, R3, c[0x0][0x49c], R2 ;  /* 0x0001270003027a24 */ /* 0x000fe200078e0202 */
[----:B------:R-:W-:Y:S01]  /*83a0*/  IADD3 R17, R17, R4, RZ ;  /* 0x0000000411117210 */ /* 0x000fe20007ffe0ff */
[----:B------:R-:W-:Y:S01]  /*83b0*/  FMUL.FTZ R116, R10, R116 ;  /* 0x000000740a747220 */ /* 0x000fe20000410000 */
[----:B--2---:R-:W-:Y:S01]  /*83c0*/  LEA R4, R8, R15, 0x7 ;  /* 0x0000000f08047211 */ /* 0x004fe200078e38ff */
[----:B------:R-:W-:Y:S01]  /*83d0*/  FMUL.FTZ R113, R10, R113 ;  /* 0x000000710a717220 */ /* 0x000fe20000410000 */
[----:B------:R-:W-:Y:S01]  /*83e0*/  LEA R0, R0, R9, 0x1 ;  /* 0x0000000900007211 */ /* 0x000fe200078e08ff */
[----:B------:R-:W-:Y:S01]  /*83f0*/  IMAD.WIDE.U32 R16, R6, c[0x0][0x3e0], R16 ;  /* 0x0000f80006107a25 */ /* 0x000fe200078e0010 */
[----:B------:R-:W-:-:S02]  /*8400*/  LEA R7, R8, R7, 0x7 ;  /* 0x0000000708077211 */ /* 0x000fc400078e38ff */
[----:B------:R-:W-:Y:S01]  /*8410*/  ISETP.GE.OR P5, PT, R4, R5, P3 ;  /* 0x000000050400720c */ /* 0x000fe20001fa6670 */
[C---:B------:R-:W-:Y:S01]  /*8420*/  FMUL.FTZ R112, R10.reuse, R112 ;  /* 0x000000700a707220 */ /* 0x040fe20000410000 */
[----:B------:R-:W-:Y:S01]  /*8430*/  SHF.R.S32.HI R3, RZ, 0x1f, R6 ;  /* 0x0000001fff037819 */ /* 0x000fe20000011406 */
[----:B------:R-:W-:Y:S01]  /*8440*/  FMUL.FTZ R109, R10, R109 ;  /* 0x0000006d0a6d7220 */ /* 0x000fe20000410000 */
[----:B------:R-:W-:Y:S01]  /*8450*/  IADD3 R4, R4, 0x8, RZ ;  /* 0x0000000804047810 */ /* 0x000fe20007ffe0ff */
[----:B------:R-:W-:Y:S01]  /*8460*/  FMUL.FTZ R108, R10, R108 ;  /* 0x0000006c0a6c7220 */ /* 0x000fe20000410000 */
[----:B------:R-:W-:Y:S01]  /*8470*/  SHF.L.U32 R9, R0, 0x1, RZ ;  /* 0x0000000100097819 */ /* 0x000fe200000006ff */
[----:B------:R-:W-:Y:S01]  /*8480*/  @P4 IMAD.HI.U32 R0, R7, c[0x0][0x4ec], RZ ;  /* 0x00013b0007004a27 */ /* 0x000fe200078e00ff */
[----:B------:R-:W-:Y:S02]  /*8490*/  ISETP.GE.OR P3, PT, R4, R5, P3 ;  /* 0x000000050400720c */ /* 0x000fe40001f66670 */
[----:B------:R-:W-:Y:S01]  /*84a0*/  MOV R15, R7 ;  /* 0x00000007000f7202 */ /* 0x000fe20000000f00 */
[----:B------:R-:W-:Y:S01]  /*84b0*/  IMAD R3, R3, c[0x0][0x3e0], RZ ;  /* 0x0000f80003037a24 */ /* 0x000fe200078e02ff */
[C---:B------:R-:W-:Y:S01]  /*84c0*/  IADD3 R4, R9.reuse, 0x80, RZ ;  /* 0x0000008009047810 */ /* 0x040fe20007ffe0ff */
[----:B------:R-:W-:Y:S01]  /*84d0*/  FMUL.FTZ R105, R10, R105 ;  /* 0x000000690a697220 */ /* 0x000fe20000410000 */
[----:B------:R-:W-:Y:S01]  /*84e0*/  @P4 SHF.R.U32.HI R15, RZ, c[0x0][0x4f0], R0 ;  /* 0x00013c00ff0f4a19 */ /* 0x000fe20000011600 */
[----:B------:R-:W-:Y:S01]  /*84f0*/  IMAD R3, R6, c[0x0][0x3e4], R3 ;  /* 0x0000f90006037a24 */ /* 0x000fe200078e0203 */
[----:B------:R-:W-:Y:S01]  /*8500*/  IADD3 R21, R9, 0x70, RZ ;  /* 0x0000007009157810 */ /* 0x000fe20007ffe0ff */
[----:B------:R-:W-:Y:S01]  /*8510*/  FMUL.FTZ R104, R10, R104 ;  /* 0x000000680a687220 */ /* 0x000fe20000410000 */
[----:B------:R-:W-:Y:S01]  /*8520*/  @P0 IADD3 R21, R4, 0x10, RZ ;  /* 0x0000001004150810 */ /* 0x000fe20007ffe0ff */
[----:B------:R-:W-:Y:S01]  /*8530*/  IMAD.IADD R17, R17, 0x1, R3 ;  /* 0x0000000111117824 */ /* 0x000fe200078e0203 */
[C---:B------:R-:W-:Y:S01]  /*8540*/  IADD3 R4, -R15.reuse, RZ, RZ ;  /* 0x000000ff0f047210 */ /* 0x040fe20007ffe1ff */
[C---:B------:R-:W-:Y:S01]  /*8550*/  FMUL.FTZ R101, R10.reuse, R101 ;  /* 0x000000650a657220 */ /* 0x040fe20000410000 */
[----:B------:R-:W-:Y:S01]  /*8560*/  SHF.R.S32.HI R3, RZ, 0x1f, R15 ;  /* 0x0000001fff037819 */ /* 0x000fe2000001140f */
[----:B------:R-:W-:Y:S01]  /*8570*/  FMUL.FTZ R100, R10, R100 ;  /* 0x000000640a647220 */ /* 0x000fe20000410000 */
[----:B------:R-:W-:Y:S01]  /*8580*/  IADD3 R18, P0, R15, R18, RZ ;  /* 0x000000120f127210 */ /* 0x000fe20007f1e0ff */
[----:B------:R-:W-:Y:S01]  /*8590*/  IMAD R7, R4, c[0x0][0x4e8], R7 ;  /* 0x00013a0004077a24 */ /* 0x000fe200078e0207 */
[----:B------:R-:W-:Y:S01]  /*85a0*/  SEL R0, R135, 0xffffffe0, !P1 ;  /* 0xffffffe087007807 */ /* 0x000fe20004800000 */
[C---:B------:R-:W-:Y:S01]  /*85b0*/  FMUL.FTZ R37, R10.reuse, R37 ;  /* 0x000000250a257220 */ /* 0x040fe20000410000 */
[----:B------:R-:W-:Y:S01]  /*85c0*/  IADD3.X R19, R3, R19, R2, P0, !PT ;  /* 0x0000001303137210 */ /* 0x000fe200007fe402 */
[C---:B------:R-:W-:Y:S01]  /*85d0*/  FMUL.FTZ R36, R10.reuse, R36 ;  /* 0x000000240a247220 */ /* 0x040fe20000410000 */
[----:B------:R-:W-:Y:S01]  /*85e0*/  IADD3 R3, R9, R0, RZ ;  /* 0x0000000009037210 */ /* 0x000fe20007ffe0ff */
[----:B------:R-:W-:Y:S01]  /*85f0*/  FMUL.FTZ R41, R10, R41 ;  /* 0x000000290a297220 */ /* 0x000fe20000410000 */
[----:B------:R-:W-:Y:S01]  /*8600*/  IADD3 R15, R0, R21, RZ ;  /* 0x00000015000f7210 */ /* 0x000fe20007ffe0ff */
[----:B------:R-:W-:Y:S01]  /*8610*/  FMUL.FTZ R40, R10, R40 ;  /* 0x000000280a287220 */ /* 0x000fe20000410000 */
[----:B------:R-:W-:Y:S01]  /*8620*/  SHF.R.S32.HI R0, RZ, 0x1f, R7 ;  /* 0x0000001fff007819 */ /* 0x000fe20000011407 */
[----:B------:R-:W-:Y:S01]  /*8630*/  IMAD.WIDE.U32 R18, R7, c[0x0][0x488], R18 ;  /* 0x0001220007127a25 */ /* 0x000fe200078e0012 */
[----:B------:R-:W-:Y:S01]  /*8640*/  MOV R2, 0x40 ;  /* 0x0000004000027802 */ /* 0x000fe20000000f00 */
[----:B------:R-:W-:Y:S01]  /*8650*/  STS [R9+0x80], R128 ;  /* 0x0000808009007388 */ /* 0x000fe20000000800 */
[----:B------:R-:W-:Y:S01]  /*8660*/  F2FP.BF16.PACK_AB R116, R117, R116 ;  /* 0x000000747574723e */ /* 0x000fe200000010ff */
[----:B------:R-:W-:Y:S01]  /*8670*/  IMAD R0, R0, c[0x0][0x488], RZ ;  /* 0x0001220000007a24 */ /* 0x000fe200078e02ff */
[----:B------:R-:W-:Y:S01]  /*8680*/  SEL R2, R2, 0xffffffc0, !P2 ;  /* 0xffffffc002027807 */ /* 0x000fe20005000000 */
[C---:B------:R-:W-:Y:S01]  /*8690*/  FMUL.FTZ R45, R10.reuse, R45 ;  /* 0x0000002d0a2d7220 */ /* 0x040fe20000410000 */
[----:B------:R-:W-:Y:S01]  /*86a0*/  F2FP.BF16.PACK_AB R112, R113, R112 ;  /* 0x000000707170723e */ /* 0x000fe200000010ff */
[----:B------:R-:W-:Y:S01]  /*86b0*/  IMAD R0, R7, c[0x0][0x48c], R0 ;  /* 0x0001230007007a24 */ /* 0x000fe200078e0200 */
[----:B------:R-:W-:Y:S01]  /*86c0*/  IADD3 R23, R9, R2, RZ ;  /* 0x0000000209177210 */ /* 0x000fe20007ffe0ff */
[----:B------:R-:W-:Y:S01]  /*86d0*/  FMUL.FTZ R44, R10, R44 ;  /* 0x0000002c0a2c7220 */ /* 0x000fe20000410000 */
[----:B------:R-:W-:Y:S01]  /*86e0*/  F2FP.BF16.PACK_AB R108, R109, R108 ;  /* 0x0000006c6d6c723e */ /* 0x000fe200000010ff */
[----:B------:R-:W-:Y:S01]  /*86f0*/  STS [R9+0x480], R130 ;  /* 0x0004808209007388 */ /* 0x000fe20000000800 */
[----:B------:R-:W-:Y:S01]  /*8700*/  IMAD.IADD R7, R2, 0x1, R21 ;  /* 0x0000000102077824 */ /* 0x000fe200078e0215 */
[----:B------:R-:W-:Y:S01]  /*8710*/  F2FP.BF16.PACK_AB R104, R105, R104 ;  /* 0x000000686968723e */ /* 0x000fe200000010ff */
[C---:B------:R-:W-:Y:S01]  /*8720*/  FMUL.FTZ R49, R10.reuse, R49 ;  /* 0x000000310a317220 */ /* 0x040fe20000410000 */
[----:B------:R-:W-:Y:S01]  /*8730*/  STS [R21], R124 ;  /* 0x0000007c15007388 */ /* 0x000fe20000000800 */
[----:B------:R-:W-:Y:S01]  /*8740*/  FMUL.FTZ R48, R10, R48 ;  /* 0x000000300a307220 */ /* 0x000fe20000410000 */
[----:B------:R-:W-:Y:S01]  /*8750*/  IADD3 R25, R2, R3, RZ ;  /* 0x0000000302197210 */ /* 0x000fe20007ffe0ff */
[C---:B------:R-:W-:Y:S01]  /*8760*/  FMUL.FTZ R53, R10.reuse, R53 ;  /* 0x000000350a357220 */ /* 0x040fe20000410000 */
[----:B------:R-:W-:Y:S01]  /*8770*/  STS [R21+0x400], R126 ;  /* 0x0004007e15007388 */ /* 0x000fe20000000800 */
[C---:B------:R-:W-:Y:S01]  /*8780*/  FMUL.FTZ R52, R10.reuse, R52 ;  /* 0x000000340a347220 */ /* 0x040fe20000410000 */
[----:B------:R-:W-:Y:S01]  /*8790*/  F2FP.BF16.PACK_AB R100, R101, R100 ;  /* 0x000000646564723e */ /* 0x000fe200000010ff */
[C---:B------:R-:W-:Y:S01]  /*87a0*/  FMUL.FTZ R57, R10.reuse, R57 ;  /* 0x000000390a397220 */ /* 0x040fe20000410000 */
[----:B------:R-:W-:Y:S01]  /*87b0*/  STS [R3+0x80], R120 ;  /* 0x0000807803007388 */ /* 0x000fe20000000800 */
[----:B------:R-:W-:Y:S01]  /*87c0*/  IADD3 R27, R15, R2, RZ ;  /* 0x000000020f1b7210 */ /* 0x000fe20007ffe0ff */
[C---:B------:R-:W-:Y:S01]  /*87d0*/  FMUL.FTZ R56, R10.reuse, R56 ;  /* 0x000000380a387220 */ /* 0x040fe20000410000 */
[----:B------:R-:W-:Y:S01]  /*87e0*/  F2FP.BF16.PACK_AB R36, R37, R36 ;  /* 0x000000242524723e */ /* 0x000fe200000010ff */
        /* <DEDUP_REMOVED lines=39> */
[----:B------:R-:W-:Y:S01]  /*8a60*/  FMUL.FTZ R10, R10, R96 ;  /* 0x000000600a0a7220 */ /* 0x000fe20000410000 */
[----:B------:R-:W-:Y:S01]  /*8a70*/  STS [R27+0x400], R102 ;  /* 0x000400661b007388 */ /* 0x000fe20000000800 */
[----:B------:R-:W-:-:S02]  /*8a80*/  F2FP.BF16.PACK_AB R80, R81, R80 ;  /* 0x000000505150723e */ /* 0x000fc400000010ff */
[----:B------:R-:W-:Y:S01]  /*8a90*/  F2FP.BF16.PACK_AB R84, R85, R84 ;  /* 0x000000545554723e */ /* 0x000fe200000010ff */
[----:B------:R-:W-:Y:S01]  /*8aa0*/  STS [R9+0x4080], R36 ;  /* 0x0040802409007388 */ /* 0x000fe20000000800 */
[----:B------:R-:W-:Y:S02]  /*8ab0*/  LEA R4, P0, R18, c[0x0][0x450], 0x2 ;  /* 0x0001140012047a11 */ /* 0x000fe400078010ff */
[----:B------:R-:W-:Y:S01]  /*8ac0*/  IADD3 R19, R19, R0, RZ ;  /* 0x0000000013137210 */ /* 0x000fe20007ffe0ff */
[----:B------:R-:W-:Y:S01]  /*8ad0*/  STS [R9+0x4480], R38 ;  /* 0x0044802609007388 */ /* 0x000fe20000000800 */
[----:B------:R-:W-:Y:S02]  /*8ae0*/  F2FP.BF16.PACK_AB R88, R89, R88 ;  /* 0x000000585958723e */ /* 0x000fe400000010ff */
[----:B------:R-:W-:Y:S01]  /*8af0*/  F2FP.BF16.PACK_AB R92, R93, R92 ;  /* 0x0000005c5d5c723e */ /* 0x000fe200000010ff */
[----:B------:R-:W-:Y:S01]  /*8b00*/  STS [R21+0x4000], R40 ;  /* 0x0040002815007388 */ /* 0x000fe20000000800 */
[----:B------:R-:W-:-:S02]  /*8b10*/  F2FP.BF16.PACK_AB R10, R97, R10 ;  /* 0x0000000a610a723e */ /* 0x000fc400000010ff */
[----:B------:R-:W-:Y:S01]  /*8b20*/  LEA.HI.X R19, R18, c[0x0][0x454], R19, 0x2, P0 ;  /* 0x0001150012137a11 */ /* 0x000fe200000f1413 */
[----:B------:R-:W-:Y:S01]  /*8b30*/  STS [R21+0x4400], R42 ;  /* 0x0044002a15007388 */ /* 0x000fe20000000800 */
[----:B------:R-:W-:-:S03]  /*8b40*/  SHF.R.S32.HI R0, RZ, 0x1f, R11 ;  /* 0x0000001fff007819 */ /* 0x000fc6000001140b */
[----:B------:R-:W-:Y:S02]  /*8b50*/  STS [R3+0x4080], R44 ;  /* 0x0040802c03007388 */ /* 0x000fe40000000800 */
[----:B------:R-:W-:Y:S02]  /*8b60*/  IMAD R0, R0, c[0x0][0x3d8], RZ ;  /* 0x0000f60000007a24 */ /* 0x000fe400078e02ff */
[----:B------:R-:W-:Y:S02]  /*8b70*/  STS [R3+0x4480], R46 ;  /* 0x0044802e03007388 */ /* 0x000fe40000000800 */
[C---:B------:R-:W-:Y:S02]  /*8b80*/  IMAD R0, R11.reuse, c[0x0][0x3dc], R0 ;  /* 0x0000f7000b007a24 */ /* 0x040fe400078e0200 */
        /* <DEDUP_REMOVED lines=22> */
[----:B-1----:R-:W-:-:S03]  /*8cf0*/  IMAD.WIDE.U32 R2, R11, c[0x0][0x3d8], R16 ;  /* 0x0000f6000b027a25 */ /* 0x002fc600078e0010 */
[----:B------:R-:W-:Y:S02]  /*8d00*/  STS [R25+0x8080], R92 ;  /* 0x0080805c19007388 */ /* 0x000fe40000000800 */
[----:B------:R-:W-:Y:S02]  /*8d10*/  IADD3 R0, R3, R0, RZ ;  /* 0x0000000003007210 */ /* 0x000fe40007ffe0ff */
[----:B------:R-:W-:Y:S01]  /*8d20*/  STS [R25+0x8480], R94 ;  /* 0x0084805e19007388 */ /* 0x000fe20000000800 */
[----:B------:R-:W-:-:S03]  /*8d30*/  SHF.R.S32.HI R3, RZ, 0x1f, R198 ;  /* 0x0000001fff037819 */ /* 0x000fc600000114c6 */
[----:B------:R-:W-:Y:S04]  /*8d40*/  STS [R27+0x8000], R10 ;  /* 0x0080000a1b007388 */ /* 0x000fe80000000800 */
[----:B------:R-:W-:Y:S04]  /*8d50*/  STS [R27+0x8400], R98 ;  /* 0x008400621b007388 */ /* 0x000fe80000000800 */
[----:B------:R-:W-:Y:S04]  /*8d60*/  SHFL.IDX PT, R96, R4, RZ, 0x1c1f ;  /* 0x001c1fff04607589 */ /* 0x000fe800000e0000 */
[----:B------:R-:W1:Y:S04]  /*8d70*/  SHFL.IDX PT, R97, R19, RZ, 0x1c1f ;  /* 0x001c1fff13617589 */ /* 0x000e6800000e0000 */
[----:B------:R-:W-:Y:S06]  /*8d80*/  BAR.SYNC.DEFER_BLOCKING 0x1, 0x100 ;  /* 0x0044000000007b1d */ /* 0x000fec0000010000 */
[----:B------:R2:W-:Y:S04]  /*8d90*/  SHFL.IDX PT, R100, R4, 0x1, 0x1c1f ;  /* 0x003c1f0004647f89 */ /* 0x0005e800000e0000 */
[----:B------:R-:W3:Y:S04]  /*8da0*/  SHFL.IDX PT, R101, R19, 0x1, 0x1c1f ;  /* 0x003c1f0013657f89 */ /* 0x000ee800000e0000 */
[----:B-1----:R1:W-:Y:S01]  /*8db0*/  @!P5 ST.E [R96.64], R14 ;  /* 0x0000000e6000d985 */ /* 0x0023e2000c10190c */
[----:B--2---:R-:W-:-:S04]  /*8dc0*/  LEA R4, P0, R2, c[0x0][0x380], 0x1 ;  /* 0x0000e00002047a11 */ /* 0x004fc800078008ff */
[----:B------:R-:W-:Y:S01]  /*8dd0*/  LEA.HI.X R2, R2, c[0x0][0x384], R0, 0x1, P0 ;  /* 0x0000e10002027a11 */ /* 0x000fe200000f0c00 */
[----:B---3--:R1:W-:Y:S01]  /*8de0*/  @!P3 ST.E [R100.64], R13 ;  /* 0x0000000d6400b985 */ /* 0x0083e2000c10190c */
[----:B------:R-:W-:Y:S02]  /*8df0*/  ISETP.GE.AND P0, PT, R200, R5, PT ;  /* 0x00000005c800720c */ /* 0x000fe40003f06270 */
[----:B------:R-:W-:Y:S01]  /*8e00*/  SHF.R.S32.HI R0, RZ, 0x1f, R199 ;  /* 0x0000001fff007819 */ /* 0x000fe200000114c7 */
[----:B------:R1:W2:Y:S04]  /*8e10*/  LDS.128 R52, [R201+0x1080] ;  /* 0x00108000c9347984 */ /* 0x0002a80000000c00 */
[----:B------:R1:W3:Y:S04]  /*8e20*/  LDS.128 R48, [R201+0x2080] ;  /* 0x00208000c9307984 */ /* 0x0002e80000000c00 */
        /* <DEDUP_REMOVED lines=11> */
[----:B------:R-:W-:-:S02]  /*8ee0*/  ISETP.GE.AND P2, PT, R206, c[0x0][0x3c8], PT ;  /* 0x0000f200ce007a0c */ /* 0x000fc40003f46270 */
[----:B------:R-:W-:Y:S01]  /*8ef0*/  ISETP.GE.AND P1, PT, R205, c[0x0][0x3c8], PT ;  /* 0x0000f200cd007a0c */ /* 0x000fe20003f26270 */
[----:B-1----:R-:W1:Y:S01]  /*8f00*/  LDS.128 R12, [R201+0x4080] ;  /* 0x00408000c90c7984 */ /* 0x002e620000000c00 */
[----:B------:R-:W-:-:S03]  /*8f10*/  ISETP.GE.AND P0, PT, R204, c[0x0][0x3c8], PT ;  /* 0x0000f200cc007a0c */ /* 0x000fc60003f06270 */
[----:B------:R-:W5:Y:S06]  /*8f20*/  LDS.128 R8, [R201+0x8080] ;  /* 0x00808000c9087984 */ /* 0x000f6c0000000c00 */
[-C--:B------:R-:W-:Y:S02]  /*8f30*/  @!P2 IADD3 R58, P5, R208, R7.reuse, RZ ;  /* 0x00000007d03aa210 */ /* 0x080fe40007fbe0ff */
[-C--:B------:R-:W-:Y:S02]  /*8f40*/  @!P1 LEA R6, P4, R199, R7.reuse, 0x1 ;  /* 0x00000007c7069211 */ /* 0x080fe400078808ff */
[----:B------:R-:W-:Y:S01]  /*8f50*/  @!P0 LEA R56, P3, R198, R7, 0x1 ;  /* 0x00000007c6388211 */ /* 0x000fe200078608ff */
[----:B------:R-:W-:Y:S01]  /*8f60*/  @!P2 IMAD.X R59, R209, 0x1, R57, P5 ;  /* 0x00000001d13ba824 */ /* 0x000fe200028e0639 */
[----:B------:R-:W-:-:S02]  /*8f70*/  @!P1 LEA.HI.X R7, R199, R57, R0, 0x1, P4 ;  /* 0x00000039c7079211 */ /* 0x000fc400020f0c00 */
[----:B------:R-:W-:Y:S02]  /*8f80*/  @!P0 LEA.HI.X R57, R198, R57, R3, 0x1, P3 ;  /* 0x00000039c6398211 */ /* 0x000fe400018f0c03 */
[----:B--2---:R2:W-:Y:S04]  /*8f90*/  @!P2 ST.E.128 [R58.64], R16 ;  /* 0x000000103a00a985 */ /* 0x0045e8000c101d0c */
[----:B-1----:R2:W-:Y:S04]  /*8fa0*/  @!P1 ST.E.128 [R6.64], R12 ;  /* 0x0000000c06009985 */ /* 0x0025e8000c101d0c */
[----:B-----5:R2:W-:Y:S02]  /*8fb0*/  @!P0 ST.E.128 [R56.64], R8 ;  /* 0x0000000838008985 */ /* 0x0205e4000c101d0c */
.L_x_851:
[----:B--2---:R-:W-:Y:S05]  /*8fc0*/  BSYNC B0 ;  /* 0x0000000000007941 */ /* 0x004fea0003800000 */
.L_x_850:
[----:B------:R-:W-:Y:S01]  /*8fd0*/  IADD3 R6, R200, 0x20, RZ ;  /* 0x00000020c8067810 */ /* 0x000fe20007ffe0ff */
[----:B------:R2:W4:Y:S01]  /*8fe0*/  SHFL.IDX PT, R9, R2, 0x1, 0x181f ;  /* 0x00381f0002097f89 */ /* 0x00052200000e0000 */
[----:B------:R-:W-:Y:S02]  /*8ff0*/  BSSY B0, `(.L_x_852) ;  /* 0x0000010000007945 */ /* 0x000fe40003800000 */
[----:B------:R-:W-:Y:S01]  /*9000*/  ISETP.GE.AND P0, PT, R6, R5, PT ;  /* 0x000000050600720c */ /* 0x000fe20003f06270 */
[----:B-1----:R2:W1:-:S12]  /*9010*/  SHFL.IDX PT, R7, R4, 0x1, 0x181f ;  /* 0x00381f0004077f89 */ /* 0x00245800000e0000 */
[----:B------:R-:W-:Y:S05]  /*9020*/  @P0 BRA `(.L_x_853) ;  /* 0x000000c000000947 */ /* 0x000fea0003800000 */
[----:B------:R-:W-:Y:S02]  /*9030*/  ISETP.GE.AND P2, PT, R206, c[0x0][0x3c8], PT ;  /* 0x0000f200ce007a0c */ /* 0x000fe40003f46270 */
[----:B------:R-:W-:Y:S02]  /*9040*/  ISETP.GE.AND P1, PT, R205, c[0x0][0x3c8], PT ;  /* 0x0000f200cd007a0c */ /* 0x000fe40003f26270 */
[----:B------:R-:W-:-:S09]  /*9050*/  ISETP.GE.AND P0, PT, R204, c[0x0][0x3c8], PT ;  /* 0x0000f200cc007a0c */ /* 0x000fd20003f06270 */
[-C--:B-1----:R-:W-:Y:S02]  /*9060*/  @!P2 IADD3 R10, P5, R208, R7.reuse, RZ ;  /* 0x00000007d00aa210 */ /* 0x082fe40007fbe0ff */
[-C--:B------:R-:W-:Y:S02]  /*9070*/  @!P1 LEA R6, P4, R199, R7.reuse, 0x1 ;  /* 0x00000007c7069211 */ /* 0x080fe400078808ff */
[C---:B------:R-:W-:Y:S01]  /*9080*/  @!P0 LEA R8, P3, R198.reuse, R7, 0x1 ;  /* 0x00000007c6088211 */ /* 0x040fe200078608ff */
[----:B----4-:R-:W-:Y:S01]  /*9090*/  @!P2 IMAD.X R11, R209, 0x1, R9, P5 ;  /* 0x00000001d10ba824 */ /* 0x010fe200028e0609 */
[-C--:B------:R-:W-:Y:S02]  /*90a0*/  @!P1 LEA.HI.X R7, R199, R9.reuse, R0, 0x1, P4 ;  /* 0x00000009c7079211 */ /* 0x080fe400020f0c00 */
[----:B------:R-:W-:Y:S02]  /*90b0*/  @!P0 LEA.HI.X R9, R198, R9, R3, 0x1, P3 ;  /* 0x00000009c6098211 */ /* 0x000fe400018f0c03 */
[----:B------:R1:W-:Y:S04]  /*90c0*/  @!P2 ST.E.128 [R10.64], R52 ;  /* 0x000000340a00a985 */ /* 0x0003e8000c101d0c */
[----:B------:R1:W-:Y:S04]  /*90d0*/  @!P1 ST.E.128 [R6.64], R40 ;  /* 0x0000002806009985 */ /* 0x0003e8000c101d0c */
[----:B------:R1:W-:Y:S02]  /*90e0*/  @!P0 ST.E.128 [R8.64], R28 ;  /* 0x0000001c08008985 */ /* 0x0003e4000c101d0c */
.L_x_853:
[----:B------:R-:W-:Y:S05]  /*90f0*/  BSYNC B0 ;  /* 0x0000000000007941 */ /* 0x000fea0003800000 */
.L_x_852:
[----:B-1----:R-:W-:Y:S01]  /*9100*/  IADD3 R6, R200, 0x40, RZ ;  /* 0x00000040c8067810 */ /* 0x002fe20007ffe0ff */
[----:B----4-:R1:W4:Y:S01]  /*9110*/  SHFL.IDX PT, R9, R2, 0x2, 0x181f ;  /* 0x00581f0002097f89 */ /* 0x01032200000e0000 */
[----:B------:R-:W-:Y:S02]  /*9120*/  BSSY B0, `(.L_x_854) ;  /* 0x0000010000007945 */ /* 0x000fe40003800000 */
[----:B------:R-:W-:Y:S01]  /*9130*/  ISETP.GE.AND P0, PT, R6, R5, PT ;  /* 0x000000050600720c */ /* 0x000fe20003f06270 */
[----:B------:R1:W2:-:S12]  /*9140*/  SHFL.IDX PT, R7, R4, 0x2, 0x181f ;  /* 0x00581f0004077f89 */ /* 0x00029800000e0000 */
[----:B------:R-:W-:Y:S05]  /*9150*/  @P0 BRA `(.L_x_855) ;  /* 0x000000c000000947 */ /* 0x000fea0003800000 */
[----:B------:R-:W-:Y:S02]  /*9160*/  ISETP.GE.AND P2, PT, R206, c[0x0][0x3c8], PT ;  /* 0x0000f200ce007a0c */ /* 0x000fe40003f46270 */
[----:B------:R-:W-:Y:S02]  /*9170*/  ISETP.GE.AND P1, PT, R205, c[0x0][0x3c8], PT ;  /* 0x0000f200cd007a0c */ /* 0x000fe40003f26270 */
[----:B------:R-:W-:-:S09]  /*9180*/  ISETP.GE.AND P0, PT, R204, c[0x0][0x3c8], PT ;  /* 0x0000f200cc007a0c */ /* 0x000fd20003f06270 */
[-C--:B--2---:R-:W-:Y:S02]  /*9190*/  @!P2 IADD3 R10, P5, R208, R7.reuse, RZ ;  /* 0x00000007d00aa210 */ /* 0x084fe40007fbe0ff */
[-C--:B------:R-:W-:Y:S02]  /*91a0*/  @!P1 LEA R6, P4, R199, R7.reuse, 0x1 ;  /* 0x00000007c7069211 */ /* 0x080fe400078808ff */
[C---:B------:R-:W-:Y:S01]  /*91b0*/  @!P0 LEA R8, P3, R198.reuse, R7, 0x1 ;  /* 0x00000007c6088211 */ /* 0x040fe200078608ff */
[----:B----4-:R-:W-:Y:S01]  /*91c0*/  @!P2 IMAD.X R11, R209, 0x1, R9, P5 ;  /* 0x00000001d10ba824 */ /* 0x010fe200028e0609 */
[-C--:B------:R-:W-:Y:S02]  /*91d0*/  @!P1 LEA.HI.X R7, R199, R9.reuse, R0, 0x1, P4 ;  /* 0x00000009c7079211 */ /* 0x080fe400020f0c00 */
[----:B------:R-:W-:Y:S02]  /*91e0*/  @!P0 LEA.HI.X R9, R198, R9, R3, 0x1, P3 ;  /* 0x00000009c6098211 */ /* 0x000fe400018f0c03 */
[----:B---3--:R2:W-:Y:S04]  /*91f0*/  @!P2 ST.E.128 [R10.64], R48 ;  /* 0x000000300a00a985 */ /* 0x0085e8000c101d0c */
[----:B------:R2:W-:Y:S04]  /*9200*/  @!P1 ST.E.128 [R6.64], R36 ;  /* 0x0000002406009985 */ /* 0x0005e8000c101d0c */
[----:B------:R2:W-:Y:S02]  /*9210*/  @!P0 ST.E.128 [R8.64], R24 ;  /* 0x0000001808008985 */ /* 0x0005e4000c101d0c */
.L_x_855:
[----:B------:R-:W-:Y:S05]  /*9220*/  BSYNC B0 ;  /* 0x0000000000007941 */ /* 0x000fea0003800000 */
.L_x_854:
[----:B------:R-:W-:Y:S01]  /*9230*/  IADD3 R200, R200, 0x60, RZ ;  /* 0x00000060c8c87810 */ /* 0x000fe20007ffe0ff */
[----:B--2---:R2:W1:Y:S03]  /*9240*/  SHFL.IDX PT, R7, R2, 0x3, 0x181f ;  /* 0x00781f0002077f89 */ /* 0x00446600000e0000 */
[----:B------:R-:W-:Y:S01]  /*9250*/  ISETP.GE.AND P0, PT, R200, R5, PT ;  /* 0x00000005c800720c */ /* 0x000fe20003f06270 */
[----:B----4-:R2:W4:-:S12]  /*9260*/  SHFL.IDX PT, R9, R4, 0x3, 0x181f ;  /* 0x00781f0004097f89 */ /* 0x01051800000e0000 */
[----:B------:R-:W-:Y:S05]  /*9270*/  @P0 EXIT ;  /* 0x000000000000094d */ /* 0x000fea0003800000 */
[----:B------:R-:W-:Y:S02]  /*9280*/  ISETP.GE.AND P1, PT, R206, c[0x0][0x3c8], PT ;  /* 0x0000f200ce007a0c */ /* 0x000fe40003f26270 */
[----:B------:R-:W-:-:S11]  /*9290*/  ISETP.GE.AND P0, PT, R205, c[0x0][0x3c8], PT ;  /* 0x0000f200cd007a0c */ /* 0x000fd60003f06270 */
[-C--:B----4-:R-:W-:Y:S02]  /*92a0*/  @!P1 IADD3 R10, P3, R208, R9.reuse, RZ ;  /* 0x00000009d00a9210 */ /* 0x090fe40007f7e0ff */
[----:B-12---:R-:W-:-:S03]  /*92b0*/  @!P0 LEA R4, P2, R199, R9, 0x1 ;  /* 0x00000009c7048211 */ /* 0x006fc600078408ff */
[----:B------:R-:W-:Y:S01]  /*92c0*/  @!P1 IMAD.X R11, R209, 0x1, R7, P3 ;  /* 0x00000001d10b9824 */ /* 0x000fe200018e0607 */
[----:B------:R-:W-:-:S04]  /*92d0*/  @!P0 LEA.HI.X R5, R199, R7, R0, 0x1, P2 ;  /* 0x00000007c7058211 */ /* 0x000fc800010f0c00 */
[----:B------:R1:W-:Y:S04]  /*92e0*/  @!P1 ST.E.128 [R10.64], R44 ;  /* 0x0000002c0a009985 */ /* 0x0003e8000c101d0c */
[----:B------:R1:W-:Y:S01]  /*92f0*/  @!P0 ST.E.128 [R4.64], R32 ;  /* 0x0000002004008985 */ /* 0x0003e2000c101d0c */
[----:B------:R-:W-:-:S13]  /*9300*/  ISETP.GE.AND P0, PT, R204, c[0x0][0x3c8], PT ;  /* 0x0000f200cc007a0c */ /* 0x000fda0003f06270 */
[----:B------:R-:W-:Y:S05]  /*9310*/  @P0 EXIT ;  /* 0x000000000000094d */ /* 0x000fea0003800000 */
[----:B------:R-:W-:-:S04]  /*9320*/  LEA R2, P0, R198, R9, 0x1 ;  /* 0x00000009c6027211 */ /* 0x000fc800078008ff */
[----:B------:R-:W-:-:S05]  /*9330*/  LEA.HI.X R3, R198, R7, R3, 0x1, P0 ;  /* 0x00000007c6037211 */ /* 0x000fca00000f0c03 */
[----:B------:R-:W-:Y:S01]  /*9340*/  ST.E.128 [R2.64], R20 ;  /* 0x0000001402007985 */ /* 0x000fe2000c101d0c */
[----:B------:R-:W-:Y:S05]  /*9350*/  EXIT ;  /* 0x000000000000794d */ /* 0x000fea0003800000 */
.L_x_856:
        /* <DEDUP_REMOVED lines=10> */
.L_x_1711:


//--------------------- .text._ZN7cutlass13device_kernelIN5flash19enable_sm80_to_sm89INS1_16FlashAttnFwdSm80INS1_25CollectiveMainloopFwdSm80ILi8ELi2ELb0EN4cute5tupleIJNS5_1CILi128EEENS7_ILi64EEENS7_ILi192EEEEEELi192ENS_10bfloat16_tEfNS_4arch4Sm80ELb0ELb0ELb1ELb1ELb1ELb0ELb1ELb0EEENS1_21CollectiveEpilogueFwdINS6_IJS8_SA_S9_EEENS6_IJNS7_ILi1EEESI_SI_EEESC_SE_Li256ELb1ELb1ELb0ELb0EEENS1_19SingleTileSchedulerILb1ELb0ELb1ELi128EEEEEEEEEvNT_6ParamsE --------------------------
	.section	.text._ZN7cutlass13device_kernelIN5flash19enable_sm80_to_sm89INS1_16FlashAttnFwdSm80INS1_25CollectiveMainloopFwdSm80ILi8ELi2ELb0EN4cute5tupleIJNS5_1CILi128EEENS7_ILi64EEENS7_ILi192EEEEEELi192ENS_10bfloat16_tEfNS_4arch4Sm80ELb0ELb0ELb1ELb1ELb1ELb0ELb1ELb0EEENS1_21CollectiveEpilogueFwdINS6_IJS8_SA_S9_EEENS6_IJNS7_ILi1EEESI_SI_EEESC_SE_Li256ELb1ELb1ELb0ELb0EEENS1_19SingleTileSchedulerILb1ELb0ELb1ELi128EEEEEEEEEvNT_6ParamsE,"ax",@progbits
	.sectioninfo	@"SHI_REGISTERS=241"
	.align	128
.text._ZN7cutlass13device_kernelIN5flash19enable_sm80_to_sm89INS1_16FlashAttnFwdSm80INS1_25CollectiveMainloopFwdSm80ILi8ELi2ELb0EN4cute5tupleIJNS5_1CILi128EEENS7_ILi64EEENS7_ILi192EEEEEELi192ENS_10bfloat16_tEfNS_4arch4Sm80ELb0ELb0ELb1ELb1ELb1ELb0ELb1ELb0EEENS1_21CollectiveEpilogueFwdINS6_IJS8_SA_S9_EEENS6_IJNS7_ILi1EEESI_SI_EEESC_SE_Li256ELb1ELb1ELb0ELb0EEENS1_19SingleTileSchedulerILb1ELb0ELb1ELi128EEEEEEEEEvNT_6ParamsE:
        .type           _ZN7cutlass13device_kernelIN5flash19enable_sm80_to_sm89INS1_16FlashAttnFwdSm80INS1_25CollectiveMainloopFwdSm80ILi8ELi2ELb0EN4cute5tupleIJNS5_1CILi128EEENS7_ILi64EEENS7_ILi192EEEEEELi192ENS_10bfloat16_tEfNS_4arch4Sm80ELb0ELb0ELb1ELb1ELb1ELb0ELb1ELb0EEENS1_21CollectiveEpilogueFwdINS6_IJS8_SA_S9_EEENS6_IJNS7_ILi1EEESI_SI_EEESC_SE_Li256ELb1ELb1ELb0ELb0EEENS1_19SingleTileSchedulerILb1ELb0ELb1ELi128EEEEEEEEEvNT_6ParamsE,@function
        .size           _ZN7cutlass13device_kernelIN5flash19enable_sm80_to_sm89INS1_16FlashAttnFwdSm80INS1_25CollectiveMainloopFwdSm80ILi8ELi2ELb0EN4cute5tupleIJNS5_1CILi128EEENS7_ILi64EEENS7_ILi192EEEEEELi192ENS_10bfloat16_tEfNS_4arch4Sm80ELb0ELb0ELb1ELb1ELb1ELb0ELb1ELb0EEENS1_21CollectiveEpilogueFwdINS6_IJS8_SA_S9_EEENS6_IJNS7_ILi1EEESI_SI_EEESC_SE_Li256ELb1ELb1ELb0ELb0EEENS1_19SingleTileSchedulerILb1ELb0ELb1ELi128EEEEEEEEEvNT_6ParamsE,(.L_x_1712 - _ZN7cutlass13device_kernelIN5flash19enable_sm80_to_sm89INS1_16FlashAttnFwdSm80INS1_25CollectiveMainloopFwdSm80ILi8ELi2ELb0EN4cute5tupleIJNS5_1CILi128EEENS7_ILi64EEENS7_ILi192EEEEEELi192ENS_10bfloat16_tEfNS_4arch4Sm80ELb0ELb0ELb1ELb1ELb1ELb0ELb1ELb0EEENS1_21CollectiveEpilogueFwdINS6_IJS8_SA_S9_EEENS6_IJNS7_ILi1EEESI_SI_EEESC_SE_Li256ELb1ELb1ELb0ELb0EEENS1_19SingleTileSchedulerILb1ELb0ELb1ELi128EEEEEEEEEvNT_6ParamsE)
        .other          _ZN7cutlass13device_kernelIN5flash19enable_sm80_to_sm89INS1_16FlashAttnFwdSm80INS1_25CollectiveMainloopFwdSm80ILi8ELi2ELb0EN4cute5tupleIJNS5_1CILi128EEENS7_ILi64EEENS7_ILi192EEEEEELi192ENS_10bfloat16_tEfNS_4arch4Sm80ELb0ELb0ELb1ELb1ELb1ELb0ELb1ELb0EEENS1_21CollectiveEpilogueFwdINS6_IJS8_SA_S9_EEENS6_IJNS7_ILi1EEESI_SI_EEESC_SE_Li256ELb1ELb1ELb0ELb0EEENS1_19SingleTileSchedulerILb1ELb0ELb1ELi128EEEEEEEEEvNT_6ParamsE,@"STO_CUDA_ENTRY STV_DEFAULT"
_ZN7cutlass13device_kernelIN5flash19enable_sm80_to_sm89INS1_16FlashAttnFwdSm80INS1_25CollectiveMainloopFwdSm80ILi8ELi2ELb0EN4cute5tupleIJNS5_1CILi128EEENS7_ILi64EEENS7_ILi192EEEEEELi192ENS_10bfloat16_tEfNS_4arch4Sm80ELb0ELb0ELb1ELb1ELb1ELb0ELb1ELb0EEENS1_21CollectiveEpilogueFwdINS6_IJS8_SA_S9_EEENS6_IJNS7_ILi1EEESI_SI_EEESC_SE_Li256ELb1ELb1ELb0ELb0EEENS1_19SingleTileSchedulerILb1ELb0ELb1ELi128EEEEEEEEEvNT_6ParamsE:
        /* <DEDUP_REMOVED lines=16> */
.L_x_858:
        /* <DEDUP_REMOVED lines=8> */
.L_x_860:
[----:B------:R-:W-:-:S05]  /*0180*/  MOV R7, c[0x0][0x54c] ;  /* 0x0001530000077a02 */ /* 0x000fca0000000f00 */
.L_x_859:
[----:B-----5:R-:W-:Y:S01]  /*0190*/  IMAD R7, R7, c[0x0][0x548], RZ ;  /* 0x0001520007077a24 */ /* 0x020fe200078e02ff */
[----:B------:R-:W-:-:S04]  /*01a0*/  SHF.L.U32 R0, R3, 0x7, RZ ;  /* 0x0000000703007819 */ /* 0x000fc800000006ff */
[----:B------:R-:W-:-:S04]  /*01b0*/  ISETP.GE.AND P0, PT, R0, R7, PT ;  /* 0x000000070000720c */ /* 0x000fc80003f06270 */
[----:B------:R-:W-:Y:S01]  /*01c0*/  SEL R204, R204, 0xffffffff, !P0 ;  /* 0xffffffffcccc7807 */ /* 0x000fe20004000000 */
[----:B------:R-:W-:Y:S05]  /*01d0*/  BRA `(.L_x_861) ;  /* 0x0000012000007947 */ /* 0x000fea0003800000 */
.L_x_857:
[----:B---3--:R-:W-:-:S04]  /*01e0*/  ISETP.NE.U32.AND P0, PT, RZ, c[0x0][0x568], PT ;  /* 0x00015a00ff007a0c */ /* 0x008fc80003f05070 */
[----:B------:R-:W-:-:S13]  /*01f0*/  ISETP.NE.AND.EX P0, PT, RZ, c[0x0][0x56c], PT, P0 ;  /* 0x00015b00ff007a0c */ /* 0x000fda0003f05300 */
[----:B------:R-:W-:Y:S05]  /*0200*/  @!P0 BRA `(.L_x_862) ;  /* 0x0000002000008947 */ /* 0x000fea0003800000 */
[----:B------:R1:W5:Y:S01]  /*0210*/  LDG.E R7, [R8.64] ;  /* 0x0000000608077981 */ /* 0x000362000c1e1900 */
[----:B------:R-:W-:Y:S05]  /*0220*/  BRA `(.L_x_863) ;  /* 0x0000009000007947 */ /* 0x000fea0003800000 */
.L_x_862:
        /* <DEDUP_REMOVED lines=8> */
.L_x_864:
[----:B------:R-:W-:-:S05]  /*02b0*/  MOV R7, c[0x0][0x54c] ;  /* 0x0001530000077a02 */ /* 0x000fca0000000f00 */
.L_x_863:
[----:B-----5:R-:W-:Y:S01]  /*02c0*/  IMAD R7, R7, c[0x0][0x548], RZ ;  /* 0x0001520007077a24 */ /* 0x020fe200078e02ff */
[----:B------:R-:W-:-:S04]  /*02d0*/  SHF.L.U32 R0, R3, 0x7, RZ ;  /* 0x0000000703007819 */ /* 0x000fc800000006ff */
[----:B------:R-:W-:-:S04]  /*02e0*/  ISETP.GE.AND P0, PT, R0, R7, PT ;  /* 0x000000070000720c */ /* 0x000fc80003f06270 */
[----:B------:R-:W-:-:S04]  /*02f0*/  SEL R204, R204, 0xffffffff, !P0 ;  /* 0xffffffffcccc7807 */ /* 0x000fc80004000000 */
.L_x_861:
[----:B------:R-:W-:-:S13]  /*0300*/  ISETP.GE.AND P0, PT, R204, RZ, PT ;  /* 0x000000ffcc00720c */ /* 0x000fda0003f06270 */
[----:B------:R-:W-:Y:S05]  /*0310*/  @!P0 EXIT ;  /* 0x000000000000894d */ /* 0x000fea0003800000 */
[----:B------:R-:W-:Y:S01]  /*0320*/  ISETP.NE.U32.AND P0, PT, RZ, c[0x0][0x370], PT ;  /* 0x0000dc00ff007a0c */ /* 0x000fe20003f05070 */
[----:B------:R-:W-:Y:S01]  /*0330*/  IMAD.MOV.U32 R203, RZ, RZ, RZ ;  /* 0x000000ffffcb7224 */ /* 0x000fe200078e00ff */
[----:B------:R-:W-:Y:S01]  /*0340*/  ISETP.NE.U32.AND P2, PT, RZ, c[0x0][0x360], PT ;  /* 0x0000d800ff007a0c */ /* 0x000fe20003f45070 */
[----:B------:R-:W-:Y:S01]  /*0350*/  IMAD.MOV.U32 R2, RZ, RZ, c[0x0][0x168] ;  /* 0x00005a00ff027624 */ /* 0x000fe200078e00ff */
[----:B------:R-:W-:Y:S01]  /*0360*/  ISETP.NE.AND.EX P1, PT, RZ, c[0x0][0x374], PT, P0 ;  /* 0x0000dd00ff007a0c */ /* 0x000fe20003f25300 */
[----:B-1----:R-:W-:Y:S01]  /*0370*/  IMAD.MOV.U32 R8, RZ, RZ, RZ ;  /* 0x000000ffff087224 */ /* 0x002fe200078e00ff */
[----:B------:R-:W-:Y:S01]  /*0380*/  ISETP.NE.AND.EX P0, PT, RZ, c[0x0][0x364], PT, P2 ;  /* 0x0000d900ff007a0c */ /* 0x000fe20003f05320 */
[----:B------:R-:W-:Y:S01]  /*0390*/  IMAD.WIDE R10, R204, R5, c[0x0][0x348] ;  /* 0x0000d200cc0a7625 */ /* 0x000fe200078e0205 */
[----:B------:R-:W-:-:S04]  /*03a0*/  ISETP.NE.U32.AND P3, PT, RZ, c[0x0][0x348], PT ;  /* 0x0000d200ff007a0c */ /* 0x000fc80003f65070 */
[----:B------:R-:W-:-:S05]  /*03b0*/  ISETP.NE.AND.EX P3, PT, RZ, c[0x0][0x34c], PT, P3 ;  /* 0x0000d300ff007a0c */ /* 0x000fca0003f65330 */
[----:B------:R-:W-:-:S04]  /*03c0*/  @P1 IMAD.WIDE R14, R204, R5, c[0x0][0x370] ;  /* 0x0000dc00cc0e1625 */ /* 0x000fc800078e0205 */
[----:B------:R-:W-:Y:S01]  /*03d0*/  @P0 IMAD.WIDE R12, R204, R5, c[0x0][0x360] ;  /* 0x0000d800cc0c0625 */ /* 0x000fe200078e0205 */
[----:B------:R1:W5:Y:S04]  /*03e0*/  @P1 LDG.E R203, [R14.64] ;  /* 0x000000060ecb1981 */ /* 0x000368000c1e1900 */
[----:B------:R1:W5:Y:S04]  /*03f0*/  @P3 LDG.E R8, [R10.64] ;  /* 0x000000060a083981 */ /* 0x000368000c1e1900 */
[----:B------:R1:W5:Y:S01]  /*0400*/  @P0 LDG.E R2, [R12.64] ;  /* 0x000000060c020981 */ /* 0x000362000c1e1900 */
[----:B------:R-:W-:-:S02]  /*0410*/  ULDC UR5, c[0x0][0x2ac] ;  /* 0x0000ab0000057ab9 */ /* 0x000fc40000000800 */
[----:B------:R-:W-:Y:S01]  /*0420*/  ULDC UR4, c[0x0][0x1d0] ;  /* 0x0000740000047ab9 */ /* 0x000fe20000000800 */
[----:B------:R-:W2:Y:S01]  /*0430*/  S2R R197, SR_CTAID.Y ;  /* 0x0000000000c57919 */ /* 0x000ea20000002600 */
[----:B------:R-:W-:-:S06]  /*0440*/  UIMAD UR4, UR5, UR4, URZ ;  /* 0x00000004050472a4 */ /* 0x000fcc000f8e023f */
[----:B------:R-:W-:Y:S01]  /*0450*/  IMAD.U32 R150, RZ, RZ, UR4 ;  /* 0x00000004ff967e24 */ /* 0x000fe2000f8e00ff */
[----:B--2---:R-:W-:Y:S01]  /*0460*/  SHF.R.S32.HI R0, RZ, 0x1f, R197 ;  /* 0x0000001fff007819 */ /* 0x004fe200000114c5 */
[----:B------:R-:W-:Y:S05]  /*0470*/  @P0 BRA `(.L_x_865) ;  /* 0x0000004000000947 */ /* 0x000fea0003800000 */
[----:B-1----:R-:W-:Y:S05]  /*0480*/  @!P3 BRA `(.L_x_865) ;  /* 0x000000300000b947 */ /* 0x002fea0003800000 */
[----:B-----5:R-:W2:Y:S04]  /*0490*/  LDG.E R2, [R10.64] ;  /* 0x000000060a027981 */ /* 0x020ea8000c1e1900 */
[----:B------:R-:W2:Y:S02]  /*04a0*/  LDG.E R7, [R10.64+0x4] ;  /* 0x000004060a077981 */ /* 0x000ea4000c1e1900 */
[----:B--2---:R-:W-:Y:S02]  /*04b0*/  IADD3 R2, -R2, R7, RZ ;  /* 0x0000000702027210 */ /* 0x004fe40007ffe1ff */
.L_x_865:
[----:B-1----:R-:W-:-:S04]  /*04c0*/  ISETP.NE.U32.AND P0, PT, RZ, c[0x0][0x368], PT ;  /* 0x0000da00ff007a0c */ /* 0x002fc80003f05070 */
[----:B------:R-:W-:-:S13]  /*04d0*/  ISETP.NE.AND.EX P0, PT, RZ, c[0x0][0x36c], PT, P0 ;  /* 0x0000db00ff007a0c */ /* 0x000fda0003f05300 */
[----:B------:R-:W-:Y:S05]  /*04e0*/  @!P0 BRA `(.L_x_866) ;  /* 0x0000003000008947 */ /* 0x000fea0003800000 */
[----:B------:R-:W-:-:S06]  /*04f0*/  IMAD.WIDE R150, R204, R5, c[0x0][0x368] ;  /* 0x0000da00cc967625 */ /* 0x000fcc00078e0205 */
[----:B------:R1:W5:Y:S01]  /*0500*/  LDG.E R150, [R150.64] ;  /* 0x0000000696967981 */ /* 0x000362000c1e1900 */
[----:B------:R-:W-:Y:S05]  /*0510*/  BRA `(.L_x_867) ;  /* 0x0000007000007947 */ /* 0x000fea0003800000 */
.L_x_866:
[----:B------:R-:W-:-:S04]  /*0520*/  ISETP.NE.U32.AND P0, PT, RZ, c[0x0][0x350], PT ;  /* 0x0000d400ff007a0c */ /* 0x000fc80003f05070 */
[----:B------:R-:W-:-:S13]  /*0530*/  ISETP.NE.AND.EX P0, PT, RZ, c[0x0][0x354], PT, P0 ;  /* 0x0000d500ff007a0c */ /* 0x000fda0003f05300 */
[----:B------:R-:W-:Y:S05]  /*0540*/  @!P0 BRA `(.L_x_867) ;  /* 0x0000004000008947 */ /* 0x000fea0003800000 */
[----:B------:R-:W-:-:S05]  /*0550*/  IMAD.WIDE R10, R204, R5, c[0x0][0x350] ;  /* 0x0000d400cc0a7625 */ /* 0x000fca00078e0205 */
[----:B------:R-:W2:Y:S04]  /*0560*/  LDG.E R7, [R10.64] ;  /* 0x000000060a077981 */ /* 0x000ea8000c1e1900 */
[----:B------:R-:W2:Y:S02]  /*0570*/  LDG.E R150, [R10.64+0x4] ;  /* 0x000004060a967981 */ /* 0x000ea4000c1e1900 */
[----:B--2---:R-:W-:-:S05]  /*0580*/  IADD3 R150, -R7, R150, RZ ;  /* 0x0000009607967210 */ /* 0x004fca0007ffe1ff */
.L_x_867:
[----:B-----5:R-:W-:Y:S01]  /*0590*/  IMAD.IADD R144, R150, 0x1, -R203 ;  /* 0x0000000196907824 */ /* 0x020fe200078e0acb */
[----:B------:R-:W-:Y:S01]  /*05a0*/  PLOP3.LUT P2, PT, PT, PT, PT, 0x80, 0x0 ;  /* 0x000000000000781c */ /* 0x000fe20003f4f070 */
[----:B------:R-:W-:Y:S01]  /*05b0*/  CS2R R98, SRZ ;  /* 0x0000000000627805 */ /* 0x000fe2000001ff00 */
[----:B------:R-:W-:Y:S01]  /*05c0*/  CS2R R96, SRZ ;  /* 0x0000000000607805 */ /* 0x000fe2000001ff00 */
[----:B------:R-:W-:Y:S01]  /*05d0*/  CS2R R94, SRZ ;  /* 0x00000000005e7805 */ /* 0x000fe2000001ff00 */
[----:B------:R-:W-:Y:S01]  /*05e0*/  ISETP.GE.AND P0, PT, R144, 0x1, PT ;  /* 0x000000019000780c */ /* 0x000fe20003f06270 */
        /* <DEDUP_REMOVED lines=48> */
[----:B------:R-:W-:-:S04]  /*08f0*/  ISETP.NE.U32.AND P2, PT, RZ, c[0x0][0x340], PT ;  /* 0x0000d000ff007a0c */ /* 0x000fc80003f45070 */
[----:B------:R-:W-:-:S13]  /*0900*/  ISETP.NE.AND.EX P2, PT, RZ, c[0x0][0x344], PT, P2 ;  /* 0x0000d100ff007a0c */ /* 0x000fda0003f45320 */
[----:B------:R-:W-:-:S06]  /*0910*/  @P2 IMAD.WIDE R206, R204, R5, c[0x0][0x340] ;  /* 0x0000d000ccce2625 */ /* 0x000fcc00078e0205 */
[----:B------:R2:W5:Y:S01]  /*0920*/  @P2 LDG.E R206, [R206.64] ;  /* 0x00000006cece2981 */ /* 0x000562000c1e1900 */
[----:B------:R-:W-:Y:S01]  /*0930*/  SHF.R.S32.HI R9, RZ, 0x1f, R8 ;  /* 0x0000001fff097819 */ /* 0x000fe20000011408 */
[----:B------:R-:W-:Y:S01]  /*0940*/  IMAD.WIDE.U32 R16, R8, c[0x0][0x178], RZ ;  /* 0x00005e0008107a25 */ /* 0x000fe200078e00ff */
[----:B------:R-:W-:Y:S01]  /*0950*/  SHF.R.S32.HI R7, RZ, 0x1f, R6 ;  /* 0x0000001fff077819 */ /* 0x000fe20000011406 */
[----:B------:R-:W-:Y:S01]  /*0960*/  BSSY B0, `(.L_x_869) ;  /* 0x0000054000007945 */ /* 0x000fe20003800000 */
[----:B------:R-:W-:Y:S01]  /*0970*/  SHF.R.S32.HI R13, RZ, 0x1f, R204 ;  /* 0x0000001fff0d7819 */ /* 0x000fe200000114cc */
[----:B------:R-:W-:Y:S01]  /*0980*/  IMAD R9, R9, c[0x0][0x178], RZ ;  /* 0x00005e0009097a24 */ /* 0x000fe200078e02ff */
[----:B------:R-:W-:Y:S01]  /*0990*/  LEA.HI R4, R7, R6, RZ, 0x3 ;  /* 0x0000000607047211 */ /* 0x000fe200078f18ff */
[----:B------:R-:W-:Y:S01]  /*09a0*/  IMAD R10, R0, c[0x0][0x1b8], RZ ;  /* 0x00006e00000a7a24 */ /* 0x000fe200078e02ff */
[----:B------:R-:W-:Y:S01]  /*09b0*/  SEL R13, R13, RZ, !P3 ;  /* 0x000000ff0d0d7207 */ /* 0x000fe20005800000 */
[----:B------:R-:W-:Y:S01]  /*09c0*/  IMAD R9, R8, c[0x0][0x17c], R9 ;  /* 0x00005f0008097a24 */ /* 0x000fe200078e0209 */
[----:B------:R-:W-:Y:S01]  /*09d0*/  LOP3.LUT R5, R4, 0xfffffff8, RZ, 0xc0, !PT ;  /* 0xfffffff804057812 */ /* 0x000fe200078ec0ff */
[----:B------:R-:W-:Y:S01]  /*09e0*/  IMAD.MOV.U32 R8, RZ, RZ, c[0x0][0x2c4] ;  /* 0x0000b100ff087624 */ /* 0x000fe200078e00ff */
[----:B------:R-:W-:Y:S01]  /*09f0*/  SHF.R.S32.HI R4, RZ, 0x3, R4 ;  /* 0x00000003ff047819 */ /* 0x000fe20000011404 */
[----:B------:R-:W-:Y:S01]  /*0a00*/  IMAD.IADD R17, R17, 0x1, R9 ;  /* 0x0000000111117824 */ /* 0x000fe200078e0209 */
[----:B------:R-:W-:Y:S01]  /*0a10*/  SEL R14, R204, RZ, !P3 ;  /* 0x000000ffcc0e7207 */ /* 0x000fe20005800000 */
[----:B------:R-:W-:Y:S01]  /*0a20*/  IMAD R13, R13, c[0x0][0x1c0], RZ ;  /* 0x000070000d0d7a24 */ /* 0x000fe200078e02ff */
[----:B------:R-:W-:Y:S01]  /*0a30*/  ISETP.NE.AND P0, PT, R8, 0x1, PT ;  /* 0x000000010800780c */ /* 0x000fe20003f05270 */
[----:B------:R-:W-:Y:S01]  /*0a40*/  IMAD.IADD R8, R6, 0x1, -R5 ;  /* 0x0000000106087824 */ /* 0x000fe200078e0a05 */
[----:B------:R-:W-:Y:S01]  /*0a50*/  SHF.L.U32 R201, R4, 0x6, RZ ;  /* 0x0000000604c97819 */ /* 0x000fe200000006ff */
[----:B------:R-:W-:-:S02]  /*0a60*/  IMAD R5, R197, c[0x0][0x1bc], R10 ;  /* 0x00006f00c5057a24 */ /* 0x000fc400078e020a */
[----:B------:R-:W-:Y:S01]  /*0a70*/  IMAD R202, R8, 0x20, R4 ;  /* 0x0000002008ca7824 */ /* 0x000fe200078e0204 */
[----:B------:R-:W-:Y:S01]  /*0a80*/  LOP3.LUT R201, R201, 0x1c0, RZ, 0xc0, !PT ;  /* 0x000001c0c9c97812 */ /* 0x000fe200078ec0ff */
[----:B------:R-:W-:-:S04]  /*0a90*/  IMAD.WIDE.U32 R16, R197, c[0x0][0x1b8], R16 ;  /* 0x00006e00c5107a25 */ /* 0x000fc800078e0010 */
[----:B------:R-:W-:Y:S02]  /*0aa0*/  IMAD R12, R3, 0x80, R202 ;  /* 0x00000080030c7824 */ /* 0x000fe400078e02ca */
[----:B------:R-:W-:Y:S02]  /*0ab0*/  IMAD.IADD R17, R17, 0x1, R5 ;  /* 0x0000000111117824 */ /* 0x000fe400078e0205 */
[----:B------:R-:W-:Y:S01]  /*0ac0*/  @P0 IMAD.HI.U32 R5, R12, c[0x0][0x2c8], RZ ;  /* 0x0000b2000c050a27 */ /* 0x000fe200078e00ff */
[----:B------:R-:W-:-:S03]  /*0ad0*/  MOV R10, R12 ;  /* 0x0000000c000a7202 */ /* 0x000fc60000000f00 */
[C---:B------:R-:W-:Y:S01]  /*0ae0*/  IMAD R13, R14.reuse, c[0x0][0x1c4], R13 ;  /* 0x000071000e0d7a24 */ /* 0x040fe200078e020d */
[----:B------:R-:W-:Y:S01]  /*0af0*/  @P0 SHF.R.U32.HI R10, RZ, c[0x0][0x2cc], R5 ;  /* 0x0000b300ff0a0a19 */ /* 0x000fe20000011605 */
[----:B------:R-:W-:-:S03]  /*0b00*/  IMAD.WIDE.U32 R14, R14, c[0x0][0x1c0], R16 ;  /* 0x000070000e0e7a25 */ /* 0x000fc600078e0010 */
[--C-:B------:R-:W-:Y:S01]  /*0b10*/  SHF.R.S32.HI R9, RZ, 0x1f, R10.reuse ;  /* 0x0000001fff097819 */ /* 0x100fe2000001140a */
[----:B------:R-:W-:Y:S02]  /*0b20*/  IMAD.MOV R5, RZ, RZ, -R10 ;  /* 0x000000ffff057224 */ /* 0x000fe400078e0a0a */
[----:B------:R-:W-:Y:S02]  /*0b30*/  IMAD.IADD R13, R15, 0x1, R13 ;  /* 0x000000010f0d7824 */ /* 0x000fe400078e020d */
[----:B------:R-:W-:Y:S02]  /*0b40*/  IMAD R5, R5, c[0x0][0x2c4], R12 ;  /* 0x0000b10005057a24 */ /* 0x000fe400078e020c */
[----:B------:R-:W-:Y:S02]  /*0b50*/  IMAD R9, R9, c[0x0][0x1b0], RZ ;  /* 0x00006c0009097a24 */ /* 0x000fe400078e02ff */
[----:B------:R-:W-:Y:S01]  /*0b60*/  IMAD.MOV.U32 R12, RZ, RZ, R14 ;  /* 0x000000ffff0c7224 */ /* 0x000fe200078e000e */
[----:B------:R-:W-:Y:S01]  /*0b70*/  SHF.R.S32.HI R11, RZ, 0x1f, R5 ;  /* 0x0000001fff0b7819 */ /* 0x000fe20000011405 */
[----:B------:R-:W-:-:S02]  /*0b80*/  IMAD R9, R10, c[0x0][0x1b4], R9 ;  /* 0x00006d000a097a24 */ /* 0x000fc400078e0209 */
[----:B------:R-:W-:-:S04]  /*0b90*/  IMAD.WIDE.U32 R12, R10, c[0x0][0x1b0], R12 ;  /* 0x00006c000a0c7a25 */ /* 0x000fc800078e000c */
[----:B------:R-:W-:Y:S02]  /*0ba0*/  IMAD R10, R11, c[0x0][0x1a8], RZ ;  /* 0x00006a000b0a7a24 */ /* 0x000fe400078e02ff */
[----:B------:R-:W-:Y:S02]  /*0bb0*/  IMAD.IADD R13, R13, 0x1, R9 ;  /* 0x000000010d0d7824 */ /* 0x000fe400078e0209 */
[C---:B------:R-:W-:Y:S02]  /*0bc0*/  IMAD R15, R5.reuse, c[0x0][0x1ac], R10 ;  /* 0x00006b00050f7a24 */ /* 0x040fe400078e020a */
[----:B------:R-:W-:Y:S01]  /*0bd0*/  IMAD.WIDE.U32 R10, R5, c[0x0][0x1a8], R12 ;  /* 0x00006a00050a7a25 */ /* 0x000fe200078e000c */
[----:B------:R-:W-:-:S03]  /*0be0*/  LEA.HI R12, R7, R6, RZ, 0x6 ;  /* 0x00000006070c7211 */ /* 0x000fc600078f30ff */
[----:B------:R-:W-:Y:S01]  /*0bf0*/  IMAD.IADD R15, R11, 0x1, R15 ;  /* 0x000000010b0f7824 */ /* 0x000fe200078e020f */
[----:B------:R-:W-:Y:S01]  /*0c00*/  LEA.HI R11, R7, R6, RZ, 0x4 ;  /* 0x00000006070b7211 */ /* 0x000fe200078f20ff */
[----:B------:R-:W-:Y:S01]  /*0c10*/  IMAD.SHL.U32 R148, R8, 0x8, RZ ;  /* 0x0000000808947824 */ /* 0x000fe200078e00ff */
[----:B------:R-:W-:Y:S01]  /*0c20*/  LEA R9, P0, R10, c[0x0][0x160], 0x1 ;  /* 0x000058000a097a11 */ /* 0x000fe200078008ff */
[----:B------:R-:W-:Y:S01]  /*0c30*/  IMAD R2, R2, c[0x0][0x2c4], RZ ;  /* 0x0000b10002027a24 */ /* 0x000fe200078e02ff */
[----:B------:R-:W-:Y:S01]  /*0c40*/  LOP3.LUT R5, R11, 0xfffffff0, RZ, 0xc0, !PT ;  /* 0xfffffff00b057812 */ /* 0x000fe200078ec0ff */
[----:B------:R-:W-:Y:S01]  /*0c50*/  IMAD R3, R3, 0x80, R4 ;  /* 0x0000008003037824 */ /* 0x000fe200078e0204 */
[----:B------:R-:W-:Y:S01]  /*0c60*/  LEA.HI.X R15, R10, c[0x0][0x164], R15, 0x1, P0 ;  /* 0x000059000a0f7a11 */ /* 0x000fe200000f0c0f */
[----:B------:R2:W3:Y:S01]  /*0c70*/  SHFL.IDX PT, R16, R9, RZ, 0x181f ;  /* 0x00181fff09107589 */ /* 0x0004e200000e0000 */
[----:B------:R-:W-:Y:S01]  /*0c80*/  SHF.R.U32.HI R10, RZ, 0x3, R201 ;  /* 0x00000003ff0a7819 */ /* 0x000fe200000116c9 */
[----:B------:R-:W-:Y:S01]  /*0c90*/  IMAD.IADD R5, R6, 0x1, -R5 ;  /* 0x0000000106057824 */ /* 0x000fe200078e0a05 */
[----:B------:R-:W-:Y:S01]  /*0ca0*/  LOP3.LUT R201, R201, 0x38, R148, 0xf8, !PT ;  /* 0x00000038c9c97812 */ /* 0x000fe200078ef894 */
[----:B------:R2:W4:Y:S01]  /*0cb0*/  SHFL.IDX PT, R17, R15, RZ, 0x181f ;  /* 0x00181fff0f117589 */ /* 0x00052200000e0000 */
[----:B------:R-:W-:-:S02]  /*0cc0*/  ISETP.GE.AND P1, PT, R3, R2, PT ;  /* 0x000000020300720c */ /* 0x000fc40003f26270 */
[----:B------:R-:W-:Y:S02]  /*0cd0*/  LOP3.LUT R201, R201, R10, RZ, 0x3c, !PT ;  /* 0x0000000ac9c97212 */ /* 0x000fe400078e3cff */
[----:B------:R-:W-:Y:S02]  /*0ce0*/  SHF.R.S32.HI R10, RZ, 0x1f, R5 ;  /* 0x0000001fff0a7819 */ /* 0x000fe40000011405 */
[----:B------:R-:W-:Y:S02]  /*0cf0*/  IADD3 R14, R148, 0x40, RZ ;  /* 0x00000040940e7810 */ /* 0x000fe40007ffe0ff */
[----:B------:R-:W-:Y:S02]  /*0d00*/  LEA.HI R10, R10, R5, RZ, 0x3 ;  /* 0x000000050a0a7211 */ /* 0x000fe400078f18ff */
[----:B------:R-:W-:Y:S02]  /*0d10*/  IADD3 R13, R148, 0x80, RZ ;  /* 0x00000080940d7810 */ /* 0x000fe40007ffe0ff */
[----:B------:R-:W-:-:S02]  /*0d20*/  LOP3.LUT R18, R10, 0xfffffff8, RZ, 0xc0, !PT ;  /* 0xfffffff80a127812 */ /* 0x000fc400078ec0ff */
[----:B------:R-:W-:Y:S02]  /*0d30*/  SHF.L.U32 R12, R12, 0x3, RZ ;  /* 0x000000030c0c7819 */ /* 0x000fe400000006ff */
[----:B------:R-:W-:Y:S01]  /*0d40*/  LOP3.LUT P0, RZ, R8, 0x2, RZ, 0xc0, !PT ;  /* 0x0000000208ff7812 */ /* 0x000fe2000780c0ff */
[----:B------:R-:W-:Y:S01]  /*0d50*/  IMAD.IADD R5, R5, 0x1, -R18 ;  /* 0x0000000105057824 */ /* 0x000fe200078e0a12 */
[----:B------:R-:W-:Y:S02]  /*0d60*/  ISETP.GE.AND P5, PT, R148, c[0x0][0x198], PT ;  /* 0x0000660094007a0c */ /* 0x000fe40003fa6270 */
[----:B------:R-:W-:Y:S02]  /*0d70*/  ISETP.GE.AND P4, PT, R14, c[0x0][0x198], PT ;  /* 0x000066000e007a0c */ /* 0x000fe40003f86270 */
[----:B------:R-:W-:Y:S02]  /*0d80*/  ISETP.GE.AND P3, PT, R13, c[0x0][0x198], PT ;  /* 0x000066000d007a0c */ /* 0x000fe40003f66270 */
[----:B------:R-:W-:Y:S01]  /*0d90*/  LOP3.LUT R201, R201, 0xfffffe00, R12, 0xf8, !PT ;  /* 0xfffffe00c9c97812 */ /* 0x000fe200078ef80c */
[----:B------:R-:W-:Y:S01]  /*0da0*/  @!P2 IMAD.MOV.U32 R206, RZ, RZ, R204 ;  /* 0x000000ffffcea224 */ /* 0x000fe200078e00cc */
[----:B------:R-:W-:Y:S05]  /*0db0*/  @P1 BRA `(.L_x_870) ;  /* 0x000000e000001947 */ /* 0x000fea0003800000 */
[----:B--234-:R-:W-:Y:S01]  /*0dc0*/  SHF.R.S32.HI R21, RZ, 0x1f, R14 ;  /* 0x0000001fff157819 */ /* 0x01cfe2000001140e */
[----:B------:R-:W-:Y:S01]  /*0dd0*/  IMAD.WIDE R22, R148, 0x2, R16 ;  /* 0x0000000294167825 */ /* 0x000fe200078e0210 */
[----:B------:R-:W-:-:S02]  /*0de0*/  SHF.R.S32.HI R12, RZ, 0x1f, R13 ;  /* 0x0000001fff0c7819 */ /* 0x000fc4000001140d */
[----:B------:R-:W-:Y:S02]  /*0df0*/  LEA.HI R21, R21, R14, RZ, 0x3 ;  /* 0x0000000e15157211 */ /* 0x000fe400078f18ff */
[----:B------:R-:W-:Y:S01]  /*0e00*/  LEA.HI R19, R12, R13, RZ, 0x3 ;  /* 0x0000000d0c137211 */ /* 0x000fe200078f18ff */
[----:B------:R-:W-:Y:S01]  /*0e10*/  IMAD.SHL.U32 R12, R201, 0x2, RZ ;  /* 0x00000002c90c7824 */ /* 0x000fe200078e00ff */
[----:B------:R-:W-:Y:S02]  /*0e20*/  LOP3.LUT R21, R21, 0xfffffff8, RZ, 0xc0, !PT ;  /* 0xfffffff815157812 */ /* 0x000fe400078ec0ff */
[----:B------:R-:W-:Y:S02]  /*0e30*/  LOP3.LUT R19, R19, 0xfffffff8, RZ, 0xc0, !PT ;  /* 0xfffffff813137812 */ /* 0x000fe400078ec0ff */
[----:B------:R-:W-:Y:S01]  /*0e40*/  @!PT LDS RZ, [RZ] ;  /* 0x00000000fffff984 */ /* 0x000fe20000000800 */
[----:B------:R2:W-:Y:S01]  /*0e50*/  LDGSTS.E.BYPASS.LTC128B.128 [R12+0x18100], [R22.64], !P5 ;  /* 0x18100000160c7fae */ /* 0x0005e2000e901d46 */
[----:B------:R-:W-:-:S04]  /*0e60*/  IMAD.WIDE R20, R21, 0x2, R16 ;  /* 0x0000000215147825 */ /* 0x000fc800078e0210 */
[----:B------:R-:W-:Y:S01]  /*0e70*/  IMAD.WIDE R16, R19, 0x2, R16 ;  /* 0x0000000213107825 */ /* 0x000fe200078e0210 */
[----:B------:R2:W-:Y:S04]  /*0e80*/  LDGSTS.E.BYPASS.LTC128B.128 [R12+0x1c100], [R20.64], !P4 ;  /* 0x1c100000140c7fae */ /* 0x0005e8000e101d46 */
[----:B------:R2:W-:Y:S02]  /*0e90*/  LDGSTS.E.BYPASS.LTC128B.128 [R12+0x20100], [R16.64], !P3 ;  /* 0x20100000100c7fae */ /* 0x0005e4000d901d46 */
.L_x_870:
[----:B--234-:R-:W-:Y:S05]  /*0ea0*/  BSYNC B0 ;  /* 0x0000000000007941 */ /* 0x01cfea0003800000 */
.L_x_869:
[----:B------:R-:W-:Y:S01]  /*0eb0*/  IADD3 R17, R3, 0x20, RZ ;  /* 0x0000002003117810 */ /* 0x000fe20007ffe0ff */
[----:B------:R2:W3:Y:S01]  /*0ec0*/  SHFL.IDX PT, R19, R15, 0x1, 0x181f ;  /* 0x00381f000f137f89 */ /* 0x0004e200000e0000 */
[----:B------:R-:W-:Y:S02]  /*0ed0*/  BSSY B0, `(.L_x_871) ;  /* 0x0000012000007945 */ /* 0x000fe40003800000 */
[----:B------:R-:W-:Y:S01]  /*0ee0*/  ISETP.GE.AND P1, PT, R17, R2, PT ;  /* 0x000000021100720c */ /* 0x000fe20003f26270 */
[----:B------:R2:W4:-:S12]  /*0ef0*/  SHFL.IDX PT, R18, R9, 0x1, 0x181f ;  /* 0x00381f0009127f89 */ /* 0x00051800000e0000 */
[----:B------:R-:W-:Y:S05]  /*0f00*/  @P1 BRA `(.L_x_872) ;  /* 0x000000e000001947 */ /* 0x000fea0003800000 */
[----:B------:R-:W-:Y:S01]  /*0f10*/  SHF.R.S32.HI R17, RZ, 0x1f, R14 ;  /* 0x0000001fff117819 */ /* 0x000fe2000001140e */
[----:B---34-:R-:W-:Y:S01]  /*0f20*/  IMAD.WIDE R20, R148, 0x2, R18 ;  /* 0x0000000294147825 */ /* 0x018fe200078e0212 */
[----:B------:R-:W-:Y:S02]  /*0f30*/  SHF.R.S32.HI R12, RZ, 0x1f, R13 ;  /* 0x0000001fff0c7819 */ /* 0x000fe4000001140d */
[----:B------:R-:W-:Y:S01]  /*0f40*/  LEA.HI R16, R17, R14, RZ, 0x3 ;  /* 0x0000000e11107211 */ /* 0x000fe200078f18ff */
[----:B------:R-:W-:Y:S01]  /*0f50*/  IMAD.SHL.U32 R17, R201, 0x2, RZ ;  /* 0x00000002c9117824 */ /* 0x000fe200078e00ff */
[----:B------:R-:W-:Y:S02]  /*0f60*/  LEA.HI R12, R12, R13, RZ, 0x3 ;  /* 0x0000000d0c0c7211 */ /* 0x000fe400078f18ff */
        /* <DEDUP_REMOVED lines=8> */
.L_x_872:
[----:B------:R-:W-:Y:S05]  /*0ff0*/  BSYNC B0 ;  /* 0x0000000000007941 */ /* 0x000fea0003800000 */
.L_x_871:
[----:B---3--:R-:W-:Y:S01]  /*1000*/  IADD3 R17, R3, 0x40, RZ ;  /* 0x0000004003117810 */ /* 0x008fe20007ffe0ff */
[----:B------:R3:W1:Y:S01]  /*1010*/  SHFL.IDX PT, R19, R15, 0x2, 0x181f ;  /* 0x00581f000f137f89 */ /* 0x00066200000e0000 */
[----:B------:R-:W-:Y:S02]  /*1020*/  BSSY B0, `(.L_x_873) ;  /* 0x0000012000007945 */ /* 0x000fe40003800000 */
[----:B------:R-:W-:Y:S01]  /*1030*/  ISETP.GE.AND P1, PT, R17, R2, PT ;  /* 0x000000021100720c */ /* 0x000fe20003f26270 */
[----:B----4-:R3:W4:-:S12]  /*1040*/  SHFL.IDX PT, R18, R9, 0x2, 0x181f ;  /* 0x00581f0009127f89 */ /* 0x01071800000e0000 */
[----:B------:R-:W-:Y:S05]  /*1050*/  @P1 BRA `(.L_x_874) ;  /* 0x000000e000001947 */ /* 0x000fea0003800000 */
[----:B------:R-:W-:Y:S01]  /*1060*/  SHF.R.S32.HI R17, RZ, 0x1f, R14 ;  /* 0x0000001fff117819 */ /* 0x000fe2000001140e */
[----:B-1--4-:R-:W-:Y:S01]  /*1070*/  IMAD.WIDE R20, R148, 0x2, R18 ;  /* 0x0000000294147825 */ /* 0x012fe200078e0212 */
        /* <DEDUP_REMOVED lines=12> */
.L_x_874:
[----:B------:R-:W-:Y:S05]  /*1140*/  BSYNC B0 ;  /* 0x0000000000007941 */ /* 0x000fea0003800000 */
.L_x_873:
[----:B-1--4-:R1:W-:Y:S01]  /*1150*/  SHFL.IDX PT, R18, R9, 0x3, 0x181f ;  /* 0x00781f0009127f89 */ /* 0x0123e200000e0000 */
[----:B------:R-:W-:Y:S01]  /*1160*/  IADD3 R12, R144, 0x3f, RZ ;  /* 0x0000003f900c7810 */ /* 0x000fe20007ffe0ff */
[----:B------:R-:W-:Y:S01]  /*1170*/  IMAD.MOV.U32 R194, RZ, RZ, c[0x0][0x2b8] ;  /* 0x0000ae00ffc27624 */ /* 0x000fe200078e00ff */
[----:B------:R-:W-:Y:S01]  /*1180*/  IADD3 R3, R3, 0x60, RZ ;  /* 0x0000006003037810 */ /* 0x000fe20007ffe0ff */
[----:B------:R-:W4:Y:S01]  /*1190*/  SHFL.IDX PT, R19, R15, 0x3, 0x181f ;  /* 0x00781f000f137f89 */ /* 0x000f2200000e0000 */
[----:B------:R-:W-:Y:S01]  /*11a0*/  SHF.R.S32.HI R17, RZ, 0x1f, R12 ;  /* 0x0000001fff117819 */ /* 0x000fe2000001140c */
[----:B------:R-:W-:Y:S01]  /*11b0*/  IMAD.MOV.U32 R199, RZ, RZ, RZ ;  /* 0x000000ffffc77224 */ /* 0x000fe200078e00ff */
[----:B------:R-:W-:-:S02]  /*11c0*/  ISETP.NE.AND P6, PT, R194, 0x1, PT ;  /* 0x00000001c200780c */ /* 0x000fc40003fc5270 */
[----:B------:R-:W-:Y:S02]  /*11d0*/  LEA.HI R12, R17, R12, RZ, 0x6 ;  /* 0x0000000c110c7211 */ /* 0x000fe400078f30ff */
[----:B------:R-:W-:Y:S02]  /*11e0*/  ISETP.GE.AND P1, PT, R3, R2, PT ;  /* 0x000000020300720c */ /* 0x000fe40003f26270 */
[----:B------:R-:W-:Y:S02]  /*11f0*/  SHF.R.S32.HI R3, RZ, 0x1f, R14 ;  /* 0x0000001fff037819 */ /* 0x000fe4000001140e */
[----:B------:R-:W-:Y:S02]  /*1200*/  P2R R2, PR, RZ, 0x40 ;  /* 0x00000040ff027803 */ /* 0x000fe40000000000 */
[----:B------:R-:W-:Y:S02]  /*1210*/  SHF.R.S32.HI R12, RZ, 0x6, R12 ;  /* 0x00000006ff0c7819 */ /* 0x000fe4000001140c */
[----:B------:R-:W-:-:S02]  /*1220*/  SHF.R.S32.HI R2, RZ, 0x1f, R13 ;  /* 0x0000001fff027819 */ /* 0x000fc4000001140d */
[----:B------:R-:W-:Y:S01]  /*1230*/  LEA.HI R134, R3, R14, RZ, 0x3 ;  /* 0x0000000e03867211 */ /* 0x000fe200078f18ff */
[----:B------:R-:W-:Y:S01]  /*1240*/  IMAD R200, R12, 0x40, R202 ;  /* 0x000000400cc87824 */ /* 0x000fe200078e02ca */
[----:B------:R-:W-:Y:S01]  /*1250*/  LEA.HI R2, R2, R13, RZ, 0x3 ;  /* 0x0000000d02027211 */ /* 0x000fe200078f18ff */
[----:B-123--:R-:W-:Y:S01]  /*1260*/  IMAD.SHL.U32 R9, R201, 0x2, RZ ;  /* 0x00000002c9097824 */ /* 0x00efe200078e00ff */
[----:B------:R-:W-:Y:S02]  /*1270*/  LOP3.LUT R134, R134, 0xfffffff8, RZ, 0xc0, !PT ;  /* 0xfffffff886867812 */ /* 0x000fe400078ec0ff */
[----:B------:R-:W-:Y:S01]  /*1280*/  LOP3.LUT R2, R2, 0xfffffff8, RZ, 0xc0, !PT ;  /* 0xfffffff802027812 */ /* 0x000fe200078ec0ff */
[----:B----4-:R-:W-:Y:S01]  /*1290*/  @!P1 IMAD.WIDE R22, R148, 0x2, R18 ;  /* 0x0000000294169825 */ /* 0x010fe200078e0212 */
[----:B------:R-:W-:Y:S02]  /*12a0*/  IADD3 R200, R200, -0x40, RZ ;  /* 0xffffffc0c8c87810 */ /* 0x000fe40007ffe0ff */
[----:B-----5:R-:W-:Y:S01]  /*12b0*/  SHF.R.S32.HI R193, RZ, 0x1f, R206 ;  /* 0x0000001fffc17819 */ /* 0x020fe200000114ce */
[--C-:B------:R-:W-:Y:S01]  /*12c0*/  @!P1 IMAD.WIDE R20, R134, 0x2, R18.reuse ;  /* 0x0000000286149825 */ /* 0x100fe200078e0212 */
[----:B------:R-:W-:Y:S01]  /*12d0*/  ISETP.GE.AND P2, PT, R200, R144, PT ;  /* 0x00000090c800720c */ /* 0x000fe20003f46270 */
[----:B------:R-:W-:Y:S01]  /*12e0*/  @!PT LDS RZ, [RZ] ;  /* 0x00000000fffff984 */ /* 0x000fe20000000800 */
[----:B------:R1:W-:Y:S02]  /*12f0*/  @!P1 LDGSTS.E.BYPASS.LTC128B.128 [R9+0x1b100], [R22.64], !P5 ;  /* 0x1b10000016099fae */ /* 0x0003e4000e901d46 */
[----:B------:R-:W-:Y:S01]  /*1300*/  @!P1 IMAD.WIDE R18, R2, 0x2, R18 ;  /* 0x0000000202129825 */ /* 0x000fe200078e0212 */
[----:B------:R-:W-:Y:S01]  /*1310*/  ISETP.GT.OR P2, PT, R202, 0x3f, P2 ;  /* 0x0000003fca00780c */ /* 0x000fe20001744670 */
[----:B------:R2:W-:Y:S02]  /*1320*/  @!P1 LDGSTS.E.BYPASS.LTC128B.128 [R9+0x1f100], [R20.64], !P4 ;  /* 0x1f10000014099fae */ /* 0x0005e4000e101d46 */
[----:B------:R-:W-:-:S02]  /*1330*/  IMAD.IADD R200, R200, 0x1, R203 ;  /* 0x00000001c8c87824 */ /* 0x000fc400078e02cb */
[----:B------:R3:W-:Y:S01]  /*1340*/  @!P1 LDGSTS.E.BYPASS.LTC128B.128 [R9+0x23100], [R18.64], !P3 ;  /* 0x2310000012099fae */ /* 0x0007e2000d901d46 */
[----:B------:R-:W-:Y:S02]  /*1350*/  IMAD R193, R193, c[0x0][0x2b0], RZ ;  /* 0x0000ac00c1c17a24 */ /* 0x000fe400078e02ff */
[----:B------:R-:W-:Y:S01]  /*1360*/  @P6 IMAD.HI.U32 R15, R200, c[0x0][0x2bc], RZ ;  /* 0x0000af00c80f6a27 */ /* 0x000fe200078e00ff */
[----:B------:R-:W0:Y:S03]  /*1370*/  LDGDEPBAR ;  /* 0x00000000000079af */ /* 0x000e260000000000 */
[C---:B------:R-:W-:Y:S02]  /*1380*/  IMAD R193, R206.reuse, c[0x0][0x2b4], R193 ;  /* 0x0000ad00cec17a24 */ /* 0x040fe400078e02c1 */
[----:B------:R-:W-:Y:S01]  /*1390*/  IMAD.MOV.U32 R3, RZ, RZ, R200 ;  /* 0x000000ffff037224 */ /* 0x000fe200078e00c8 */
[----:B------:R-:W-:Y:S01]  /*13a0*/  @P6 SHF.R.U32.HI R3, RZ, c[0x0][0x2c0], R15 ;  /* 0x0000b000ff036a19 */ /* 0x000fe2000001160f */
[----:B------:R-:W-:-:S04]  /*13b0*/  IMAD.WIDE.U32 R206, R206, c[0x0][0x2b0], RZ ;  /* 0x0000ac00cece7a25 */ /* 0x000fc800078e00ff */
[----:B------:R-:W-:Y:S01]  /*13c0*/  IMAD.IADD R193, R207, 0x1, R193 ;  /* 0x00000001cfc17824 */ /* 0x000fe200078e02c1 */
[----:B------:R-:W-:-:S04]  /*13d0*/  @!P2 IADD3 R16, P5, R3, R206, RZ ;  /* 0x000000ce0310a210 */ /* 0x000fc80007fbe0ff */
[----:B------:R-:W-:Y:S02]  /*13e0*/  @!P2 LEA.HI.X.SX32 R15, R3, R193, 0x1, P5 ;  /* 0x000000c1030fa211 */ /* 0x000fe400028f0eff */
[----:B------:R-:W-:-:S04]  /*13f0*/  @!P2 LEA R24, P4, R16, c[0x0][0x2a0], 0x2 ;  /* 0x0000a8001018aa11 */ /* 0x000fc800078810ff */
[----:B------:R-:W-:Y:S01]  /*1400*/  @!P2 LEA.HI.X R25, R16, c[0x0][0x2a4], R15, 0x2, P4 ;  /* 0x0000a9001019aa11 */ /* 0x000fe200020f140f */
[----:B------:R-:W-:Y:S06]  /*1410*/  BAR.SYNC.DEFER_BLOCKING 0x0 ;  /* 0x0000000000007b1d */ /* 0x000fec0000010000 */
[----:B------:R-:W4:Y:S01]  /*1420*/  @!P2 LDG.E R199, [R24.64] ;  /* 0x0000000618c7a981 */ /* 0x000f22000c1e1900 */
[----:B------:R-:W-:Y:S01]  /*1430*/  IMAD.MOV R3, RZ, RZ, -R3 ;  /* 0x000000ffff037224 */ /* 0x000fe200078e0a03 */
[----:B------:R-:W-:Y:S01]  /*1440*/  ISETP.GE.AND P5, PT, R148, c[0x0][0x1d4], PT ;  /* 0x0000750094007a0c */ /* 0x000fe20003fa6270 */
[----:B---3--:R-:W-:Y:S01]  /*1450*/  IMAD R18, R0, c[0x0][0x1e8], RZ ;  /* 0x00007a0000127a24 */ /* 0x008fe200078e02ff */
[----:B------:R-:W-:Y:S01]  /*1460*/  ISETP.GE.AND P4, PT, R14, c[0x0][0x1d4], PT ;  /* 0x000075000e007a0c */ /* 0x000fe20003f86270 */
[----:B------:R-:W-:Y:S01]  /*1470*/  IMAD R200, R3, c[0x0][0x2b8], R200 ;  /* 0x0000ae0003c87a24 */ /* 0x000fe200078e02c8 */
[----:B------:R-:W-:Y:S01]  /*1480*/  ISETP.GE.AND P6, PT, R13, c[0x0][0x1d4], PT ;  /* 0x000075000d007a0c */ /* 0x000fe20003fc6270 */
[----:B------:R-:W-:Y:S01]  /*1490*/  IMAD R195, R197, c[0x0][0x1ec], R18 ;  /* 0x00007b00c5c37a24 */ /* 0x000fe200078e0212 */
[----:B------:R-:W-:Y:S01]  /*14a0*/  ISETP.GE.AND P3, PT, R148, c[0x0][0x1d4], PT ;  /* 0x0000750094007a0c */ /* 0x000fe20003f66270 */
[----:B--2---:R-:W-:Y:S01]  /*14b0*/  IMAD.WIDE.U32 R20, R200, c[0x0][0x1e0], RZ ;  /* 0x00007800c8147a25 */ /* 0x004fe200078e00ff */
[----:B------:R-:W-:-:S02]  /*14c0*/  SHF.R.S32.HI R3, RZ, 0x1f, R200 ;  /* 0x0000001fff037819 */ /* 0x000fc400000114c8 */
[----:B------:R-:W-:Y:S01]  /*14d0*/  SHF.R.S32.HI R145, RZ, 0x1f, R148 ;  /* 0x0000001fff917819 */ /* 0x000fe20000011494 */
[----:B------:R-:W-:Y:S01]  /*14e0*/  IMAD.WIDE.U32 R210, R197, c[0x0][0x1e8], RZ ;  /* 0x00007a00c5d27a25 */ /* 0x000fe200078e00ff */
[----:B------:R-:W-:Y:S02]  /*14f0*/  SEL R146, RZ, 0x10, P6 ;  /* 0x00000010ff927807 */ /* 0x000fe40003000000 */
[----:B------:R-:W-:Y:S01]  /*1500*/  IADD3 R198, R9, 0x100, RZ ;  /* 0x0000010009c67810 */ /* 0x000fe20007ffe0ff */
[----:B------:R-:W-:Y:S01]  /*1510*/  IMAD R15, R3, c[0x0][0x1e0], RZ ;  /* 0x00007800030f7a24 */ /* 0x000fe200078e02ff */
[----:B------:R-:W-:Y:S01]  /*1520*/  SHF.R.S32.HI R147, RZ, 0x1f, R134 ;  /* 0x0000001fff937819 */ /* 0x000fe20000011486 */
[----:B------:R-:W-:Y:S01]  /*1530*/  IMAD.IADD R195, R211, 0x1, R195 ;  /* 0x00000001d3c37824 */ /* 0x000fe200078e02c3 */
[----:B------:R-:W-:Y:S01]  /*1540*/  SHF.R.S32.HI R133, RZ, 0x1f, R2 ;  /* 0x0000001fff857819 */ /* 0x000fe20000011402 */
[----:B-1----:R-:W-:Y:S02]  /*1550*/  IMAD R22, R200, c[0x0][0x1e4], R15 ;  /* 0x00007900c8167a24 */ /* 0x002fe400078e020f */
[----:B------:R-:W-:-:S02]  /*1560*/  IMAD R3, R3, c[0x0][0x208], RZ ;  /* 0x0000820003037a24 */ /* 0x000fc400078e02ff */
[----:B------:R-:W-:Y:S02]  /*1570*/  IMAD.IADD R23, R21, 0x1, R22 ;  /* 0x0000000115177824 */ /* 0x000fe400078e0216 */
[----:B------:R-:W-:Y:S02]  /*1580*/  IMAD.MOV.U32 R22, RZ, RZ, R20 ;  /* 0x000000ffff167224 */ /* 0x000fe400078e0014 */
[----:B------:R-:W-:-:S04]  /*1590*/  IMAD.WIDE.U32 R20, R200, c[0x0][0x208], RZ ;  /* 0x00008200c8147a25 */ /* 0x000fc800078e00ff */
[----:B------:R-:W-:Y:S01]  /*15a0*/  IMAD R26, R200, c[0x0][0x20c], R3 ;  /* 0x00008300c81a7a24 */ /* 0x000fe200078e0203 */
[----:B------:R-:W-:Y:S01]  /*15b0*/  LEA R3, R12, 0xffffffc0, 0x6 ;  /* 0xffffffc00c037811 */ /* 0x000fe200078e30ff */
[----:B------:R-:W-:Y:S02]  /*15c0*/  IMAD R0, R0, c[0x0][0x210], RZ ;  /* 0x0000840000007a24 */ /* 0x000fe400078e02ff */
[----:B------:R-:W-:Y:S02]  /*15d0*/  IMAD.IADD R27, R21, 0x1, R26 ;  /* 0x00000001151b7824 */ /* 0x000fe400078e021a */
[----:B------:R-:W-:Y:S02]  /*15e0*/  IMAD.MOV.U32 R26, RZ, RZ, R20 ;  /* 0x000000ffff1a7224 */ /* 0x000fe400078e0014 */
[----:B------:R-:W-:-:S04]  /*15f0*/  IMAD.WIDE.U32 R208, R197, c[0x0][0x210], RZ ;  /* 0x00008400c5d07a25 */ /* 0x000fc800078e00ff */
[----:B------:R-:W-:Y:S02]  /*1600*/  IMAD.IADD R3, R144, 0x1, -R3 ;  /* 0x0000000190037824 */ /* 0x000fe400078e0a03 */
[----:B------:R-:W-:-:S04]  /*1610*/  IMAD.WIDE R212, R148, 0x2, RZ ;  /* 0x0000000294d47825 */ /* 0x000fc800078e02ff */
[----:B------:R-:W-:Y:S01]  /*1620*/  IMAD.MOV.U32 R189, RZ, RZ, 0x10 ;  /* 0x00000010ffbd7424 */ /* 0x000fe200078e00ff */
[----:B----4-:R-:W-:Y:S01]  /*1630*/  SHF.R.S32.HI R16, RZ, 0x1f, R199 ;  /* 0x0000001fff107819 */ /* 0x010fe200000114c7 */
[----:B------:R-:W-:-:S04]  /*1640*/  IMAD.WIDE.U32 R22, R199, c[0x0][0x1f0], R22 ;  /* 0x00007c00c7167a25 */ /* 0x000fc800078e0016 */
[----:B------:R-:W-:Y:S01]  /*1650*/  IMAD R18, R16, c[0x0][0x1f0], RZ ;  /* 0x00007c0010127a24 */ /* 0x000fe200078e02ff */
[----:B------:R-:W-:Y:S01]  /*1660*/  IADD3 R15, P1, R210, R22, RZ ;  /* 0x00000016d20f7210 */ /* 0x000fe20007f3e0ff */
[----:B------:R-:W-:Y:S02]  /*1670*/  IMAD R16, R16, c[0x0][0x218], RZ ;  /* 0x0000860010107a24 */ /* 0x000fe400078e02ff */
[C---:B------:R-:W-:Y:S02]  /*1680*/  IMAD R18, R199.reuse, c[0x0][0x1f4], R18 ;  /* 0x00007d00c7127a24 */ /* 0x040fe400078e0212 */
[----:B------:R-:W-:-:S03]  /*1690*/  IMAD.WIDE.U32 R26, R199, c[0x0][0x218], R26 ;  /* 0x00008600c71a7a25 */ /* 0x000fc600078e001a */
[----:B------:R-:W-:Y:S01]  /*16a0*/  IADD3.X R18, R195, R23, R18, P1, !PT ;  /* 0x00000017c3127210 */ /* 0x000fe20000ffe412 */
[----:B------:R-:W-:Y:S01]  /*16b0*/  IMAD R17, R199, c[0x0][0x21c], R16 ;  /* 0x00008700c7117a24 */ /* 0x000fe200078e0210 */
[----:B------:R-:W-:-:S04]  /*16c0*/  LEA R24, P1, R15, c[0x0][0x1c8], 0x1 ;  /* 0x000072000f187a11 */ /* 0x000fc800078208ff */
[----:B------:R-:W-:Y:S01]  /*16d0*/  LEA.HI.X R18, R15, c[0x0][0x1cc], R18, 0x1, P1 ;  /* 0x000073000f127a11 */ /* 0x000fe200008f0c12 */
[----:B------:R-:W-:Y:S01]  /*16e0*/  IMAD R15, R197, c[0x0][0x214], R0 ;  /* 0x00008500c50f7a24 */ /* 0x000fe200078e0200 */
[----:B------:R-:W-:Y:S01]  /*16f0*/  SHFL.IDX PT, R22, R24, RZ, 0x181f ;  /* 0x00181fff18167589 */ /* 0x000fe200000e0000 */
[----:B------:R-:W-:Y:S02]  /*1700*/  IMAD.IADD R0, R3, 0x1, -R4 ;  /* 0x0000000103007824 */ /* 0x000fe400078e0a04 */
[----:B------:R-:W-:Y:S01]  /*1710*/  IMAD.IADD R196, R209, 0x1, R15 ;  /* 0x00000001d1c47824 */ /* 0x000fe200078e020f */
[----:B------:R-:W1:Y:S01]  /*1720*/  SHFL.IDX PT, R23, R18, RZ, 0x181f ;  /* 0x00181fff12177589 */ /* 0x000e6200000e0000 */
[----:B------:R-:W-:Y:S02]  /*1730*/  IADD3 R15, P1, R208, R26, RZ ;  /* 0x0000001ad00f7210 */ /* 0x000fe40007f3e0ff */
[----:B------:R-:W-:Y:S01]  /*1740*/  ISETP.GE.AND P2, PT, R0, 0x1, PT ;  /* 0x000000010000780c */ /* 0x000fe20003f46270 */
[----:B------:R-:W-:Y:S01]  /*1750*/  SHFL.IDX PT, R20, R24, 0x1, 0x181f ;  /* 0x00381f0018147f89 */ /* 0x000fe200000e0000 */
[----:B------:R-:W-:-:S02]  /*1760*/  IADD3.X R26, R196, R27, R17, P1, !PT ;  /* 0x0000001bc41a7210 */ /* 0x000fc40000ffe411 */
[C---:B------:R-:W-:Y:S01]  /*1770*/  LEA R16, P1, R15.reuse, c[0x0][0x1f8], 0x1 ;  /* 0x00007e000f107a11 */ /* 0x040fe200078208ff */
[----:B------:R-:W2:Y:S03]  /*1780*/  SHFL.IDX PT, R21, R18, 0x1, 0x181f ;  /* 0x00381f0012157f89 */ /* 0x000ea600000e0000 */
[----:B------:R-:W-:Y:S01]  /*1790*/  LEA.HI.X R15, R15, c[0x0][0x1fc], R26, 0x1, P1 ;  /* 0x00007f000f0f7a11 */ /* 0x000fe200008f0c1a */
[----:B------:R-:W3:Y:S01]  /*17a0*/  SHFL.IDX PT, R17, R16, RZ, 0x181f ;  /* 0x00181fff10117589 */ /* 0x000ee200000e0000 */
[----:B------:R-:W-:-:S03]  /*17b0*/  ISETP.GT.AND P1, PT, R0, 0x20, PT ;  /* 0x000000200000780c */ /* 0x000fc60003f24270 */
[----:B------:R-:W4:Y:S04]  /*17c0*/  SHFL.IDX PT, R19, R15, RZ, 0x181f ;  /* 0x00181fff0f137589 */ /* 0x000f2800000e0000 */
[----:B------:R-:W-:Y:S01]  /*17d0*/  SHFL.IDX PT, R15, R15, 0x1, 0x181f ;  /* 0x00381f000f0f7f89 */ /* 0x000fe200000e0000 */
[----:B-1----:R-:W-:-:S04]  /*17e0*/  @P2 IMAD.WIDE R34, R148, 0x2, R22 ;  /* 0x0000000294222825 */ /* 0x002fc800078e0216 */
[--C-:B------:R-:W-:Y:S01]  /*17f0*/  @P2 IMAD.WIDE R32, R134, 0x2, R22.reuse ;  /* 0x0000000286202825 */ /* 0x100fe200078e0216 */
[----:B------:R1:W-:Y:S03]  /*1800*/  @P2 LDGSTS.E.BYPASS.LTC128B.128 [R9+0xc100], [R34.64], !P5 ;  /* 0x0c10000022092fae */ /* 0x0003e6000e901d46 */
[----:B------:R-:W-:Y:S01]  /*1810*/  @P2 IMAD.WIDE R26, R2, 0x2, R22 ;  /* 0x00000002021a2825 */ /* 0x000fe200078e0216 */
[----:B------:R1:W-:Y:S03]  /*1820*/  @P2 LDGSTS.E.BYPASS.LTC128B.128 [R9+0xe100], [R32.64], !P4 ;  /* 0x0e10000020092fae */ /* 0x0003e6000e101d46 */
[----:B--2---:R-:W-:Y:S01]  /*1830*/  @P1 IMAD.WIDE R24, R148, 0x2, R20 ;  /* 0x0000000294181825 */ /* 0x004fe200078e0214 */
[----:B------:R2:W-:Y:S01]  /*1840*/  @P2 LDGSTS.E.BYPASS.LTC128B.128 [R9+0x10100], [R26.64], !P6 ;  /* 0x101000001a092fae */ /* 0x0005e2000f101d46 */
[----:B---3--:R-:W-:-:S02]  /*1850*/  IADD3 R30, P2, R17, R212, RZ ;  /* 0x000000d4111e7210 */ /* 0x008fc40007f5e0ff */
[--C-:B------:R-:W-:Y:S01]  /*1860*/  @P1 IMAD.WIDE R22, R134, 0x2, R20.reuse ;  /* 0x0000000286161825 */ /* 0x100fe200078e0214 */
[----:B------:R3:W-:Y:S03]  /*1870*/  @P1 LDGSTS.E.BYPASS.LTC128B.128 [R9+0xd100], [R24.64], !P5 ;  /* 0x0d10000018091fae */ /* 0x0007e6000e901d46 */
[----:B------:R-:W-:Y:S01]  /*1880*/  @P1 IMAD.WIDE R28, R2, 0x2, R20 ;  /* 0x00000002021c1825 */ /* 0x000fe200078e0214 */
[----:B------:R2:W-:Y:S03]  /*1890*/  @P1 LDGSTS.E.BYPASS.LTC128B.128 [R9+0xf100], [R22.64], !P4 ;  /* 0x0f10000016091fae */ /* 0x0005e6000e101d46 */
[----:B----4-:R-:W-:Y:S01]  /*18a0*/  IMAD.X R31, R19, 0x1, R213, P2 ;  /* 0x00000001131f7824 */ /* 0x010fe200010e06d5 */
[----:B------:R4:W-:Y:S01]  /*18b0*/  @P1 LDGSTS.E.BYPASS.LTC128B.128 [R9+0x11100], [R28.64], !P6 ;  /* 0x111000001c091fae */ /* 0x0009e2000f101d46 */
[----:B------:R-:W-:-:S02]  /*18c0*/  ISETP.LT.OR P1, PT, R0, 0x1, P3 ;  /* 0x000000010000780c */ /* 0x000fc40001f21670 */
[----:B------:R-:W-:Y:S01]  /*18d0*/  ISETP.GE.AND P3, PT, R14, c[0x0][0x1d4], PT ;  /* 0x000075000e007a0c */ /* 0x000fe20003f66270 */
[----:B------:R-:W4:Y:S04]  /*18e0*/  SHFL.IDX PT, R21, R16, 0x1, 0x181f ;  /* 0x00381f0010157f89 */ /* 0x000f2800000e0000 */
[----:B------:R-:W0:Y:S01]  /*18f0*/  LDGDEPBAR ;  /* 0x00000000000079af */ /* 0x000e220000000000 */
[----:B-1----:R-:W-:-:S05]  /*1900*/  IMAD.WIDE R32, R134, 0x2, RZ ;  /* 0x0000000286207825 */ /* 0x002fca00078e02ff */
[----:B------:R1:W-:Y:S01]  /*1910*/  LDGSTS.E.BYPASS.LTC128B.128 [R9+0x100], [R30.64], !P1 ;  /* 0x001000001e097fae */ /* 0x0003e2000c901d46 */
[----:B---3--:R-:W-:Y:S01]  /*1920*/  IMAD.WIDE R24, R2, 0x2, RZ ;  /* 0x0000000202187825 */ /* 0x008fe200078e02ff */
[----:B--2---:R-:W-:-:S05]  /*1930*/  IADD3 R22, P1, R17, R32, RZ ;  /* 0x0000002011167210 */ /* 0x004fca0007f3e0ff */
[----:B------:R-:W-:Y:S01]  /*1940*/  IMAD.X R23, R19, 0x1, R33, P1 ;  /* 0x0000000113177824 */ /* 0x000fe200008e0621 */
[----:B------:R-:W-:-:S05]  /*1950*/  IADD3 R18, P1, R17, R24, RZ ;  /* 0x0000001811127210 */ /* 0x000fca0007f3e0ff */
[----:B------:R-:W-:Y:S01]  /*1960*/  IMAD.X R19, R19, 0x1, R25, P1 ;  /* 0x0000000113137824 */ /* 0x000fe200008e0619 */
[----:B----4-:R-:W-:-:S05]  /*1970*/  IADD3 R26, P1, R32, R21, RZ ;  /* 0x00000015201a7210 */ /* 0x010fca0007f3e0ff */
[----:B------:R-:W-:Y:S01]  /*1980*/  IMAD.X R27, R33, 0x1, R15, P1 ;  /* 0x00000001211b7824 */ /* 0x000fe200008e060f */
[----:B------:R-:W-:-:S05]  /*1990*/  IADD3 R16, P1, R24, R21, RZ ;  /* 0x0000001518107210 */ /* 0x000fca0007f3e0ff */
[----:B------:R-:W-:Y:S01]  /*19a0*/  IMAD.X R17, R25, 0x1, R15, P1 ;  /* 0x0000000119117824 */ /* 0x000fe200008e060f */
[----:B------:R-:W-:-:S13]  /*19b0*/  ISETP.LT.OR P1, PT, R0, 0x1, P3 ;  /* 0x000000010000780c */ /* 0x000fda0001f21670 */
[----:B------:R1:W-:Y:S01]  /*19c0*/  LDGSTS.E.BYPASS.LTC128B.128 [R9+0x2100], [R22.64], !P1 ;  /* 0x0210000016097fae */ /* 0x0003e2000c901d46 */
[----:B------:R-:W-:-:S04]  /*19d0*/  ISETP.GE.AND P1, PT, R13, c[0x0][0x1d4], PT ;  /* 0x000075000d007a0c */ /* 0x000fc80003f26270 */
[C---:B------:R-:W-:Y:S02]  /*19e0*/  ISETP.LT.OR P2, PT, R0.reuse, 0x1, P1 ;  /* 0x000000010000780c */ /* 0x040fe40000f41670 */
[----:B------:R-:W-:-:S11]  /*19f0*/  ISETP.LT.OR P1, PT, R0, 0x21, P1 ;  /* 0x000000210000780c */ /* 0x000fd60000f21670 */
[----:B------:R1:W-:Y:S01]  /*1a00*/  LDGSTS.E.BYPASS.LTC128B.128 [R9+0x4100], [R18.64], !P2 ;  /* 0x0410000012097fae */ /* 0x0003e2000d101d46 */
[----:B------:R-:W-:-:S05]  /*1a10*/  IADD3 R14, P2, R212, R21, RZ ;  /* 0x00000015d40e7210 */ /* 0x000fca0007f5e0ff */
[----:B------:R-:W-:Y:S01]  /*1a20*/  IMAD.X R15, R213, 0x1, R15, P2 ;  /* 0x00000001d50f7824 */ /* 0x000fe200010e060f */
[----:B------:R-:W-:-:S04]  /*1a30*/  ISETP.GE.AND P2, PT, R148, c[0x0][0x1d4], PT ;  /* 0x0000750094007a0c */ /* 0x000fc80003f46270 */
[----:B------:R-:W-:-:S13]  /*1a40*/  ISETP.LT.OR P2, PT, R0, 0x21, P2 ;  /* 0x000000210000780c */ /* 0x000fda0001741670 */
[----:B------:R1:W-:Y:S01]  /*1a50*/  LDGSTS.E.BYPASS.LTC128B.128 [R9+0x1100], [R14.64], !P2 ;  /* 0x011000000e097fae */ /* 0x0003e2000d101d46 */
[----:B------:R-:W-:Y:S02]  /*1a60*/  ISETP.LT.OR P2, PT, R0, 0x21, P3 ;  /* 0x000000210000780c */ /* 0x000fe40001f41670 */
[----:B------:R-:W-:-:S11]  /*1a70*/  ISETP.GT.AND P3, PT, R202, 0x3f, PT ;  /* 0x0000003fca00780c */ /* 0x000fd60003f64270 */
[----:B------:R1:W-:Y:S01]  /*1a80*/  LDGSTS.E.BYPASS.LTC128B.128 [R9+0x3100], [R26.64], !P2 ;  /* 0x031000001a097fae */ /* 0x0003e2000d101d46 */
[----:B------:R-:W-:-:S03]  /*1a90*/  ISETP.GE.AND P2, PT, R144, 0x41, PT ;  /* 0x000000419000780c */ /* 0x000fc60003f46270 */
[----:B------:R1:W-:Y:S01]  /*1aa0*/  LDGSTS.E.BYPASS.LTC128B.128 [R9+0x5100], [R16.64], !P1 ;  /* 0x0510000010097fae */ /* 0x0003e2000c901d46 */
[----:B------:R-:W-:Y:S02]  /*1ab0*/  LOP3.LUT P1, RZ, R5, 0x2, RZ, 0xc0, !PT ;  /* 0x0000000205ff7812 */ /* 0x000fe4000782c0ff */
[----:B------:R-:W-:Y:S01]  /*1ac0*/  P2R R24, PR, RZ, 0x4 ;  /* 0x00000004ff187803 */ /* 0x000fe20000000000 */
[----:B------:R-:W0:Y:S01]  /*1ad0*/  LDGDEPBAR ;  /* 0x00000000000079af */ /* 0x000e220000000000 */
[----:B------:R-:W-:-:S05]  /*1ae0*/  SEL R189, R189, 0xfffffff0, !P1 ;  /* 0xfffffff0bdbd7807 */ /* 0x000fca0004800000 */
[----:B------:R-:W-:Y:S05]  /*1af0*/  @!P2 BRA `(.L_x_875) ;  /* 0x000004200000a947 */ /* 0x000fea0003800000 */
[----:B------:R-:W-:Y:S01]  /*1b00*/  ISETP.NE.AND P2, PT, R194, 0x1, PT ;  /* 0x00000001c200780c */ /* 0x000fe20003f45270 */
[----:B------:R-:W-:Y:S02]  /*1b10*/  IMAD R13, R12, 0x40, R203 ;  /* 0x000000400c0d7824 */ /* 0x000fe400078e02cb */
[----:B------:R-:W-:-:S03]  /*1b20*/  IMAD.MOV.U32 R199, RZ, RZ, RZ ;  /* 0x000000ffffc77224 */ /* 0x000fc600078e00ff */
[----:B------:R-:W-:-:S05]  /*1b30*/  IADD3 R200, R13, -0x80, R202 ;  /* 0xffffff800dc87810 */ /* 0x000fca0007ffe0ca */
[----:B------:R-:W-:Y:S02]  /*1b40*/  IMAD.MOV.U32 R0, RZ, RZ, R200 ;  /* 0x000000ffff007224 */ /* 0x000fe400078e00c8 */
[----:B------:R-:W-:-:S05]  /*1b50*/  @P2 IMAD.HI.U32 R12, R200, c[0x0][0x2bc], RZ ;  /* 0x0000af00c80c2a27 */ /* 0x000fca00078e00ff */
[----:B------:R-:W-:-:S04]  /*1b60*/  @P2 SHF.R.U32.HI R0, RZ, c[0x0][0x2c0], R12 ;  /* 0x0000b000ff002a19 */ /* 0x000fc8000001160c */
[----:B------:R-:W-:-:S04]  /*1b70*/  @!P3 IADD3 R13, P1, R0, R206, RZ ;  /* 0x000000ce000db210 */ /* 0x000fc80007f3e0ff */
[----:B------:R-:W-:Y:S02]  /*1b80*/  @!P3 LEA.HI.X.SX32 R12, R0, R193, 0x1, P1 ;  /* 0x000000c1000cb211 */ /* 0x000fe400008f0eff */
[----:B-1----:R-:W-:-:S04]  /*1b90*/  @!P3 LEA R16, P1, R13, c[0x0][0x2a0], 0x2 ;  /* 0x0000a8000d10ba11 */ /* 0x002fc800078210ff */
[----:B------:R-:W-:-:S05]  /*1ba0*/  @!P3 LEA.HI.X R17, R13, c[0x0][0x2a4], R12, 0x2, P1 ;  /* 0x0000a9000d11ba11 */ /* 0x000fca00008f140c */
[----:B------:R1:W2:Y:S01]  /*1bb0*/  @!P3 LDG.E R199, [R16.64] ;  /* 0x0000000610c7b981 */ /* 0x0002a2000c1e1900 */
        /* <DEDUP_REMOVED lines=8> */
[----:B------:R-:W-:Y:S01]  /*1c40*/  IMAD R0, R200, c[0x0][0x1e4], R13 ;  /* 0x00007900c8007a24 */ /* 0x000fe200078e020d */
[----:B------:R-:W-:-:S03]  /*1c50*/  SEL R13, RZ, 0x10, P4 ;  /* 0x00000010ff0d7807 */ /* 0x000fc60002000000 */
[----:B------:R-:W-:Y:S01]  /*1c60*/  IMAD.IADD R15, R15, 0x1, R0 ;  /* 0x000000010f0f7824 */ /* 0x000fe200078e0200 */
[----:B------:R-:W-:Y:S01]  /*1c70*/  IADD3 R27, -R13, 0x10, RZ ;  /* 0x000000100d1b7810 */ /* 0x000fe20007ffe1ff */
[----:B-1----:R-:W-:Y:S01]  /*1c80*/  IMAD.SHL.U32 R17, R148, 0x2, RZ ;  /* 0x0000000294117824 */ /* 0x002fe200078e00ff */
[----:B------:R-:W-:Y:S02]  /*1c90*/  SEL R16, RZ, 0x10, P5 ;  /* 0x00000010ff107807 */ /* 0x000fe40002800000 */
[----:B------:R-:W-:Y:S02]  /*1ca0*/  LOP3.LUT R27, R27, 0xf, RZ, 0xc0, !PT ;  /* 0x0000000f1b1b7812 */ /* 0x000fe400078ec0ff */
[----:B------:R-:W-:-:S04]  /*1cb0*/  IADD3 R28, -R16, 0x10, RZ ;  /* 0x00000010101c7810 */ /* 0x000fc80007ffe1ff */
[----:B------:R-:W-:Y:S02]  /*1cc0*/  LOP3.LUT R28, R28, 0xf, RZ, 0xc0, !PT ;  /* 0x0000000f1c1c7812 */ /* 0x000fe400078ec0ff */
[----:B--2---:R-:W-:Y:S01]  /*1cd0*/  SHF.R.S32.HI R0, RZ, 0x1f, R199 ;  /* 0x0000001fff007819 */ /* 0x004fe200000114c7 */
[----:B------:R-:W-:-:S04]  /*1ce0*/  IMAD.WIDE.U32 R14, R199, c[0x0][0x1f0], R14 ;  /* 0x00007c00c70e7a25 */ /* 0x000fc800078e000e */
[----:B------:R-:W-:-:S04]  /*1cf0*/  IMAD R0, R0, c[0x0][0x1f0], RZ ;  /* 0x00007c0000007a24 */ /* 0x000fc800078e02ff */
[----:B------:R-:W-:Y:S01]  /*1d00*/  IMAD R12, R199, c[0x0][0x1f4], R0 ;  /* 0x00007d00c70c7a24 */ /* 0x000fe200078e0200 */
[----:B------:R-:W-:Y:S01]  /*1d10*/  IADD3 R0, P1, R210, R14, RZ ;  /* 0x0000000ed2007210 */ /* 0x000fe20007f3e0ff */
[----:B------:R-:W-:-:S03]  /*1d20*/  IMAD.SHL.U32 R14, R134, 0x2, RZ ;  /* 0x00000002860e7824 */ /* 0x000fc600078e00ff */
[----:B------:R-:W-:Y:S02]  /*1d30*/  IADD3.X R19, R195, R15, R12, P1, !PT ;  /* 0x0000000fc3137210 */ /* 0x000fe40000ffe40c */
[----:B------:R-:W-:Y:S02]  /*1d40*/  LEA R20, P1, R0, c[0x0][0x1c8], 0x1 ;  /* 0x0000720000147a11 */ /* 0x000fe400078208ff */
[----:B------:R-:W-:Y:S02]  /*1d50*/  SHF.L.U64.HI R15, R134, 0x1, R147 ;  /* 0x00000001860f7819 */ /* 0x000fe40000010293 */
[----:B------:R-:W-:Y:S01]  /*1d60*/  LEA.HI.X R19, R0, c[0x0][0x1cc], R19, 0x1, P1 ;  /* 0x0000730000137a11 */ /* 0x000fe200008f0c13 */
[----:B------:R-:W1:Y:S01]  /*1d70*/  SHFL.IDX PT, R22, R20, 0x1, 0x181f ;  /* 0x00381f0014167f89 */ /* 0x000e6200000e0000 */
[C---:B------:R-:W-:Y:S01]  /*1d80*/  IMAD.SHL.U32 R0, R2.reuse, 0x2, RZ ;  /* 0x0000000202007824 */ /* 0x040fe200078e00ff */
[----:B------:R-:W-:Y:S02]  /*1d90*/  SHF.L.U64.HI R12, R2, 0x1, R133 ;  /* 0x00000001020c7819 */ /* 0x000fe40000010285 */
[----:B------:R-:W2:Y:S04]  /*1da0*/  SHFL.IDX PT, R23, R19, 0x1, 0x181f ;  /* 0x00381f0013177f89 */ /* 0x000ea800000e0000 */
[----:B------:R-:W-:Y:S01]  /*1db0*/  SHFL.IDX PT, R19, R19, RZ, 0x181f ;  /* 0x00181fff13137589 */ /* 0x000fe200000e0000 */
[----:B-1----:R-:W-:-:S04]  /*1dc0*/  IADD3 R28, P2, P1, R28, R22, R17 ;  /* 0x000000161c1c7210 */ /* 0x002fc8000795e011 */
[----:B--2---:R-:W-:Y:S02]  /*1dd0*/  IADD3.X R29, RZ, R23, R18, P2, P1 ;  /* 0x00000017ff1d7210 */ /* 0x004fe400017e2412 */
[----:B------:R-:W-:-:S04]  /*1de0*/  IADD3 R26, P2, P1, R27, R22, R14 ;  /* 0x000000161b1a7210 */ /* 0x000fc8000795e00e */
[-C--:B------:R-:W-:Y:S02]  /*1df0*/  IADD3.X R27, RZ, R23.reuse, R15, P2, P1 ;  /* 0x00000017ff1b7210 */ /* 0x080fe400017e240f */
[----:B------:R-:W-:Y:S02]  /*1e00*/  IADD3 R22, P2, P1, R21, R22, R0 ;  /* 0x0000001615167210 */ /* 0x000fe4000795e000 */
[----:B------:R-:W1:Y:S02]  /*1e10*/  SHFL.IDX PT, R21, R20, RZ, 0x181f ;  /* 0x00181fff14157589 */ /* 0x000e6400000e0000 */
[----:B------:R-:W-:Y:S02]  /*1e20*/  IADD3.X R23, RZ, R23, R12, P2, P1 ;  /* 0x00000017ff177210 */ /* 0x000fe400017e240c */
[----:B-1----:R-:W-:-:S05]  /*1e30*/  IADD3 R30, P1, R21, R17, RZ ;  /* 0x00000011151e7210 */ /* 0x002fca0007f3e0ff */
[----:B------:R-:W-:Y:S01]  /*1e40*/  IMAD.X R31, R19, 0x1, R18, P1 ;  /* 0x00000001131f7824 */ /* 0x000fe200008e0612 */
        /* <DEDUP_REMOVED lines=13> */
.L_x_875:
[----:B------:R-:W0:Y:S01]  /*1f20*/  LDGDEPBAR ;  /* 0x00000000000079af */ /* 0x000e220000000000 */
[----:B------:R-:W-:Y:S01]  /*1f30*/  SHF.R.S32.HI R0, RZ, 0x4, R11 ;  /* 0x00000004ff007819 */ /* 0x000fe2000001140b */
[----:B------:R-:W-:Y:S01]  /*1f40*/  IMAD.SHL.U32 R4, R4, 0x8, RZ ;  /* 0x0000000804047824 */ /* 0x000fe200078e00ff */
[----:B------:R-:W-:Y:S01]  /*1f50*/  LEA.HI R96, R7, R6, RZ, 0x5 ;  /* 0x0000000607607211 */ /* 0x000fe200078f28ff */
[----:B------:R-:W-:Y:S01]  /*1f60*/  IMAD.SHL.U32 R12, R5, 0x40, RZ ;  /* 0x00000040050c7824 */ /* 0x000fe200078e00ff */
[----:B------:R-:W-:Y:S01]  /*1f70*/  LEA.HI R13, R11, R0, RZ, 0x1 ;  /* 0x000000000b0d7211 */ /* 0x000fe200078f08ff */
[----:B------:R-:W-:Y:S01]  /*1f80*/  IMAD.SHL.U32 R11, R8, 0x40, RZ ;  /* 0x00000040080b7824 */ /* 0x000fe200078e00ff */
[----:B------:R-:W-:Y:S01]  /*1f90*/  ISETP.NE.AND P1, PT, R24, RZ, PT ;  /* 0x000000ff1800720c */ /* 0x000fe20003f25270 */
[----:B------:R-:W-:Y:S01]  /*1fa0*/  IMAD.SHL.U32 R10, R10, 0x40, RZ ;  /* 0x000000400a0a7824 */ /* 0x000fe200078e00ff */
[----:B------:R-:W-:Y:S01]  /*1fb0*/  LOP3.LUT R13, R13, 0xfffffffe, RZ, 0xc0, !PT ;  /* 0xfffffffe0d0d7812 */ /* 0x000fe200078ec0ff */
[----:B------:R-:W-:Y:S01]  /*1fc0*/  IMAD.SHL.U32 R189, R189, 0x2, RZ ;  /* 0x00000002bdbd7824 */ /* 0x000fe200078e00ff */
[----:B------:R-:W-:-:S02]  /*1fd0*/  LOP3.LUT R11, R11, 0x1c0, RZ, 0xc0, !PT ;  /* 0x000001c00b0b7812 */ /* 0x000fc400078ec0ff */
[----:B------:R-:W-:Y:S01]  /*1fe0*/  LOP3.LUT R12, R12, 0x1c0, RZ, 0xc0, !PT ;  /* 0x000001c00c0c7812 */ /* 0x000fe200078ec0ff */
[----:B------:R-:W-:Y:S01]  /*1ff0*/  IMAD.IADD R13, R0, 0x1, -R13 ;  /* 0x00000001000d7824 */ /* 0x000fe200078e0a0d */
[----:B------:R-:W-:Y:S01]  /*2000*/  LOP3.LUT R4, R11, 0x8, R4, 0xf8, !PT ;  /* 0x000000080b047812 */ /* 0x000fe200078ef804 */
[----:B------:R-:W-:Y:S01]  /*2010*/  IMAD.SHL.U32 R0, R96, 0x20, RZ ;  /* 0x0000002060007824 */ /* 0x000fe200078e00ff */
[----:B------:R-:W-:Y:S01]  /*2020*/  SHF.R.U32.HI R11, RZ, 0x3, R11 ;  /* 0x00000003ff0b7819 */ /* 0x000fe2000001160b */
[----:B-1----:R-:W-:Y:S01]  /*2030*/  IMAD.SHL.U32 R15, R13, 0x8, RZ ;  /* 0x000000080d0f7824 */ /* 0x002fe200078e00ff */
[----:B------:R-:W-:Y:S02]  /*2040*/  LOP3.LUT R7, R10, 0xfffffe00, RZ, 0xc0, !PT ;  /* 0xfffffe000a077812 */ /* 0x000fe400078ec0ff */
[----:B------:R-:W-:Y:S01]  /*2050*/  LOP3.LUT R4, R4, R11, RZ, 0x3c, !PT ;  /* 0x0000000b04047212 */ /* 0x000fe200078e3cff */
[----:B------:R-:W-:Y:S01]  /*2060*/  IMAD.MOV.U32 R11, RZ, RZ, 0x20 ;  /* 0x00000020ff0b7424 */ /* 0x000fe200078e00ff */
[----:B------:R-:W-:Y:S01]  /*2070*/  LOP3.LUT R15, R12, 0x8, R15, 0xf8, !PT ;  /* 0x000000080c0f7812 */ /* 0x000fe200078ef80f */
[----:B------:R-:W-:-:S04]  /*2080*/  DEPBAR.LE SB0, 0x3 ;  /* 0x000080c00000791a */ /* 0x000fc80000000000 */
[----:B------:R-:W-:-:S04]  /*2090*/  DEPBAR.LE SB0, 0x2 ;  /* 0x000080800000791a */ /* 0x000fc80000000000 */
[----:B------:R-:W-:Y:S01]  /*20a0*/  SHF.R.U32.HI R12, RZ, 0x3, R12 ;  /* 0x00000003ff0c7819 */ /* 0x000fe2000001160c */
[----:B------:R-:W-:Y:S01]  /*20b0*/  IMAD R190, R13, 0x200, R4 ;  /* 0x000002000dbe7824 */ /* 0x000fe200078e0204 */
[----:B------:R-:W-:Y:S02]  /*20c0*/  LOP3.LUT R0, R0, 0x7ffffc00, RZ, 0xc0, !PT ;  /* 0x7ffffc0000007812 */ /* 0x000fe400078ec0ff */
[----:B------:R-:W-:Y:S01]  /*20d0*/  LOP3.LUT R4, R15, R12, RZ, 0x3c, !PT ;  /* 0x0000000c0f047212 */ /* 0x000fe200078e3cff */
[----:B------:R-:W-:Y:S01]  /*20e0*/  IMAD.SHL.U32 R190, R190, 0x2, RZ ;  /* 0x00000002bebe7824 */ /* 0x000fe200078e00ff */
[----:B------:R-:W-:Y:S01]  /*20f0*/  BAR.SYNC.DEFER_BLOCKING 0x0 ;  /* 0x0000000000007b1d */ /* 0x000fe20000010000 */
[----:B------:R-:W-:Y:S02]  /*2100*/  SEL R11, R11, 0xffffffe0, !P0 ;  /* 0xffffffe00b0b7807 */ /* 0x000fe40004000000 */
[----:B------:R-:W-:-:S03]  /*2110*/  IADD3 R0, R4, R7, R0 ;  /* 0x0000000704007210 */ /* 0x000fc60007ffe000 */
[----:B------:R-:W-:Y:S01]  /*2120*/  IMAD.IADD R98, R190, 0x1, R11 ;  /* 0x00000001be627824 */ /* 0x000fe200078e020b */
[C---:B------:R-:W-:Y:S01]  /*2130*/  LEA R192, R0.reuse, 0x18100, 0x1 ;  /* 0x0001810000c07811 */ /* 0x040fe200078e08ff */
[----:B------:R-:W-:-:S04]  /*2140*/  IMAD.SHL.U32 R48, R0, 0x2, RZ ;  /* 0x0000000200307824 */ /* 0x000fc800078e00ff */
        /* <DEDUP_REMOVED lines=12> */
[----:B------:R-:W-:Y:S01]  /*2210*/  SHF.R.S32.HI R0, RZ, 0x1f, R200 ;  /* 0x0000001fff007819 */ /* 0x000fe200000114c8 */
[----:B------:R-:W-:Y:S01]  /*2220*/  IMAD.WIDE.U32 R20, R200, c[0x0][0x208], RZ ;  /* 0x00008200c8147a25 */ /* 0x000fe200078e00ff */
[----:B------:R-:W-:-:S02]  /*2230*/  SEL R22, RZ, 0x10, P5 ;  /* 0x00000010ff167807 */ /* 0x000fc40002800000 */
[----:B------:R-:W-:Y:S01]  /*2240*/  SHF.L.U64.HI R32, R148, 0x1, R145 ;  /* 0x0000000194207819 */ /* 0x000fe20000010291 */
[----:B------:R-:W-:Y:S01]  /*2250*/  IMAD R11, R0, c[0x0][0x208], RZ ;  /* 0x00008200000b7a24 */ /* 0x000fe200078e02ff */
[----:B------:R-:W-:Y:S01]  /*2260*/  SHF.R.S32.HI R0, RZ, 0x1f, R199 ;  /* 0x0000001fff007819 */ /* 0x000fe200000114c7 */
[----:B------:R-:W-:Y:S01]  /*2270*/  IMAD.SHL.U32 R23, R148, 0x2, RZ ;  /* 0x0000000294177824 */ /* 0x000fe200078e00ff */
[----:B------:R-:W-:Y:S01]  /*2280*/  IADD3 R40, -R22, 0x10, RZ ;  /* 0x0000001016287810 */ /* 0x000fe20007ffe1ff */
[----:B------:R-:W-:Y:S01]  /*2290*/  IMAD R10, R200, c[0x0][0x20c], R11 ;  /* 0x00008300c80a7a24 */ /* 0x000fe200078e020b */
[----:B------:R-:W-:Y:S01]  /*22a0*/  IADD3 R35, -R146, 0x10, RZ ;  /* 0x0000001092237810 */ /* 0x000fe20007ffe1ff */
[----:B------:R-:W-:Y:S01]  /*22b0*/  IMAD R0, R0, c[0x0][0x218], RZ ;  /* 0x0000860000007a24 */ /* 0x000fe200078e02ff */
[----:B------:R-:W-:Y:S01]  /*22c0*/  LOP3.LUT R40, R40, 0xf, RZ, 0xc0, !PT ;  /* 0x0000000f28287812 */ /* 0x000fe200078ec0ff */
[----:B------:R-:W-:Y:S01]  /*22d0*/  IMAD.IADD R21, R21, 0x1, R10 ;  /* 0x0000000115157824 */ /* 0x000fe200078e020a */
[----:B------:R-:W-:Y:S01]  /*22e0*/  LOP3.LUT R35, R35, 0xf, RZ, 0xc0, !PT ;  /* 0x0000000f23237812 */ /* 0x000fe200078ec0ff */
[----:B------:R-:W-:-:S02]  /*22f0*/  IMAD R33, R199, c[0x0][0x21c], R0 ;  /* 0x00008700c7217a24 */ /* 0x000fc400078e0200 */
[----:B------:R-:W-:Y:S01]  /*2300*/  IMAD.WIDE.U32 R10, R199, c[0x0][0x218], R20 ;  /* 0x00008600c70a7a25 */ /* 0x000fe200078e0014 */
[----:B------:R-:W-:-:S03]  /*2310*/  SHF.L.U64.HI R21, R134, 0x1, R147 ;  /* 0x0000000186157819 */ /* 0x000fc60000010293 */
[----:B------:R-:W-:Y:S01]  /*2320*/  IMAD.SHL.U32 R20, R134, 0x2, RZ ;  /* 0x0000000286147824 */ /* 0x000fe200078e00ff */
[----:B------:R-:W-:Y:S02]  /*2330*/  IADD3 R0, P1, R208, R10, RZ ;  /* 0x0000000ad0007210 */ /* 0x000fe40007f3e0ff */
[----:B------:R-:W-:Y:S02]  /*2340*/  SHF.L.U64.HI R10, R2, 0x1, R133 ;  /* 0x00000001020a7819 */ /* 0x000fe40000010285 */
[----:B------:R-:W-:Y:S02]  /*2350*/  IADD3.X R33, R196, R11, R33, P1, !PT ;  /* 0x0000000bc4217210 */ /* 0x000fe40000ffe421 */
[C---:B------:R-:W-:Y:S02]  /*2360*/  LEA R34, P1, R0.reuse, c[0x0][0x1f8], 0x1 ;  /* 0x00007e0000227a11 */ /* 0x040fe400078208ff */
[----:B------:R-:W-:Y:S02]  /*2370*/  SEL R11, RZ, 0x10, P4 ;  /* 0x00000010ff0b7807 */ /* 0x000fe40002000000 */
[----:B------:R-:W-:Y:S01]  /*2380*/  LEA.HI.X R33, R0, c[0x0][0x1fc], R33, 0x1, P1 ;  /* 0x00007f0000217a11 */ /* 0x000fe200008f0c21 */
[----:B------:R-:W5:Y:S01]  /*2390*/  SHFL.IDX PT, R36, R34, 0x1, 0x181f ;  /* 0x00381f0022247f89 */ /* 0x000f6200000e0000 */
[----:B------:R-:W-:Y:S01]  /*23a0*/  IADD3 R39, -R11, 0x10, RZ ;  /* 0x000000100b277810 */ /* 0x000fe20007ffe1ff */
[----:B------:R-:W-:-:S02]  /*23b0*/  IMAD.SHL.U32 R0, R2, 0x2, RZ ;  /* 0x0000000202007824 */ /* 0x000fc400078e00ff */
[----:B------:R-:W4:Y:S01]  /*23c0*/  SHFL.IDX PT, R37, R33, 0x1, 0x181f ;  /* 0x00381f0021257f89 */ /* 0x000f2200000e0000 */
[----:B------:R-:W-:-:S03]  /*23d0*/  LOP3.LUT R39, R39, 0xf, RZ, 0xc0, !PT ;  /* 0x0000000f27277812 */ /* 0x000fc600078ec0ff */
[----:B------:R-:W-:Y:S01]  /*23e0*/  SHFL.IDX PT, R33, R33, RZ, 0x181f ;  /* 0x00181fff21217589 */ /* 0x000fe200000e0000 */
[----:B-----5:R-:W-:-:S04]  /*23f0*/  IADD3 R40, P2, P1, R40, R36, R23 ;  /* 0x0000002428287210 */ /* 0x020fc8000795e017 */
[----:B----4-:R-:W-:Y:S02]  /*2400*/  IADD3.X R41, RZ, R37, R32, P2, P1 ;  /* 0x00000025ff297210 */ /* 0x010fe400017e2420 */
[----:B------:R-:W-:-:S04]  /*2410*/  IADD3 R38, P2, P1, R39, R36, R20 ;  /* 0x0000002427267210 */ /* 0x000fc8000795e014 */
[-C--:B------:R-:W-:Y:S02]  /*2420*/  IADD3.X R39, RZ, R37.reuse, R21, P2, P1 ;  /* 0x00000025ff277210 */ /* 0x080fe400017e2415 */
[----:B------:R-:W-:Y:S02]  /*2430*/  IADD3 R36, P2, P1, R35, R36, R0 ;  /* 0x0000002423247210 */ /* 0x000fe4000795e000 */
[----:B------:R-:W4:Y:S02]  /*2440*/  SHFL.IDX PT, R35, R34, RZ, 0x181f ;  /* 0x00181fff22237589 */ /* 0x000f2400000e0000 */
[----:B------:R-:W-:Y:S02]  /*2450*/  IADD3.X R37, RZ, R37, R10, P2, P1 ;  /* 0x00000025ff257210 */ /* 0x000fe400017e240a */
[----:B----4-:R-:W-:-:S05]  /*2460*/  IADD3 R42, P1, R35, R23, RZ ;  /* 0x00000017232a7210 */ /* 0x010fca0007f3e0ff */
        /* <DEDUP_REMOVED lines=14> */
.L_x_876:
[----:B------:R-:W-:Y:S01]  /*2550*/  IMAD.MOV.U32 R0, RZ, RZ, 0x40 ;  /* 0x00000040ff007424 */ /* 0x000fe200078e00ff */
[----:B------:R-:W-:Y:S01]  /*2560*/  LOP3.LUT P1, RZ, R5, 0x4, RZ, 0xc0, !PT ;  /* 0x0000000405ff7812 */ /* 0x000fe2000782c0ff */
[C---:B-12-4-:R-:W-:Y:S01]  /*2570*/  HMMA.16816.F32.BF16 R20, R48.reuse, R16, RZ ;  /* 0x000000103014723c */ /* 0x056fe200000418ff */
[----:B------:R-:W-:Y:S01]  /*2580*/  LDSM.16.M88.4 R84, [R190+0x10900] ;  /* 0x01090000be54783b */ /* 0x000fe20000000200 */
[----:B------:R-:W-:Y:S01]  /*2590*/  IMAD.IADD R184, R7, 0x1, R4 ;  /* 0x0000000107b87824 */ /* 0x000fe200078e0204 */
[----:B------:R-:W-:Y:S02]  /*25a0*/  SEL R5, R0, 0xffffffc0, !P1 ;  /* 0xffffffc000057807 */ /* 0x000fe40004800000 */
[----:B------:R-:W-:Y:S01]  /*25b0*/  LOP3.LUT P1, RZ, R8, 0x4, RZ, 0xc0, !PT ;  /* 0x0000000408ff7812 */ /* 0x000fe2000782c0ff */
[----:B------:R-:W0:Y:S01]  /*25c0*/  LDGDEPBAR ;  /* 0x00000000000079af */ /* 0x000e220000000000 */
[----:B------:R-:W-:Y:S01]  /*25d0*/  IMAD.SHL.U32 R184, R184, 0x2, RZ ;  /* 0x00000002b8b87824 */ /* 0x000fe200078e00ff */
[----:B------:R-:W-:Y:S01]  /*25e0*/  HMMA.16816.F32.BF16 R16, R48, R18, RZ ;  /* 0x000000123010723c */ /* 0x000fe200000418ff */
[----:B------:R-:W-:Y:S01]  /*25f0*/  SEL R187, R0, 0xffffffc0, !P1 ;  /* 0xffffffc000bb7807 */ /* 0x000fe20004800000 */
[----:B------:R-:W-:-:S02]  /*2600*/  IMAD.IADD R186, R192, 0x1, R5 ;  /* 0x00000001c0ba7824 */ /* 0x000fc400078e0205 */
[----:B------:R-:W-:Y:S02]  /*2610*/  IMAD.IADD R185, R188, 0x1, R5 ;  /* 0x00000001bcb97824 */ /* 0x000fe400078e0205 */
[----:B------:R-:W-:Y:S01]  /*2620*/  IMAD.IADD R97, R190, 0x1, R187 ;  /* 0x00000001be617824 */ /* 0x000fe200078e02bb */
[----:B------:R-:W-:Y:S01]  /*2630*/  LDSM.16.M88.4 R52, [R186] ;  /* 0x00000000ba34783b */ /* 0x000fe20000000200 */
[C---:B---3--:R-:W-:Y:S01]  /*2640*/  HMMA.16816.F32.BF16 R32, R48.reuse, R44, RZ ;  /* 0x0000002c3020723c */ /* 0x048fe200000418ff */
[----:B------:R-:W-:Y:S02]  /*2650*/  IMAD.IADD R0, R187, 0x1, R98 ;  /* 0x00000001bb007824 */ /* 0x000fe400078e0262 */
[----:B------:R-:W1:Y:S01]  /*2660*/  LDSM.16.M88.4 R36, [R97+0xc100] ;  /* 0x00c100006124783b */ /* 0x000e620000000200 */
[--C-:B------:R-:W-:Y:S02]  /*2670*/  IMAD.IADD R135, R5, 0x1, R184.reuse ;  /* 0x0000000105877824 */ /* 0x100fe400078e02b8 */
[C---:B------:R-:W-:Y:S01]  /*2680*/  IMAD.IADD R174, R189.reuse, 0x1, R184 ;  /* 0x00000001bdae7824 */ /* 0x040fe200078e02b8 */
[----:B------:R-:W2:Y:S01]  /*2690*/  LDSM.16.M88.4 R8, [R97+0xc900] ;  /* 0x00c900006108783b */ /* 0x000ea20000000200 */
[----:B------:R-:W-:Y:S01]  /*26a0*/  HMMA.16816.F32.BF16 R44, R48, R46, RZ ;  /* 0x0000002e302c723c */ /* 0x000fe200000418ff */
[----:B------:R-:W-:-:S02]  /*26b0*/  IMAD.IADD R165, R189, 0x1, R135 ;  /* 0x00000001bda57824 */ /* 0x000fc400078e0287 */
[----:B------:R-:W-:Y:S01]  /*26c0*/  LDSM.16.M88.4 R40, [R97+0xd100] ;  /* 0x00d100006128783b */ /* 0x000fe20000000200 */
[----:B------:R-:W-:-:S03]  /*26d0*/  IMAD.IADD R5, R5, 0x1, R174 ;  /* 0x0000000105057824 */ /* 0x000fc600078e02ae */
[----:B------:R-:W-:Y:S01]  /*26e0*/  LDSM.16.M88.4 R80, [R97+0xd900] ;  /* 0x00d900006150783b */ /* 0x000fe20000000200 */
[C---:B------:R-:W-:Y:S03]  /*26f0*/  HMMA.16816.F32.BF16 R20, R76.reuse, R24, R20 ;  /* 0x000000184c14723c */ /* 0x040fe60000041814 */
[----:B------:R-:W-:Y:S04]  /*2700*/  LDSM.16.M88.4 R92, [R0+0xe900] ;  /* 0x00e90000005c783b */ /* 0x000fe80000000200 */
[----:B------:R-:W-:Y:S01]  /*2710*/  LDSM.16.M88.4 R88, [R97+0xf900] ;  /* 0x00f900006158783b */ /* 0x000fe20000000200 */
[----:B------:R-:W-:Y:S03]  /*2720*/  HMMA.16816.F32.BF16 R16, R76, R26, R16 ;  /* 0x0000001a4c10723c */ /* 0x000fe60000041810 */
[----:B------:R-:W-:Y:S05]  /*2730*/  LDSM.16.M88.4 R24, [R0+0xc100] ;  /* 0x00c100000018783b */ /* 0x000fea0000000200 */
[C---:B------:R-:W-:Y:S08]  /*2740*/  HMMA.16816.F32.BF16 R64, R48.reuse, R60, RZ ;  /* 0x0000003c3040723c */ /* 0x040ff000000418ff */
[C---:B------:R-:W-:Y:S08]  /*2750*/  HMMA.16816.F32.BF16 R60, R48.reuse, R62, RZ ;  /* 0x0000003e303c723c */ /* 0x040ff000000418ff */
[C---:B------:R-:W-:Y:S08]  /*2760*/  HMMA.16816.F32.BF16 R56, R48.reuse, R68, RZ ;  /* 0x000000443038723c */ /* 0x040ff000000418ff */
[----:B------:R-:W-:Y:S01]  /*2770*/  HMMA.16816.F32.BF16 R48, R48, R70, RZ ;  /* 0x000000463030723c */ /* 0x000fe200000418ff */
[----:B------:R-:W3:Y:S07]  /*2780*/  LDSM.16.M88.4 R68, [R185] ;  /* 0x00000000b944783b */ /* 0x000eee0000000200 */
[C---:B------:R-:W-:Y:S08]  /*2790*/  HMMA.16816.F32.BF16 R32, R76.reuse, R12, R32 ;  /* 0x0000000c4c20723c */ /* 0x040ff00000041820 */
[----:B------:R-:W-:Y:S01]  /*27a0*/  HMMA.16816.F32.BF16 R44, R76, R14, R44 ;  /* 0x0000000e4c2c723c */ /* 0x000fe2000004182c */
[----:B------:R-:W4:Y:S07]  /*27b0*/  LDSM.16.M88.4 R12, [R0+0xc900] ;  /* 0x00c90000000c783b */ /* 0x000f2e0000000200 */
[C---:B-1----:R-:W-:Y:S08]  /*27c0*/  HMMA.16816.F32.BF16 R20, R52.reuse, R36, R20 ;  /* 0x000000243414723c */ /* 0x042ff00000041814 */
[----:B------:R-:W-:Y:S01]  /*27d0*/  HMMA.16816.F32.BF16 R16, R52, R38, R16 ;  /* 0x000000263410723c */ /* 0x000fe20000041810 */
[----:B------:R-:W-:Y:S07]  /*27e0*/  LDSM.16.M88.4 R36, [R190+0xe100] ;  /* 0x00e10000be24783b */ /* 0x000fee0000000200 */
[C---:B------:R-:W-:Y:S08]  /*27f0*/  HMMA.16816.F32.BF16 R64, R76.reuse, R28, R64 ;  /* 0x0000001c4c40723c */ /* 0x040ff00000041840 */
[C---:B------:R-:W-:Y:S01]  /*2800*/  HMMA.16816.F32.BF16 R60, R76.reuse, R30, R60 ;  /* 0x0000001e4c3c723c */ /* 0x040fe2000004183c */
[----:B------:R-:W-:Y:S07]  /*2810*/  LDSM.16.M88.4 R28, [R0+0xd100] ;  /* 0x00d10000001c783b */ /* 0x000fee0000000200 */
[C---:B------:R-:W-:Y:S08]  /*2820*/  HMMA.16816.F32.BF16 R56, R76.reuse, R72, R56 ;  /* 0x000000484c38723c */ /* 0x040ff00000041838 */
[----:B------:R-:W-:Y:S01]  /*2830*/  HMMA.16816.F32.BF16 R76, R76, R74, R48 ;  /* 0x0000004a4c4c723c */ /* 0x000fe20000041830 */
[----:B------:R-:W1:Y:S04]  /*2840*/  LDSM.16.M88.4 R48, [R192+0x4000] ;  /* 0x00400000c030783b */ /* 0x000e680000000200 */
[----:B------:R-:W-:Y:S03]  /*2850*/  LDSM.16.M88.4 R72, [R0+0xd900] ;  /* 0x00d900000048783b */ /* 0x000fe60000000200 */
        /* <DEDUP_REMOVED lines=8> */
[----:B------:R-:W-:Y:S07]  /*28e0*/  LDSM.16.M88.4 R40, [R190+0xf100] ;  /* 0x00f10000be28783b */ /* 0x000fee0000000200 */
[C---:B----4-:R-:W-:Y:S08]  /*28f0*/  HMMA.16816.F32.BF16 R32, R68.reuse, R12, R32 ;  /* 0x0000000c4420723c */ /* 0x050ff00000041820 */
[----:B------:R-:W-:Y:S01]  /*2900*/  HMMA.16816.F32.BF16 R44, R68, R14, R44 ;  /* 0x0000000e442c723c */ /* 0x000fe2000004182c */
[----:B------:R-:W3:Y:S07]  /*2910*/  LDSM.16.M88.4 R12, [R188+0x4000] ;  /* 0x00400000bc0c783b */ /* 0x000eee0000000200 */
[C---:B------:R-:W-:Y:S08]  /*2920*/  HMMA.16816.F32.BF16 R56, R52.reuse, R80, R56 ;  /* 0x000000503438723c */ /* 0x040ff00000041838 */
[----:B------:R-:W-:Y:S01]  /*2930*/  HMMA.16816.F32.BF16 R76, R52, R82, R76 ;  /* 0x00000052344c723c */ /* 0x000fe2000004184c */
[----:B------:R-:W4:Y:S04]  /*2940*/  LDSM.16.M88.4 R52, [R190+0xf900] ;  /* 0x00f90000be34783b */ /* 0x000f280000000200 */
[----:B------:R-:W-:Y:S03]  /*2950*/  LDSM.16.M88.4 R80, [R186+0x4000] ;  /* 0x00400000ba50783b */ /* 0x000fe60000000200 */
[C---:B-1----:R-:W-:Y:S08]  /*2960*/  HMMA.16816.F32.BF16 R20, R48.reuse, R36, R20 ;  /* 0x000000243014723c */ /* 0x042ff00000041814 */
[----:B------:R-:W-:Y:S01]  /*2970*/  HMMA.16816.F32.BF16 R16, R48, R38, R16 ;  /* 0x000000263010723c */ /* 0x000fe20000041810 */
[----:B------:R-:W-:Y:S07]  /*2980*/  LDSM.16.M88.4 R36, [R97+0xe100] ;  /* 0x00e100006124783b */ /* 0x000fee0000000200 */
[C---:B------:R-:W-:Y:S08]  /*2990*/  HMMA.16816.F32.BF16 R64, R68.reuse, R28, R64 ;  /* 0x0000001c4440723c */ /* 0x040ff00000041840 */
[----:B------:R-:W-:Y:S01]  /*29a0*/  HMMA.16816.F32.BF16 R60, R68, R30, R60 ;  /* 0x0000001e443c723c */ /* 0x000fe2000004183c */
[----:B------:R-:W1:Y:S07]  /*29b0*/  LDSM.16.M88.4 R28, [R98+0xe900] ;  /* 0x00e90000621c783b */ /* 0x000e6e0000000200 */
[C---:B--2---:R-:W-:Y:S08]  /*29c0*/  HMMA.16816.F32.BF16 R32, R48.reuse, R8, R32 ;  /* 0x000000083020723c */ /* 0x044ff00000041820 */
[----:B------:R-:W-:Y:S01]  /*29d0*/  HMMA.16816.F32.BF16 R44, R48, R10, R44 ;  /* 0x0000000a302c723c */ /* 0x000fe2000004182c */
[----:B------:R-:W2:Y:S07]  /*29e0*/  LDSM.16.M88.4 R8, [R98+0xf100] ;  /* 0x00f100006208783b */ /* 0x000eae0000000200 */
[C---:B------:R-:W-:Y:S08]  /*29f0*/  HMMA.16816.F32.BF16 R56, R68.reuse, R72, R56 ;  /* 0x000000484438723c */ /* 0x040ff00000041838 */
[----:B------:R-:W-:Y:S01]  /*2a00*/  HMMA.16816.F32.BF16 R76, R68, R74, R76 ;  /* 0x0000004a444c723c */ /* 0x000fe2000004184c */
[----:B------:R-:W-:Y:S04]  /*2a10*/  LDSM.16.M88.4 R72, [R185+0x4000] ;  /* 0x00400000b948783b */ /* 0x000fe80000000200 */
[----:B------:R-:W-:Y:S03]  /*2a20*/  LDSM.16.M88.4 R68, [R0+0xf100] ;  /* 0x00f100000044783b */ /* 0x000fe60000000200 */
[C---:B---3--:R-:W-:Y:S08]  /*2a30*/  HMMA.16816.F32.BF16 R20, R12.reuse, R24, R20 ;  /* 0x000000180c14723c */ /* 0x048ff00000041814 */
[----:B------:R-:W-:Y:S01]  /*2a40*/  HMMA.16816.F32.BF16 R16, R12, R26, R16 ;  /* 0x0000001a0c10723c */ /* 0x000fe20000041810 */
[----:B------:R-:W-:Y:S07]  /*2a50*/  LDSM.16.M88.4 R24, [R0+0xe100] ;  /* 0x00e100000018783b */ /* 0x000fee0000000200 */
[C---:B------:R-:W-:Y:S08]  /*2a60*/  HMMA.16816.F32.BF16 R64, R48.reuse, R40, R64 ;  /* 0x000000283040723c */ /* 0x040ff00000041840 */
[C---:B------:R-:W-:Y:S01]  /*2a70*/  HMMA.16816.F32.BF16 R60, R48.reuse, R42, R60 ;  /* 0x0000002a303c723c */ /* 0x040fe2000004183c */
[----:B------:R-:W3:Y:S07]  /*2a80*/  LDSM.16.M88.4 R40, [R98+0xf900] ;  /* 0x00f900006228783b */ /* 0x000eee0000000200 */
[C---:B----4-:R-:W-:Y:S08]  /*2a90*/  HMMA.16816.F32.BF16 R56, R48.reuse, R52, R56 ;  /* 0x000000343038723c */ /* 0x050ff00000041838 */
[----:B------:R-:W-:Y:S01]  /*2aa0*/  HMMA.16816.F32.BF16 R76, R48, R54, R76 ;  /* 0x00000036304c723c */ /* 0x000fe2000004184c */
[----:B------:R-:W-:Y:S04]  /*2ab0*/  LDSM.16.M88.4 R52, [R192+0x8000] ;  /* 0x00800000c034783b */ /* 0x000fe80000000200 */
[----:B------:R-:W-:Y:S03]  /*2ac0*/  LDSM.16.M88.4 R48, [R98+0x10100] ;  /* 0x010100006230783b */ /* 0x000fe60000000200 */
[C---:B-1----:R-:W-:Y:S08]  /*2ad0*/  HMMA.16816.F32.BF16 R32, R12.reuse, R28, R32 ;  /* 0x0000001c0c20723c */ /* 0x042ff00000041820 */
[----:B------:R-:W-:Y:S01]  /*2ae0*/  HMMA.16816.F32.BF16 R44, R12, R30, R44 ;  /* 0x0000001e0c2c723c */ /* 0x000fe2000004182c */
[----:B------:R-:W1:Y:S07]  /*2af0*/  LDSM.16.M88.4 R28, [R97+0xe900] ;  /* 0x00e90000611c783b */ /* 0x000e6e0000000200 */
[C---:B------:R-:W-:Y:S08]  /*2b00*/  HMMA.16816.F32.BF16 R20, R80.reuse, R36, R20 ;  /* 0x000000245014723c */ /* 0x040ff00000041814 */
[----:B------:R-:W-:Y:S01]  /*2b10*/  HMMA.16816.F32.BF16 R16, R80, R38, R16 ;  /* 0x000000265010723c */ /* 0x000fe20000041810 */
[----:B------:R-:W-:Y:S07]  /*2b20*/  LDSM.16.M88.4 R36, [R98+0x10900] ;  /* 0x010900006224783b */ /* 0x000fee0000000200 */
[C---:B--2---:R-:W-:Y:S08]  /*2b30*/  HMMA.16816.F32.BF16 R64, R12.reuse, R8, R64 ;  /* 0x000000080c40723c */ /* 0x044ff00000041840 */
[C---:B------:R-:W-:Y:S01]  /*2b40*/  HMMA.16816.F32.BF16 R60, R12.reuse, R10, R60 ;  /* 0x0000000a0c3c723c */ /* 0x040fe2000004183c */
[----:B------:R-:W2:Y:S07]  /*2b50*/  LDSM.16.M88.4 R8, [R190+0x10100] ;  /* 0x01010000be08783b */ /* 0x000eae0000000200 */
[C---:B---3--:R-:W-:Y:S08]  /*2b60*/  HMMA.16816.F32.BF16 R56, R12.reuse, R40, R56 ;  /* 0x000000280c38723c */ /* 0x048ff00000041838 */
[----:B------:R-:W-:Y:S01]  /*2b70*/  HMMA.16816.F32.BF16 R76, R12, R42, R76 ;  /* 0x0000002a0c4c723c */ /* 0x000fe2000004184c */
[----:B------:R-:W3:Y:S04]  /*2b80*/  LDSM.16.M88.4 R12, [R97+0xf100] ;  /* 0x00f10000610c783b */ /* 0x000ee80000000200 */
[----:B------:R-:W4:Y:S03]  /*2b90*/  LDSM.16.M88.4 R40, [R188+0x8000] ;  /* 0x00800000bc28783b */ /* 0x000f260000000200 */
[C---:B------:R-:W-:Y:S08]  /*2ba0*/  HMMA.16816.F32.BF16 R20, R72.reuse, R24, R20 ;  /* 0x000000184814723c */ /* 0x040ff00000041814 */
[----:B------:R-:W-:Y:S01]  /*2bb0*/  HMMA.16816.F32.BF16 R16, R72, R26, R16 ;  /* 0x0000001a4810723c */ /* 0x000fe20000041810 */
[----:B------:R-:W-:Y:S07]  /*2bc0*/  LDSM.16.M88.4 R24, [R97+0x10100] ;  /* 0x010100006118783b */ /* 0x000fee0000000200 */
[C---:B-1----:R-:W-:Y:S08]  /*2bd0*/  HMMA.16816.F32.BF16 R32, R80.reuse, R28, R32 ;  /* 0x0000001c5020723c */ /* 0x042ff00000041820 */
[----:B------:R-:W-:Y:S01]  /*2be0*/  HMMA.16816.F32.BF16 R44, R80, R30, R44 ;  /* 0x0000001e502c723c */ /* 0x000fe2000004182c */
[----:B------:R-:W1:Y:S07]  /*2bf0*/  LDSM.16.M88.4 R28, [R186+0x8000] ;  /* 0x00800000ba1c783b */ /* 0x000e6e0000000200 */
[C---:B--2---:R-:W-:Y:S08]  /*2c00*/  HMMA.16816.F32.BF16 R20, R52.reuse, R8, R20 ;  /* 0x000000083414723c */ /* 0x044ff00000041814 */
[----:B------:R-:W-:Y:S01]  /*2c10*/  HMMA.16816.F32.BF16 R16, R52, R10, R16 ;  /* 0x0000000a3410723c */ /* 0x000fe20000041810 */
[----:B------:R-:W-:Y:S07]  /*2c20*/  LDSM.16.M88.4 R8, [R0+0x10100] ;  /* 0x010100000008783b */ /* 0x000fee0000000200 */
[C---:B---3--:R-:W-:Y:S08]  /*2c30*/  HMMA.16816.F32.BF16 R64, R80.reuse, R12, R64 ;  /* 0x0000000c5040723c */ /* 0x048ff00000041840 */
[----:B------:R-:W-:Y:S01]  /*2c40*/  HMMA.16816.F32.BF16 R60, R80, R14, R60 ;  /* 0x0000000e503c723c */ /* 0x000fe2000004183c */
[----:B------:R-:W-:Y:S07]  /*2c50*/  LDSM.16.M88.4 R12, [R185+0x8000] ;  /* 0x00800000b90c783b */ /* 0x000fee0000000200 */
[C---:B------:R-:W-:Y:S08]  /*2c60*/  HMMA.16816.F32.BF16 R32, R72.reuse, R92, R32 ;  /* 0x0000005c4820723c */ /* 0x040ff00000041820 */
[----:B------:R-:W-:Y:S08]  /*2c70*/  HMMA.16816.F32.BF16 R44, R72, R94, R44 ;  /* 0x0000005e482c723c */ /* 0x000ff0000004182c */
[C---:B----4-:R-:W-:Y:S08]  /*2c80*/  HMMA.16816.F32.BF16 R20, R40.reuse, R48, R20 ;  /* 0x000000302814723c */ /* 0x050ff00000041814 */
[----:B------:R-:W-:Y:S01]  /*2c90*/  HMMA.16816.F32.BF16 R16, R40, R50, R16 ;  /* 0x000000322810723c */ /* 0x000fe20000041810 */
[----:B------:R-:W2:Y:S07]  /*2ca0*/  LDSM.16.M88.4 R48, [R190+0x11100] ;  /* 0x01110000be30783b */ /* 0x000eae0000000200 */
[----:B------:R-:W-:Y:S08]  /*2cb0*/  HMMA.16816.F32.BF16 R64, R72, R68, R64 ;  /* 0x000000444840723c */ /* 0x000ff00000041840 */
[C---:B------:R-:W-:Y:S08]  /*2cc0*/  HMMA.16816.F32.BF16 R32, R52.reuse, R84, R32 ;  /* 0x000000543420723c */ /* 0x040ff00000041820 */
[----:B------:R-:W-:Y:S01]  /*2cd0*/  HMMA.16816.F32.BF16 R44, R52, R86, R44 ;  /* 0x00000056342c723c */ /* 0x000fe2000004182c */
[----:B------:R-:W3:Y:S07]  /*2ce0*/  LDSM.16.M88.4 R84, [R0+0xf900] ;  /* 0x00f900000054783b */ /* 0x000eee0000000200 */
[----:B------:R-:W-:Y:S01]  /*2cf0*/  HMMA.16816.F32.BF16 R68, R72, R70, R60 ;  /* 0x000000464844723c */ /* 0x000fe2000004183c */
[----:B------:R-:W-:Y:S07]  /*2d00*/  LDSM.16.M88.4 R60, [R0+0x10900] ;  /* 0x01090000003c783b */ /* 0x000fee0000000200 */
[C---:B-1----:R-:W-:Y:S08]  /*2d10*/  HMMA.16816.F32.BF16 R20, R28.reuse, R24, R20 ;  /* 0x000000181c14723c */ /* 0x042ff00000041814 */
[----:B------:R-:W-:Y:S01]  /*2d20*/  HMMA.16816.F32.BF16 R16, R28, R26, R16 ;  /* 0x0000001a1c10723c */ /* 0x000fe20000041810 */
[----:B------:R-:W1:Y:S07]  /*2d30*/  LDSM.16.M88.4 R24, [R98+0x11100] ;  /* 0x011100006218783b */ /* 0x000e6e0000000200 */
[C---:B------:R-:W-:Y:S08]  /*2d40*/  HMMA.16816.F32.BF16 R56, R80.reuse, R88, R56 ;  /* 0x000000585038723c */ /* 0x040ff00000041838 */
[----:B------:R-:W-:Y:S01]  /*2d50*/  HMMA.16816.F32.BF16 R80, R80, R90, R76 ;  /* 0x0000005a5050723c */ /* 0x000fe2000004184c */
[----:B------:R-:W4:Y:S07]  /*2d60*/  LDSM.16.M88.4 R76, [R97+0x10900] ;  /* 0x01090000614c783b */ /* 0x000f2e0000000200 */
[----:B------:R-:W-:Y:S08]  /*2d70*/  HMMA.16816.F32.BF16 R32, R40, R36, R32 ;  /* 0x000000242820723c */ /* 0x000ff00000041820 */
[----:B--2---:R-:W-:Y:S08]  /*2d80*/  HMMA.16816.F32.BF16 R64, R52, R48, R64 ;  /* 0x000000303440723c */ /* 0x004ff00000041840 */
[----:B------:R-:W-:Y:S01]  /*2d90*/  HMMA.16816.F32.BF16 R44, R40, R38, R44 ;  /* 0x00000026282c723c */ /* 0x000fe2000004182c */
[----:B------:R-:W2:Y:S07]  /*2da0*/  LDSM.16.M88.4 R36, [R190+0x11900] ;  /* 0x01190000be24783b */ /* 0x000eae0000000200 */
[----:B------:R-:W-:Y:S08]  /*2db0*/  HMMA.16816.F32.BF16 R68, R52, R50, R68 ;  /* 0x000000323444723c */ /* 0x000ff00000041844 */
[----:B---3--:R-:W-:Y:S08]  /*2dc0*/  HMMA.16816.F32.BF16 R56, R72, R84, R56 ;  /* 0x000000544838723c */ /* 0x008ff00000041838 */
[----:B------:R-:W-:Y:S08]  /*2dd0*/  HMMA.16816.F32.BF16 R16, R12, R10, R16 ;  /* 0x0000000a0c10723c */ /* 0x000ff00000041810 */
[C---:B-1----:R-:W-:Y:S08]  /*2de0*/  HMMA.16816.F32.BF16 R64, R40.reuse, R24, R64 ;  /* 0x000000182840723c */ /* 0x042ff00000041840 */
[----:B------:R-:W-:Y:S01]  /*2df0*/  HMMA.16816.F32.BF16 R68, R40, R26, R68 ;  /* 0x0000001a2844723c */ /* 0x000fe20000041844 */
[----:B------:R-:W1:Y:S07]  /*2e00*/  LDSM.16.M88.4 R24, [R98+0x11900] ;  /* 0x011900006218783b */ /* 0x000e6e0000000200 */
[----:B------:R-:W-:Y:S01]  /*2e10*/  HMMA.16816.F32.BF16 R80, R72, R86, R80 ;  /* 0x000000564850723c */ /* 0x000fe20000041850 */
[----:B------:R-:W-:-:S02]  /*2e20*/  FMUL.FTZ R16, R16, c[0x0][0x320] ;  /* 0x0000c80010107a20 */ /* 0x000fc40000410000 */
[----:B------:R-:W-:Y:S02]  /*2e30*/  FMUL.FTZ R17, R17, c[0x0][0x320] ;  /* 0x0000c80011117a20 */ /* 0x000fe40000410000 */
[----:B------:R-:W-:-:S03]  /*2e40*/  FMUL.FTZ R18, R18, c[0x0][0x320] ;  /* 0x0000c80012127a20 */ /* 0x000fc60000410000 */
[----:B------:R-:W-:Y:S01]  /*2e50*/  HMMA.16816.F32.BF16 R20, R12, R8, R20 ;  /* 0x000000080c14723c */ /* 0x000fe20000041814 */
[----:B------:R-:W3:Y:S07]  /*2e60*/  LDSM.16.M88.4 R8, [R97+0x11100] ;  /* 0x011100006108783b */ /* 0x000eee0000000200 */
[----:B----4-:R-:W-:Y:S01]  /*2e70*/  HMMA.16816.F32.BF16 R32, R28, R76, R32 ;  /* 0x0000004c1c20723c */ /* 0x010fe20000041820 */
[----:B------:R-:W-:Y:S06]  /*2e80*/  MUFU.TANH R76, R18 ;  /* 0x00000012004c7308 */ /* 0x000fec0000002400 */
[----:B------:R-:W-:Y:S01]  /*2e90*/  FMUL.FTZ R77, R19, c[0x0][0x320] ;  /* 0x0000c800134d7a20 */ /* 0x000fe20000410000 */
[C---:B--2---:R-:W-:Y:S05]  /*2ea0*/  HMMA.16816.F32.BF16 R56, R52.reuse, R36, R56 ;  /* 0x000000243438723c */ /* 0x044fea0000041838 */
[----:B------:R-:W-:Y:S03]  /*2eb0*/  MUFU.TANH R77, R77 ;  /* 0x0000004d004d7308 */ /* 0x000fe60000002400 */
[----:B------:R-:W-:Y:S01]  /*2ec0*/  HMMA.16816.F32.BF16 R80, R52, R38, R80 ;  /* 0x000000263450723c */ /* 0x000fe20000041850 */
[----:B------:R-:W-:-:S02]  /*2ed0*/  FMUL.FTZ R20, R20, c[0x0][0x320] ;  /* 0x0000c80014147a20 */ /* 0x000fc40000410000 */
[----:B------:R-:W-:Y:S02]  /*2ee0*/  FMUL.FTZ R21, R21, c[0x0][0x320] ;  /* 0x0000c80015157a20 */ /* 0x000fe40000410000 */
[----:B------:R-:W-:Y:S01]  /*2ef0*/  MUFU.TANH R48, R20 ;  /* 0x0000001400307308 */ /* 0x000fe20000002400 */
[----:B------:R-:W-:Y:S02]  /*2f00*/  FMUL.FTZ R50, R22, c[0x0][0x320] ;  /* 0x0000c80016327a20 */ /* 0x000fe40000410000 */
[----:B------:R-:W-:Y:S01]  /*2f10*/  HMMA.16816.F32.BF16 R32, R12, R60, R32 ;  /* 0x0000003c0c20723c */ /* 0x000fe20000041820 */
[----:B------:R-:W-:-:S04]  /*2f20*/  FMUL.FTZ R51, R23, c[0x0][0x320] ;  /* 0x0000c80017337a20 */ /* 0x000fc80000410000 */
[----:B------:R-:W-:Y:S03]  /*2f30*/  MUFU.TANH R60, R16 ;  /* 0x00000010003c7308 */ /* 0x000fe60000002400 */
[----:B------:R-:W-:Y:S05]  /*2f40*/  HMMA.16816.F32.BF16 R44, R28, R78, R44 ;  /* 0x0000004e1c2c723c */ /* 0x000fea000004182c */
[----:B------:R2:W-:Y:S03]  /*2f50*/  MUFU.TANH R61, R17 ;  /* 0x00000011003d7308 */ /* 0x0005e60000002400 */
[C---:B-1----:R-:W-:Y:S05]  /*2f60*/  HMMA.16816.F32.BF16 R56, R40.reuse, R24, R56 ;  /* 0x000000182838723c */ /* 0x042fea0000041838 */
[----:B------:R1:W-:Y:S02]  /*2f70*/  MUFU.TANH R49, R21 ;  /* 0x0000001500317308 */ /* 0x0003e40000002400 */
[----:B------:R-:W-:Y:S01]  /*2f80*/  LOP3.LUT R25, R96, 0xffffffe0, RZ, 0xc0, !PT ;  /* 0xffffffe060197812 */ /* 0x000fe200078ec0ff */
[----:B------:R-:W-:Y:S01]  /*2f90*/  HMMA.16816.F32.BF16 R80, R40, R26, R80 ;  /* 0x0000001a2850723c */ /* 0x000fe20000041850 */
[----:B------:R-:W-:-:S02]  /*2fa0*/  FMUL.FTZ R32, R32, c[0x0][0x320] ;  /* 0x0000c80020207a20 */ /* 0x000fc40000410000 */
[----:B------:R-:W-:Y:S01]  /*2fb0*/  FMUL.FTZ R34, R34, c[0x0][0x320] ;  /* 0x0000c80022227a20 */ /* 0x000fe20000410000 */
[----:B--2---:R-:W2:Y:S01]  /*2fc0*/  LDSM.16.M88.4 R16, [R97+0x11900] ;  /* 0x011900006110783b */ /* 0x004ea20000000200 */
[----:B------:R-:W-:Y:S01]  /*2fd0*/  IMAD.IADD R25, R6, 0x1, -R25 ;  /* 0x0000000106197824 */ /* 0x000fe200078e0a19 */
[----:B------:R-:W4:Y:S02]  /*2fe0*/  MUFU.TANH R50, R50 ;  /* 0x0000003200327308 */ /* 0x000f240000002400 */
[C---:B---3--:R-:W-:Y:S01]  /*2ff0*/  HMMA.16816.F32.BF16 R64, R28.reuse, R8, R64 ;  /* 0x000000081c40723c */ /* 0x048fe20000041840 */
[----:B------:R-:W-:Y:S01]  /*3000*/  FMUL.FTZ R33, R33, c[0x0][0x320] ;  /* 0x0000c80021217a20 */ /* 0x000fe20000410000 */
[----:B------:R-:W-:Y:S01]  /*3010*/  SHF.R.S32.HI R6, RZ, 0x1f, R25 ;  /* 0x0000001fff067819 */ /* 0x000fe20000011419 */
[----:B------:R-:W-:Y:S01]  /*3020*/  FMUL.FTZ R35, R35, c[0x0][0x320] ;  /* 0x0000c80023237a20 */ /* 0x000fe20000410000 */
[----:B-1----:R-:W1:Y:S02]  /*3030*/  LDSM.16.M88.4 R20, [R0+0x11100] ;  /* 0x011100000014783b */ /* 0x002e640000000200 */
[----:B------:R-:W3:Y:S02]  /*3040*/  MUFU.TANH R51, R51 ;  /* 0x0000003300337308 */ /* 0x000ee40000002400 */
[----:B------:R-:W-:Y:S01]  /*3050*/  HMMA.16816.F32.BF16 R68, R28, R10, R68 ;  /* 0x0000000a1c44723c */ /* 0x000fe20000041844 */
[----:B------:R5:W1:Y:S01]  /*3060*/  LDSM.16.M88.4 R8, [R0+0x11900] ;  /* 0x011900000008783b */ /* 0x000a620000000200 */
[----:B------:R-:W-:-:S04]  /*3070*/  DEPBAR.LE SB0, 0x2 ;  /* 0x000080800000791a */ /* 0x000fc80000000000 */
[----:B------:R-:W-:Y:S02]  /*3080*/  BAR.SYNC.DEFER_BLOCKING 0x0 ;  /* 0x0000000000007b1d */ /* 0x000fe40000010000 */
[----:B------:R-:W-:Y:S04]  /*3090*/  HMMA.16816.F32.BF16 R44, R12, R62, R44 ;  /* 0x0000003e0c2c723c */ /* 0x000fe8000004182c */
[----:B------:R-:W-:Y:S08]  /*30a0*/  MUFU.TANH R32, R32 ;  /* 0x0000002000207308 */ /* 0x000ff00000002400 */
[----:B------:R-:W1:Y:S01]  /*30b0*/  MUFU.TANH R34, R34 ;  /* 0x0000002200227308 */ /* 0x000e620000002400 */
[----:B-----5:R-:W-:-:S04]  /*30c0*/  LEA.HI R0, R6, R25, RZ, 0x2 ;  /* 0x0000001906007211 */ /* 0x020fc800078f10ff */
[----:B------:R-:W-:Y:S01]  /*30d0*/  LOP3.LUT R0, R0, 0x7ffffffc, RZ, 0xc0, !PT ;  /* 0x7ffffffc00007812 */ /* 0x000fe200078ec0ff */
[C---:B--2---:R-:W-:Y:S02]  /*30e0*/  HMMA.16816.F32.BF16 R56, R28.reuse, R16, R56 ;  /* 0x000000101c38723c */ /* 0x044fe40000041838 */
[----:B------:R-:W-:Y:S01]  /*30f0*/  MUFU.TANH R33, R33 ;  /* 0x0000002100217308 */ /* 0x000fe20000002400 */
[----:B------:R-:W-:Y:S03]  /*3100*/  LDSM.16.MT88.4 R40, [R184+0x2100] ;  /* 0x00210000b828783b */ /* 0x000fe60000004200 */
[----:B------:R-:W-:Y:S02]  /*3110*/  FMUL.FTZ R24, R46, c[0x0][0x320] ;  /* 0x0000c8002e187a20 */ /* 0x000fe40000410000 */
[----:B------:R-:W-:Y:S01]  /*3120*/  IMAD.IADD R0, R25, 0x1, -R0 ;  /* 0x0000000119007824 */ /* 0x000fe200078e0a00 */
[----:B------:R-:W-:Y:S01]  /*3130*/  LDSM.16.MT88.4 R124, [R184+0x100] ;  /* 0x00010000b87c783b */ /* 0x000fe20000004200 */
[----:B------:R-:W-:Y:S01]  /*3140*/  FMUL.FTZ R47, R47, c[0x0][0x320] ;  /* 0x0000c8002f2f7a20 */ /* 0x000fe20000410000 */
[----:B------:R-:W-:Y:S01]  /*3150*/  HMMA.16816.F32.BF16 R80, R28, R18, R80 ;  /* 0x000000121c50723c */ /* 0x000fe20000041850 */
[----:B------:R-:W-:Y:S01]  /*3160*/  IMAD R3, R0, -0x2, R3 ;  /* 0xfffffffe00037824 */ /* 0x000fe200078e0203 */
[----:B------:R-:W2:Y:S01]  /*3170*/  MUFU.TANH R35, R35 ;  /* 0x0000002300237308 */ /* 0x000ea20000002400 */
[----:B------:R-:W-:Y:S03]  /*3180*/  LDSM.16.MT88.4 R116, [R174+0x100] ;  /* 0x00010000ae74783b */ /* 0x000fe60000004200 */
[----:B------:R-:W-:Y:S01]  /*3190*/  ISETP.GT.AND P1, PT, R3, RZ, PT ;  /* 0x000000ff0300720c */ /* 0x000fe20003f24270 */
[----:B------:R-:W-:Y:S01]  /*31a0*/  LDSM.16.MT88.4 R108, [R135+0x100] ;  /* 0x00010000876c783b */ /* 0x000fe20000004200 */
[C---:B-1----:R-:W-:Y:S02]  /*31b0*/  HMMA.16816.F32.BF16 R64, R12.reuse, R20, R64 ;  /* 0x000000140c40723c */ /* 0x042fe40000041840 */
[----:B----4-:R-:W-:Y:S01]  /*31c0*/  FSEL R50, R50, -INF , P1 ;  /* 0xff80000032327808 */ /* 0x010fe20000800000 */
[----:B------:R-:W1:Y:S01]  /*31d0*/  MUFU.TANH R24, R24 ;  /* 0x0000001800187308 */ /* 0x000e620000002400 */
[----:B------:R-:W-:Y:S03]  /*31e0*/  LDSM.16.MT88.4 R100, [R5+0x100] ;  /* 0x000100000564783b */ /* 0x000fe60000004200 */
[----:B------:R-:W-:Y:S01]  /*31f0*/  FMUL.FTZ R20, R44, c[0x0][0x320] ;  /* 0x0000c8002c147a20 */ /* 0x000fe20000410000 */
[C---:B------:R-:W-:Y:S01]  /*3200*/  HMMA.16816.F32.BF16 R68, R12.reuse, R22, R68 ;  /* 0x000000160c44723c */ /* 0x040fe20000041844 */
[----:B------:R-:W-:Y:S01]  /*3210*/  FMUL.FTZ R21, R45, c[0x0][0x320] ;  /* 0x0000c8002d157a20 */ /* 0x000fe20000410000 */
[----:B------:R-:W-:Y:S01]  /*3220*/  LDSM.16.MT88.4 R72, [R184+0x4100] ;  /* 0x00410000b848783b */ /* 0x000fe20000004200 */
[----:B------:R-:W-:Y:S03]  /*3230*/  MUFU.TANH R22, R47 ;  /* 0x0000002f00167308 */ /* 0x000fe60000002400 */
[----:B------:R-:W-:Y:S01]  /*3240*/  LDSM.16.MT88.4 R88, [R135+0x4100] ;  /* 0x004100008758783b */ /* 0x000fe20000004200 */
[----:B------:R-:W-:Y:S01]  /*3250*/  FSEL R23, R48, -INF , P1 ;  /* 0xff80000030177808 */ /* 0x000fe20000800000 */
[C---:B------:R-:W-:Y:S01]  /*3260*/  HMMA.16816.F32.BF16 R56, R12.reuse, R8, R56 ;  /* 0x000000080c38723c */ /* 0x040fe20000041838 */
[----:B------:R-:W-:Y:S01]  /*3270*/  ISETP.GT.AND P1, PT, R3, 0x1, PT ;  /* 0x000000010300780c */ /* 0x000fe20003f24270 */
[----:B------:R-:W-:Y:S01]  /*3280*/  LDSM.16.MT88.4 R136, [R174+0x900] ;  /* 0x00090000ae88783b */ /* 0x000fe20000004200 */
[----:B------:R-:W4:Y:S02]  /*3290*/  MUFU.TANH R20, R20 ;  /* 0x0000001400147308 */ /* 0x000f240000002400 */
[----:B---3--:R-:W-:Y:S01]  /*32a0*/  FSEL R26, R51, -INF , P1 ;  /* 0xff800000331a7808 */ /* 0x008fe20000800000 */
[----:B------:R-:W-:Y:S01]  /*32b0*/  LDSM.16.MT88.4 R28, [R165+0x900] ;  /* 0x00090000a51c783b */ /* 0x000fe20000004200 */
[----:B------:R-:W-:Y:S01]  /*32c0*/  FSEL R49, R49, -INF , P1 ;  /* 0xff80000031317808 */ /* 0x000fe20000800000 */
[----:B------:R-:W-:Y:S01]  /*32d0*/  HMMA.16816.F32.BF16 R8, R12, R10, R80 ;  /* 0x0000000a0c08723c */ /* 0x000fe20000041850 */
[----:B------:R-:W-:Y:S01]  /*32e0*/  ISETP.GT.AND P1, PT, R3, 0x8, PT ;  /* 0x000000080300780c */ /* 0x000fe20003f24270 */
[----:B------:R-:W-:Y:S01]  /*32f0*/  FMUL.FTZ R64, R64, c[0x0][0x320] ;  /* 0x0000c80040407a20 */ /* 0x000fe20000410000 */
[----:B------:R-:W3:Y:S01]  /*3300*/  MUFU.TANH R21, R21 ;  /* 0x0000001500157308 */ /* 0x000ee20000002400 */
[----:B------:R-:W-:Y:S01]  /*3310*/  FMUL.FTZ R66, R66, c[0x0][0x320] ;  /* 0x0000c80042427a20 */ /* 0x000fe20000410000 */
[----:B------:R-:W-:Y:S01]  /*3320*/  FSEL R76, R76, -INF , P1 ;  /* 0xff8000004c4c7808 */ /* 0x000fe20000800000 */
[----:B------:R-:W-:Y:S01]  /*3330*/  FMUL.FTZ R65, R65, c[0x0][0x320] ;  /* 0x0000c80041417a20 */ /* 0x000fe20000410000 */
[----:B------:R-:W-:Y:S01]  /*3340*/  FSEL R25, R60, -INF , P1 ;  /* 0xff8000003c197808 */ /* 0x000fe20000800000 */
[----:B------:R-:W-:Y:S01]  /*3350*/  FMUL.FTZ R67, R67, c[0x0][0x320] ;  /* 0x0000c80043437a20 */ /* 0x000fe20000410000 */
[----:B------:R-:W-:Y:S01]  /*3360*/  ISETP.GT.AND P1, PT, R3, 0x9, PT ;  /* 0x000000090300780c */ /* 0x000fe20003f24270 */
[----:B------:R-:W-:Y:S01]  /*3370*/  FMUL.FTZ R68, R68, c[0x0][0x320] ;  /* 0x0000c80044447a20 */ /* 0x000fe20000410000 */
[----:B------:R-:W-:Y:S01]  /*3380*/  MUFU.TANH R175, R64 ;  /* 0x0000004000af7308 */ /* 0x000fe20000002400 */
[----:B------:R-:W-:Y:S01]  /*3390*/  FMUL.FTZ R70, R70, c[0x0][0x320] ;  /* 0x0000c80046467a20 */ /* 0x000fe20000410000 */
[----:B------:R-:W-:Y:S01]  /*33a0*/  FSEL R6, R77, -INF , P1 ;  /* 0xff8000004d067808 */ /* 0x000fe20000800000 */
[----:B------:R-:W-:Y:S01]  /*33b0*/  FMUL.FTZ R69, R69, c[0x0][0x320] ;  /* 0x0000c80045457a20 */ /* 0x000fe20000410000 */
[----:B------:R-:W-:Y:S01]  /*33c0*/  FSEL R61, R61, -INF , P1 ;  /* 0xff8000003d3d7808 */ /* 0x000fe20000800000 */
[----:B------:R-:W-:Y:S01]  /*33d0*/  FMUL.FTZ R71, R71, c[0x0][0x320] ;  /* 0x0000c80047477a20 */ /* 0x000fe20000410000 */
[----:B------:R-:W-:Y:S01]  /*33e0*/  ISETP.GT.AND P1, PT, R3, 0x10, PT ;  /* 0x000000100300780c */ /* 0x000fe20003f24270 */
[----:B------:R-:W-:Y:S01]  /*33f0*/  FMUL.FTZ R56, R56, c[0x0][0x320] ;  /* 0x0000c80038387a20 */ /* 0x000fe20000410000 */
[----:B------:R-:W5:Y:S01]  /*3400*/  MUFU.TANH R172, R66 ;  /* 0x0000004200ac7308 */ /* 0x000f620000002400 */
[----:B------:R-:W-:Y:S01]  /*3410*/  FMNMX.FTZ R14, R23, R49, !PT ;  /* 0x00000031170e7209 */ /* 0x000fe20007810000 */
[----:B------:R-:W-:Y:S01]  /*3420*/  FMUL.FTZ R58, R58, c[0x0][0x320] ;  /* 0x0000c8003a3a7a20 */ /* 0x000fe20000410000 */
[----:B------:R-:W-:Y:S01]  /*3430*/  FSEL R18, R34, -INF , P1 ;  /* 0xff80000022127808 */ /* 0x000fe20000800000 */
[----:B------:R-:W-:Y:S01]  /*3440*/  FMUL.FTZ R57, R57, c[0x0][0x320] ;  /* 0x0000c80039397a20 */ /* 0x000fe20000410000 */
[----:B------:R-:W-:Y:S01]  /*3450*/  FSEL R19, R32, -INF , P1 ;  /* 0xff80000020137808 */ /* 0x000fe20000800000 */
[----:B------:R-:W-:Y:S01]  /*3460*/  FMUL.FTZ R141, R9, c[0x0][0x320] ;  /* 0x0000c800098d7a20 */ /* 0x000fe20000410000 */
[----:B------:R-:W-:Y:S01]  /*3470*/  ISETP.GT.AND P1, PT, R3, 0x11, PT ;  /* 0x000000110300780c */ /* 0x000fe20003f24270 */
[----:B------:R-:W-:Y:S01]  /*3480*/  MUFU.TANH R169, R65 ;  /* 0x0000004100a97308 */ /* 0x000fe20000002400 */
[----:B------:R-:W-:Y:S01]  /*3490*/  FMNMX.FTZ R14, R25, R14, !PT ;  /* 0x0000000e190e7209 */ /* 0x000fe20007810000 */
[----:B------:R-:W-:Y:S01]  /*34a0*/  FMUL.FTZ R59, R59, c[0x0][0x320] ;  /* 0x0000c8003b3b7a20 */ /* 0x000fe20000410000 */
[----:B--2---:R-:W-:Y:S01]  /*34b0*/  FSEL R16, R35, -INF , P1 ;  /* 0xff80000023107808 */ /* 0x004fe20000800000 */
[----:B------:R-:W-:Y:S01]  /*34c0*/  FMUL.FTZ R143, R8, c[0x0][0x320] ;  /* 0x0000c800088f7a20 */ /* 0x000fe20000410000 */
[----:B------:R-:W-:Y:S01]  /*34d0*/  FSEL R17, R33, -INF , P1 ;  /* 0xff80000021117808 */ /* 0x000fe20000800000 */
[----:B------:R-:W-:Y:S01]  /*34e0*/  FMUL.FTZ R10, R10, c[0x0][0x320] ;  /* 0x0000c8000a0a7a20 */ /* 0x000fe20000410000 */
[----:B------:R-:W-:Y:S01]  /*34f0*/  ISETP.GT.AND P1, PT, R3, 0x18, PT ;  /* 0x000000180300780c */ /* 0x000fe20003f24270 */
[----:B------:R2:W2:Y:S01]  /*3500*/  MUFU.TANH R214, R67 ;  /* 0x0000004300d67308 */ /* 0x0004a20000002400 */
[----:B------:R-:W-:Y:S01]  /*3510*/  FMNMX.FTZ R9, R50, R26, !PT ;  /* 0x0000001a32097209 */ /* 0x000fe20007810000 */
[----:B------:R-:W-:Y:S01]  /*3520*/  LDSM.16.MT88.4 R80, [R174+0x4100] ;  /* 0x00410000ae50783b */ /* 0x000fe20000004200 */
[----:B-1----:R-:W-:-:S02]  /*3530*/  FSEL R12, R24, -INF , P1 ;  /* 0xff800000180c7808 */ /* 0x002fc40000800000 */
[----:B----4-:R-:W-:Y:S01]  /*3540*/  FSEL R15, R20, -INF , P1 ;  /* 0xff800000140f7808 */ /* 0x010fe20000800000 */
[----:B------:R-:W-:Y:S01]  /*3550*/  LDSM.16.MT88.4 R32, [R135+0x900] ;  /* 0x000900008720783b */ /* 0x000fe20000004200 */
[----:B------:R-:W-:Y:S01]  /*3560*/  ISETP.GT.AND P1, PT, R3, 0x19, PT ;  /* 0x000000190300780c */ /* 0x000fe20003f24270 */
[----:B------:R-:W-:Y:S01]  /*3570*/  MUFU.TANH R167, R68 ;  /* 0x0000004400a77308 */ /* 0x000fe20000002400 */
[----:B------:R-:W-:Y:S02]  /*3580*/  FMNMX.FTZ R14, R61, R14, !PT ;  /* 0x0000000e3d0e7209 */ /* 0x000fe40007810000 */
[----:B------:R-:W-:Y:S02]  /*3590*/  FSEL R0, R22, -INF , P1 ;  /* 0xff80000016007808 */ /* 0x000fe40000800000 */
[----:B---3--:R-:W-:Y:S02]  /*35a0*/  FSEL R13, R21, -INF , P1 ;  /* 0xff800000150d7808 */ /* 0x008fe40000800000 */
[----:B------:R-:W-:Y:S01]  /*35b0*/  ISETP.GT.AND P1, PT, R3, 0x20, PT ;  /* 0x000000200300780c */ /* 0x000fe20003f24270 */
[----:B------:R-:W1:Y:S01]  /*35c0*/  MUFU.TANH R182, R70 ;  /* 0x0000004600b67308 */ /* 0x000e620000002400 */
[----:B------:R-:W-:Y:S01]  /*35d0*/  FMNMX.FTZ R9, R76, R9, !PT ;  /* 0x000000094c097209 */ /* 0x000fe20007810000 */
[----:B--2---:R-:W-:Y:S01]  /*35e0*/  LDSM.16.MT88.4 R64, [R165+0x2100] ;  /* 0x00210000a540783b */ /* 0x004fe20000004200 */
[----:B-----5:R-:W-:-:S02]  /*35f0*/  FSEL R172, R172, -INF , P1 ;  /* 0xff800000acac7808 */ /* 0x020fc40000800000 */
[----:B------:R-:W-:Y:S02]  /*3600*/  FSEL R175, R175, -INF , P1 ;  /* 0xff800000afaf7808 */ /* 0x000fe40000800000 */
[----:B------:R-:W-:Y:S01]  /*3610*/  ISETP.GT.AND P1, PT, R3, 0x21, PT ;  /* 0x000000210300780c */ /* 0x000fe20003f24270 */
[----:B------:R-:W2:Y:S01]  /*3620*/  MUFU.TANH R173, R69 ;  /* 0x0000004500ad7308 */ /* 0x000ea20000002400 */
[----:B------:R-:W-:Y:S01]  /*3630*/  FMNMX.FTZ R8, R19, R14, !PT ;  /* 0x0000000e13087209 */ /* 0x000fe20007810000 */
[----:B------:R-:W-:Y:S01]  /*3640*/  FMUL.FTZ R14, R11, c[0x0][0x320] ;  /* 0x0000c8000b0e7a20 */ /* 0x000fe20000410000 */
[----:B------:R-:W-:Y:S02]  /*3650*/  FSEL R214, R214, -INF , P1 ;  /* 0xff800000d6d67808 */ /* 0x000fe40000800000 */
[----:B------:R-:W-:Y:S02]  /*3660*/  FSEL R169, R169, -INF , P1 ;  /* 0xff800000a9a97808 */ /* 0x000fe40000800000 */
[----:B------:R-:W-:Y:S01]  /*3670*/  ISETP.GT.AND P1, PT, R3, 0x28, PT ;  /* 0x000000280300780c */ /* 0x000fe20003f24270 */
[----:B------:R-:W3:Y:S01]  /*3680*/  MUFU.TANH R176, R71 ;  /* 0x0000004700b07308 */ /* 0x000ee20000002400 */
[----:B------:R-:W-:-:S02]  /*3690*/  FMNMX.FTZ R9, R6, R9, !PT ;  /* 0x0000000906097209 */ /* 0x000fc40007810000 */
[----:B-1----:R-:W-:Y:S02]  /*36a0*/  FSEL R182, R182, -INF , P1 ;  /* 0xff800000b6b67808 */ /* 0x002fe40000800000 */
[----:B------:R-:W-:Y:S02]  /*36b0*/  FSEL R167, R167, -INF , P1 ;  /* 0xff800000a7a77808 */ /* 0x000fe40000800000 */
[----:B------:R-:W-:Y:S01]  /*36c0*/  ISETP.GT.AND P1, PT, R3, 0x29, PT ;  /* 0x000000290300780c */ /* 0x000fe20003f24270 */
[----:B------:R-:W1:Y:S01]  /*36d0*/  MUFU.TANH R179, R56 ;  /* 0x0000003800b37308 */ /* 0x000e620000002400 */
[----:B------:R-:W-:Y:S02]  /*36e0*/  FMNMX.FTZ R8, R17, R8, !PT ;  /* 0x0000000811087209 */ /* 0x000fe40007810000 */
[----:B--2---:R-:W-:Y:S02]  /*36f0*/  FSEL R173, R173, -INF , P1 ;  /* 0xff800000adad7808 */ /* 0x004fe40000800000 */
[----:B------:R-:W-:-:S02]  /*3700*/  FMNMX.FTZ R9, R18, R9, !PT ;  /* 0x0000000912097209 */ /* 0x000fc40007810000 */
[----:B------:R-:W-:Y:S01]  /*3710*/  FMNMX.FTZ R8, R15, R8, !PT ;  /* 0x000000080f087209 */ /* 0x000fe20007810000 */
[----:B------:R-:W2:Y:S01]  /*3720*/  MUFU.TANH R178, R58 ;  /* 0x0000003a00b27308 */ /* 0x000ea20000002400 */
[----:B---3--:R-:W-:Y:S02]  /*3730*/  FSEL R176, R176, -INF , P1 ;  /* 0xff800000b0b07808 */ /* 0x008fe40000800000 */
[----:B------:R-:W-:Y:S02]  /*3740*/  ISETP.GT.AND P1, PT, R3, 0x30, PT ;  /* 0x000000300300780c */ /* 0x000fe40003f24270 */
[----:B------:R-:W-:Y:S02]  /*3750*/  FMNMX.FTZ R9, R16, R9, !PT ;  /* 0x0000000910097209 */ /* 0x000fe40007810000 */
[----:B------:R-:W-:Y:S01]  /*3760*/  FMNMX.FTZ R8, R13, R8, !PT ;  /* 0x000000080d087209 */ /* 0x000fe20007810000 */
[----:B------:R-:W3:Y:S01]  /*3770*/  MUFU.TANH R177, R57 ;  /* 0x0000003900b17308 */ /* 0x000ee20000002400 */
[----:B-1----:R-:W-:-:S02]  /*3780*/  FSEL R179, R179, -INF , P1 ;  /* 0xff800000b3b37808 */ /* 0x002fc40000800000 */
[----:B------:R-:W-:Y:S02]  /*3790*/  FMNMX.FTZ R9, R12, R9, !PT ;  /* 0x000000090c097209 */ /* 0x000fe40007810000 */
[----:B------:R-:W-:Y:S02]  /*37a0*/  FMNMX.FTZ R8, R175, R8, !PT ;  /* 0x00000008af087209 */ /* 0x000fe40007810000 */
[----:B------:R-:W-:Y:S01]  /*37b0*/  FMNMX.FTZ R9, R0, R9, !PT ;  /* 0x0000000900097209 */ /* 0x000fe20007810000 */
[----:B------:R-:W1:Y:S01]  /*37c0*/  MUFU.TANH R142, R59 ;  /* 0x0000003b008e7308 */ /* 0x000e620000002400 */
[----:B--2---:R-:W-:Y:S02]  /*37d0*/  FSEL R178, R178, -INF , P1 ;  /* 0xff800000b2b27808 */ /* 0x004fe40000800000 */
[----:B------:R-:W-:Y:S02]  /*37e0*/  ISETP.GT.AND P1, PT, R3, 0x31, PT ;  /* 0x000000310300780c */ /* 0x000fe40003f24270 */
[----:B------:R-:W-:-:S03]  /*37f0*/  FMNMX.FTZ R8, R169, R8, !PT ;  /* 0x00000008a9087209 */ /* 0x000fc60007810000 */
        /* <DEDUP_REMOVED lines=8> */
[----:B------:R-:W-:Y:S02]  /*3880*/  FMNMX.FTZ R8, R179, R8, !PT ;  /* 0x00000008b3087209 */ /* 0x000fe40007810000 */
[----:B--2---:R-:W-:Y:S01]  /*3890*/  FSEL R143, R143, -INF , P1 ;  /* 0xff8000008f8f7808 */ /* 0x004fe20000800000 */
[----:B------:R-:W1:Y:S01]  /*38a0*/  MUFU.TANH R141, R141 ;  /* 0x0000008d008d7308 */ /* 0x000e620000002400 */
[----:B------:R-:W-:-:S04]  /*38b0*/  FMNMX.FTZ R8, R177, R8, !PT ;  /* 0x00000008b1087209 */ /* 0x000fc80007810000 */
[----:B------:R-:W-:Y:S02]  /*38c0*/  FMNMX.FTZ R8, R143, R8, !PT ;  /* 0x000000088f087209 */ /* 0x000fe40007810000 */
[----:B---3--:R-:W-:Y:S01]  /*38d0*/  FSEL R140, R140, -INF , P1 ;  /* 0xff8000008c8c7808 */ /* 0x008fe20000800000 */
[----:B------:R-:W2:Y:S01]  /*38e0*/  MUFU.TANH R170, R14 ;  /* 0x0000000e00aa7308 */ /* 0x000ea20000002400 */
[----:B------:R-:W-:Y:S02]  /*38f0*/  ISETP.GT.AND P1, PT, R3, 0x39, PT ;  /* 0x000000390300780c */ /* 0x000fe40003f24270 */
[----:B------:R-:W-:-:S04]  /*3900*/  FMNMX.FTZ R3, R172, R9, !PT ;  /* 0x00000009ac037209 */ /* 0x000fc80007810000 */
[----:B------:R-:W-:Y:S02]  /*3910*/  FMNMX.FTZ R3, R214, R3, !PT ;  /* 0x00000003d6037209 */ /* 0x000fe40007810000 */
[----:B-1----:R-:W-:Y:S02]  /*3920*/  FSEL R141, R141, -INF , P1 ;  /* 0xff8000008d8d7808 */ /* 0x002fe40000800000 */
[----:B------:R-:W-:Y:S02]  /*3930*/  FMNMX.FTZ R3, R182, R3, !PT ;  /* 0x00000003b6037209 */ /* 0x000fe40007810000 */
[----:B------:R-:W-:Y:S02]  /*3940*/  FMNMX.FTZ R11, R141, R8, !PT ;  /* 0x000000088d0b7209 */ /* 0x000fe40007810000 */
[----:B------:R-:W-:Y:S02]  /*3950*/  FMNMX.FTZ R3, R176, R3, !PT ;  /* 0x00000003b0037209 */ /* 0x000fe40007810000 */
[----:B--2---:R-:W-:Y:S01]  /*3960*/  FSEL R170, R170, -INF , P1 ;  /* 0xff800000aaaa7808 */ /* 0x004fe20000800000 */
        /* <DEDUP_REMOVED lines=27> */
[--C-:B------:R-:W-:Y:S01]  /*3b20*/  FFMA.FTZ R154, R15, c[0x0][0x2d0], -R180.reuse ;  /* 0x0000b4000f9a7a23 */ /* 0x100fe200000108b4 */
[----:B------:R-:W-:Y:S01]  /*3b30*/  ISETP.GE.AND P1, PT, R144, 0x81, PT ;  /* 0x000000819000780c */ /* 0x000fe20003f26270 */
[----:B------:R-:W-:Y:S01]  /*3b40*/  FFMA.FTZ R149, R13, c[0x0][0x2d0], -R180 ;  /* 0x0000b4000d957a23 */ /* 0x000fe200000108b4 */
[----:B------:R-:W1:Y:S01]  /*3b50*/  MUFU.EX2 R159, R159 ;  /* 0x0000009f009f7308 */ /* 0x000e620000000800 */
[----:B------:R-:W-:-:S02]  /*3b60*/  FFMA.FTZ R164, R50, c[0x0][0x2d0], -R171 ;  /* 0x0000b40032a47a23 */ /* 0x000fc400000108ab */
[--C-:B------:R-:W-:Y:S01]  /*3b70*/  FFMA.FTZ R161, R26, c[0x0][0x2d0], -R171.reuse ;  /* 0x0000b4001aa17a23 */ /* 0x100fe200000108ab */
[----:B------:R-:W2:Y:S01]  /*3b80*/  LDSM.16.MT88.4 R48, [R174+0x2100] ;  /* 0x00210000ae30783b */ /* 0x000ea20000004200 */
[--C-:B------:R-:W-:Y:S02]  /*3b90*/  FFMA.FTZ R163, R76, c[0x0][0x2d0], -R171.reuse ;  /* 0x0000b4004ca37a23 */ /* 0x100fe400000108ab */
[--C-:B------:R-:W-:Y:S01]  /*3ba0*/  FFMA.FTZ R156, R6, c[0x0][0x2d0], -R171.reuse ;  /* 0x0000b400069c7a23 */ /* 0x100fe200000108ab */
[----:B------:R-:W-:Y:S01]  /*3bb0*/  MUFU.EX2 R160, R160 ;  /* 0x000000a000a07308 */ /* 0x000fe20000000800 */
[----:B------:R-:W3:Y:S01]  /*3bc0*/  LDSM.16.MT88.4 R4, [R5+0x4100] ;  /* 0x004100000504783b */ /* 0x000ee20000004200 */
[--C-:B------:R-:W-:Y:S02]  /*3bd0*/  FFMA.FTZ R157, R18, c[0x0][0x2d0], -R171.reuse ;  /* 0x0000b400129d7a23 */ /* 0x100fe400000108ab */
[--C-:B------:R-:W-:Y:S01]  /*3be0*/  FFMA.FTZ R152, R16, c[0x0][0x2d0], -R171.reuse ;  /* 0x0000b40010987a23 */ /* 0x100fe200000108ab */
[----:B------:R-:W-:Y:S01]  /*3bf0*/  LDSM.16.MT88.4 R24, [R174+0x2900] ;  /* 0x00290000ae18783b */ /* 0x000fe20000004200 */
[----:B------:R-:W-:-:S02]  /*3c00*/  FFMA.FTZ R151, R12, c[0x0][0x2d0], -R171 ;  /* 0x0000b4000c977a23 */ /* 0x000fc400000108ab */
[----:B------:R-:W4:Y:S01]  /*3c10*/  MUFU.EX2 R155, R155 ;  /* 0x0000009b009b7308 */ /* 0x000f220000000800 */
[----:B------:R-:W5:Y:S01]  /*3c20*/  LDSM.16.MT88.4 R16, [R135+0x2900] ;  /* 0x002900008710783b */ /* 0x000f620000004200 */
[----:B-1----:R-:W-:Y:S01]  /*3c30*/  F2FP.BF16.PACK_AB R96, R159, R162 ;  /* 0x000000a29f60723e */ /* 0x002fe200000010ff */
[----:B------:R-:W-:Y:S02]  /*3c40*/  FFMA.FTZ R0, R0, c[0x0][0x2d0], -R171 ;  /* 0x0000b40000007a23 */ /* 0x000fe400000108ab */
[----:B------:R-:W1:Y:S01]  /*3c50*/  LDSM.16.MT88.4 R12, [R165+0x2900] ;  /* 0x00290000a50c783b */ /* 0x000e620000004200 */
[--C-:B------:R-:W-:Y:S02]  /*3c60*/  FFMA.FTZ R166, R175, c[0x0][0x2d0], -R180.reuse ;  /* 0x0000b400afa67a23 */ /* 0x100fe400000108b4 */
[----:B------:R-:W-:Y:S01]  /*3c70*/  MUFU.EX2 R164, R164 ;  /* 0x000000a400a47308 */ /* 0x000fe20000000800 */
[--C-:B------:R-:W-:Y:S02]  /*3c80*/  FFMA.FTZ R168, R173, c[0x0][0x2d0], -R180.reuse ;  /* 0x0000b400ada87a23 */ /* 0x100fe400000108b4 */
[----:B------:R-:W-:-:S02]  /*3c90*/  FFMA.FTZ R169, R169, c[0x0][0x2d0], -R180 ;  /* 0x0000b400a9a97a23 */ /* 0x000fc400000108b4 */
[--C-:B------:R-:W-:Y:S02]  /*3ca0*/  FFMA.FTZ R167, R167, c[0x0][0x2d0], -R180.reuse ;  /* 0x0000b400a7a77a23 */ /* 0x100fe400000108b4 */
[--C-:B------:R-:W-:Y:S01]  /*3cb0*/  FFMA.FTZ R172, R172, c[0x0][0x2d0], -R171.reuse ;  /* 0x0000b400acac7a23 */ /* 0x100fe200000108ab */
[----:B------:R-:W2:Y:S01]  /*3cc0*/  MUFU.EX2 R161, R161 ;  /* 0x000000a100a17308 */ /* 0x000ea20000000800 */
[----:B----4-:R-:W-:Y:S01]  /*3cd0*/  F2FP.BF16.PACK_AB R98, R155, R160 ;  /* 0x000000a09b62723e */ /* 0x010fe200000010ff */
[--C-:B------:R-:W-:Y:S02]  /*3ce0*/  FFMA.FTZ R173, R214, c[0x0][0x2d0], -R171.reuse ;  /* 0x0000b400d6ad7a23 */ /* 0x100fe400000108ab */
[--C-:B------:R-:W-:Y:S02]  /*3cf0*/  FFMA.FTZ R175, R182, c[0x0][0x2d0], -R171.reuse ;  /* 0x0000b400b6af7a23 */ /* 0x100fe400000108ab */
[----:B------:R-:W-:Y:S02]  /*3d00*/  FFMA.FTZ R176, R176, c[0x0][0x2d0], -R171 ;  /* 0x0000b400b0b07a23 */ /* 0x000fe400000108ab */
[----:B------:R-:W-:Y:S01]  /*3d10*/  MUFU.EX2 R163, R163 ;  /* 0x000000a300a37308 */ /* 0x000fe20000000800 */
[----:B------:R-:W-:-:S02]  /*3d20*/  FFMA.FTZ R182, R177, c[0x0][0x2d0], -R180 ;  /* 0x0000b400b1b67a23 */ /* 0x000fc400000108b4 */
[--C-:B------:R-:W-:Y:S02]  /*3d30*/  FFMA.FTZ R179, R179, c[0x0][0x2d0], -R180.reuse ;  /* 0x0000b400b3b37a23 */ /* 0x100fe400000108b4 */
[--C-:B------:R-:W-:Y:S02]  /*3d40*/  FFMA.FTZ R177, R143, c[0x0][0x2d0], -R180.reuse ;  /* 0x0000b4008fb17a23 */ /* 0x100fe400000108b4 */
[----:B------:R-:W-:Y:S01]  /*3d50*/  FFMA.FTZ R180, R141, c[0x0][0x2d0], -R180 ;  /* 0x0000b4008db47a23 */ /* 0x000fe200000108b4 */
[----:B------:R-:W4:Y:S01]  /*3d60*/  MUFU.EX2 R156, R156 ;  /* 0x0000009c009c7308 */ /* 0x000f220000000800 */
[----:B--2---:R-:W-:Y:S01]  /*3d70*/  F2FP.BF16.PACK_AB R97, R161, R164 ;  /* 0x000000a4a161723e */ /* 0x004fe200000010ff */
        /* <DEDUP_REMOVED lines=9> */
[----:B----4-:R-:W-:Y:S01]  /*3e10*/  F2FP.BF16.PACK_AB R99, R156, R163 ;  /* 0x000000a39c63723e */ /* 0x010fe200000010ff */
[----:B------:R-:W2:Y:S01]  /*3e20*/  MUFU.EX2 R153, R153 ;  /* 0x0000009900997308 */ /* 0x000ea20000000800 */
        /* <DEDUP_REMOVED lines=10> */
[----:B------:R-:W4:Y:S06]  /*3ed0*/  MUFU.EX2 R152, R152 ;  /* 0x0000009800987308 */ /* 0x000f2c0000000800 */
        /* <DEDUP_REMOVED lines=36> */
[C---:B---3--:R-:W-:Y:S07]  /*4120*/  HMMA.16816.F32.BF16 R92, R96.reuse, R4, RZ ;  /* 0x00000004605c723c */ /* 0x048fee00000418ff */
[----:B--2---:R-:W-:Y:S01]  /*4130*/  F2FP.BF16.PACK_AB R4, R153, R158 ;  /* 0x0000009e9904723e */ /* 0x004fe200000010ff */
[----:B------:R-:W-:Y:S01]  /*4140*/  HMMA.16816.F32.BF16 R96, R96, R6, RZ ;  /* 0x000000066060723c */ /* 0x000fe200000418ff */
[----:B----4-:R-:W-:Y:S01]  /*4150*/  F2FP.BF16.PACK_AB R5, R152, R157 ;  /* 0x0000009d9805723e */ /* 0x010fe200000010ff */
        /* <DEDUP_REMOVED lines=9> */
[----:B------:R-:W-:Y:S01]  /*41f0*/  HMMA.16816.F32.BF16 R36, R4, R8, R36 ;  /* 0x000000080424723c */ /* 0x000fe20000041824 */
[----:B------:R-:W-:-:S07]  /*4200*/  FADD.FTZ R151, R0, R151 ;  /* 0x0000009700977221 */ /* 0x000fce0000010000 */
[C---:B------:R-:W-:Y:S01]  /*4210*/  HMMA.16816.F32.BF16 R40, R4.reuse, R10, R40 ;  /* 0x0000000a0428723c */ /* 0x040fe20000041828 */
[----:B------:R-:W1:Y:S07]  /*4220*/  LDSM.16.MT88.4 R8, [R174+0x4900] ;  /* 0x00490000ae08783b */ /* 0x000e6e0000004200 */
[C---:B-----5:R-:W-:Y:S08]  /*4230*/  HMMA.16816.F32.BF16 R52, R4.reuse, R16, R52 ;  /* 0x000000100434723c */ /* 0x060ff00000041834 */
        /* <DEDUP_REMOVED lines=120> */
[----:B------:R-:W-:Y:S01]  /*49c0*/  IADD3 R5, R144, 0x3f, RZ ;  /* 0x0000003f90057810 */ /* 0x000fe20007ffe0ff */
[----:B------:R-:W-:Y:S01]  /*49d0*/  IMAD.MOV.U32 R199, RZ, RZ, RZ ;  /* 0x000000ffffc77224 */ /* 0x000fe200078e00ff */
[----:B------:R-:W-:-:S02]  /*49e0*/  ISETP.NE.AND P2, PT, R194, 0x1, PT ;  /* 0x00000001c200780c */ /* 0x000fc40003f45270 */
[----:B------:R-:W-:-:S04]  /*49f0*/  SHF.R.S32.HI R0, RZ, 0x1f, R5 ;  /* 0x0000001fff007819 */ /* 0x000fc80000011405 */
[----:B------:R-:W-:-:S04]  /*4a00*/  LEA.HI R0, R0, R5, RZ, 0x6 ;  /* 0x0000000500007211 */ /* 0x000fc800078f30ff */
[----:B------:R-:W-:-:S05]  /*4a10*/  SHF.R.S32.HI R0, RZ, 0x6, R0 ;  /* 0x00000006ff007819 */ /* 0x000fca0000011400 */
[----:B------:R-:W-:-:S05]  /*4a20*/  IMAD R5, R0, 0x40, R203 ;  /* 0x0000004000057824 */ /* 0x000fca00078e02cb */
[----:B------:R-:W-:-:S05]  /*4a30*/  IADD3 R200, R5, -0xc0, R202 ;  /* 0xffffff4005c87810 */ /* 0x000fca0007ffe0ca */
[----:B------:R-:W-:-:S04]  /*4a40*/  @P2 IMAD.HI.U32 R4, R200, c[0x0][0x2bc], RZ ;  /* 0x0000af00c8042a27 */ /* 0x000fc800078e00ff */
[----:B------:R-:W-:Y:S01]  /*4a50*/  IMAD.MOV.U32 R0, RZ, RZ, R200 ;  /* 0x000000ffff007224 */ /* 0x000fe200078e00c8 */
[----:B------:R-:W-:-:S04]  /*4a60*/  @P2 SHF.R.U32.HI R0, RZ, c[0x0][0x2c0], R4 ;  /* 0x0000b000ff002a19 */ /* 0x000fc80000011604 */
[----:B------:R-:W-:-:S04]  /*4a70*/  @!P3 IADD3 R5, P1, R0, R206, RZ ;  /* 0x000000ce0005b210 */ /* 0x000fc80007f3e0ff */
[----:B------:R-:W-:Y:S02]  /*4a80*/  @!P3 LEA.HI.X.SX32 R4, R0, R193, 0x1, P1 ;  /* 0x000000c10004b211 */ /* 0x000fe400008f0eff */
[----:B------:R-:W-:-:S04]  /*4a90*/  @!P3 LEA R8, P1, R5, c[0x0][0x2a0], 0x2 ;  /* 0x0000a8000508ba11 */ /* 0x000fc800078210ff */
[----:B------:R-:W-:-:S05]  /*4aa0*/  @!P3 LEA.HI.X R9, R5, c[0x0][0x2a4], R4, 0x2, P1 ;  /* 0x0000a9000509ba11 */ /* 0x000fca00008f1404 */
[----:B------:R1:W2:Y:S01]  /*4ab0*/  @!P3 LDG.E R199, [R8.64] ;  /* 0x0000000608c7b981 */ /* 0x0002a2000c1e1900 */
[----:B------:R-:W-:Y:S01]  /*4ac0*/  IMAD.MOV R5, RZ, RZ, -R0 ;  /* 0x000000ffff057224 */ /* 0x000fe200078e0a00 */
[----:B------:R-:W-:Y:S01]  /*4ad0*/  SEL R11, RZ, 0x10, P4 ;  /* 0x00000010ff0b7807 */ /* 0x000fe20002000000 */
[----:B------:R-:W-:Y:S01]  /*4ae0*/  IMAD.SHL.U32 R12, R134, 0x2, RZ ;  /* 0x00000002860c7824 */ /* 0x000fe200078e00ff */
[----:B------:R-:W-:Y:S01]  /*4af0*/  SHF.L.U64.HI R145, R148, 0x1, R145 ;  /* 0x0000000194917819 */ /* 0x000fe20000010291 */
[----:B------:R-:W-:Y:S01]  /*4b00*/  IMAD R200, R5, c[0x0][0x2b8], R200 ;  /* 0x0000ae0005c87a24 */ /* 0x000fe200078e02c8 */
[----:B------:R-:W-:Y:S01]  /*4b10*/  IADD3 R16, -R11, 0x10, RZ ;  /* 0x000000100b107810 */ /* 0x000fe20007ffe1ff */
[----:B------:R-:W-:Y:S01]  /*4b20*/  IMAD.SHL.U32 R10, R2, 0x2, RZ ;  /* 0x00000002020a7824 */ /* 0x000fe200078e00ff */
[----:B------:R-:W-:Y:S01]  /*4b30*/  IADD3 R14, -R146, 0x10, RZ ;  /* 0x00000010920e7810 */ /* 0x000fe20007ffe1ff */
[----:B------:R-:W-:Y:S01]  /*4b40*/  IMAD.WIDE.U32 R6, R200, c[0x0][0x1e0], RZ ;  /* 0x00007800c8067a25 */ /* 0x000fe200078e00ff */
[----:B------:R-:W-:-:S02]  /*4b50*/  SHF.R.S32.HI R5, RZ, 0x1f, R200 ;  /* 0x0000001fff057819 */ /* 0x000fc400000114c8 */
[----:B------:R-:W-:Y:S02]  /*4b60*/  LOP3.LUT R16, R16, 0xf, RZ, 0xc0, !PT ;  /* 0x0000000f10107812 */ /* 0x000fe400078ec0ff */
[----:B------:R-:W-:Y:S01]  /*4b70*/  SHF.L.U64.HI R13, R134, 0x1, R147 ;  /* 0x00000001860d7819 */ /* 0x000fe20000010293 */
[----:B------:R-:W-:Y:S01]  /*4b80*/  IMAD R5, R5, c[0x0][0x1e0], RZ ;  /* 0x0000780005057a24 */ /* 0x000fe200078e02ff */
[----:B------:R-:W-:-:S03]  /*4b90*/  LOP3.LUT R14, R14, 0xf, RZ, 0xc0, !PT ;  /* 0x0000000f0e0e7812 */ /* 0x000fc600078ec0ff */
[----:B------:R-:W-:-:S04]  /*4ba0*/  IMAD R0, R200, c[0x0][0x1e4], R5 ;  /* 0x00007900c8007a24 */ /* 0x000fc800078e0205 */
[----:B------:R-:W-:Y:S01]  /*4bb0*/  IMAD.IADD R7, R7, 0x1, R0 ;  /* 0x0000000107077824 */ /* 0x000fe200078e0200 */
[----:B-1----:R-:W-:Y:S02]  /*4bc0*/  SHF.L.U64.HI R9, R2, 0x1, R133 ;  /* 0x0000000102097819 */ /* 0x002fe40000010285 */
[----:B--2---:R-:W-:Y:S01]  /*4bd0*/  SHF.R.S32.HI R4, RZ, 0x1f, R199 ;  /* 0x0000001fff047819 */ /* 0x004fe200000114c7 */
[----:B------:R-:W-:-:S04]  /*4be0*/  IMAD.WIDE.U32 R6, R199, c[0x0][0x1f0], R6 ;  /* 0x00007c00c7067a25 */ /* 0x000fc800078e0006 */
[----:B------:R-:W-:Y:S01]  /*4bf0*/  IMAD R4, R4, c[0x0][0x1f0], RZ ;  /* 0x00007c0004047a24 */ /* 0x000fe200078e02ff */
[----:B------:R-:W-:-:S03]  /*4c00*/  IADD3 R0, P1, R210, R6, RZ ;  /* 0x00000006d2007210 */ /* 0x000fc60007f3e0ff */
[----:B------:R-:W-:-:S05]  /*4c10*/  IMAD R4, R199, c[0x0][0x1f4], R4 ;  /* 0x00007d00c7047a24 */ /* 0x000fca00078e0204 */
[----:B------:R-:W-:Y:S01]  /*4c20*/  IADD3.X R5, R195, R7, R4, P1, !PT ;  /* 0x00000007c3057210 */ /* 0x000fe20000ffe404 */
[----:B------:R-:W-:Y:S01]  /*4c30*/  IMAD.SHL.U32 R4, R148, 0x2, RZ ;  /* 0x0000000294047824 */ /* 0x000fe200078e00ff */
[----:B------:R-:W-:-:S04]  /*4c40*/  LEA R6, P1, R0, c[0x0][0x1c8], 0x1 ;  /* 0x0000720000067a11 */ /* 0x000fc800078208ff */
[----:B------:R-:W-:Y:S01]  /*4c50*/  LEA.HI.X R5, R0, c[0x0][0x1cc], R5, 0x1, P1 ;  /* 0x0000730000057a11 */ /* 0x000fe200008f0c05 */
[----:B------:R-:W1:Y:S01]  /*4c60*/  SHFL.IDX PT, R7, R6, 0x1, 0x181f ;  /* 0x00381f0006077f89 */ /* 0x000e6200000e0000 */
[----:B------:R-:W-:-:S03]  /*4c70*/  SEL R0, RZ, 0x10, P5 ;  /* 0x00000010ff007807 */ /* 0x000fc60002800000 */
[----:B------:R-:W2:Y:S01]  /*4c80*/  SHFL.IDX PT, R8, R5, 0x1, 0x181f ;  /* 0x00381f0005087f89 */ /* 0x000ea200000e0000 */
[----:B------:R-:W-:-:S04]  /*4c90*/  IADD3 R18, -R0, 0x10, RZ ;  /* 0x0000001000127810 */ /* 0x000fc80007ffe1ff */
[----:B------:R-:W-:-:S04]  /*4ca0*/  LOP3.LUT R18, R18, 0xf, RZ, 0xc0, !PT ;  /* 0x0000000f12127812 */ /* 0x000fc800078ec0ff */
        /* <DEDUP_REMOVED lines=10> */
[----:B------:R-:W-:-:S05]  /*4d50*/  IADD3 R12, P1, R7, R12, RZ ;  /* 0x0000000c070c7210 */ /* 0x000fca0007f3e0ff */
[----:B------:R-:W-:Y:S01]  /*4d60*/  IMAD.X R13, R8, 0x1, R13, P1 ;  /* 0x00000001080d7824 */ /* 0x000fe200008e060d */
[----:B------:R-:W-:Y:S01]  /*4d70*/  IADD3 R22, P1, R7, R10, RZ ;  /* 0x0000000a07167210 */ /* 0x000fe20007f3e0ff */
[----:B------:R-:W-:-:S04]  /*4d80*/  IMAD.SHL.U32 R7, R201, 0x2, RZ ;  /* 0x00000002c9077824 */ /* 0x000fc800078e00ff */
[----:B------:R-:W-:Y:S01]  /*4d90*/  IMAD.X R23, R8, 0x1, R9, P1 ;  /* 0x0000000108177824 */ /* 0x000fe200008e0609 */
[----:B------:R-:W-:Y:S01]  /*4da0*/  ISETP.NE.U32.AND P1, PT, R0, RZ, PT ;  /* 0x000000ff0000720c */ /* 0x000fe20003f25070 */
[----:B------:R1:W-:Y:S04]  /*4db0*/  LDGSTS.E.BYPASS.LTC128B.128 [R7+0xc100], [R20.64], !P5 ;  /* 0x0c10000014077fae */ /* 0x0003e8000e901d46 */
[----:B------:R1:W-:Y:S04]  /*4dc0*/  LDGSTS.E.BYPASS.LTC128B.128 [R7+0xe100], [R12.64], !P4 ;  /* 0x0e1000000c077fae */ /* 0x0003e8000e101d46 */
[----:B------:R1:W-:Y:S04]  /*4dd0*/  LDGSTS.E.BYPASS.LTC128B.128 [R7+0x10100], [R22.64], !P6 ;  /* 0x1010000016077fae */ /* 0x0003e8000f101d46 */
[----:B------:R1:W-:Y:S01]  /*4de0*/  LDGSTS.E.BYPASS.LTC128B.128.ZFILL [R7+0xd100], [R18.64], P1 ;  /* 0x0d10000012077fae */ /* 0x0003e20008941d46 */
[----:B------:R-:W-:-:S13]  /*4df0*/  ISETP.NE.U32.AND P1, PT, R11, RZ, PT ;  /* 0x000000ff0b00720c */ /* 0x000fda0003f25070 */
[----:B------:R1:W-:Y:S01]  /*4e00*/  LDGSTS.E.BYPASS.LTC128B.128.ZFILL [R7+0xf100], [R16.64], P1 ;  /* 0x0f10000010077fae */ /* 0x0003e20008941d46 */
[----:B------:R-:W-:-:S13]  /*4e10*/  ISETP.NE.U32.AND P1, PT, R146, RZ, PT ;  /* 0x000000ff9200720c */ /* 0x000fda0003f25070 */
[----:B------:R1:W-:Y:S02]  /*4e20*/  LDGSTS.E.BYPASS.LTC128B.128.ZFILL [R7+0x11100], [R14.64], P1 ;  /* 0x111000000e077fae */ /* 0x0003e40008941d46 */
.L_x_877:
[----:B------:R-:W-:Y:S01]  /*4e30*/  IADD3 R150, -R203, R150, RZ ;  /* 0x00000096cb967210 */ /* 0x000fe20007ffe1ff */
[----:B------:R-:W0:Y:S03]  /*4e40*/  LDGDEPBAR ;  /* 0x00000000000079af */ /* 0x000e260000000000 */
[----:B------:R-:W-:-:S13]  /*4e50*/  ISETP.GE.AND P1, PT, R150, 0x41, PT ;  /* 0x000000419600780c */ /* 0x000fda0003f26270 */
[----:B------:R-:W-:Y:S05]  /*4e60*/  @!P1 BRA `(.L_x_878) ;  /* 0x0000308000009947 */ /* 0x000fea0003800000 */
[----:B------:R-:W-:Y:S01]  /*4e70*/  IADD3 R5, R144, 0x3f, RZ ;  /* 0x0000003f90057810 */ /* 0x000fe20007ffe0ff */
[C---:B------:R-:W-:Y:S01]  /*4e80*/  IMAD.SHL.U32 R215, R134.reuse, 0x2, RZ ;  /* 0x0000000286d77824 */ /* 0x040fe200078e00ff */
[----:B------:R-:W-:Y:S01]  /*4e90*/  SHF.L.U64.HI R216, R134, 0x1, R147 ;  /* 0x0000000186d87819 */ /* 0x000fe20000010293 */
[----:B------:R-:W-:Y:S01]  /*4ea0*/  IMAD.MOV.U32 R134, RZ, RZ, 0x20 ;  /* 0x00000020ff867424 */ /* 0x000fe200078e00ff */
[----:B------:R-:W-:Y:S01]  /*4eb0*/  SHF.R.S32.HI R218, RZ, 0x1f, R5 ;  /* 0x0000001fffda7819 */ /* 0x000fe20000011405 */
[C---:B------:R-:W-:Y:S01]  /*4ec0*/  IMAD.SHL.U32 R205, R2.reuse, 0x2, RZ ;  /* 0x0000000202cd7824 */ /* 0x040fe200078e00ff */
[----:B------:R-:W-:Y:S01]  /*4ed0*/  SHF.L.U64.HI R214, R2, 0x1, R133 ;  /* 0x0000000102d67819 */ /* 0x000fe20000010285 */
[----:B------:R-:W-:Y:S01]  /*4ee0*/  IMAD.MOV.U32 R0, RZ, RZ, R3 ;  /* 0x000000ffff007224 */ /* 0x000fe200078e0003 */
[----:B------:R-:W-:Y:S01]  /*4ef0*/  LEA.HI R218, R218, R5, RZ, 0x6 ;  /* 0x00000005dada7211 */ /* 0x000fe200078f30ff */
[----:B------:R-:W-:Y:S01]  /*4f00*/  IMAD.MOV.U32 R133, RZ, RZ, R132 ;  /* 0x000000ffff857224 */ /* 0x000fe200078e0084 */
[----:B------:R-:W-:Y:S01]  /*4f10*/  SEL R134, R134, 0xffffffe0, !P0 ;  /* 0xffffffe086867807 */ /* 0x000fe20004000000 */
[----:B------:R-:W-:Y:S01]  /*4f20*/  IMAD.MOV.U32 R217, RZ, RZ, RZ ;  /* 0x000000ffffd97224 */ /* 0x000fe200078e00ff */
[----:B------:R-:W-:Y:S01]  /*4f30*/  LEA.HI.SX32 R218, R218, 0xfffffffe, 0x1a ;  /* 0xfffffffedada7811 */ /* 0x000fe200078fd2ff */
[----:B------:R-:W-:-:S02]  /*4f40*/  UMOV UR5, 0x1 ;  /* 0x0000000100057882 */ /* 0x000fc40000000000 */
.L_x_881:
        /* <DEDUP_REMOVED lines=18> */
[----:B-1----:R-:W-:Y:S01]  /*5070*/  IMAD.WIDE.U32 R6, R200, c[0x0][0x208], RZ ;  /* 0x00008200c8067a25 */ /* 0x002fe200078e00ff */
[----:B------:R-:W-:Y:S02]  /*5080*/  SHF.R.S32.HI R5, RZ, 0x1f, R199 ;  /* 0x0000001fff057819 */ /* 0x000fe400000114c7 */
[----:B------:R-:W-:Y:S01]  /*5090*/  SEL R4, RZ, 0x10, P5 ;  /* 0x00000010ff047807 */ /* 0x000fe20002800000 */
[----:B------:R-:W-:Y:S02]  /*50a0*/  IMAD R2, R2, c[0x0][0x208], RZ ;  /* 0x0000820002027a24 */ /* 0x000fe400078e02ff */
[----:B------:R-:W-:Y:S01]  /*50b0*/  IMAD R5, R5, c[0x0][0x218], RZ ;  /* 0x0000860005057a24 */ /* 0x000fe200078e02ff */
[----:B------:R-:W-:Y:S01]  /*50c0*/  ISETP.NE.U32.AND P2, PT, R4, RZ, PT ;  /* 0x000000ff0400720c */ /* 0x000fe20003f45070 */
[----:B------:R-:W-:Y:S02]  /*50d0*/  IMAD R2, R200, c[0x0][0x20c], R2 ;  /* 0x00008300c8027a24 */ /* 0x000fe400078e0202 */
[----:B------:R-:W-:Y:S02]  /*50e0*/  IMAD R5, R199, c[0x0][0x21c], R5 ;  /* 0x00008700c7057a24 */ /* 0x000fe400078e0205 */
[----:B------:R-:W-:Y:S04]  /*50f0*/  IMAD.IADD R7, R7, 0x1, R2 ;  /* 0x0000000107077824 */ /* 0x000fe800078e0202 */
[----:B------:R-:W-:Y:S05]  /*5100*/  IMAD.WIDE.U32 R6, R199, c[0x0][0x218], R6 ;  /* 0x00008600c7067a25 */ /* 0x000fea00078e0006 */
[----:B------:R-:W-:Y:S04]  /*5110*/  IADD3 R3, P0, R208, R6, RZ ;  /* 0x00000006d0037210 */ /* 0x000fe80007f1e0ff */
[----:B------:R-:W-:Y:S02]  /*5120*/  IADD3.X R2, R196, R7, R5, P0, !PT ;  /* 0x00000007c4027210 */ /* 0x000fe400007fe405 */
[C---:B------:R-:W-:Y:S02]  /*5130*/  LEA R14, P0, R3.reuse, c[0x0][0x1f8], 0x1 ;  /* 0x00007e00030e7a11 */ /* 0x040fe400078008ff */
[----:B------:R-:W-:Y:S02]  /*5140*/  IADD3 R5, -R4, 0x10, RZ ;  /* 0x0000001004057810 */ /* 0x000fe40007ffe1ff */
[----:B------:R-:W-:Y:S01]  /*5150*/  LEA.HI.X R10, R3, c[0x0][0x1fc], R2, 0x1, P0 ;  /* 0x00007f00030a7a11 */ /* 0x000fe200000f0c02 */
[----:B------:R-:W1:Y:S01]  /*5160*/  SHFL.IDX PT, R7, R14, 0x1, 0x181f ;  /* 0x00381f000e077f89 */ /* 0x000e6200000e0000 */
[----:B------:R-:W-:Y:S02]  /*5170*/  SEL R3, RZ, 0x10, P4 ;  /* 0x00000010ff037807 */ /* 0x000fe40002000000 */
[----:B------:R-:W-:Y:S01]  /*5180*/  LOP3.LUT R5, R5, 0xf, RZ, 0xc0, !PT ;  /* 0x0000000f05057812 */ /* 0x000fe200078ec0ff */
[----:B------:R-:W5:Y:S01]  /*5190*/  SHFL.IDX PT, R9, R10, 0x1, 0x181f ;  /* 0x00381f000a097f89 */ /* 0x000f6200000e0000 */
[----:B------:R-:W-:Y:S02]  /*51a0*/  SEL R2, RZ, 0x10, P6 ;  /* 0x00000010ff027807 */ /* 0x000fe40003000000 */
[----:B------:R-:W-:Y:S01]  /*51b0*/  IADD3 R6, -R3, 0x10, RZ ;  /* 0x0000001003067810 */ /* 0x000fe20007ffe1ff */
[----:B------:R2:W4:Y:S03]  /*51c0*/  SHFL.IDX PT, R8, R14, RZ, 0x181f ;  /* 0x00181fff0e087589 */ /* 0x00052600000e0000 */
[----:B------:R-:W-:Y:S01]  /*51d0*/  LOP3.LUT R6, R6, 0xf, RZ, 0xc0, !PT ;  /* 0x0000000f06067812 */ /* 0x000fe200078ec0ff */
[----:B------:R-:W3:Y:S01]  /*51e0*/  SHFL.IDX PT, R11, R10, RZ, 0x181f ;  /* 0x00181fff0a0b7589 */ /* 0x000ee200000e0000 */
[----:B-1----:R-:W-:Y:S02]  /*51f0*/  IADD3 R12, P1, P0, R5, R7, R212 ;  /* 0x00000007050c7210 */ /* 0x002fe4000783e0d4 */
[----:B------:R-:W-:Y:S02]  /*5200*/  IADD3 R5, -R2, 0x10, RZ ;  /* 0x0000001002057810 */ /* 0x000fe40007ffe1ff */
[----:B-----5:R-:W-:Y:S02]  /*5210*/  IADD3.X R13, RZ, R9, R213, P1, P0 ;  /* 0x00000009ff0d7210 */ /* 0x020fe40000fe04d5 */
[----:B--2---:R-:W-:Y:S02]  /*5220*/  IADD3 R14, P1, P0, R6, R7, R215 ;  /* 0x00000007060e7210 */ /* 0x004fe4000783e0d7 */
[----:B------:R-:W-:Y:S01]  /*5230*/  LOP3.LUT R6, R5, 0xf, RZ, 0xc0, !PT ;  /* 0x0000000f05067812 */ /* 0x000fe200078ec0ff */
[----:B------:R-:W-:Y:S01]  /*5240*/  IMAD R5, R217, 0x6000, R198 ;  /* 0x00006000d9057824 */ /* 0x000fe200078e02c6 */
[----:B------:R-:W-:Y:S02]  /*5250*/  IADD3.X R15, RZ, R9, R216, P1, P0 ;  /* 0x00000009ff0f7210 */ /* 0x000fe40000fe04d8 */
[----:B------:R-:W-:Y:S04]  /*5260*/  IADD3 R6, P1, P0, R6, R7, R205 ;  /* 0x0000000706067210 */ /* 0x000fe8000783e0cd */
[----:B------:R-:W-:Y:S02]  /*5270*/  IADD3.X R7, RZ, R9, R214, P1, P0 ;  /* 0x00000009ff077210 */ /* 0x000fe40000fe04d6 */
[----:B----4-:R-:W-:Y:S02]  /*5280*/  IADD3 R18, P1, R212, R8, RZ ;  /* 0x00000008d4127210 */ /* 0x010fe40007f3e0ff */
[C---:B------:R-:W-:Y:S03]  /*5290*/  IADD3 R16, P0, R8.reuse, R215, RZ ;  /* 0x000000d708107210 */ /* 0x040fe60007f1e0ff */
[----:B---3--:R-:W-:Y:S01]  /*52a0*/  IMAD.X R19, R213, 0x1, R11, P1 ;  /* 0x00000001d5137824 */ /* 0x008fe200008e060b */
        /* <DEDUP_REMOVED lines=11> */
.L_x_879:
[C---:B-1-34-:R-:W-:Y:S01]  /*5360*/  HMMA.16816.F32.BF16 R4, R136.reuse, R140, RZ ;  /* 0x0000008c8804723c */ /* 0x05afe200000418ff */
[----:B------:R-:W0:Y:S02]  /*5370*/  LDGDEPBAR ;  /* 0x00000000000079af */ /* 0x000e240000000000 */
[----:B------:R-:W-:Y:S02]  /*5380*/  ISETP.GE.AND P0, PT, R218, 0x2, PT ;  /* 0x00000002da00780c */ /* 0x000fe40003f06270 */
[C---:B------:R-:W-:Y:S02]  /*5390*/  IADD3 R191, R187.reuse, R180, RZ ;  /* 0x000000b4bbbf7210 */ /* 0x040fe40007ffe0ff */
[----:B------:R-:W-:Y:S01]  /*53a0*/  IADD3 R2, R187, R132, RZ ;  /* 0x00000084bb027210 */ /* 0x000fe20007ffe0ff */
[C---:B------:R-:W-:Y:S01]  /*53b0*/  HMMA.16816.F32.BF16 R8, R136.reuse, R142, RZ ;  /* 0x0000008e8808723c */ /* 0x040fe200000418ff */
[----:B------:R-:W-:Y:S01]  /*53c0*/  LDSM.16.M88.4 R140, [R186] ;  /* 0x00000000ba8c783b */ /* 0x000fe20000000200 */
[C---:B------:R-:W-:Y:S02]  /*53d0*/  ISETP.GE.AND P1, PT, R217.reuse, 0x1, PT ;  /* 0x00000001d900780c */ /* 0x040fe40003f26270 */
[----:B------:R-:W-:Y:S02]  /*53e0*/  IADD3 R3, R134, R180, R187 ;  /* 0x000000b486037210 */ /* 0x000fe40007ffe0bb */
[----:B------:R-:W-:Y:S02]  /*53f0*/  IADD3 R217, R217, 0x1, RZ ;  /* 0x00000001d9d97810 */ /* 0x000fe40007ffe0ff */
[C---:B------:R-:W-:Y:S01]  /*5400*/  HMMA.16816.F32.BF16 R12, R136.reuse, R144, RZ ;  /* 0x00000090880c723c */ /* 0x040fe200000418ff */
[----:B------:R-:W-:Y:S03]  /*5410*/  LDSM.16.M88.4 R176, [R191+0xe100] ;  /* 0x00e10000bfb0783b */ /* 0x000fe60000000200 */
[----:B------:R-:W-:Y:S04]  /*5420*/  SEL R217, R217, RZ, !P1 ;  /* 0x000000ffd9d97207 */ /* 0x000fe80004800000 */
        /* <DEDUP_REMOVED lines=249> */
[C---:B------:R-:W-:Y:S01]  /*63c0*/  FADD.FTZ R4, -R132.reuse, R133 ;  /* 0x0000008584047221 */ /* 0x040fe20000010100 */
        /* <DEDUP_REMOVED lines=282> */
[----:B------:R-:W-:Y:S02]  /*7570*/  F2FP.BF16.PACK_AB R100, R228, R225 ;  /* 0x000000e1e464723e */ /* 0x000fe400000010ff */
[----:B----4-:R-:W-:Y:S03]  /*7580*/  F2FP.BF16.PACK_AB R101, R224, R223 ;  /* 0x000000dfe065723e */ /* 0x010fe600000010ff */
[----:B--2---:R-:W-:Y:S01]  /*7590*/  F2FP.BF16.PACK_AB R102, R227, R226 ;  /* 0x000000e2e366723e */ /* 0x004fe200000010ff */
[----:B------:R-:W-:Y:S01]  /*75a0*/  FADD.FTZ R223, R223, R222 ;  /* 0x000000dedfdf7221 */ /* 0x000fe20000010000 */
[----:B------:R-:W-:Y:S03]  /*75b0*/  F2FP.BF16.PACK_AB R103, R230, R229 ;  /* 0x000000e5e667723e */ /* 0x000fe600000010ff */
[----:B------:R-:W-:Y:S04]  /*75c0*/  FADD.FTZ R224, R224, R223 ;  /* 0x000000dfe0e07221 */ /* 0x000fe80000010000 */
[C---:B-1----:R-:W-:Y:S03]  /*75d0*/  HMMA.16816.F32.BF16 R4, R100.reuse, R108, R4 ;  /* 0x0000006c6404723c */ /* 0x042fe60000041804 */
[----:B------:R-:W-:Y:S04]  /*75e0*/  FADD.FTZ R229, R229, R224 ;  /* 0x000000e0e5e57221 */ /* 0x000fe80000010000 */
[----:B------:R-:W-:Y:S01]  /*75f0*/  FADD.FTZ R230, R230, R229 ;  /* 0x000000e5e6e67221 */ /* 0x000fe20000010000 */
[C---:B------:R-:W-:Y:S01]  /*7600*/  HMMA.16816.F32.BF16 R8, R100.reuse, R110, R8 ;  /* 0x0000006e6408723c */ /* 0x040fe20000041808 */
[----:B------:R-:W1:Y:S03]  /*7610*/  LDSM.16.MT88.4 R108, [R135+UR4+0x3100] ;  /* 0x00310004876c783b */ /* 0x000e660008004200 */
[----:B------:R-:W-:Y:S04]  /*7620*/  FADD.FTZ R233, R233, R230 ;  /* 0x000000e6e9e97221 */ /* 0x000fe80000010000 */
[C---:B------:R-:W-:Y:S04]  /*7630*/  HMMA.16816.F32.BF16 R12, R100.reuse, R120, R12 ;  /* 0x00000078640c723c */ /* 0x040fe8000004180c */
[----:B------:R-:W-:Y:S04]  /*7640*/  FADD.FTZ R234, R234, R233 ;  /* 0x000000e9eaea7221 */ /* 0x000fe80000010000 */
[C---:B------:R-:W-:Y:S04]  /*7650*/  HMMA.16816.F32.BF16 R16, R100.reuse, R122, R16 ;  /* 0x0000007a6410723c */ /* 0x040fe80000041810 */
[----:B------:R-:W-:Y:S04]  /*7660*/  FADD.FTZ R219, R237, R234 ;  /* 0x000000eaeddb7221 */ /* 0x000fe80000010000 */
[C---:B-----5:R-:W-:Y:S04]  /*7670*/  HMMA.16816.F32.BF16 R20, R100.reuse, R112, R20 ;  /* 0x000000706414723c */ /* 0x060fe80000041814 */
[----:B------:R-:W-:Y:S04]  /*7680*/  FADD.FTZ R219, R238, R219 ;  /* 0x000000dbeedb7221 */ /* 0x000fe80000010000 */
        /* <DEDUP_REMOVED lines=53> */
[C---:B--2---:R-:W-:Y:S04]  /*79e0*/  HMMA.16816.F32.BF16 R92, R136.reuse, R140, R92 ;  /* 0x0000008c885c723c */ /* 0x044fe8000004185c */
[----:B------:R-:W-:Y:S04]  /*79f0*/  FADD.FTZ R0, R226, R33 ;  /* 0x00000021e2007221 */ /* 0x000fe80000010000 */
[----:B------:R-:W-:Y:S01]  /*7a00*/  FADD.FTZ R0, R227, R0 ;  /* 0x00000000e3007221 */ /* 0x000fe20000010000 */
[----:B------:R-:W-:Y:S03]  /*7a10*/  HMMA.16816.F32.BF16 R96, R136, R142, R96 ;  /* 0x0000008e8860723c */ /* 0x000fe60000041860 */
[----:B------:R-:W-:Y:S04]  /*7a20*/  FADD.FTZ R231, R231, R0 ;  /* 0x00000000e7e77221 */ /* 0x000fe80000010000 */
[----:B------:R-:W-:Y:S05]  /*7a30*/  FADD.FTZ R232, R232, R231 ;  /* 0x000000e7e8e87221 */ /* 0x000fea0000010000 */
[----:B------:R-:W-:Y:S04]  /*7a40*/  FADD.FTZ R221, R235, R232 ;  /* 0x000000e8ebdd7221 */ /* 0x000fe80000010000 */
[----:B------:R-:W-:Y:S01]  /*7a50*/  FADD.FTZ R221, R236, R221 ;  /* 0x000000ddecdd7221 */ /* 0x000fe20000010000 */
[----:B------:R-:W-:-:S05]  /*7a60*/  @!P0 BRA `(.L_x_880) ;  /* 0x000003f000008947 */ /* 0x000fca0003800000 */
[----:B------:R-:W-:Y:S01]  /*7a70*/  ISETP.NE.AND P2, PT, R194, 0x1, PT ;  /* 0x00000001c200780c */ /* 0x000fe20003f45270 */
[----:B------:R-:W-:Y:S01]  /*7a80*/  IMAD R5, R218, 0x40, R203 ;  /* 0x00000040da057824 */ /* 0x000fe200078e02cb */
[----:B------:R-:W-:Y:S01]  /*7a90*/  SEL R4, RZ, 0x10, P5 ;  /* 0x00000010ff047807 */ /* 0x000fe20002800000 */
[----:B------:R-:W-:Y:S03]  /*7aa0*/  IMAD.MOV.U32 R199, RZ, RZ, RZ ;  /* 0x000000ffffc77224 */ /* 0x000fe600078e00ff */
[----:B------:R-:W-:Y:S05]  /*7ab0*/  IADD3 R200, R5, -0x80, R202 ;  /* 0xffffff8005c87810 */ /* 0x000fea0007ffe0ca */
[----:B------:R-:W-:Y:S02]  /*7ac0*/  IMAD.MOV.U32 R0, RZ, RZ, R200 ;  /* 0x000000ffff007224 */ /* 0x000fe400078e00c8 */
[----:B------:R-:W-:Y:S05]  /*7ad0*/  @P2 IMAD.HI.U32 R2, R200, c[0x0][0x2bc], RZ ;  /* 0x0000af00c8022a27 */ /* 0x000fea00078e00ff */
[----:B------:R-:W-:Y:S02]  /*7ae0*/  @P2 SHF.R.U32.HI R0, RZ, c[0x0][0x2c0], R2 ;  /* 0x0000b000ff002a19 */ /* 0x000fe40000011602 */
[----:B------:R-:W-:Y:S02]  /*7af0*/  ISETP.NE.U32.AND P2, PT, R4, RZ, PT ;  /* 0x000000ff0400720c */ /* 0x000fe40003f45070 */
[C---:B------:R-:W-:Y:S04]  /*7b00*/  @!P3 IADD3 R5, P0, R0.reuse, R206, RZ ;  /* 0x000000ce0005b210 */ /* 0x040fe80007f1e0ff */
[----:B------:R-:W-:Y:S02]  /*7b10*/  @!P3 LEA.HI.X.SX32 R2, R0, R193, 0x1, P0 ;  /* 0x000000c10002b211 */ /* 0x000fe400000f0eff */
[C---:B------:R-:W-:Y:S04]  /*7b20*/  @!P3 LEA R8, P0, R5.reuse, c[0x0][0x2a0], 0x2 ;  /* 0x0000a8000508ba11 */ /* 0x040fe800078010ff */
[----:B------:R-:W-:Y:S01]  /*7b30*/  @!P3 LEA.HI.X R9, R5, c[0x0][0x2a4], R2, 0x2, P0 ;  /* 0x0000a9000509ba11 */ /* 0x000fe200000f1402 */
[----:B------:R-:W-:Y:S01]  /*7b40*/  IMAD.MOV R5, RZ, RZ, -R0 ;  /* 0x000000ffff057224 */ /* 0x000fe200078e0a00 */
[----:B------:R-:W-:Y:S03]  /*7b50*/  SEL R2, RZ, 0x10, P4 ;  /* 0x00000010ff027807 */ /* 0x000fe60002000000 */
[----:B------:R-:W2:Y:S01]  /*7b60*/  @!P3 LDG.E R199, [R8.64] ;  /* 0x0000000608c7b981 */ /* 0x000ea2000c1e1900 */
[----:B------:R-:W-:Y:S04]  /*7b70*/  IMAD R200, R5, c[0x0][0x2b8], R200 ;  /* 0x0000ae0005c87a24 */ /* 0x000fe800078e02c8 */
[----:B------:R-:W-:Y:S01]  /*7b80*/  IMAD.WIDE.U32 R6, R200, c[0x0][0x1e0], RZ ;  /* 0x00007800c8067a25 */ /* 0x000fe200078e00ff */
[----:B------:R-:W-:Y:S05]  /*7b90*/  SHF.R.S32.HI R0, RZ, 0x1f, R200 ;  /* 0x0000001fff007819 */ /* 0x000fea00000114c8 */
[----:B------:R-:W-:Y:S04]  /*7ba0*/  IMAD R0, R0, c[0x0][0x1e0], RZ ;  /* 0x0000780000007a24 */ /* 0x000fe800078e02ff */
[----:B------:R-:W-:Y:S04]  /*7bb0*/  IMAD R0, R200, c[0x0][0x1e4], R0 ;  /* 0x00007900c8007a24 */ /* 0x000fe800078e0200 */
[----:B------:R-:W-:Y:S01]  /*7bc0*/  IMAD.IADD R7, R7, 0x1, R0 ;  /* 0x0000000107077824 */ /* 0x000fe200078e0200 */
[----:B--2---:R-:W-:Y:S03]  /*7bd0*/  SHF.R.S32.HI R0, RZ, 0x1f, R199 ;  /* 0x0000001fff007819 */ /* 0x004fe600000114c7 */
[C---:B------:R-:W-:Y:S04]  /*7be0*/  IMAD.WIDE.U32 R6, R199.reuse, c[0x0][0x1f0], R6 ;  /* 0x00007c00c7067a25 */ /* 0x040fe800078e0006 */
[----:B------:R-:W-:Y:S01]  /*7bf0*/  IMAD R0, R0, c[0x0][0x1f0], RZ ;  /* 0x00007c0000007a24 */ /* 0x000fe200078e02ff */
[----:B------:R-:W-:Y:S02]  /*7c00*/  IADD3 R5, P0, R210, R6, RZ ;  /* 0x00000006d2057210 */ /* 0x000fe40007f1e0ff */
[----:B------:R-:W-:Y:S01]  /*7c10*/  IADD3 R6, -R2, 0x10, RZ ;  /* 0x0000001002067810 */ /* 0x000fe20007ffe1ff */
[----:B------:R-:W-:Y:S03]  /*7c20*/  IMAD R0, R199, c[0x0][0x1f4], R0 ;  /* 0x00007d00c7007a24 */ /* 0x000fe600078e0200 */
[----:B------:R-:W-:Y:S02]  /*7c30*/  LOP3.LUT R6, R6, 0xf, RZ, 0xc0, !PT ;  /* 0x0000000f06067812 */ /* 0x000fe400078ec0ff */
[----:B------:R-:W-:Y:S02]  /*7c40*/  IADD3.X R0, R195, R7, R0, P0, !PT ;  /* 0x00000007c3007210 */ /* 0x000fe400007fe400 */
[C---:B------:R-:W-:Y:S04]  /*7c50*/  LEA R14, P0, R5.reuse, c[0x0][0x1c8], 0x1 ;  /* 0x00007200050e7a11 */ /* 0x040fe800078008ff */
[----:B------:R-:W-:Y:S01]  /*7c60*/  LEA.HI.X R10, R5, c[0x0][0x1cc], R0, 0x1, P0 ;  /* 0x00007300050a7a11 */ /* 0x000fe200000f0c00 */
[----:B------:R-:W1:Y:S01]  /*7c70*/  SHFL.IDX PT, R7, R14, 0x1, 0x181f ;  /* 0x00381f000e077f89 */ /* 0x000e6200000e0000 */
[----:B------:R-:W-:Y:S02]  /*7c80*/  SEL R0, RZ, 0x10, P6 ;  /* 0x00000010ff007807 */ /* 0x000fe40003000000 */
[----:B------:R-:W-:Y:S01]  /*7c90*/  IADD3 R5, -R4, 0x10, RZ ;  /* 0x0000001004057810 */ /* 0x000fe20007ffe1ff */
[----:B------:R-:W2:Y:S03]  /*7ca0*/  SHFL.IDX PT, R9, R10, 0x1, 0x181f ;  /* 0x00381f000a097f89 */ /* 0x000ea600000e0000 */
[----:B------:R-:W-:Y:S01]  /*7cb0*/  LOP3.LUT R5, R5, 0xf, RZ, 0xc0, !PT ;  /* 0x0000000f05057812 */ /* 0x000fe200078ec0ff */
[----:B------:R3:W4:Y:S04]  /*7cc0*/  SHFL.IDX PT, R8, R14, RZ, 0x181f ;  /* 0x00181fff0e087589 */ /* 0x00072800000e0000 */
[----:B------:R-:W5:Y:S01]  /*7cd0*/  SHFL.IDX PT, R11, R10, RZ, 0x181f ;  /* 0x00181fff0a0b7589 */ /* 0x000f6200000e0000 */
[----:B-1----:R-:W-:Y:S02]  /*7ce0*/  IADD3 R12, P1, P0, R5, R7, R212 ;  /* 0x00000007050c7210 */ /* 0x002fe4000783e0d4 */
[----:B------:R-:W-:Y:S02]  /*7cf0*/  IADD3 R5, -R0, 0x10, RZ ;  /* 0x0000001000057810 */ /* 0x000fe40007ffe1ff */
[----:B--2---:R-:W-:Y:S02]  /*7d00*/  IADD3.X R13, RZ, R9, R213, P1, P0 ;  /* 0x00000009ff0d7210 */ /* 0x004fe40000fe04d5 */
[----:B---3--:R-:W-:Y:S02]  /*7d10*/  IADD3 R14, P1, P0, R6, R7, R215 ;  /* 0x00000007060e7210 */ /* 0x008fe4000783e0d7 */
[----:B------:R-:W-:Y:S01]  /*7d20*/  LOP3.LUT R6, R5, 0xf, RZ, 0xc0, !PT ;  /* 0x0000000f05067812 */ /* 0x000fe200078ec0ff */
[----:B------:R-:W-:Y:S01]  /*7d30*/  IMAD R5, R217, 0x3000, R201 ;  /* 0x00003000d9057824 */ /* 0x000fe200078e02c9 */
[----:B------:R-:W-:Y:S02]  /*7d40*/  IADD3.X R15, RZ, R9, R216, P1, P0 ;  /* 0x00000009ff0f7210 */ /* 0x000fe40000fe04d8 */
[----:B------:R-:W-:Y:S01]  /*7d50*/  IADD3 R16, P1, P0, R6, R7, R205 ;  /* 0x0000000706107210 */ /* 0x000fe2000783e0cd */
[----:B------:R-:W-:Y:S03]  /*7d60*/  IMAD.SHL.U32 R7, R5, 0x2, RZ ;  /* 0x0000000205077824 */ /* 0x000fe600078e00ff */
[----:B------:R-:W-:Y:S02]  /*7d70*/  IADD3.X R17, RZ, R9, R214, P1, P0 ;  /* 0x00000009ff117210 */ /* 0x000fe40000fe04d6 */
[----:B----4-:R-:W-:Y:S02]  /*7d80*/  IADD3 R20, P1, R212, R8, RZ ;  /* 0x00000008d4147210 */ /* 0x010fe40007f3e0ff */
[----:B------:R-:W-:Y:S03]  /*7d90*/  IADD3 R18, P0, R8, R215, RZ ;  /* 0x000000d708127210 */ /* 0x000fe60007f1e0ff */
[----:B-----5:R-:W-:Y:S01]  /*7da0*/  IMAD.X R21, R213, 0x1, R11, P1 ;  /* 0x00000001d5157824 */ /* 0x020fe200008e060b */
        /* <DEDUP_REMOVED lines=11> */
.L_x_880:
        /* <DEDUP_REMOVED lines=9> */
.L_x_878:
[----:B------:R-:W2:Y:S01]  /*7ef0*/  SHFL.BFLY PT, R0, R219, 0x2, 0x1f ;  /* 0x0c401f00db007f89 */ /* 0x000ea200000e0000 */
[----:B------:R-:W-:-:S02]  /*7f00*/  MOV R2, RZ ;  /* 0x000000ff00027202 */ /* 0x000fc40000000f00 */
[----:B------:R-:W-:Y:S01]  /*7f10*/  MOV R4, RZ ;  /* 0x000000ff00047202 */ /* 0x000fe20000000f00 */
[----:B------:R-:W3:Y:S01]  /*7f20*/  SHFL.BFLY PT, R6, R221, 0x2, 0x1f ;  /* 0x0c401f00dd067f89 */ /* 0x000ee200000e0000 */
[----:B------:R-:W-:Y:S01]  /*7f30*/  PLOP3.LUT P2, PT, PT, PT, PT, 0x8, 0x0 ;  /* 0x000000000000781c */ /* 0x000fe20003f4e170 */
[----:B-12---:R-:W-:Y:S02]  /*7f40*/  FADD.FTZ R7, R0, R219 ;  /* 0x000000db00077221 */ /* 0x006fe40000010000 */
[----:B---3--:R-:W-:-:S03]  /*7f50*/  FADD.FTZ R6, R6, R221 ;  /* 0x000000dd06067221 */ /* 0x008fc60000010000 */
        /* <DEDUP_REMOVED lines=8> */
[----:B------:R-:W-:Y:S02]  /*7fe0*/  @P0 MOV R9, 0x3f317218 ;  /* 0x3f31721800090802 */ /* 0x000fe40000000f00 */
[----:B------:R-:W-:-:S05]  /*7ff0*/  @P1 MOV R6, 0x3f317218 ;  /* 0x3f31721800061802 */ /* 0x000fca0000000f00 */
[----:B------:R-:W2:Y:S01]  /*8000*/  @P1 MUFU.RCP R4, R5 ;  /* 0x0000000500041308 */ /* 0x000ea20000001000 */
[----:B------:R-:W-:-:S07]  /*8010*/  @P1 FMUL.FTZ R6, R6, c[0x0][0x2d0] ;  /* 0x0000b40006061a20 */ /* 0x000fce0000410000 */
[----:B------:R-:W3:Y:S01]  /*8020*/  @P0 MUFU.LG2 R0, R0 ;  /* 0x0000000000000308 */ /* 0x000ee20000000c00 */
[C---:B-1----:R-:W-:Y:S02]  /*8030*/  FMUL.FTZ R130, R2.reuse, R130 ;  /* 0x0000008202827220 */ /* 0x042fe40000410000 */
[C---:B------:R-:W-:Y:S02]  /*8040*/  FMUL.FTZ R131, R2.reuse, R131 ;  /* 0x0000008302837220 */ /* 0x040fe40000410000 */
[C---:B------:R-:W-:Y:S02]  /*8050*/  FMUL.FTZ R126, R2.reuse, R126 ;  /* 0x0000007e027e7220 */ /* 0x040fe40000410000 */
[----:B------:R-:W-:Y:S01]  /*8060*/  FMUL.FTZ R127, R2, R127 ;  /* 0x0000007f027f7220 */ /* 0x000fe20000410000 */
[----:B------:R-:W1:Y:S01]  /*8070*/  @P1 MUFU.LG2 R5, R5 ;  /* 0x0000000500051308 */ /* 0x000e620000000c00 */
[C---:B--2---:R-:W-:Y:S02]  /*8080*/  FMUL.FTZ R128, R4.reuse, R128 ;  /* 0x0000008004807220 */ /* 0x044fe40000410000 */
[----:B------:R-:W-:-:S02]  /*8090*/  FMUL.FTZ R129, R4, R129 ;  /* 0x0000008104817220 */ /* 0x000fc40000410000 */
[C---:B------:R-:W-:Y:S02]  /*80a0*/  FMUL.FTZ R124, R4.reuse, R124 ;  /* 0x0000007c047c7220 */ /* 0x040fe40000410000 */
[----:B------:R-:W-:Y:S02]  /*80b0*/  FMUL.FTZ R125, R4, R125 ;  /* 0x0000007d047d7220 */ /* 0x000fe40000410000 */
[----:B---3--:R-:W-:Y:S02]  /*80c0*/  @P0 FMUL.FTZ R8, R0, 0.69314718246459960938 ;  /* 0x3f31721800080820 */ /* 0x008fe40000410000 */
[----:B------:R-:W-:Y:S02]  /*80d0*/  @P0 FMUL.FTZ R0, R9, c[0x0][0x2d0] ;  /* 0x0000b40009000a20 */ /* 0x000fe40000410000 */
        /* <DEDUP_REMOVED lines=44> */
[----:B------:R-:W-:Y:S01]  /*83a0*/  FMUL.FTZ R97, R4, R97 ;  /* 0x0000006104617220 */ /* 0x000fe20000410000 */
[----:B------:R-:W-:Y:S01]  /*83b0*/  MOV R4, 0xff800000 ;  /* 0xff80000000047802 */ /* 0x000fe20000000f00 */
        /* <DEDUP_REMOVED lines=45> */
[----:B------:R-:W-:Y:S02]  /*8690*/  @P0 FFMA.FTZ R7, R0, R3, R8 ;  /* 0x0000000300070223 */ /* 0x000fe40000010008 */
.L_x_868:
[----:B------:R-:W-:Y:S01]  /*86a0*/  SHF.R.S32.HI R0, RZ, 0x1f, R197 ;  /* 0x0000001fff007819 */ /* 0x000fe200000114c5 */
[----:B------:R-:W-:Y:S05]  /*86b0*/  @P2 BRA `(.L_x_882) ;  /* 0x0000168000002947 */ /* 0x000fea0003800000 */
[----:B------:R-:W2:Y:S01]  /*86c0*/  S2R R2, SR_TID.X ;  /* 0x0000000000027919 */ /* 0x000ea20000002100 */
[----:B------:R-:W-:-:S02]  /*86d0*/  F2FP.BF16.PACK_AB R128, R129, R128 ;  /* 0x000000808180723e */ /* 0x000fc400000010ff */
[----:B------:R-:W-:Y:S01]  /*86e0*/  F2FP.BF16.PACK_AB R130, R131, R130 ;  /* 0x000000828382723e */ /* 0x000fe200000010ff */
[----:B------:R-:W-:Y:S01]  /*86f0*/  BAR.SYNC.DEFER_BLOCKING 0x1, 0x100 ;  /* 0x0044000000007b1d */ /* 0x000fe20000010000 */
        /* <DEDUP_REMOVED lines=10> */
[----:B--2---:R-:W-:-:S02]  /*87a0*/  SHF.R.S32.HI R3, RZ, 0x1f, R2 ;  /* 0x0000001fff037819 */ /* 0x004fc40000011402 */
[----:B------:R-:W-:Y:S02]  /*87b0*/  F2FP.BF16.PACK_AB R104, R105, R104 ;  /* 0x000000686968723e */ /* 0x000fe400000010ff */
[----:B------:R-:W-:Y:S02]  /*87c0*/  LEA.HI R5, R3, R2, RZ, 0x2 ;  /* 0x0000000203057211 */ /* 0x000fe400078f10ff */
[----:B------:R-:W-:Y:S02]  /*87d0*/  F2FP.BF16.PACK_AB R106, R107, R106 ;  /* 0x0000006a6b6a723e */ /* 0x000fe400000010ff */
[--C-:B------:R-:W-:Y:S02]  /*87e0*/  SHF.R.S32.HI R9, RZ, 0x2, R5.reuse ;  /* 0x00000002ff097819 */ /* 0x100fe40000011405 */
[----:B------:R-:W-:Y:S02]  /*87f0*/  SHF.R.S32.HI R6, RZ, 0x1f, R5 ;  /* 0x0000001fff067819 */ /* 0x000fe40000011405 */
[----:B------:R-:W-:-:S02]  /*8800*/  LOP3.LUT R5, R5, 0xfffffffc, RZ, 0xc0, !PT ;  /* 0xfffffffc05057812 */ /* 0x000fc400078ec0ff */
[----:B------:R-:W-:Y:S02]  /*8810*/  LEA.HI R6, R6, R9, RZ, 0x3 ;  /* 0x0000000906067211 */ /* 0x000fe400078f18ff */
[----:B------:R-:W-:Y:S01]  /*8820*/  F2FP.BF16.PACK_AB R100, R101, R100 ;  /* 0x000000646564723e */ /* 0x000fe200000010ff */
[----:B------:R-:W-:Y:S01]  /*8830*/  IMAD.IADD R5, R2, 0x1, -R5 ;  /* 0x0000000102057824 */ /* 0x000fe200078e0a05 */
[----:B------:R-:W-:Y:S02]  /*8840*/  LOP3.LUT R6, R6, 0xfffffff8, RZ, 0xc0, !PT ;  /* 0xfffffff806067812 */ /* 0x000fe400078ec0ff */
[----:B------:R-:W-:Y:S02]  /*8850*/  F2FP.BF16.PACK_AB R102, R103, R102 ;  /* 0x000000666766723e */ /* 0x000fe400000010ff */
[----:B------:R-:W-:Y:S01]  /*8860*/  F2FP.BF16.PACK_AB R36, R37, R36 ;  /* 0x000000242524723e */ /* 0x000fe200000010ff */
[----:B------:R-:W-:Y:S01]  /*8870*/  IMAD.IADD R9, R9, 0x1, -R6 ;  /* 0x0000000109097824 */ /* 0x000fe200078e0a06 */
[----:B------:R-:W-:-:S02]  /*8880*/  LEA.HI R6, R3, R2, RZ, 0x5 ;  /* 0x0000000203067211 */ /* 0x000fc400078f28ff */
[----:B------:R-:W-:Y:S01]  /*8890*/  F2FP.BF16.PACK_AB R38, R39, R38 ;  /* 0x000000262726723e */ /* 0x000fe200000010ff */
[C---:B------:R-:W-:Y:S01]  /*88a0*/  IMAD.SHL.U32 R10, R9.reuse, 0x40, RZ ;  /* 0x00000040090a7824 */ /* 0x040fe200078e00ff */
[----:B------:R-:W-:Y:S02]  /*88b0*/  SHF.R.S32.HI R8, RZ, 0x5, R6 ;  /* 0x00000005ff087819 */ /* 0x000fe40000011406 */
[----:B------:R-:W-:Y:S02]  /*88c0*/  LOP3.LUT R12, R9, 0x1, RZ, 0xc0, !PT ;  /* 0x00000001090c7812 */ /* 0x000fe400078ec0ff */
[----:B------:R-:W-:Y:S01]  /*88d0*/  LOP3.LUT R10, R10, 0x1c0, RZ, 0xc0, !PT ;  /* 0x000001c00a0a7812 */ /* 0x000fe200078ec0ff */
[----:B------:R-:W-:Y:S01]  /*88e0*/  IMAD R11, R8, 0x200, R5 ;  /* 0x00000200080b7824 */ /* 0x000fe200078e0205 */
[----:B------:R-:W-:Y:S02]  /*88f0*/  ISETP.NE.U32.AND P0, PT, R12, 0x1, PT ;  /* 0x000000010c00780c */ /* 0x000fe40003f05070 */
[----:B------:R-:W-:-:S02]  /*8900*/  LEA.HI R10, R10, R10, RZ, 0x1d ;  /* 0x0000000a0a0a7211 */ /* 0x000fc400078fe8ff */
[----:B------:R-:W-:Y:S01]  /*8910*/  R2P PR, R9, 0x6 ;  /* 0x0000000609007804 */ /* 0x000fe20000000000 */
[----:B------:R-:W-:Y:S01]  /*8920*/  IMAD.MOV.U32 R9, RZ, RZ, 0x20 ;  /* 0x00000020ff097424 */ /* 0x000fe200078e00ff */
[----:B------:R-:W-:Y:S01]  /*8930*/  F2FP.BF16.PACK_AB R40, R41, R40 ;  /* 0x000000282928723e */ /* 0x000fe200000010ff */
[----:B------:R-:W-:Y:S01]  /*8940*/  IMAD.U32 R10, R11, 0x2, R10 ;  /* 0x000000020b0a7824 */ /* 0x000fe200078e000a */
[----:B------:R-:W-:Y:S02]  /*8950*/  F2FP.BF16.PACK_AB R42, R43, R42 ;  /* 0x0000002a2b2a723e */ /* 0x000fe400000010ff */
[----:B------:R-:W-:Y:S01]  /*8960*/  F2FP.BF16.PACK_AB R44, R45, R44 ;  /* 0x0000002c2d2c723e */ /* 0x000fe200000010ff */
[----:B------:R-:W-:Y:S01]  /*8970*/  IMAD.SHL.U32 R11, R10, 0x2, RZ ;  /* 0x000000020a0b7824 */ /* 0x000fe200078e00ff */
[----:B------:R-:W-:Y:S02]  /*8980*/  F2FP.BF16.PACK_AB R46, R47, R46 ;  /* 0x0000002e2f2e723e */ /* 0x000fe400000010ff */
[----:B------:R-:W-:-:S02]  /*8990*/  F2FP.BF16.PACK_AB R48, R49, R48 ;  /* 0x000000303130723e */ /* 0x000fc400000010ff */
[C---:B------:R-:W-:Y:S01]  /*89a0*/  IADD3 R10, R11.reuse, 0x80, RZ ;  /* 0x000000800b0a7810 */ /* 0x040fe20007ffe0ff */
[----:B------:R-:W-:Y:S01]  /*89b0*/  STS [R11+0x80], R128 ;  /* 0x000080800b007388 */ /* 0x000fe20000000800 */
[----:B------:R-:W-:Y:S02]  /*89c0*/  IADD3 R13, R11, 0x70, RZ ;  /* 0x000000700b0d7810 */ /* 0x000fe40007ffe0ff */
[----:B------:R-:W-:Y:S01]  /*89d0*/  @P0 IADD3 R13, R10, 0x10, RZ ;  /* 0x000000100a0d0810 */ /* 0x000fe20007ffe0ff */
[----:B------:R-:W-:Y:S01]  /*89e0*/  STS [R11+0x480], R130 ;  /* 0x000480820b007388 */ /* 0x000fe20000000800 */
[----:B------:R-:W-:Y:S01]  /*89f0*/  SEL R10, R9, 0xffffffe0, !P1 ;  /* 0xffffffe0090a7807 */ /* 0x000fe20004800000 */
[----:B------:R-:W-:Y:S01]  /*8a00*/  IMAD.MOV.U32 R9, RZ, RZ, 0x40 ;  /* 0x00000040ff097424 */ /* 0x000fe200078e00ff */
[----:B------:R-:W-:Y:S01]  /*8a10*/  F2FP.BF16.PACK_AB R50, R51, R50 ;  /* 0x000000323332723e */ /* 0x000fe200000010ff */
[----:B------:R-:W-:Y:S01]  /*8a20*/  STS [R13], R124 ;  /* 0x0000007c0d007388 */ /* 0x000fe20000000800 */
[----:B------:R-:W-:Y:S01]  /*8a30*/  F2FP.BF16.PACK_AB R52, R53, R52 ;  /* 0x000000343534723e */ /* 0x000fe200000010ff */
[----:B------:R-:W-:Y:S01]  /*8a40*/  IMAD.IADD R15, R11, 0x1, R10 ;  /* 0x000000010b0f7824 */ /* 0x000fe200078e020a */
[----:B------:R-:W-:Y:S01]  /*8a50*/  SEL R12, R9, 0xffffffc0, !P2 ;  /* 0xffffffc0090c7807 */ /* 0x000fe20005000000 */
[----:B------:R-:W-:Y:S01]  /*8a60*/  IMAD.IADD R9, R10, 0x1, R13 ;  /* 0x000000010a097824 */ /* 0x000fe200078e020d */
[----:B------:R-:W-:Y:S01]  /*8a70*/  STS [R13+0x400], R126 ;  /* 0x0004007e0d007388 */ /* 0x000fe20000000800 */
[----:B------:R-:W-:-:S02]  /*8a80*/  F2FP.BF16.PACK_AB R54, R55, R54 ;  /* 0x000000363736723e */ /* 0x000fc400000010ff */
[--C-:B------:R-:W-:Y:S01]  /*8a90*/  IMAD.IADD R17, R11, 0x1, R12.reuse ;  /* 0x000000010b117824 */ /* 0x100fe200078e020c */
[----:B------:R-:W-:Y:S01]  /*8aa0*/  STS [R15+0x80], R120 ;  /* 0x000080780f007388 */ /* 0x000fe20000000800 */
[C---:B------:R-:W-:Y:S01]  /*8ab0*/  IMAD.IADD R19, R12.reuse, 0x1, R13 ;  /* 0x000000010c137824 */ /* 0x040fe200078e020d */
[----:B------:R-:W-:Y:S01]  /*8ac0*/  F2FP.BF16.PACK_AB R56, R57, R56 ;  /* 0x000000383938723e */ /* 0x000fe200000010ff */
[----:B------:R-:W-:Y:S01]  /*8ad0*/  IMAD.IADD R21, R12, 0x1, R15 ;  /* 0x000000010c157824 */ /* 0x000fe200078e020f */
[----:B------:R-:W-:Y:S01]  /*8ae0*/  STS [R15+0x480], R122 ;  /* 0x0004807a0f007388 */ /* 0x000fe20000000800 */
[----:B------:R-:W-:Y:S01]  /*8af0*/  IMAD.IADD R23, R9, 0x1, R12 ;  /* 0x0000000109177824 */ /* 0x000fe200078e020c */
[----:B------:R-:W-:Y:S02]  /*8b00*/  F2FP.BF16.PACK_AB R58, R59, R58 ;  /* 0x0000003a3b3a723e */ /* 0x000fe400000010ff */
        /* <DEDUP_REMOVED lines=31> */
[----:B------:R-:W-:Y:S02]  /*8d00*/  ISETP.NE.U32.AND P1, PT, RZ, c[0x0][0x508], PT ;  /* 0x00014200ff007a0c */ /* 0x000fe40003f25070 */
[----:B------:R-:W-:Y:S01]  /*8d10*/  ISETP.NE.U32.AND P0, PT, RZ, c[0x0][0x500], PT ;  /* 0x00014000ff007a0c */ /* 0x000fe20003f05070 */
[----:B------:R-:W-:Y:S01]  /*8d20*/  STS [R11+0x4480], R38 ;  /* 0x004480260b007388 */ /* 0x000fe20000000800 */
[----:B------:R-:W-:Y:S02]  /*8d30*/  ISETP.NE.AND.EX P1, PT, RZ, c[0x0][0x50c], PT, P1 ;  /* 0x00014300ff007a0c */ /* 0x000fe40003f25310 */
        /* <DEDUP_REMOVED lines=18> */
[----:B------:R3:W-:Y:S04]  /*8e60*/  STS [R13+0x8400], R74 ;  /* 0x0084004a0d007388 */ /* 0x0007e80000000800 */
[----:B------:R-:W-:Y:S04]  /*8e70*/  STS [R15+0x8080], R76 ;  /* 0x0080804c0f007388 */ /* 0x000fe80000000800 */
[----:B------:R-:W-:Y:S04]  /*8e80*/  STS [R15+0x8480], R78 ;  /* 0x0084804e0f007388 */ /* 0x000fe80000000800 */
[----:B------:R-:W-:Y:S04]  /*8e90*/  STS [R9+0x8000], R80 ;  /* 0x0080005009007388 */ /* 0x000fe80000000800 */
[----:B------:R4:W-:Y:S01]  /*8ea0*/  STS [R9+0x8400], R82 ;  /* 0x0084005209007388 */ /* 0x0009e20000000800 */
[----:B--2---:R-:W-:-:S03]  /*8eb0*/  IMAD.MOV.U32 R11, RZ, RZ, 0x4 ;  /* 0x00000004ff0b7424 */ /* 0x004fc600078e00ff */
[----:B------:R-:W-:Y:S04]  /*8ec0*/  STS [R17+0x8080], R84 ;  /* 0x0080805411007388 */ /* 0x000fe80000000800 */
[----:B------:R2:W-:Y:S01]  /*8ed0*/  STS [R17+0x8480], R86 ;  /* 0x0084805611007388 */ /* 0x0005e20000000800 */
[----:B---3--:R-:W-:-:S03]  /*8ee0*/  IMAD.WIDE R12, R204, R11, c[0x0][0x500] ;  /* 0x00014000cc0c7625 */ /* 0x008fc600078e020b */
[----:B------:R3:W-:Y:S04]  /*8ef0*/  STS [R19+0x8000], R88 ;  /* 0x0080005813007388 */ /* 0x0007e80000000800 */
[----:B------:R3:W-:Y:S04]  /*8f00*/  STS [R19+0x8400], R90 ;  /* 0x0084005a13007388 */ /* 0x0007e80000000800 */
[----:B------:R3:W-:Y:S04]  /*8f10*/  STS [R21+0x8080], R92 ;  /* 0x0080805c15007388 */ /* 0x0007e80000000800 */
[----:B------:R3:W-:Y:S04]  /*8f20*/  STS [R21+0x8480], R94 ;  /* 0x0084805e15007388 */ /* 0x0007e80000000800 */
[----:B------:R3:W-:Y:S04]  /*8f30*/  STS [R23+0x8000], R96 ;  /* 0x0080006017007388 */ /* 0x0007e80000000800 */
[----:B------:R3:W-:Y:S04]  /*8f40*/  STS [R23+0x8400], R98 ;  /* 0x0084006217007388 */ /* 0x0007e80000000800 */
[----:B------:R-:W-:Y:S01]  /*8f50*/  BAR.SYNC.DEFER_BLOCKING 0x1, 0x100 ;  /* 0x0044000000007b1d */ /* 0x000fe20000010000 */
[----:B----4-:R-:W-:-:S02]  /*8f60*/  IMAD.MOV.U32 R9, RZ, RZ, c[0x0][0x388] ;  /* 0x0000e200ff097624 */ /* 0x010fc400078e00ff */
[----:B------:R-:W-:-:S03]  /*8f70*/  @P1 IMAD.WIDE R10, R204, R11, c[0x0][0x508] ;  /* 0x00014200cc0a1625 */ /* 0x000fc600078e020b */
[----:B--2---:R-:W2:Y:S04]  /*8f80*/  @P0 LDG.E R17, [R12.64] ;  /* 0x000000060c110981 */ /* 0x004ea8000c1e1900 */
[----:B------:R3:W5:Y:S01]  /*8f90*/  @P1 LDG.E R9, [R10.64] ;  /* 0x000000060a091981 */ /* 0x000762000c1e1900 */
[----:B------:R-:W-:Y:S02]  /*8fa0*/  CS2R R14, SRZ ;  /* 0x00000000000e7805 */ /* 0x000fe4000001ff00 */
[--C-:B--2---:R-:W-:Y:S01]  /*8fb0*/  @P0 SHF.R.S32.HI R15, RZ, 0x1f, R17.reuse ;  /* 0x0000001fff0f0819 */ /* 0x104fe20000011411 */
[----:B------:R-:W-:Y:S01]  /*8fc0*/  @P0 IMAD.MOV.U32 R14, RZ, RZ, R17 ;  /* 0x000000ffff0e0224 */ /* 0x000fe200078e0011 */
[----:B------:R-:W-:Y:S05]  /*8fd0*/  @P1 BRA `(.L_x_883) ;  /* 0x0000004000001947 */ /* 0x000fea0003800000 */
[----:B---3--:R-:W-:Y:S05]  /*8fe0*/  @!P0 BRA `(.L_x_883) ;  /* 0x0000003000008947 */ /* 0x008fea0003800000 */
[----:B-----5:R-:W2:Y:S04]  /*8ff0*/  LDG.E R9, [R12.64] ;  /* 0x000000060c097981 */ /* 0x020ea8000c1e1900 */
[----:B------:R-:W2:Y:S02]  /*9000*/  LDG.E R10, [R12.64+0x4] ;  /* 0x000004060c0a7981 */ /* 0x000ea4000c1e1900 */
[----:B--2---:R-:W-:-:S02]  /*9010*/  IADD3 R9, -R9, R10, RZ ;  /* 0x0000000a09097210 */ /* 0x004fc40007ffe1ff */
.L_x_883:
[----:B---3--:R-:W-:Y:S01]  /*9020*/  LOP3.LUT R11, R6, 0xffffffe0, RZ, 0xc0, !PT ;  /* 0xffffffe0060b7812 */ /* 0x008fe200078ec0ff */
[----:B------:R-:W2:Y:S01]  /*9030*/  S2R R55, SR_CTAID.X ;  /* 0x0000000000377919 */ /* 0x000ea20000002500 */
[----:B------:R-:W-:Y:S01]  /*9040*/  SHF.R.S32.HI R13, RZ, 0x1f, R8 ;  /* 0x0000001fff0d7819 */ /* 0x000fe20000011408 */
[----:B------:R-:W-:Y:S01]  /*9050*/  IMAD.MOV.U32 R19, RZ, RZ, R15 ;  /* 0x000000ffff137224 */ /* 0x000fe200078e000f */
[----:B------:R-:W-:Y:S01]  /*9060*/  LEA.HI R12, R5, R5, RZ, 0x1 ;  /* 0x00000005050c7211 */ /* 0x000fe200078f08ff */
[----:B------:R-:W-:Y:S01]  /*9070*/  IMAD.IADD R10, R2, 0x1, -R11 ;  /* 0x00000001020a7824 */ /* 0x000fe200078e0a0b */
[----:B------:R-:W-:Y:S01]  /*9080*/  LEA.HI R13, R13, R8, RZ, 0x3 ;  /* 0x000000080d0d7211 */ /* 0x000fe200078f18ff */
[----:B------:R-:W-:Y:S01]  /*9090*/  BSSY B0, `(.L_x_884) ;  /* 0x0000082000007945 */ /* 0x000fe20003800000 */
[----:B------:R-:W-:-:S02]  /*90a0*/  LOP3.LUT R12, R12, 0x1ffffffe, RZ, 0xc0, !PT ;  /* 0x1ffffffe0c0c7812 */ /* 0x000fc400078ec0ff */
[----:B------:R-:W-:Y:S02]  /*90b0*/  SHF.R.S32.HI R11, RZ, 0x1f, R10 ;  /* 0x0000001fff0b7819 */ /* 0x000fe4000001140a */
[----:B------:R-:W-:Y:S01]  /*90c0*/  LOP3.LUT R13, R13, 0xffffff8, RZ, 0xc0, !PT ;  /* 0x0ffffff80d0d7812 */ /* 0x000fe200078ec0ff */
[----:B------:R-:W-:Y:S01]  /*90d0*/  IMAD.IADD R5, R5, 0x1, -R12 ;  /* 0x0000000105057824 */ /* 0x000fe200078e0a0c */
[----:B------:R-:W-:Y:S01]  /*90e0*/  LEA.HI R6, R11, R10, RZ, 0x2 ;  /* 0x0000000a0b067211 */ /* 0x000fe200078f10ff */
[----:B------:R-:W-:Y:S01]  /*90f0*/  IMAD.MOV.U32 R11, RZ, RZ, c[0x0][0x4e8] ;  /* 0x00013a00ff0b7624 */ /* 0x000fe200078e00ff */
[----:B------:R-:W-:Y:S02]  /*9100*/  IADD3 R8, R8, -R13, RZ ;  /* 0x8000000d08087210 */ /* 0x000fe40007ffe0ff */
[----:B------:R-:W-:Y:S02]  /*9110*/  SHF.R.S32.HI R13, RZ, 0x2, R6 ;  /* 0x00000002ff0d7819 */ /* 0x000fe40000011406 */
[----:B------:R-:W-:Y:S01]  /*9120*/  LOP3.LUT P2, RZ, R10, 0x3, RZ, 0xc0, !PT ;  /* 0x000000030aff7812 */ /* 0x000fe2000784c0ff */
[----:B------:R-:W-:Y:S01]  /*9130*/  IMAD R10, R0, c[0x0][0x490], RZ ;  /* 0x00012400000a7a24 */ /* 0x000fe200078e02ff */
[----:B------:R-:W-:Y:S01]  /*9140*/  ISETP.NE.AND P1, PT, R11, 0x1, PT ;  /* 0x000000010b00780c */ /* 0x000fe20003f25270 */
[----:B------:R-:W-:Y:S01]  /*9150*/  IMAD R8, R8, 0x10, R13 ;  /* 0x0000001008087824 */ /* 0x000fe200078e020d */
[----:B------:R-:W-:Y:S01]  /*9160*/  LEA.HI R6, R3, R2, RZ, 0x3 ;  /* 0x0000000203067211 */ /* 0x000fe200078f18ff */
[----:B------:R-:W-:Y:S01]  /*9170*/  IMAD R17, R197, c[0x0][0x494], R10 ;  /* 0x00012500c5117a24 */ /* 0x000fe200078e020a */
[----:B------:R-:W-:Y:S01]  /*9180*/  MOV R18, R14 ;  /* 0x0000000e00127202 */ /* 0x000fe20000000f00 */
[----:B------:R-:W-:Y:S01]  /*9190*/  IMAD R10, R5, 0x8, R8 ;  /* 0x00000008050a7824 */ /* 0x000fe200078e0208 */
[----:B------:R-:W-:Y:S01]  /*91a0*/  LOP3.LUT R5, R6, 0xfffffff8, RZ, 0xc0, !PT ;  /* 0xfffffff806057812 */ /* 0x000fe200078ec0ff */
[----:B------:R-:W-:Y:S01]  /*91b0*/  IMAD R13, R15, c[0x0][0x3a0], RZ ;  /* 0x0000e8000f0d7a24 */ /* 0x000fe200078e02ff */
[----:B------:R-:W-:Y:S01]  /*91c0*/  LEA.HI R3, R3, R2, RZ, 0x6 ;  /* 0x0000000203037211 */ /* 0x000fe200078f30ff */
[----:B------:R-:W-:Y:S01]  /*91d0*/  IMAD.WIDE.U32 R18, R197, c[0x0][0x490], R18 ;  /* 0x00012400c5127a25 */ /* 0x000fe200078e0012 */
[----:B--2---:R-:W-:-:S02]  /*91e0*/  LEA R11, R55, R10, 0x7 ;  /* 0x0000000a370b7211 */ /* 0x004fc400078e38ff */
[----:B------:R-:W-:Y:S01]  /*91f0*/  SHF.R.S32.HI R6, RZ, 0x3, R6 ;  /* 0x00000003ff067819 */ /* 0x000fe20000011406 */
[----:B------:R-:W-:Y:S02]  /*9200*/  IMAD R13, R14, c[0x0][0x3a4], R13 ;  /* 0x0000e9000e0d7a24 */ /* 0x000fe400078e020d */
[----:B------:R-:W-:-:S04]  /*9210*/  @P1 IMAD.HI.U32 R12, R11, c[0x0][0x4ec], RZ ;  /* 0x00013b000b0c1a27 */ /* 0x000fc800078e00ff */
[----:B------:R-:W-:-:S04]  /*9220*/  IMAD.WIDE.U32 R14, R14, c[0x0][0x3a0], RZ ;  /* 0x0000e8000e0e7a25 */ /* 0x000fc800078e00ff */
[----:B------:R-:W-:Y:S01]  /*9230*/  IMAD.MOV.U32 R10, RZ, RZ, R11 ;  /* 0x000000ffff0a7224 */ /* 0x000fe200078e000b */
[----:B------:R-:W-:Y:S01]  /*9240*/  @P1 SHF.R.U32.HI R10, RZ, c[0x0][0x4f0], R12 ;  /* 0x00013c00ff0a1a19 */ /* 0x000fe2000001160c */
[----:B------:R-:W-:Y:S01]  /*9250*/  IMAD.IADD R5, R2, 0x1, -R5 ;  /* 0x0000000102057824 */ /* 0x000fe200078e0a05 */
[----:B------:R-:W-:Y:S01]  /*9260*/  SHF.R.S32.HI R2, RZ, 0x1f, R204 ;  /* 0x0000001fff027819 */ /* 0x000fe200000114cc */
[----:B------:R-:W-:Y:S01]  /*9270*/  IMAD R0, R0, c[0x0][0x3e8], RZ ;  /* 0x0000fa0000007a24 */ /* 0x000fe200078e02ff */
[----:B------:R-:W-:Y:S01]  /*9280*/  IADD3 R15, R15, R13, RZ ;  /* 0x0000000d0f0f7210 */ /* 0x000fe20007ffe0ff */
[----:B------:R-:W-:Y:S01]  /*9290*/  IMAD.IADD R19, R19, 0x1, R17 ;  /* 0x0000000113137824 */ /* 0x000fe200078e0211 */
[----:B------:R-:W-:Y:S01]  /*92a0*/  SEL R204, R204, RZ, !P0 ;  /* 0x000000ffcccc7207 */ /* 0x000fe20004000000 */
[----:B------:R-:W-:Y:S01]  /*92b0*/  IMAD R17, R197, c[0x0][0x3ec], R0 ;  /* 0x0000fb00c5117a24 */ /* 0x000fe200078e0200 */
[----:B------:R-:W-:Y:S01]  /*92c0*/  SEL R2, R2, RZ, !P0 ;  /* 0x000000ff02027207 */ /* 0x000fe20004000000 */
[----:B------:R-:W-:Y:S01]  /*92d0*/  IMAD.MOV R12, RZ, RZ, -R10 ;  /* 0x000000ffff0c7224 */ /* 0x000fe200078e0a0a */
[----:B------:R-:W-:Y:S01]  /*92e0*/  LEA R0, R5, R6, 0x5 ;  /* 0x0000000605007211 */ /* 0x000fe200078e28ff */
[----:B------:R-:W-:Y:S01]  /*92f0*/  IMAD.WIDE.U32 R14, R197, c[0x0][0x3e8], R14 ;  /* 0x0000fa00c50e7a25 */ /* 0x000fe200078e000e */
[----:B------:R-:W-:-:S03]  /*9300*/  SHF.R.S32.HI R16, RZ, 0x1f, R10 ;  /* 0x0000001fff107819 */ /* 0x000fc6000001140a */
[----:B------:R-:W-:Y:S01]  /*9310*/  IMAD R12, R12, c[0x0][0x4e8], R11 ;  /* 0x00013a000c0c7a24 */ /* 0x000fe200078e020b */
[----:B------:R-:W-:Y:S01]  /*9320*/  IADD3 R15, R15, R17, RZ ;  /* 0x000000110f0f7210 */ /* 0x000fe20007ffe0ff */
[----:B------:R-:W-:-:S04]  /*9330*/  IMAD.WIDE.U32 R18, R204, c[0x0][0x498], R18 ;  /* 0x00012600cc127a25 */ /* 0x000fc800078e0012 */
[----:B------:R-:W-:Y:S01]  /*9340*/  IMAD R13, R2, c[0x0][0x498], RZ ;  /* 0x00012600020d7a24 */ /* 0x000fe200078e02ff */
[----:B------:R-:W-:Y:S01]  /*9350*/  IADD3 R20, P0, R10, R18, RZ ;  /* 0x000000120a147210 */ /* 0x000fe20007f1e0ff */
[----:B------:R-:W-:Y:S01]  /*9360*/  IMAD R11, R55, 0x80, R0 ;  /* 0x00000080370b7824 */ /* 0x000fe200078e0200 */
[----:B------:R-:W-:Y:S01]  /*9370*/  SHF.R.S32.HI R18, RZ, 0x1f, R12 ;  /* 0x0000001fff127819 */ /* 0x000fe2000001140c */
[----:B------:R-:W-:Y:S02]  /*9380*/  IMAD R13, R204, c[0x0][0x49c], R13 ;  /* 0x00012700cc0d7a24 */ /* 0x000fe400078e020d */
[----:B------:R-:W-:-:S03]  /*9390*/  @P1 IMAD.HI.U32 R17, R11, c[0x0][0x4ec], RZ ;  /* 0x00013b000b111a27 */ /* 0x000fc600078e00ff */
[----:B------:R-:W-:Y:S01]  /*93a0*/  IADD3.X R21, R16, R19, R13, P0, !PT ;  /* 0x0000001310157210 */ /* 0x000fe200007fe40d */
[----:B------:R-:W-:Y:S01]  /*93b0*/  IMAD.MOV.U32 R10, RZ, RZ, R11 ;  /* 0x000000ffff0a7224 */ /* 0x000fe200078e000b */
[----:B------:R-:W-:Y:S01]  /*93c0*/  @P1 SHF.R.U32.HI R10, RZ, c[0x0][0x4f0], R17 ;  /* 0x00013c00ff0a1a19 */ /* 0x000fe20000011611 */
[----:B------:R-:W-:Y:S02]  /*93d0*/  IMAD R17, R18, c[0x0][0x488], RZ ;  /* 0x0001220012117a24 */ /* 0x000fe400078e02ff */
[----:B------:R-:W-:Y:S01]  /*93e0*/  IMAD.SHL.U32 R0, R6, 0x40, RZ ;  /* 0x0000004006007824 */ /* 0x000fe200078e00ff */
[----:B------:R-:W-:Y:S01]  /*93f0*/  SHF.R.S32.HI R16, RZ, 0x1f, R10 ;  /* 0x0000001fff107819 */ /* 0x000fe2000001140a */
[----:B------:R-:W-:-:S03]  /*9400*/  IMAD.WIDE.U32 R20, R12, c[0x0][0x488], R20 ;  /* 0x000122000c147a25 */ /* 0x000fc600078e0014 */
[----:B------:R-:W-:Y:S01]  /*9410*/  LOP3.LUT R13, R0, 0x1c0, RZ, 0xc0, !PT ;  /* 0x000001c0000d7812 */ /* 0x000fe200078ec0ff */
[----:B------:R-:W-:Y:S01]  /*9420*/  IMAD R17, R12, c[0x0][0x48c], R17 ;  /* 0x000123000c117a24 */ /* 0x000fe200078e0211 */
[----:B------:R-:W-:Y:S01]  /*9430*/  LEA R12, P0, R20, c[0x0][0x450], 0x2 ;  /* 0x00011400140c7a11 */ /* 0x000fe200078010ff */
[----:B------:R-:W-:Y:S02]  /*9440*/  IMAD.SHL.U32 R0, R5, 0x8, RZ ;  /* 0x0000000805007824 */ /* 0x000fe400078e00ff */
[----:B------:R-:W-:Y:S01]  /*9450*/  IMAD R5, R2, c[0x0][0x3f0], RZ ;  /* 0x0000fc0002057a24 */ /* 0x000fe200078e02ff */
[----:B------:R-:W-:Y:S01]  /*9460*/  IADD3 R17, R21, R17, RZ ;  /* 0x0000001115117210 */ /* 0x000fe20007ffe0ff */
[----:B------:R-:W-:Y:S01]  /*9470*/  IMAD.WIDE.U32 R14, R204, c[0x0][0x3f0], R14 ;  /* 0x0000fc00cc0e7a25 */ /* 0x000fe200078e000e */
[----:B------:R-:W-:Y:S01]  /*9480*/  SHF.R.U32.HI R2, RZ, 0x3, R13 ;  /* 0x00000003ff027819 */ /* 0x000fe2000001160d */
[----:B------:R-:W-:Y:S01]  /*9490*/  SHFL.IDX PT, R32, R12, RZ, 0x1c1f ;  /* 0x001c1fff0c207589 */ /* 0x000fe200000e0000 */
[----:B------:R-:W-:Y:S01]  /*94a0*/  LEA.HI.X R17, R20, c[0x0][0x454], R17, 0x2, P0 ;  /* 0x0001150014117a11 */ /* 0x000fe200000f1411 */
[----:B------:R-:W-:Y:S01]  /*94b0*/  IMAD R5, R204, c[0x0][0x3f4], R5 ;  /* 0x0000fd00cc057a24 */ /* 0x000fe200078e0205 */
[----:B------:R-:W-:Y:S01]  /*94c0*/  LOP3.LUT R13, R13, 0x38, R0, 0xf8, !PT ;  /* 0x000000380d0d7812 */ /* 0x000fe200078ef800 */
[----:B------:R-:W-:Y:S03]  /*94d0*/  SHFL.IDX PT, R34, R12, 0x1, 0x1c1f ;  /* 0x003c1f000c227f89 */ /* 0x000fe600000e0000 */
[----:B------:R-:W-:Y:S01]  /*94e0*/  LOP3.LUT R13, R13, R2, RZ, 0x3c, !PT ;  /* 0x000000020d0d7212 */ /* 0x000fe200078e3cff */
[----:B------:R-:W2:Y:S01]  /*94f0*/  SHFL.IDX PT, R33, R17, RZ, 0x1c1f ;  /* 0x001c1fff11217589 */ /* 0x000ea200000e0000 */
[----:B------:R-:W-:Y:S01]  /*9500*/  IMAD.MOV R2, RZ, RZ, -R10 ;  /* 0x000000ffff027224 */ /* 0x000fe200078e0a0a */
[----:B------:R-:W-:Y:S01]  /*9510*/  IADD3 R15, R15, R5, RZ ;  /* 0x000000050f0f7210 */ /* 0x000fe20007ffe0ff */
[----:B------:R-:W-:Y:S01]  /*9520*/  IMAD R5, R55, 0x80, R8 ;  /* 0x0000008037057824 */ /* 0x000fe200078e0208 */
[----:B------:R-:W3:Y:S01]  /*9530*/  SHFL.IDX PT, R35, R17, 0x1, 0x1c1f ;  /* 0x003c1f0011237f89 */ /* 0x000ee200000e0000 */
[----:B------:R-:W-:Y:S01]  /*9540*/  IMAD R56, R2, c[0x0][0x4e8], R11 ;  /* 0x00013a0002387a24 */ /* 0x000fe200078e020b */
[----:B------:R-:W-:Y:S01]  /*9550*/  SHF.L.U32 R8, R3, 0x3, RZ ;  /* 0x0000000303087819 */ /* 0x000fe200000006ff */
[----:B-----5:R-:W-:Y:S01]  /*9560*/  IMAD R2, R9, c[0x0][0x4e8], RZ ;  /* 0x00013a0009027a24 */ /* 0x020fe200078e02ff */
[----:B------:R-:W-:Y:S01]  /*9570*/  IADD3 R9, R5, 0x8, RZ ;  /* 0x0000000805097810 */ /* 0x000fe20007ffe0ff */
[----:B------:R-:W-:Y:S01]  /*9580*/  IMAD R11, R16, c[0x0][0x3e0], RZ ;  /* 0x0000f800100b7a24 */ /* 0x000fe200078e02ff */
[----:B------:R-:W-:Y:S01]  /*9590*/  LOP3.LUT R8, R13, 0x7ffffe00, R8, 0xf8, !PT ;  /* 0x7ffffe000d087812 */ /* 0x000fe200078ef808 */
[----:B------:R-:W-:Y:S01]  /*95a0*/  IMAD.WIDE.U32 R14, R10, c[0x0][0x3e0], R14 ;  /* 0x0000f8000a0e7a25 */ /* 0x000fe200078e000e */
[----:B------:R-:W-:-:S02]  /*95b0*/  ISETP.GE.OR P1, PT, R5, R2, P2 ;  /* 0x000000020500720c */ /* 0x000fc40001726670 */
[----:B------:R-:W-:Y:S01]  /*95c0*/  ISETP.GE.OR P0, PT, R9, R2, P2 ;  /* 0x000000020900720c */ /* 0x000fe20001706670 */
[----:B------:R-:W-:Y:S01]  /*95d0*/  IMAD R11, R10, c[0x0][0x3e4], R11 ;  /* 0x0000f9000a0b7a24 */ /* 0x000fe200078e020b */
[----:B------:R-:W-:Y:S02]  /*95e0*/  SHF.R.S32.HI R5, RZ, 0x1f, R56 ;  /* 0x0000001fff057819 */ /* 0x000fe40000011438 */
[----:B------:R-:W-:Y:S01]  /*95f0*/  SHF.L.U32 R58, R8, 0x1, RZ ;  /* 0x00000001083a7819 */ /* 0x000fe200000006ff */
[----:B------:R-:W-:Y:S01]  /*9600*/  IMAD.IADD R15, R15, 0x1, R11 ;  /* 0x000000010f0f7824 */ /* 0x000fe200078e020b */
[----:B------:R-:W-:Y:S01]  /*9610*/  LEA R55, R55, R6, 0x7 ;  /* 0x0000000637377211 */ /* 0x000fe200078e38ff */
[----:B------:R-:W-:-:S04]  /*9620*/  IMAD R3, R5, c[0x0][0x3d8], RZ ;  /* 0x0000f60005037a24 */ /* 0x000fc800078e02ff */
[C---:B------:R-:W-:Y:S01]  /*9630*/  IMAD R3, R56.reuse, c[0x0][0x3dc], R3 ;  /* 0x0000f70038037a24 */ /* 0x040fe200078e0203 */
[----:B--2---:R2:W-:Y:S01]  /*9640*/  @!P1 ST.E [R32.64], R4 ;  /* 0x0000000420009985 */ /* 0x0045e2000c101906 */
[----:B------:R-:W-:-:S03]  /*9650*/  IMAD.WIDE.U32 R56, R56, c[0x0][0x3d8], R14 ;  /* 0x0000f60038387a25 */ /* 0x000fc600078e000e */
[----:B---3--:R2:W-:Y:S01]  /*9660*/  @!P0 ST.E [R34.64], R7 ;  /* 0x0000000722008985 */ /* 0x0085e2000c101906 */
        /* <DEDUP_REMOVED lines=18> */
[----:B------:R-:W-:Y:S01]  /*9790*/  IADD3 R52, R0, 0x80, RZ ;  /* 0x0000008000347810 */ /* 0x000fe20007ffe0ff */
[----:B--2---:R-:W2:Y:S01]  /*97a0*/  LDS.128 R32, [R58+0x4080] ;  /* 0x004080003a207984 */ /* 0x004ea20000000c00 */
        /* <DEDUP_REMOVED lines=10> */
[----:B-1---5:R-:W-:-:S04]  /*9850*/  @!P2 IMAD.WIDE R58, R0, 0x2, R60 ;  /* 0x00000002003aa825 */ /* 0x022fc800078e023c */
[----:B------:R-:W-:-:S04]  /*9860*/  @!P1 IMAD.WIDE R52, R53, 0x2, R60 ;  /* 0x0000000235349825 */ /* 0x000fc800078e023c */
[----:B------:R-:W-:Y:S01]  /*9870*/  @!P0 IMAD.WIDE R60, R3, 0x2, R60 ;  /* 0x00000002033c8825 */ /* 0x000fe200078e023c */
[----:B---3--:R1:W-:Y:S04]  /*9880*/  @!P2 ST.E.128 [R58.64], R48 ;  /* 0x000000303a00a985 */ /* 0x0083e8000c101d06 */
[----:B--2---:R1:W-:Y:S04]  /*9890*/  @!P1 ST.E.128 [R52.64], R32 ;  /* 0x0000002034009985 */ /* 0x0043e8000c101d06 */
[----:B----4-:R1:W-:Y:S02]  /*98a0*/  @!P0 ST.E.128 [R60.64], R4 ;  /* 0x000000043c008985 */ /* 0x0103e4000c101d06 */
.L_x_885:
[----:B---3--:R-:W-:Y:S05]  /*98b0*/  BSYNC B0 ;  /* 0x0000000000007941 */ /* 0x008fea0003800000 */
.L_x_884:
[----:B------:R-:W-:Y:S01]  /*98c0*/  IADD3 R3, R55, 0x20, RZ ;  /* 0x0000002037037810 */ /* 0x000fe20007ffe0ff */
[----:B-12---:R1:W2:Y:S01]  /*98d0*/  SHFL.IDX PT, R33, R56, 0x1, 0x181f ;  /* 0x00381f0038217f89 */ /* 0x0062a200000e0000 */
[----:B------:R-:W-:Y:S02]  /*98e0*/  BSSY B0, `(.L_x_886) ;  /* 0x0000015000007945 */ /* 0x000fe40003800000 */
[----:B------:R-:W-:Y:S01]  /*98f0*/  ISETP.GE.AND P0, PT, R3, R2, PT ;  /* 0x000000020300720c */ /* 0x000fe20003f06270 */
[----:B------:R1:W3:-:S12]  /*9900*/  SHFL.IDX PT, R32, R57, 0x1, 0x181f ;  /* 0x00381f0039207f89 */ /* 0x0002d800000e0000 */
        /* <DEDUP_REMOVED lines=18> */
.L_x_887:
[----:B------:R-:W-:Y:S05]  /*9a30*/  BSYNC B0 ;  /* 0x0000000000007941 */ /* 0x000fea0003800000 */
.L_x_886:
        /* <DEDUP_REMOVED lines=23> */
.L_x_889:
[----:B------:R-:W-:Y:S05]  /*9bb0*/  BSYNC B0 ;  /* 0x0000000000007941 */ /* 0x000fea0003800000 */
.L_x_888:
        /* <DEDUP_REMOVED lines=24> */
.L_x_882:
        /* <DEDUP_REMOVED lines=18> */
.L_x_890:
[----:B---3--:R-:W2:Y:S01]  /*9e60*/  S2R R2, SR_TID.X ;  /* 0x0000000000027919 */ /* 0x008ea20000002100 */
[----:B------:R-:W-:Y:S01]  /*9e70*/  SHF.R.S32.HI R5, RZ, 0x1f, R204 ;  /* 0x0000001fff057819 */ /* 0x000fe200000114cc */
[----:B------:R-:W-:Y:S01]  /*9e80*/  BSSY B0, `(.L_x_891) ;  /* 0x0000027000007945 */ /* 0x000fe20003800000 */
[----:B------:R-:W-:-:S02]  /*9e90*/  SEL R204, R204, RZ, !P0 ;  /* 0x000000ffcccc7207 */ /* 0x000fc40004000000 */
[----:B------:R-:W-:Y:S02]  /*9ea0*/  SEL R5, R5, RZ, !P0 ;  /* 0x000000ff05057207 */ /* 0x000fe40004000000 */
[----:B--2---:R-:W-:-:S13]  /*9eb0*/  ISETP.GE.AND P1, PT, R2, 0x80, PT ;  /* 0x000000800200780c */ /* 0x004fda0003f26270 */
[----:B------:R-:W-:Y:S05]  /*9ec0*/  @P1 BRA `(.L_x_892) ;  /* 0x0000022000001947 */ /* 0x000fea0003800000 */
[----:B------:R-:W2:Y:S01]  /*9ed0*/  S2R R9, SR_CTAID.X ;  /* 0x0000000000097919 */ /* 0x000ea20000002500 */
[----:B-----5:R-:W-:Y:S01]  /*9ee0*/  IMAD R7, R3, c[0x0][0x4e8], RZ ;  /* 0x00013a0003077a24 */ /* 0x020fe200078e02ff */
[----:B--2---:R-:W-:-:S04]  /*9ef0*/  LEA R8, R9, R2, 0x7 ;  /* 0x0000000209087211 */ /* 0x004fc800078e38ff */
        /* <DEDUP_REMOVED lines=9> */
[----:B------:R-:W-:Y:S02]  /*9f90*/  IMAD R4, R197, c[0x0][0x494], R4 ;  /* 0x00012500c5047a24 */ /* 0x000fe400078e0204 */
[----:B------:R-:W-:Y:S02]  /*9fa0*/  IMAD.MOV.U32 R14, RZ, RZ, R12 ;  /* 0x000000ffff0e7224 */ /* 0x000fe400078e000c */
[----:B------:R-:W-:Y:S02]  /*9fb0*/  IMAD.IADD R15, R4, 0x1, R13 ;  /* 0x00000001040f7824 */ /* 0x000fe400078e020d */
[----:B------:R-:W-:-:S04]  /*9fc0*/  @P0 IMAD.HI.U32 R6, R8, c[0x0][0x4ec], RZ ;  /* 0x00013b0008060a27 */ /* 0x000fc800078e00ff */
[----:B------:R-:W-:Y:S01]  /*9fd0*/  IMAD R13, R5, c[0x0][0x498], RZ ;  /* 0x00012600050d7a24 */ /* 0x000fe200078e02ff */
[----:B------:R-:W-:Y:S01]  /*9fe0*/  @P0 SHF.R.U32.HI R7, RZ, c[0x0][0x4f0], R6 ;  /* 0x00013c00ff070a19 */ /* 0x000fe20000011606 */
[----:B------:R-:W-:-:S03]  /*9ff0*/  IMAD.WIDE.U32 R14, R204, c[0x0][0x498], R14 ;  /* 0x00012600cc0e7a25 */ /* 0x000fc600078e000e */
[C---:B------:R-:W-:Y:S01]  /*a000*/  IADD3 R9, -R7.reuse, RZ, RZ ;  /* 0x000000ff07097210 */ /* 0x040fe20007ffe1ff */
[----:B------:R-:W-:Y:S01]  /*a010*/  IMAD R13, R204, c[0x0][0x49c], R13 ;  /* 0x00012700cc0d7a24 */ /* 0x000fe200078e020d */
[----:B------:R-:W-:Y:S02]  /*a020*/  SHF.R.S32.HI R4, RZ, 0x1f, R7 ;  /* 0x0000001fff047819 */ /* 0x000fe40000011407 */
[----:B------:R-:W-:Y:S01]  /*a030*/  IADD3 R12, P0, R7, R14, RZ ;  /* 0x0000000e070c7210 */ /* 0x000fe20007f1e0ff */
        /* <DEDUP_REMOVED lines=11> */
.L_x_892:
[----:B------:R-:W-:Y:S05]  /*a0f0*/  BSYNC B0 ;  /* 0x0000000000007941 */ /* 0x000fea0003800000 */
.L_x_891:
[----:B--2---:R-:W2:Y:S01]  /*a100*/  S2R R6, SR_CTAID.X ;  /* 0x0000000000067919 */ /* 0x004ea20000002500 */
        /* <DEDUP_REMOVED lines=14> */
[----:B------:R-:W-:Y:S02]  /*a1f0*/  IMAD R5, R5, c[0x0][0x3f0], RZ ;  /* 0x0000fc0005057a24 */ /* 0x000fe400078e02ff */
[----:B------:R-:W-:Y:S01]  /*a200*/  IMAD.WIDE.U32 R10, R197, c[0x0][0x3e8], R10 ;  /* 0x0000fa00c50a7a25 */ /* 0x000fe200078e000a */
[CC--:B------:R-:W-:Y:S02]  /*a210*/  LEA R7, R9.reuse, R4.reuse, 0x5 ;  /* 0x0000000409077211 */ /* 0x0c0fe400078e28ff */
[----:B------:R-:W-:Y:S01]  /*a220*/  SHF.L.U32 R9, R9, 0x3, RZ ;  /* 0x0000000309097819 */ /* 0x000fe200000006ff */
[----:B------:R-:W-:Y:S01]  /*a230*/  IMAD R5, R204, c[0x0][0x3f4], R5 ;  /* 0x0000fd00cc057a24 */ /* 0x000fe200078e0205 */
[----:B------:R-:W-:Y:S01]  /*a240*/  IADD3 R11, R0, R11, RZ ;  /* 0x0000000b000b7210 */ /* 0x000fe20007ffe0ff */
[C---:B--2---:R-:W-:Y:S01]  /*a250*/  IMAD R7, R6.reuse, 0x80, R7 ;  /* 0x0000008006077824 */ /* 0x044fe200078e0207 */
[----:B------:R-:W-:Y:S01]  /*a260*/  LEA R4, R6, R4, 0x7 ;  /* 0x0000000406047211 */ /* 0x000fe200078e38ff */
[----:B-----5:R-:W-:Y:S01]  /*a270*/  IMAD R3, R3, c[0x0][0x4e8], RZ ;  /* 0x00013a0003037a24 */ /* 0x020fe200078e02ff */
[----:B------:R-:W-:Y:S01]  /*a280*/  IADD3 R6, R9, 0x40, RZ ;  /* 0x0000004009067810 */ /* 0x000fe20007ffe0ff */
[----:B------:R-:W-:Y:S01]  /*a290*/  @P0 IMAD.HI.U32 R0, R7, c[0x0][0x4ec], RZ ;  /* 0x00013b0007000a27 */ /* 0x000fe200078e00ff */
[----:B------:R-:W-:-:S03]  /*a2a0*/  MOV R2, R7 ;  /* 0x0000000700027202 */ /* 0x000fc60000000f00 */
[----:B------:R-:W-:Y:S01]  /*a2b0*/  IMAD.WIDE.U32 R10, R204, c[0x0][0x3f0], R10 ;  /* 0x0000fc00cc0a7a25 */ /* 0x000fe200078e000a */
[----:B------:R-:W-:-:S04]  /*a2c0*/  @P0 SHF.R.U32.HI R2, RZ, c[0x0][0x4f0], R0 ;  /* 0x00013c00ff020a19 */ /* 0x000fc80000011600 */
[--C-:B------:R-:W-:Y:S01]  /*a2d0*/  SHF.R.S32.HI R8, RZ, 0x1f, R2.reuse ;  /* 0x0000001fff087819 */ /* 0x100fe20000011402 */
[----:B------:R-:W-:Y:S01]  /*a2e0*/  IMAD.MOV R0, RZ, RZ, -R2 ;  /* 0x000000ffff007224 */ /* 0x000fe200078e0a02 */
[----:B------:R-:W-:-:S03]  /*a2f0*/  IADD3 R11, R11, R5, RZ ;  /* 0x000000050b0b7210 */ /* 0x000fc60007ffe0ff */
[----:B------:R-:W-:Y:S02]  /*a300*/  IMAD R5, R8, c[0x0][0x3e0], RZ ;  /* 0x0000f80008057a24 */ /* 0x000fe400078e02ff */
[----:B------:R-:W-:Y:S02]  /*a310*/  IMAD R0, R0, c[0x0][0x4e8], R7 ;  /* 0x00013a0000007a24 */ /* 0x000fe400078e0207 */
[----:B------:R-:W-:-:S04]  /*a320*/  IMAD.WIDE.U32 R10, R2, c[0x0][0x3e0], R10 ;  /* 0x0000f800020a7a25 */ /* 0x000fc800078e000a */
[----:B------:R-:W-:Y:S01]  /*a330*/  IMAD R5, R2, c[0x0][0x3e4], R5 ;  /* 0x0000f90002057a24 */ /* 0x000fe200078e0205 */
[----:B------:R-:W-:-:S04]  /*a340*/  SHF.R.S32.HI R2, RZ, 0x1f, R0 ;  /* 0x0000001fff027819 */ /* 0x000fc80000011400 */
        /* <DEDUP_REMOVED lines=8> */
[----:B------:R2:W3:Y:S01]  /*a3d0*/  SHFL.IDX PT, R10, R2, RZ, 0x181f ;  /* 0x00181fff020a7589 */ /* 0x0004e200000e0000 */
[----:B------:R-:W-:-:S03]  /*a3e0*/  IADD3 R5, R9, 0x80, RZ ;  /* 0x0000008009057810 */ /* 0x000fc60007ffe0ff */
[----:B------:R2:W4:Y:S08]  /*a3f0*/  SHFL.IDX PT, R11, R0, RZ, 0x181f ;  /* 0x00181fff000b7589 */ /* 0x00053000000e0000 */
        /* <DEDUP_REMOVED lines=16> */
.L_x_894:
[----:B------:R-:W-:Y:S05]  /*a500*/  BSYNC B0 ;  /* 0x0000000000007941 */ /* 0x000fea0003800000 */
.L_x_893:
        /* <DEDUP_REMOVED lines=21> */
.L_x_896:
[----:B------:R-:W-:Y:S05]  /*a660*/  BSYNC B0 ;  /* 0x0000000000007941 */ /* 0x000fea0003800000 */
.L_x_895:
[----:B------:R-:W-:Y:S01]  /*a670*/  IADD3 R8, R4, 0x40, RZ ;  /* 0x0000004004087810 */ /* 0x000fe20007ffe0ff */
[----:B-1--4-:R1:W4:Y:S01]  /*a680*/  SHFL.IDX PT, R11, R0, 0x2, 0x181f ;  /* 0x00581f00000b7f89 */ /* 0x01232200000e0000 */
[----:B------:R-:W-:Y:S02]  /*a690*/  BSSY B0, `(.L_x_897) ;  /* 0x0000013000007945 */ /* 0x000fe40003800000 */
[----:B------:R-:W-:Y:S01]  /*a6a0*/  ISETP.GE.AND P0, PT, R8, R3, PT ;  /* 0x000000030800720c */ /* 0x000fe20003f06270 */
[----:B------:R1:W2:-:S12]  /*a6b0*/  SHFL.IDX PT, R10, R2, 0x2, 0x181f ;  /* 0x00581f00020a7f89 */ /* 0x00029800000e0000 */
        /* <DEDUP_REMOVED lines=8> */
[----:B--2-4-:R-:W-:Y:S01]  /*a740*/  @!P2 IMAD.WIDE R12, R9, 0x2, R10 ;  /* 0x00000002090ca825 */ /* 0x014fe200078e020a */
[----:B------:R-:W-:Y:S02]  /*a750*/  @!P1 LOP3.LUT R8, R8, 0xfffffff8, RZ, 0xc0, !PT ;  /* 0xfffffff808089812 */ /* 0x000fe400078ec0ff */
[----:B------:R-:W-:-:S02]  /*a760*/  @!P0 LOP3.LUT R7, R7, 0xfffffff8, RZ, 0xc0, !PT ;  /* 0xfffffff807078812 */ /* 0x000fc400078ec0ff */
[----:B------:R2:W-:Y:S01]  /*a770*/  @!P2 ST.E.128 [R12.64], RZ ;  /* 0x000000ff0c00a985 */ /* 0x0005e2000c101d06 */
[----:B------:R-:W-:-:S04]  /*a780*/  @!P1 IMAD.WIDE R14, R8, 0x2, R10 ;  /* 0x00000002080e9825 */ /* 0x000fc800078e020a */
[----:B------:R-:W-:Y:S01]  /*a790*/  @!P0 IMAD.WIDE R10, R7, 0x2, R10 ;  /* 0x00000002070a8825 */ /* 0x000fe200078e020a */
[----:B------:R2:W-:Y:S04]  /*a7a0*/  @!P1 ST.E.128 [R14.64], RZ ;  /* 0x000000ff0e009985 */ /* 0x0005e8000c101d06 */
[----:B------:R2:W-:Y:S02]  /*a7b0*/  @!P0 ST.E.128 [R10.64], RZ ;  /* 0x000000ff0a008985 */ /* 0x0005e4000c101d06 */
.L_x_898:
[----:B------:R-:W-:Y:S05]  /*a7c0*/  BSYNC B0 ;  /* 0x0000000000007941 */ /* 0x000fea0003800000 */
.L_x_897:
[----:B------:R-:W-:Y:S01]  /*a7d0*/  IADD3 R4, R4, 0x60, RZ ;  /* 0x0000006004047810 */ /* 0x000fe20007ffe0ff */
[----:B--2-4-:R2:W4:Y:S03]  /*a7e0*/  SHFL.IDX PT, R11, R0, 0x3, 0x181f ;  /* 0x00781f00000b7f89 */ /* 0x01452600000e0000 */
        /* <DEDUP_REMOVED lines=10> */
[----:B--23--:R-:W-:-:S05]  /*a890*/  @!P0 IMAD.WIDE R2, R3, 0x2, R10 ;  /* 0x0000000203028825 */ /* 0x00cfca00078e020a */
        /* <DEDUP_REMOVED lines=9> */
.L_x_899:
        /* <DEDUP_REMOVED lines=13> */
.L_x_1712:


//--------------------- .text._ZN7cutlass13device_kernelIN5flash19enable_sm80_to_sm89INS1_16FlashAttnFwdSm80INS1_25CollectiveMainloopFwdSm80ILi8ELi2ELb0EN4cute5tupleIJNS5_1CILi128EEENS7_ILi64EEENS7_ILi192EEEEEELi192ENS_10bfloat16_tEfNS_4arch4Sm80ELb0ELb0ELb1ELb1ELb1ELb1ELb1ELb0EEENS1_21CollectiveEpilogueFwdINS6_IJS8_SA_S9_EEENS6_IJNS7_ILi1EEESI_SI_EEESC_SE_Li256ELb1ELb1ELb0ELb0EEENS1_19SingleTileSchedulerILb1ELb0ELb1ELi128EEEEEEEEEvNT_6ParamsE --------------------------
	.section	.text._ZN7cutlass13device_kernelIN5flash19enable_sm80_to_sm89INS1_16FlashAttnFwdSm80INS1_25CollectiveMainloopFwdSm80ILi8ELi2ELb0EN4cute5tupleIJNS5_1CILi128EEENS7_ILi64EEENS7_ILi192EEEEEELi192ENS_10bfloat16_tEfNS_4arch4Sm80ELb0ELb0ELb1ELb1ELb1ELb1ELb1ELb0EEENS1_21CollectiveEpilogueFwdINS6_IJS8_SA_S9_EEENS6_IJNS7_ILi1EEESI_SI_EEESC_SE_Li256ELb1ELb1ELb0ELb0EEENS1_19SingleTileSchedulerILb1ELb0ELb1ELi128EEEEEEEEEvNT_6ParamsE,"ax",@progbits
	.sectioninfo	@"SHI_REGISTERS=236"
	.align	128
.text._ZN7cutlass13device_kernelIN5flash19enable_sm80_to_sm89INS1_16FlashAttnFwdSm80INS1_25CollectiveMainloopFwdSm80ILi8ELi2ELb0EN4cute5tupleIJNS5_1CILi128EEENS7_ILi64EEENS7_ILi192EEEEEELi192ENS_10bfloat16_tEfNS_4arch4Sm80ELb0ELb0ELb1ELb1ELb1ELb1ELb1ELb0EEENS1_21CollectiveEpilogueFwdINS6_IJS8_SA_S9_EEENS6_IJNS7_ILi1EEESI_SI_EEESC_SE_Li256ELb1ELb1ELb0ELb0EEENS1_19SingleTileSchedulerILb1ELb0ELb1ELi128EEEEEEEEEvNT_6ParamsE:
        .type           _ZN7cutlass13device_kernelIN5flash19enable_sm80_to_sm89INS1_16FlashAttnFwdSm80INS1_25CollectiveMainloopFwdSm80ILi8ELi2ELb0EN4cute5tupleIJNS5_1CILi128EEENS7_ILi64EEENS7_ILi192EEEEEELi192ENS_10bfloat16_tEfNS_4arch4Sm80ELb0ELb0ELb1ELb1ELb1ELb1ELb1ELb0EEENS1_21CollectiveEpilogueFwdINS6_IJS8_SA_S9_EEENS6_IJNS7_ILi1EEESI_SI_EEESC_SE_Li256ELb1ELb1ELb0ELb0EEENS1_19SingleTileSchedulerILb1ELb0ELb1ELi128EEEEEEEEEvNT_6ParamsE,@function
        .size           _ZN7cutlass13device_kernelIN5flash19enable_sm80_to_sm89INS1_16FlashAttnFwdSm80INS1_25CollectiveMainloopFwdSm80ILi8ELi2ELb0EN4cute5tupleIJNS5_1CILi128EEENS7_ILi64EEENS7_ILi192EEEEEELi192ENS_10bfloat16_tEfNS_4arch4Sm80ELb0ELb0ELb1ELb1ELb1ELb1ELb1ELb0EEENS1_21CollectiveEpilogueFwdINS6_IJS8_SA_S9_EEENS6_IJNS7_ILi1EEESI_SI_EEESC_SE_Li256ELb1ELb1ELb0ELb0EEENS1_19SingleTileSchedulerILb1ELb0ELb1ELi128EEEEEEEEEvNT_6ParamsE,(.L_x_1713 - _ZN7cutlass13device_kernelIN5flash19enable_sm80_to_sm89INS1_16FlashAttnFwdSm80INS1_25CollectiveMainloopFwdSm80ILi8ELi2ELb0EN4cute5tupleIJNS5_1CILi128EEENS7_ILi64EEENS7_ILi192EEEEEELi192ENS_10bfloat16_tEfNS_4arch4Sm80ELb0ELb0ELb1ELb1ELb1ELb1ELb1ELb0EEENS1_21CollectiveEpilogueFwdINS6_IJS8_SA_S9_EEENS6_IJNS7_ILi1EEESI_SI_EEESC_SE_Li256ELb1ELb1ELb0ELb0EEENS1_19SingleTileSchedulerILb1ELb0ELb1ELi128EEEEEEEEEvNT_6ParamsE)
        .other          _ZN7cutlass13device_kernelIN5flash19enable_sm80_to_sm89INS1_16FlashAttnFwdSm80INS1_25CollectiveMainloopFwdSm80ILi8ELi2ELb0EN4cute5tupleIJNS5_1CILi128EEENS7_ILi64EEENS7_ILi192EEEEEELi192ENS_10bfloat16_tEfNS_4arch4Sm80ELb0ELb0ELb1ELb1ELb1ELb1ELb1ELb0EEENS1_21CollectiveEpilogueFwdINS6_IJS8_SA_S9_EEENS6_IJNS7_ILi1EEESI_SI_EEESC_SE_Li256ELb1ELb1ELb0ELb0EEENS1_19SingleTileSchedulerILb1ELb0ELb1ELi128EEEEEEEEEvNT_6ParamsE,@"STO_CUDA_ENTRY STV_DEFAULT"
_ZN7cutlass13device_kernelIN5flash19enable_sm80_to_sm89INS1_16FlashAttnFwdSm80INS1_25CollectiveMainloopFwdSm80ILi8ELi2ELb0EN4cute5tupleIJNS5_1CILi128EEENS7_ILi64EEENS7_ILi192EEEEEELi192ENS_10bfloat16_tEfNS_4arch4Sm80ELb0ELb0ELb1ELb1ELb1ELb1ELb1ELb0EEENS1_21CollectiveEpilogueFwdINS6_IJS8_SA_S9_EEENS6_IJNS7_ILi1EEESI_SI_EEESC_SE_Li256ELb1ELb1ELb0ELb0EEENS1_19SingleTileSchedulerILb1ELb0ELb1ELi128EEEEEEEEEvNT_6ParamsE:
        /* <DEDUP_REMOVED lines=16> */
.L_x_901:
        /* <DEDUP_REMOVED lines=8> */
.L_x_903:
[----:B------:R-:W-:-:S05]  /*0180*/  MOV R3, c[0x0][0x54c] ;  /* 0x0001530000037a02 */ /* 0x000fca0000000f00 */
.L_x_902:
[----:B-----5:R-:W-:Y:S01]  /*0190*/  IMAD R3, R3, c[0x0][0x548], RZ ;  /* 0x0001520003037a24 */ /* 0x020fe200078e02ff */
[----:B------:R-:W-:-:S04]  /*01a0*/  SHF.L.U32 R0, R90, 0x7, RZ ;  /* 0x000000075a007819 */ /* 0x000fc800000006ff */
[----:B------:R-:W-:-:S04]  /*01b0*/  ISETP.GE.AND P0, PT, R0, R3, PT ;  /* 0x000000030000720c */ /* 0x000fc80003f06270 */
[----:B------:R-:W-:Y:S01]  /*01c0*/  SEL R195, R195, 0xffffffff, !P0 ;  /* 0xffffffffc3c37807 */ /* 0x000fe20004000000 */
[----:B------:R-:W-:Y:S05]  /*01d0*/  BRA `(.L_x_904) ;  /* 0x0000012000007947 */ /* 0x000fea0003800000 */
.L_x_900:
[----:B---3--:R-:W-:-:S04]  /*01e0*/  ISETP.NE.U32.AND P0, PT, RZ, c[0x0][0x568], PT ;  /* 0x00015a00ff007a0c */ /* 0x008fc80003f05070 */
[----:B------:R-:W-:-:S13]  /*01f0*/  ISETP.NE.AND.EX P0, PT, RZ, c[0x0][0x56c], PT, P0 ;  /* 0x00015b00ff007a0c */ /* 0x000fda0003f05300 */
[----:B------:R-:W-:Y:S05]  /*0200*/  @!P0 BRA `(.L_x_905) ;  /* 0x0000002000008947 */ /* 0x000fea0003800000 */
[----:B------:R1:W5:Y:S01]  /*0210*/  LDG.E R3, [R2.64] ;  /* 0x0000000602037981 */ /* 0x000362000c1e1900 */
[----:B------:R-:W-:Y:S05]  /*0220*/  BRA `(.L_x_906) ;  /* 0x0000009000007947 */ /* 0x000fea0003800000 */
.L_x_905:
        /* <DEDUP_REMOVED lines=8> */
.L_x_907:
[----:B------:R-:W-:-:S05]  /*02b0*/  MOV R3, c[0x0][0x54c] ;  /* 0x0001530000037a02 */ /* 0x000fca0000000f00 */
.L_x_906:
[----:B-----5:R-:W-:Y:S01]  /*02c0*/  IMAD R3, R3, c[0x0][0x548], RZ ;  /* 0x0001520003037a24 */ /* 0x020fe200078e02ff */
[----:B------:R-:W-:-:S04]  /*02d0*/  SHF.L.U32 R0, R90, 0x7, RZ ;  /* 0x000000075a007819 */ /* 0x000fc800000006ff */
[----:B------:R-:W-:-:S04]  /*02e0*/  ISETP.GE.AND P0, PT, R0, R3, PT ;  /* 0x000000030000720c */ /* 0x000fc80003f06270 */
[----:B------:R-:W-:-:S04]  /*02f0*/  SEL R195, R195, 0xffffffff, !P0 ;  /* 0xffffffffc3c37807 */ /* 0x000fc80004000000 */
.L_x_904:
        /* <DEDUP_REMOVED lines=39> */
.L_x_908:
[----:B---3--:R-:W-:-:S04]  /*0570*/  ISETP.NE.U32.AND P0, PT, RZ, c[0x0][0x368], PT ;  /* 0x0000da00ff007a0c */ /* 0x008fc80003f05070 */
[----:B------:R-:W-:-:S13]  /*0580*/  ISETP.NE.AND.EX P0, PT, RZ, c[0x0][0x36c], PT, P0 ;  /* 0x0000db00ff007a0c */ /* 0x000fda0003f05300 */
[----:B------:R-:W-:Y:S05]  /*0590*/  @!P0 BRA `(.L_x_909) ;  /* 0x0000003000008947 */ /* 0x000fea0003800000 */
[----:B------:R-:W-:-:S06]  /*05a0*/  IMAD.WIDE R2, R195, R6, c[0x0][0x368] ;  /* 0x0000da00c3027625 */ /* 0x000fcc00078e0206 */
[----:B------:R1:W5:Y:S01]  /*05b0*/  LDG.E R2, [R2.64] ;  /* 0x0000000602027981 */ /* 0x000362000c1e1900 */
[----:B------:R-:W-:Y:S05]  /*05c0*/  BRA `(.L_x_910) ;  /* 0x0000004000007947 */ /* 0x000fea0003800000 */
.L_x_909:
[----:B------:R-:W-:Y:S05]  /*05d0*/  @!P3 BRA `(.L_x_910) ;  /* 0x000000300000b947 */ /* 0x000fea0003800000 */
[----:B------:R-:W2:Y:S04]  /*05e0*/  LDG.E R2, [R10.64] ;  /* 0x000000060a027981 */ /* 0x000ea8000c1e1900 */
[----:B------:R-:W2:Y:S02]  /*05f0*/  LDG.E R3, [R10.64+0x4] ;  /* 0x000004060a037981 */ /* 0x000ea4000c1e1900 */
[----:B--2---:R-:W-:Y:S02]  /*0600*/  IADD3 R2, -R2, R3, RZ ;  /* 0x0000000302027210 */ /* 0x004fe40007ffe1ff */
.L_x_910:
        /* <DEDUP_REMOVED lines=19> */
[----:B------:R-:W-:-:S11]  /*0740*/  SHF.R.U32.HI R11, RZ, 0x6, R11 ;  /* 0x00000006ff0b7819 */ /* 0x000fd6000001160b */
[----:B------:R-:W-:Y:S01]  /*0750*/  @P0 IADD3 R3, R0, 0x3f, RZ ;  /* 0x0000003f00030810 */ /* 0x000fe20007ffe0ff */
[----:B------:R-:W-:-:S03]  /*0760*/  IMAD.MOV.U32 R0, RZ, RZ, R11 ;  /* 0x000000ffff007224 */ /* 0x000fc600078e000b */
[----:B------:R-:W-:-:S04]  /*0770*/  @P0 SHF.R.S32.HI R4, RZ, 0x1f, R3 ;  /* 0x0000001fff040819 */ /* 0x000fc80000011403 */
[----:B------:R-:W-:-:S04]  /*0780*/  @P0 LEA.HI R4, R4, R3, RZ, 0x6 ;  /* 0x0000000304040211 */ /* 0x000fc800078f30ff */
[----:B------:R-:W-:-:S04]  /*0790*/  @P0 SHF.R.S32.HI R0, RZ, 0x6, R4 ;  /* 0x00000006ff000819 */ /* 0x000fc80000011404 */
[----:B------:R-:W-:-:S13]  /*07a0*/  ISETP.GT.AND P0, PT, R0, R11, PT ;  /* 0x0000000b0000720c */ /* 0x000fda0003f04270 */
[----:B------:R-:W-:Y:S05]  /*07b0*/  @!P0 BRA `(.L_x_911) ;  /* 0x00005bd000008947 */ /* 0x000fea0003800000 */
[----:B-1----:R-:W-:-:S04]  /*07c0*/  ISETP.NE.U32.AND P0, PT, RZ, c[0x0][0x340], PT ;  /* 0x0000d000ff007a0c */ /* 0x002fc80003f05070 */
[----:B------:R-:W-:Y:S02]  /*07d0*/  ISETP.NE.AND.EX P1, PT, RZ, c[0x0][0x344], PT, P0 ;  /* 0x0000d100ff007a0c */ /* 0x000fe40003f25300 */
[----:B------:R-:W-:Y:S02]  /*07e0*/  SHF.R.S32.HI R16, RZ, 0x1f, R89 ;  /* 0x0000001fff107819 */ /* 0x000fe40000011459 */
[----:B------:R-:W-:Y:S02]  /*07f0*/  SHF.R.S32.HI R22, RZ, 0x1f, R8 ;  /* 0x0000001fff167819 */ /* 0x000fe40000011408 */
[----:B------:R-:W-:Y:S01]  /*0800*/  IADD3 R18, R0, -0x1, RZ ;  /* 0xffffffff00127810 */ /* 0x000fe20007ffe0ff */
[----:B------:R-:W-:Y:S01]  /*0810*/  IMAD.IADD R97, R97, 0x1, R2 ;  /* 0x0000000161617824 */ /* 0x000fe200078e0202 */
[----:B------:R-:W-:Y:S01]  /*0820*/  SEL R160, R195, RZ, !P4 ;  /* 0x000000ffc3a07207 */ /* 0x000fe20006000000 */
[----:B------:R-:W-:Y:S01]  /*0830*/  IMAD.MOV.U32 R102, RZ, RZ, c[0x0][0x238] ;  /* 0x00008e00ff667624 */ /* 0x000fe200078e00ff */
[----:B------:R-:W-:-:S03]  /*0840*/  P2R R4, PR, RZ, 0x2 ;  /* 0x00000002ff047803 */ /* 0x000fc60000000000 */
[----:B------:R-:W-:-:S06]  /*0850*/  @P1 IMAD.WIDE R174, R195, R6, c[0x0][0x340] ;  /* 0x0000d000c3ae1625 */ /* 0x000fcc00078e0206 */
[----:B------:R-:W2:Y:S01]  /*0860*/  @P1 LDG.E R174, [R174.64] ;  /* 0x00000006aeae1981 */ /* 0x000ea2000c1e1900 */
[----:B------:R-:W-:Y:S01]  /*0870*/  LEA.HI R6, R16, R89, RZ, 0x3 ;  /* 0x0000005910067211 */ /* 0x000fe200078f18ff */
[----:B------:R-:W-:Y:S01]  /*0880*/  IMAD.MOV.U32 R111, RZ, RZ, 0x6 ;  /* 0x00000006ff6f7424 */ /* 0x000fe200078e00ff */
[----:B------:R-:W-:Y:S01]  /*0890*/  LOP3.LUT R135, R135, 0xfffffffe, RZ, 0xc0, !PT ;  /* 0xfffffffe87877812 */ /* 0x000fe200078ec0ff */
[C---:B------:R-:W-:Y:S01]  /*08a0*/  IMAD.SHL.U32 R101, R102.reuse, 0x40, RZ ;  /* 0x0000004066657824 */ /* 0x040fe200078e00ff */
[----:B------:R-:W-:Y:S01]  /*08b0*/  SHF.R.S32.HI R3, RZ, 0x3, R6 ;  /* 0x00000003ff037819 */ /* 0x000fe20000011406 */
[----:B------:R-:W-:Y:S01]  /*08c0*/  IMAD.SHL.U32 R103, R102, 0x20, RZ ;  /* 0x0000002066677824 */ /* 0x000fe200078e00ff */
[----:B------:R-:W-:Y:S01]  /*08d0*/  LOP3.LUT R6, R6, 0x1ffffff8, RZ, 0xc0, !PT ;  /* 0x1ffffff806067812 */ /* 0x000fe200078ec0ff */
[----:B------:R-:W-:Y:S01]  /*08e0*/  IMAD.MOV.U32 R142, RZ, RZ, 0x1 ;  /* 0x00000001ff8e7424 */ /* 0x000fe200078e00ff */
[----:B------:R-:W-:Y:S01]  /*08f0*/  IADD3 R25, P0, R3, R8, RZ ;  /* 0x0000000803197210 */ /* 0x000fe20007f1e0ff */
[----:B------:R-:W-:Y:S01]  /*0900*/  IMAD.IADD R5, R96, 0x1, -R3 ;  /* 0x0000000160057824 */ /* 0x000fe200078e0a03 */
[----:B------:R-:W-:Y:S01]  /*0910*/  SHF.L.U64.HI R99, R102, R111, c[0x0][0x23c] ;  /* 0x00008f0066637619 */ /* 0x000fe2000001026f */
[----:B------:R-:W-:Y:S01]  /*0920*/  IMAD.IADD R6, R89, 0x1, -R6 ;  /* 0x0000000159067824 */ /* 0x000fe200078e0a06 */
[----:B------:R-:W-:Y:S01]  /*0930*/  LEA.HI.X.SX32 R22, R3, R22, 0x1, P0 ;  /* 0x0000001603167211 */ /* 0x000fe200000f0eff */
[----:B------:R-:W-:Y:S01]  /*0940*/  IMAD R2, R18, -0x40, R5 ;  /* 0xffffffc012027824 */ /* 0x000fe200078e0205 */
[----:B------:R-:W-:Y:S01]  /*0950*/  ULDC.U8 UR4, c[0x0][0x298] ;  /* 0x0000a60000047ab9 */ /* 0x000fe20000000000 */
[----:B------:R-:W-:-:S02]  /*0960*/  IMAD.SHL.U32 R6, R6, 0x8, RZ ;  /* 0x0000000806067824 */ /* 0x000fc400078e00ff */
[----:B------:R-:W-:Y:S01]  /*0970*/  IMAD R12, R22, c[0x0][0x238], RZ ;  /* 0x00008e00160c7a24 */ /* 0x000fe200078e02ff */
[----:B------:R-:W-:Y:S01]  /*0980*/  ISETP.GE.AND P1, PT, R2, 0x21, PT ;  /* 0x000000210200780c */ /* 0x000fe20003f26270 */
[----:B------:R-:W-:Y:S01]  /*0990*/  IMAD R22, R22, c[0x0][0x258], RZ ;  /* 0x0000960016167a24 */ /* 0x000fe200078e02ff */
[----:B------:R-:W-:Y:S01]  /*09a0*/  SHF.R.S32.HI R7, RZ, 0x1f, R6 ;  /* 0x0000001fff077819 */ /* 0x000fe20000011406 */
[C---:B------:R-:W-:Y:S01]  /*09b0*/  IMAD R12, R25.reuse, c[0x0][0x23c], R12 ;  /* 0x00008f00190c7a24 */ /* 0x040fe200078e020c */
[----:B------:R-:W-:Y:S01]  /*09c0*/  ISETP.GE.AND P2, PT, R2, 0x1, PT ;  /* 0x000000010200780c */ /* 0x000fe20003f46270 */
[C---:B------:R-:W-:Y:S01]  /*09d0*/  IMAD R22, R25.reuse, c[0x0][0x25c], R22 ;  /* 0x0000970019167a24 */ /* 0x040fe200078e0216 */
[C---:B------:R-:W-:Y:S01]  /*09e0*/  IADD3 R2, R6.reuse, 0x40, RZ ;  /* 0x0000004006027810 */ /* 0x040fe20007ffe0ff */
[----:B------:R-:W-:Y:S01]  /*09f0*/  IMAD.WIDE.U32 R8, R25, c[0x0][0x238], R6 ;  /* 0x00008e0019087a25 */ /* 0x000fe200078e0006 */
[----:B------:R-:W-:-:S03]  /*0a00*/  ISETP.GE.AND P6, PT, R6, c[0x0][0x1d4], PT ;  /* 0x0000750006007a0c */ /* 0x000fc60003fc6270 */
[----:B------:R-:W-:Y:S02]  /*0a10*/  IMAD.IADD R13, R9, 0x1, R12 ;  /* 0x00000001090d7824 */ /* 0x000fe400078e020c */
[----:B------:R-:W-:Y:S01]  /*0a20*/  IMAD.MOV.U32 R12, RZ, RZ, R8 ;  /* 0x000000ffff0c7224 */ /* 0x000fe200078e0008 */
[----:B------:R-:W-:Y:S01]  /*0a30*/  SHF.R.S32.HI R8, RZ, 0x1f, R195 ;  /* 0x0000001fff087819 */ /* 0x000fe200000114c3 */
[----:B------:R-:W-:Y:S02]  /*0a40*/  IMAD R9, R93, c[0x0][0x240], RZ ;  /* 0x000090005d097a24 */ /* 0x000fe400078e02ff */
[----:B------:R-:W-:Y:S01]  /*0a50*/  IMAD.WIDE.U32 R12, R192, c[0x0][0x240], R12 ;  /* 0x00009000c00c7a25 */ /* 0x000fe200078e000c */
[----:B------:R-:W-:Y:S02]  /*0a60*/  SEL R181, R8, RZ, !P4 ;  /* 0x000000ff08b57207 */ /* 0x000fe40006000000 */
[----:B------:R-:W-:Y:S01]  /*0a70*/  ISETP.GE.AND P4, PT, R2, c[0x0][0x1d4], PT ;  /* 0x0000750002007a0c */ /* 0x000fe20003f86270 */
[----:B------:R-:W-:-:S02]  /*0a80*/  IMAD R162, R192, c[0x0][0x244], R9 ;  /* 0x00009100c0a27a24 */ /* 0x000fc400078e0209 */
[----:B------:R-:W-:Y:S02]  /*0a90*/  IMAD R165, R181, c[0x0][0x248], RZ ;  /* 0x00009200b5a57a24 */ /* 0x000fe400078e02ff */
[----:B------:R-:W-:Y:S02]  /*0aa0*/  IMAD.IADD R163, R13, 0x1, R162 ;  /* 0x000000010da37824 */ /* 0x000fe400078e02a2 */
[----:B------:R-:W-:Y:S01]  /*0ab0*/  IMAD.MOV.U32 R162, RZ, RZ, R12 ;  /* 0x000000ffffa27224 */ /* 0x000fe200078e000c */
[----:B------:R-:W-:Y:S01]  /*0ac0*/  SHF.R.S32.HI R12, RZ, 0x1f, R18 ;  /* 0x0000001fff0c7819 */ /* 0x000fe20000011412 */
[C---:B------:R-:W-:Y:S02]  /*0ad0*/  IMAD R165, R160.reuse, c[0x0][0x24c], R165 ;  /* 0x00009300a0a57a24 */ /* 0x040fe400078e02a5 */
[----:B------:R-:W-:Y:S02]  /*0ae0*/  IMAD.WIDE.U32 R162, R160, c[0x0][0x248], R162 ;  /* 0x00009200a0a27a25 */ /* 0x000fe400078e00a2 */
[----:B------:R-:W-:-:S02]  /*0af0*/  @P4 LOP3.LUT R135, R135, 0x1, RZ, 0xfc, !PT ;  /* 0x0000000187874812 */ /* 0x000fc400078efcff */
[----:B------:R-:W-:Y:S02]  /*0b00*/  IMAD.IADD R165, R163, 0x1, R165 ;  /* 0x00000001a3a57824 */ /* 0x000fe400078e02a5 */
[----:B------:R-:W-:Y:S01]  /*0b10*/  IMAD.MOV.U32 R164, RZ, RZ, R162 ;  /* 0x000000ffffa47224 */ /* 0x000fe200078e00a2 */
[----:B------:R-:W-:Y:S01]  /*0b20*/  LOP3.LUT R135, R135, 0xfffffffb, RZ, 0xc0, !PT ;  /* 0xfffffffb87877812 */ /* 0x000fe200078ec0ff */
[----:B------:R-:W-:Y:S02]  /*0b30*/  IMAD R13, R99, R18, RZ ;  /* 0x00000012630d7224 */ /* 0x000fe400078e02ff */
[----:B------:R-:W-:-:S04]  /*0b40*/  IMAD.WIDE.U32 R24, R25, c[0x0][0x258], R6 ;  /* 0x0000960019187a25 */ /* 0x000fc800078e0006 */
[----:B------:R-:W-:-:S04]  /*0b50*/  IMAD.WIDE.U32 R14, R18, R101, R164 ;  /* 0x00000065120e7225 */ /* 0x000fc800078e00a4 */
[----:B------:R-:W-:Y:S01]  /*0b60*/  IMAD.MOV.U32 R7, RZ, RZ, 0x5 ;  /* 0x00000005ff077424 */ /* 0x000fe200078e00ff */
[----:B------:R-:W-:Y:S01]  /*0b70*/  @P1 IADD3 R5, P3, R103, R14, RZ ;  /* 0x0000000e67051210 */ /* 0x000fe20007f7e0ff */
[----:B------:R-:W-:Y:S01]  /*0b80*/  IMAD R13, R12, R101, R13 ;  /* 0x000000650c0d7224 */ /* 0x000fe200078e020d */
[----:B------:R-:W-:Y:S01]  /*0b90*/  @P2 LEA R20, P0, R14, c[0x0][0x220], 0x1 ;  /* 0x000088000e142a11 */ /* 0x000fe200078008ff */
[----:B------:R-:W-:Y:S01]  /*0ba0*/  IMAD.SHL.U32 R3, R3, 0x40, RZ ;  /* 0x0000004003037824 */ /* 0x000fe200078e00ff */
[----:B------:R-:W-:Y:S01]  /*0bb0*/  SHF.L.U64.HI R102, R102, R7, c[0x0][0x23c] ;  /* 0x00008f0066667619 */ /* 0x000fe20000010207 */
[----:B------:R-:W-:Y:S02]  /*0bc0*/  IMAD.IADD R13, R15, 0x1, R13 ;  /* 0x000000010f0d7824 */ /* 0x000fe400078e020d */
[----:B------:R-:W-:Y:S01]  /*0bd0*/  IMAD.IADD R23, R25, 0x1, R22 ;  /* 0x0000000119177824 */ /* 0x000fe200078e0216 */
[----:B------:R-:W-:Y:S01]  /*0be0*/  LOP3.LUT R3, R3, 0x1c0, RZ, 0xc0, !PT ;  /* 0x000001c003037812 */ /* 0x000fe200078ec0ff */
[--C-:B------:R-:W-:Y:S01]  /*0bf0*/  @P1 IMAD.X R2, R102, 0x1, R13.reuse, P3 ;  /* 0x0000000166021824 */ /* 0x100fe200018e060d */
[----:B------:R-:W-:Y:S01]  /*0c00*/  @P2 LEA.HI.X R21, R14, c[0x0][0x224], R13, 0x1, P0 ;  /* 0x000089000e152a11 */ /* 0x000fe200000f0c0d */
[----:B------:R-:W-:Y:S01]  /*0c10*/  IMAD.MOV.U32 R22, RZ, RZ, R24 ;  /* 0x000000ffff167224 */ /* 0x000fe200078e0018 */
[----:B------:R-:W-:Y:S01]  /*0c20*/  @P1 LEA R14, P0, R5, c[0x0][0x220], 0x1 ;  /* 0x00008800050e1a11 */ /* 0x000fe200078008ff */
[----:B------:R-:W-:Y:S01]  /*0c30*/  IMAD R9, R93, c[0x0][0x260], RZ ;  /* 0x000098005d097a24 */ /* 0x000fe200078e02ff */
[----:B------:R-:W-:Y:S01]  /*0c40*/  LOP3.LUT R10, R3, 0x38, R6, 0xf8, !PT ;  /* 0x00000038030a7812 */ /* 0x000fe200078ef806 */
[----:B------:R-:W-:Y:S01]  /*0c50*/  IMAD.WIDE.U32 R22, R192, c[0x0][0x260], R22 ;  /* 0x00009800c0167a25 */ /* 0x000fe200078e0016 */
[----:B------:R-:W-:-:S02]  /*0c60*/  @P1 LEA.HI.X R15, R5, c[0x0][0x224], R2, 0x1, P0 ;  /* 0x00008900050f1a11 */ /* 0x000fc400000f0c02 */
[----:B------:R-:W-:Y:S01]  /*0c70*/  SHF.R.U32.HI R3, RZ, 0x3, R3 ;  /* 0x00000003ff037819 */ /* 0x000fe20000011603 */
[----:B------:R-:W-:Y:S01]  /*0c80*/  IMAD R181, R181, c[0x0][0x268], RZ ;  /* 0x00009a00b5b57a24 */ /* 0x000fe200078e02ff */
[----:B------:R-:W-:Y:S01]  /*0c90*/  IADD3 R6, R6, 0x80, RZ ;  /* 0x0000008006067810 */ /* 0x000fe20007ffe0ff */
[----:B------:R-:W-:Y:S01]  /*0ca0*/  IMAD.MOV.U32 R137, RZ, RZ, c[0x0][0x27c] ;  /* 0x00009f00ff897624 */ /* 0x000fe200078e00ff */
[----:B------:R-:W-:Y:S01]  /*0cb0*/  ISETP.GT.AND P0, PT, R18, R11, PT ;  /* 0x0000000b1200720c */ /* 0x000fe20003f04270 */
[----:B------:R-:W-:Y:S01]  /*0cc0*/  IMAD R181, R160, c[0x0][0x26c], R181 ;  /* 0x00009b00a0b57a24 */ /* 0x000fe200078e02b5 */
[----:B------:R-:W-:Y:S01]  /*0cd0*/  LOP3.LUT R3, R10, R3, RZ, 0x3c, !PT ;  /* 0x000000030a037212 */ /* 0x000fe200078e3cff */
[----:B------:R-:W-:Y:S01]  /*0ce0*/  IMAD.WIDE.U32 R178, R192, c[0x0][0x210], RZ ;  /* 0x00008400c0b27a25 */ /* 0x000fe200078e00ff */
[----:B------:R-:W-:Y:S02]  /*0cf0*/  ISETP.GE.AND P5, PT, R6, c[0x0][0x1d4], PT ;  /* 0x0000750006007a0c */ /* 0x000fe40003fa6270 */
[-C--:B------:R-:W-:Y:S01]  /*0d00*/  LEA.HI R10, R16, R89.reuse, RZ, 0x6 ;  /* 0x00000059100a7211 */ /* 0x080fe200078f30ff */
[----:B------:R-:W-:Y:S01]  /*0d10*/  IMAD.MOV.U32 R6, RZ, RZ, c[0x0][0x258] ;  /* 0x00009600ff067624 */ /* 0x000fe200078e00ff */
[----:B------:R-:W-:Y:S01]  /*0d20*/  ISETP.NE.AND P3, PT, R4, RZ, PT ;  /* 0x000000ff0400720c */ /* 0x000fe20003f65270 */
[----:B------:R-:W-:Y:S01]  /*0d30*/  IMAD R4, R192, c[0x0][0x264], R9 ;  /* 0x00009900c0047a24 */ /* 0x000fe200078e0209 */
[----:B------:R-:W-:Y:S01]  /*0d40*/  LEA.HI R2, R16, R89, RZ, 0x2 ;  /* 0x0000005910027211 */ /* 0x000fe200078f10ff */
[----:B------:R-:W-:Y:S01]  /*0d50*/  IMAD.SHL.U32 R10, R10, 0x8, RZ ;  /* 0x000000080a0a7824 */ /* 0x000fe200078e00ff */
[C---:B------:R-:W-:Y:S01]  /*0d60*/  SHF.L.U64.HI R98, R6.reuse, R111, c[0x0][0x25c] ;  /* 0x0000970006627619 */ /* 0x040fe2000001026f */
[----:B------:R-:W-:Y:S01]  /*0d70*/  IMAD.SHL.U32 R100, R6, 0x40, RZ ;  /* 0x0000004006647824 */ /* 0x000fe200078e00ff */
[----:B------:R-:W-:Y:S01]  /*0d80*/  @P0 IADD3 R0, R0, -0x2, RZ ;  /* 0xfffffffe00000810 */ /* 0x000fe20007ffe0ff */
[----:B------:R-:W-:Y:S01]  /*0d90*/  IMAD.IADD R23, R23, 0x1, R4 ;  /* 0x0000000117177824 */ /* 0x000fe200078e0204 */
[----:B------:R-:W-:Y:S01]  /*0da0*/  LOP3.LUT R10, R3, 0xfffffe00, R10, 0xf8, !PT ;  /* 0xfffffe00030a7812 */ /* 0x000fe200078ef80a */
[----:B------:R-:W-:Y:S01]  /*0db0*/  IMAD R13, R98, R18, RZ ;  /* 0x00000012620d7224 */ /* 0x000fe200078e02ff */
[----:B------:R-:W-:Y:S01]  /*0dc0*/  @P0 SHF.R.S32.HI R9, RZ, 0x1f, R0 ;  /* 0x0000001fff090819 */ /* 0x000fe20000011400 */
[----:B------:R-:W-:Y:S01]  /*0dd0*/  @P0 IMAD R4, R99, R0, RZ ;  /* 0x0000000063040224 */ /* 0x000fe200078e02ff */
[----:B------:R-:W-:Y:S01]  /*0de0*/  LOP3.LUT R128, R2, 0xfffffffc, RZ, 0xc0, !PT ;  /* 0xfffffffc02807812 */ /* 0x000fe200078ec0ff */
[----:B------:R-:W-:Y:S01]  /*0df0*/  IMAD R3, R12, R100, R13 ;  /* 0x000000640c037224 */ /* 0x000fe200078e020d */
[----:B------:R-:W-:Y:S01]  /*0e00*/  SHF.R.S32.HI R105, RZ, 0x2, R2 ;  /* 0x00000002ff697819 */ /* 0x000fe20000011402 */
[----:B------:R-:W-:Y:S01]  /*0e10*/  @P2 IMAD.SHL.U32 R12, R10, 0x2, RZ ;  /* 0x000000020a0c2824 */ /* 0x000fe200078e00ff */
[----:B------:R-:W-:Y:S01]  /*0e20*/  SHF.L.U64.HI R108, R6, R7, c[0x0][0x25c] ;  /* 0x00009700066c7619 */ /* 0x000fe20000010207 */
[----:B------:R-:W-:Y:S01]  /*0e30*/  @P0 IMAD R4, R9, R101, R4 ;  /* 0x0000006509040224 */ /* 0x000fe200078e0204 */
[----:B------:R-:W-:Y:S01]  /*0e40*/  SHF.R.S32.HI R5, RZ, 0x1f, R105 ;  /* 0x0000001fff057819 */ /* 0x000fe20000011469 */
[----:B------:R-:W-:Y:S01]  /*0e50*/  @P1 IMAD.SHL.U32 R9, R10, 0x2, RZ ;  /* 0x000000020a091824 */ /* 0x000fe200078e00ff */
[----:B------:R-:W-:Y:S01]  /*0e60*/  @!PT LDS RZ, [RZ] ;  /* 0x00000000fffff984 */ /* 0x000fe20000000800 */
[----:B------:R-:W-:Y:S01]  /*0e70*/  @!PT LDS RZ, [RZ] ;  /* 0x00000000fffff984 */ /* 0x000fe20000000800 */
[----:B------:R-:W-:Y:S01]  /*0e80*/  @!PT LDS RZ, [RZ] ;  /* 0x00000000fffff984 */ /* 0x000fe20000000800 */
[----:B------:R1:W-:Y:S01]  /*0e90*/  @P2 LDGSTS.E.BYPASS.LTC128B.128 [R12+0xc100], [R20.64], !P6 ;  /* 0x0c100000140c2fae */ /* 0x0003e2000f101d46 */
[----:B------:R-:W-:Y:S01]  /*0ea0*/  IMAD.WIDE.U32 R160, R160, c[0x0][0x268], R22 ;  /* 0x00009a00a0a07a25 */ /* 0x000fe200078e0016 */
[----:B------:R-:W-:-:S02]  /*0eb0*/  SHF.R.S32.HI R2, RZ, 0x1f, R2 ;  /* 0x0000001fff027819 */ /* 0x000fc40000011402 */
[----:B------:R1:W-:Y:S01]  /*0ec0*/  @P2 LDGSTS.E.BYPASS.LTC128B.128 [R12+0xe100], [R20.64+0x80], !P4 ;  /* 0x0e100080140c2fae */ /* 0x0003e2000e101d46 */
[----:B------:R-:W-:Y:S01]  /*0ed0*/  IMAD.IADD R181, R161, 0x1, R181 ;  /* 0x00000001a1b57824 */ /* 0x000fe200078e02b5 */
[----:B------:R-:W-:Y:S01]  /*0ee0*/  LEA.HI R2, R2, R105, RZ, 0x3 ;  /* 0x0000006902027211 */ /* 0x000fe200078f18ff */
[----:B------:R-:W-:Y:S01]  /*0ef0*/  IMAD.MOV.U32 R180, RZ, RZ, R160 ;  /* 0x000000ffffb47224 */ /* 0x000fe200078e00a0 */
[----:B------:R1:W-:Y:S01]  /*0f00*/  @P2 LDGSTS.E.BYPASS.LTC128B.128 [R12+0x10100], [R20.64+0x100], !P5 ;  /* 0x10100100140c2fae */ /* 0x0003e2000e901d46 */
[----:B------:R-:W-:Y:S01]  /*0f10*/  IMAD.IADD R128, R89, 0x1, -R128 ;  /* 0x0000000159807824 */ /* 0x000fe200078e0a80 */
[----:B------:R-:W-:Y:S01]  /*0f20*/  LOP3.LUT R130, R2, 0xfffffff8, RZ, 0xc0, !PT ;  /* 0xfffffff802827812 */ /* 0x000fe200078ec0ff */
[----:B------:R-:W-:Y:S01]  /*0f30*/  IMAD.WIDE.U32 R26, R18, R100, R180 ;  /* 0x00000064121a7225 */ /* 0x000fe200078e00b4 */
[----:B------:R3:W-:Y:S01]  /*0f40*/  @P1 LDGSTS.E.BYPASS.LTC128B.128 [R9+0xd100], [R14.64], !P6 ;  /* 0x0d1000000e091fae */ /* 0x0007e2000f101d46 */
[----:B------:R-:W-:Y:S02]  /*0f50*/  LEA.HI R16, R16, R89, RZ, 0x5 ;  /* 0x0000005910107211 */ /* 0x000fe400078f28ff */
[----:B------:R-:W-:Y:S01]  /*0f60*/  IMAD.IADD R3, R27, 0x1, R3 ;  /* 0x000000011b037824 */ /* 0x000fe200078e0203 */
[----:B------:R3:W-:Y:S01]  /*0f70*/  @P1 LDGSTS.E.BYPASS.LTC128B.128 [R9+0xf100], [R14.64+0x80], !P4 ;  /* 0x0f1000800e091fae */ /* 0x0007e2000e101d46 */
[----:B------:R-:W-:-:S02]  /*0f80*/  IMAD.SHL.U32 R24, R128, 0x8, RZ ;  /* 0x0000000880187824 */ /* 0x000fc400078e00ff */
[----:B------:R-:W-:Y:S01]  /*0f90*/  IMAD.SHL.U32 R22, R128, 0x4, RZ ;  /* 0x0000000480167824 */ /* 0x000fe200078e00ff */
[----:B------:R3:W-:Y:S01]  /*0fa0*/  @P1 LDGSTS.E.BYPASS.LTC128B.128 [R9+0x11100], [R14.64+0x100], !P5 ;  /* 0x111001000e091fae */ /* 0x0007e2000e901d46 */
[----:B------:R-:W-:Y:S01]  /*0fb0*/  IMAD.SHL.U32 R115, R6, 0x20, RZ ;  /* 0x0000002006737824 */ /* 0x000fe200078e00ff */
[----:B------:R-:W-:Y:S01]  /*0fc0*/  SHF.R.S32.HI R25, RZ, 0x1f, R24 ;  /* 0x0000001fff197819 */ /* 0x000fe20000011418 */
[C---:B------:R-:W-:Y:S01]  /*0fd0*/  IMAD R168, R5.reuse, c[0x0][0x290], RZ ;  /* 0x0000a40005a87a24 */ /* 0x040fe200078e02ff */
[----:B------:R-:W0:Y:S01]  /*0fe0*/  LDGDEPBAR ;  /* 0x00000000000079af */ /* 0x000e220000000000 */
[----:B------:R-:W-:Y:S01]  /*0ff0*/  SHF.R.S32.HI R23, RZ, 0x1f, R22 ;  /* 0x0000001fff177819 */ /* 0x000fe20000011416 */
[----:B------:R-:W-:Y:S01]  /*1000*/  IMAD R166, R5, c[0x0][0x280], RZ ;  /* 0x0000a00005a67a24 */ /* 0x000fe200078e02ff */
[----:B------:R-:W-:Y:S01]  /*1010*/  IADD3 R19, R22, 0x40, RZ ;  /* 0x0000004016137810 */ /* 0x000fe20007ffe0ff */
[C---:B------:R-:W-:Y:S01]  /*1020*/  IMAD R168, R105.reuse, c[0x0][0x294], R168 ;  /* 0x0000a50069a87a24 */ /* 0x040fe200078e02a8 */
[C---:B------:R-:W-:Y:S01]  /*1030*/  IADD3 R131, R24.reuse, 0xa0, RZ ;  /* 0x000000a018837810 */ /* 0x040fe20007ffe0ff */
[----:B------:R-:W-:Y:S01]  /*1040*/  IMAD.WIDE.U32 R172, R105, c[0x0][0x290], R24 ;  /* 0x0000a40069ac7a25 */ /* 0x000fe200078e0018 */
[----:B------:R-:W-:-:S02]  /*1050*/  IADD3 R136, R24, 0x60, RZ ;  /* 0x0000006018887810 */ /* 0x000fc40007ffe0ff */
[----:B------:R-:W-:Y:S01]  /*1060*/  IADD3 R132, R24, 0x80, RZ ;  /* 0x0000008018847810 */ /* 0x000fe20007ffe0ff */
[----:B------:R-:W-:Y:S01]  /*1070*/  IMAD.IADD R173, R173, 0x1, R168 ;  /* 0x00000001adad7824 */ /* 0x000fe200078e02a8 */
[----:B------:R-:W-:Y:S01]  /*1080*/  SHF.R.S32.HI R123, RZ, 0x1f, R136 ;  /* 0x0000001fff7b7819 */ /* 0x000fe20000011488 */
[----:B-1----:R-:W-:Y:S01]  /*1090*/  IMAD.WIDE.U32 R20, R105, c[0x0][0x290], R22 ;  /* 0x0000a40069147a25 */ /* 0x002fe200078e0016 */
[----:B------:R-:W-:Y:S02]  /*10a0*/  SHF.R.S32.HI R121, RZ, 0x1f, R132 ;  /* 0x0000001fff797819 */ /* 0x000fe40000011484 */
[----:B------:R-:W-:Y:S01]  /*10b0*/  LEA.HI R123, R123, R136, RZ, 0x3 ;  /* 0x000000887b7b7211 */ /* 0x000fe200078f18ff */
[----:B------:R-:W-:Y:S01]  /*10c0*/  IMAD.IADD R169, R168, 0x1, R21 ;  /* 0x00000001a8a97824 */ /* 0x000fe200078e0215 */
[----:B------:R-:W-:Y:S01]  /*10d0*/  LEA.HI R121, R121, R132, RZ, 0x3 ;  /* 0x0000008479797211 */ /* 0x000fe200078f18ff */
[----:B------:R-:W-:Y:S01]  /*10e0*/  IMAD.MOV.U32 R168, RZ, RZ, R20 ;  /* 0x000000ffffa87224 */ /* 0x000fe200078e0014 */
[----:B------:R-:W-:Y:S01]  /*10f0*/  IADD3 R20, R22, 0x20, RZ ;  /* 0x0000002016147810 */ /* 0x000fe20007ffe0ff */
[----:B------:R-:W-:Y:S01]  /*1100*/  IMAD.IADD R130, R105, 0x1, -R130 ;  /* 0x0000000169827824 */ /* 0x000fe200078e0a82 */
[----:B------:R-:W-:Y:S01]  /*1110*/  LOP3.LUT R123, R123, 0xfffffff8, RZ, 0xc0, !PT ;  /* 0xfffffff87b7b7812 */ /* 0x000fe200078ec0ff */
[----:B------:R-:W-:Y:S01]  /*1120*/  IMAD R166, R105, c[0x0][0x284], R166 ;  /* 0x0000a10069a67a24 */ /* 0x000fe200078e02a6 */
[----:B------:R-:W-:Y:S01]  /*1130*/  LOP3.LUT R121, R121, 0xfffffff8, RZ, 0xc0, !PT ;  /* 0xfffffff879797812 */ /* 0x000fe200078ec0ff */
[----:B---3--:R-:W-:Y:S01]  /*1140*/  @P0 IMAD.WIDE.U32 R14, R0, R101, R164 ;  /* 0x00000065000e0225 */ /* 0x008fe200078e00a4 */
[----:B------:R-:W-:-:S02]  /*1150*/  SHF.R.S32.HI R116, RZ, 0x1f, R123 ;  /* 0x0000001fff747819 */ /* 0x000fc4000001147b */
[----:B------:R-:W-:Y:S01]  /*1160*/  SHF.R.S32.HI R114, RZ, 0x1f, R121 ;  /* 0x0000001fff727819 */ /* 0x000fe20000011479 */
[----:B------:R-:W-:Y:S02]  /*1170*/  @P0 IMAD.IADD R4, R15, 0x1, R4 ;  /* 0x000000010f040824 */ /* 0x000fe400078e0204 */
[C---:B------:R-:W-:Y:S02]  /*1180*/  IMAD.IADD R17, R22.reuse, 0x1, R20 ;  /* 0x0000000116117824 */ /* 0x040fe400078e0214 */
[----:B------:R-:W-:Y:S02]  /*1190*/  IMAD.IADD R15, R22, 0x1, R19 ;  /* 0x00000001160f7824 */ /* 0x000fe400078e0213 */
[----:B------:R-:W-:Y:S02]  /*11a0*/  @P0 IMAD.SHL.U32 R0, R10, 0x2, RZ ;  /* 0x000000020a000824 */ /* 0x000fe400078e00ff */
[----:B------:R-:W-:Y:S01]  /*11b0*/  IMAD.SHL.U32 R129, R130, 0x40, RZ ;  /* 0x0000004082817824 */ /* 0x000fe200078e00ff */
[----:B------:R-:W-:Y:S01]  /*11c0*/  SHF.R.S32.HI R126, RZ, 0x1f, R15 ;  /* 0x0000001fff7e7819 */ /* 0x000fe2000001140f */
[----:B------:R-:W-:-:S03]  /*11d0*/  IMAD.WIDE.U32 R170, R105, c[0x0][0x280], R24 ;  /* 0x0000a00069aa7a25 */ /* 0x000fc600078e0018 */
[----:B------:R-:W-:Y:S01]  /*11e0*/  LOP3.LUT R129, R129, 0x1c0, RZ, 0xc0, !PT ;  /* 0x000001c081817812 */ /* 0x000fe200078ec0ff */
[----:B------:R-:W-:Y:S01]  /*11f0*/  IMAD.SHL.U32 R16, R16, 0x10, RZ ;  /* 0x0000001010107824 */ /* 0x000fe200078e00ff */
[----:B------:R-:W-:Y:S01]  /*1200*/  LEA.HI R126, R126, R15, RZ, 0x3 ;  /* 0x0000000f7e7e7211 */ /* 0x000fe200078f18ff */
[----:B------:R-:W-:Y:S01]  /*1210*/  IMAD.IADD R171, R171, 0x1, R166 ;  /* 0x00000001abab7824 */ /* 0x000fe200078e02a6 */
[----:B------:R-:W-:Y:S01]  /*1220*/  SHF.R.U32.HI R118, RZ, 0x3, R129 ;  /* 0x00000003ff767819 */ /* 0x000fe20000011681 */
[----:B------:R-:W-:Y:S01]  /*1230*/  IMAD.WIDE.U32 R176, R192, c[0x0][0x1e8], RZ ;  /* 0x00007a00c0b07a25 */ /* 0x000fe200078e00ff */
[----:B------:R-:W-:Y:S02]  /*1240*/  LOP3.LUT R16, R16, 0xfffffe00, RZ, 0xc0, !PT ;  /* 0xfffffe0010107812 */ /* 0x000fe400078ec0ff */
[----:B------:R-:W-:Y:S01]  /*1250*/  LOP3.LUT R126, R126, 0xfffffff8, RZ, 0xc0, !PT ;  /* 0xfffffff87e7e7812 */ /* 0x000fe200078ec0ff */
[----:B-----5:R-:W-:-:S03]  /*1260*/  IMAD.WIDE.U32 R172, R91, c[0x0][0x290], R172 ;  /* 0x0000a4005bac7a25 */ /* 0x020fc600078e00ac */
[----:B------:R-:W-:Y:S01]  /*1270*/  SHF.R.S32.HI R149, RZ, 0x1f, R126 ;  /* 0x0000001fff957819 */ /* 0x000fe2000001147e */
[----:B------:R-:W-:Y:S02]  /*1280*/  IMAD.MOV.U32 R117, RZ, RZ, c[0x0][0x27c] ;  /* 0x00009f00ff757624 */ /* 0x000fe400078e00ff */
[----:B------:R-:W-:-:S04]  /*1290*/  IMAD.WIDE.U32 R170, R91, c[0x0][0x280], R170 ;  /* 0x0000a0005baa7a25 */ /* 0x000fc800078e00aa */
[----:B------:R-:W-:-:S04]  /*12a0*/  IMAD.WIDE.U32 R168, R91, c[0x0][0x290], R168 ;  /* 0x0000a4005ba87a25 */ /* 0x000fc800078e00a8 */
[----:B------:R-:W-:Y:S02]  /*12b0*/  IMAD.MOV.U32 R53, RZ, RZ, RZ ;  /* 0x000000ffff357224 */ /* 0x000fe400078e00ff */
[----:B------:R-:W-:Y:S02]  /*12c0*/  IMAD.MOV.U32 R67, RZ, RZ, 0x1 ;  /* 0x00000001ff437424 */ /* 0x000fe400078e00ff */
[----:B------:R-:W-:Y:S02]  /*12d0*/  IMAD.SHL.U32 R117, R117, 0x2, RZ ;  /* 0x0000000275757824 */ /* 0x000fe400078e00ff */
[----:B------:R-:W-:Y:S01]  /*12e0*/  IMAD R128, R128, 0x40, R105 ;  /* 0x0000004080807824 */ /* 0x000fe200078e0269 */
[----:B--2---:R-:W-:Y:S01]  /*12f0*/  @P3 SHF.R.S32.HI R175, RZ, 0x1f, R174 ;  /* 0x0000001fffaf3819 */ /* 0x004fe200000114ae */
[----:B------:R-:W-:Y:S02]  /*1300*/  @!P3 IMAD.MOV.U32 R174, RZ, RZ, R195 ;  /* 0x000000ffffaeb224 */ /* 0x000fe400078e00c3 */
[----:B------:R-:W-:Y:S01]  /*1310*/  @!P3 IMAD.MOV.U32 R175, RZ, RZ, R8 ;  /* 0x000000ffffafb224 */ /* 0x000fe200078e0008 */
[----:B------:R-:W-:Y:S01]  /*1320*/  BAR.SYNC.DEFER_BLOCKING 0x0 ;  /* 0x0000000000007b1d */ /* 0x000fe20000010000 */
[----:B------:R-:W-:-:S04]  /*1330*/  @P2 LEA R28, P3, R26, c[0x0][0x250], 0x1 ;  /* 0x000094001a1c2a11 */ /* 0x000fc800078608ff */
[----:B------:R-:W-:Y:S02]  /*1340*/  @P2 LEA.HI.X R29, R26, c[0x0][0x254], R3, 0x1, P3 ;  /* 0x000095001a1d2a11 */ /* 0x000fe400018f0c03 */
[----:B------:R-:W-:-:S04]  /*1350*/  ISETP.GE.AND P3, PT, R24, c[0x0][0x27c], PT ;  /* 0x00009f0018007a0c */ /* 0x000fc80003f66270 */
[----:B------:R-:W-:-:S05]  /*1360*/  SEL R7, RZ, c[0x0][0x27c], !P3 ;  /* 0x00009f00ff077a07 */ /* 0x000fca0005800000 */
[----:B------:R-:W-:-:S04]  /*1370*/  IMAD.IADD R7, R24, 0x1, R7 ;  /* 0x0000000118077824 */ /* 0x000fc800078e0207 */
[----:B------:R-:W-:Y:S02]  /*1380*/  @P3 LOP3.LUT R135, R135, 0x4, RZ, 0xfc, !PT ;  /* 0x0000000487873812 */ /* 0x000fe400078efcff */
[----:B------:R-:W-:Y:S01]  /*1390*/  SHF.R.S32.HI R124, RZ, 0x1f, R7 ;  /* 0x0000001fff7c7819 */ /* 0x000fe20000011407 */
[----:B------:R-:W-:Y:S01]  /*13a0*/  @!PT LDS RZ, [RZ] ;  /* 0x00000000fffff984 */ /* 0x000fe20000000800 */
[----:B------:R-:W-:Y:S01]  /*13b0*/  @!PT LDS RZ, [RZ] ;  /* 0x00000000fffff984 */ /* 0x000fe20000000800 */
[----:B------:R-:W-:Y:S01]  /*13c0*/  @!PT LDS RZ, [RZ] ;  /* 0x00000000fffff984 */ /* 0x000fe20000000800 */
[----:B------:R1:W-:Y:S01]  /*13d0*/  @P2 LDGSTS.E.BYPASS.LTC128B.128 [R12+0x100], [R28.64], !P6 ;  /* 0x001000001c0c2fae */ /* 0x0003e2000f101d46 */
[----:B------:R-:W-:Y:S02]  /*13e0*/  ISETP.GE.AND P3, PT, R15, c[0x0][0x27c], PT ;  /* 0x00009f000f007a0c */ /* 0x000fe40003f66270 */
[CC--:B------:R-:W-:Y:S01]  /*13f0*/  LEA.HI R144, R124.reuse, R7.reuse, RZ, 0x3 ;  /* 0x000000077c907211 */ /* 0x0c0fe200078f18ff */
[----:B------:R1:W-:Y:S01]  /*1400*/  @P2 LDGSTS.E.BYPASS.LTC128B.128 [R12+0x2100], [R28.64+0x80], !P4 ;  /* 0x021000801c0c2fae */ /* 0x0003e2000e101d46 */
[----:B------:R-:W-:Y:S02]  /*1410*/  LEA.HI R124, R124, R7, RZ, 0x6 ;  /* 0x000000077c7c7211 */ /* 0x000fe400078f30ff */
[----:B------:R-:W-:Y:S01]  /*1420*/  SEL R2, RZ, c[0x0][0x27c], !P3 ;  /* 0x00009f00ff027a07 */ /* 0x000fe20005800000 */
[----:B------:R1:W-:Y:S01]  /*1430*/  @P2 LDGSTS.E.BYPASS.LTC128B.128 [R12+0x4100], [R28.64+0x100], !P5 ;  /* 0x041001001c0c2fae */ /* 0x0003e2000e901d46 */
[----:B------:R-:W-:Y:S01]  /*1440*/  @P1 IADD3 R5, P2, R115, R26, RZ ;  /* 0x0000001a73051210 */ /* 0x000fe20007f5e0ff */
[----:B------:R-:W-:Y:S01]  /*1450*/  IMAD.SHL.U32 R124, R124, 0x40, RZ ;  /* 0x000000407c7c7824 */ /* 0x000fe200078e00ff */
[----:B------:R-:W-:-:S02]  /*1460*/  LOP3.LUT R135, R135, 0xfffffffd, RZ, 0xc0, !PT ;  /* 0xfffffffd87877812 */ /* 0x000fc400078ec0ff */
[----:B------:R-:W-:Y:S01]  /*1470*/  SHF.R.S32.HI R125, RZ, 0x3, R144 ;  /* 0x00000003ff7d7819 */ /* 0x000fe20000011490 */
[----:B------:R-:W-:Y:S01]  /*1480*/  @P1 IMAD.X R6, R108, 0x1, R3, P2 ;  /* 0x000000016c061824 */ /* 0x000fe200010e0603 */
[C---:B------:R-:W-:Y:S01]  /*1490*/  @P1 LEA R8, P2, R5.reuse, c[0x0][0x250], 0x1 ;  /* 0x0000940005081a11 */ /* 0x040fe200078408ff */
[----:B------:R-:W-:Y:S01]  /*14a0*/  @P1 IMAD.SHL.U32 R3, R10, 0x2, RZ ;  /* 0x000000020a031824 */ /* 0x000fe200078e00ff */
[----:B------:R-:W-:Y:S02]  /*14b0*/  LOP3.LUT R124, R124, 0xfffff000, RZ, 0xc0, !PT ;  /* 0xfffff0007c7c7812 */ /* 0x000fe400078ec0ff */
[----:B------:R-:W-:Y:S02]  /*14c0*/  @P1 LEA.HI.X R9, R5, c[0x0][0x254], R6, 0x1, P2 ;  /* 0x0000950005091a11 */ /* 0x000fe400010f0c06 */
[----:B------:R-:W-:-:S03]  /*14d0*/  @P0 LEA R6, P2, R14, c[0x0][0x220], 0x1 ;  /* 0x000088000e060a11 */ /* 0x000fc600078408ff */
[----:B------:R2:W-:Y:S01]  /*14e0*/  @P1 LDGSTS.E.BYPASS.LTC128B.128 [R3+0x1100], [R8.64], !P6 ;  /* 0x0110000008031fae */ /* 0x0005e2000f101d46 */
[----:B------:R-:W-:Y:S02]  /*14f0*/  @P0 LEA.HI.X R7, R14, c[0x0][0x224], R4, 0x1, P2 ;  /* 0x000089000e070a11 */ /* 0x000fe400010f0c04 */
[----:B------:R-:W-:Y:S01]  /*1500*/  ISETP.GE.AND P2, PT, R17, c[0x0][0x27c], PT ;  /* 0x00009f0011007a0c */ /* 0x000fe20003f46270 */
[----:B------:R2:W-:Y:S01]  /*1510*/  @P1 LDGSTS.E.BYPASS.LTC128B.128 [R3+0x3100], [R8.64+0x80], !P4 ;  /* 0x0310008008031fae */ /* 0x0005e2000e101d46 */
[----:B------:R-:W-:Y:S02]  /*1520*/  IADD3 R14, R22, 0x50, RZ ;  /* 0x00000050160e7810 */ /* 0x000fe40007ffe0ff */
[----:B------:R-:W-:Y:S01]  /*1530*/  SEL R4, RZ, c[0x0][0x27c], !P2 ;  /* 0x00009f00ff047a07 */ /* 0x000fe20005000000 */
[----:B------:R2:W-:Y:S01]  /*1540*/  @P1 LDGSTS.E.BYPASS.LTC128B.128 [R3+0x5100], [R8.64+0x100], !P5 ;  /* 0x0510010008031fae */ /* 0x0005e2000e901d46 */
[----:B-1----:R-:W-:-:S03]  /*1550*/  @P0 LEA R12, P1, R103, R6, 0x1 ;  /* 0x00000006670c0211 */ /* 0x002fc600078208ff */
[----:B------:R-:W-:Y:S01]  /*1560*/  IMAD.IADD R5, R4, 0x1, R17 ;  /* 0x0000000104057824 */ /* 0x000fe200078e0211 */
[----:B------:R-:W0:Y:S01]  /*1570*/  LDGDEPBAR ;  /* 0x00000000000079af */ /* 0x000e220000000000 */
[----:B------:R-:W-:-:S03]  /*1580*/  @P0 LEA.HI.X R13, R103, R7, R102, 0x1, P1 ;  /* 0x00000007670d0211 */ /* 0x000fc600008f0c66 */
[----:B------:R-:W-:Y:S01]  /*1590*/  SHF.R.S32.HI R122, RZ, 0x1f, R5 ;  /* 0x0000001fff7a7819 */ /* 0x000fe20000011405 */
[----:B------:R1:W-:Y:S01]  /*15a0*/  @P0 LDGSTS.E.BYPASS.LTC128B.128 [R0+0x12100], [R6.64], !P6 ;  /* 0x1210000006000fae */ /* 0x0003e2000f101d46 */
[----:B------:R-:W-:Y:S02]  /*15b0*/  @P2 LOP3.LUT R135, R135, 0x2, RZ, 0xfc, !PT ;  /* 0x0000000287872812 */ /* 0x000fe400078efcff */
[CC--:B------:R-:W-:Y:S01]  /*15c0*/  LEA.HI R152, R122.reuse, R5.reuse, RZ, 0x3 ;  /* 0x000000057a987211 */ /* 0x0c0fe200078f18ff */
[----:B------:R1:W-:Y:S01]  /*15d0*/  @P0 LDGSTS.E.BYPASS.LTC128B.128 [R0+0x14100], [R6.64+0x80], !P4 ;  /* 0x1410008006000fae */ /* 0x0003e2000e101d46 */
[----:B------:R-:W-:Y:S01]  /*15e0*/  LEA.HI R122, R122, R5, RZ, 0x6 ;  /* 0x000000057a7a7211 */ /* 0x000fe200078f30ff */
[----:B------:R-:W-:Y:S01]  /*15f0*/  IMAD.WIDE.U32 R4, R105, c[0x0][0x280], R22 ;  /* 0x0000a00069047a25 */ /* 0x000fe200078e0016 */
[----:B------:R-:W-:Y:S01]  /*1600*/  LOP3.LUT R135, R135, 0xfffffff7, RZ, 0xc0, !PT ;  /* 0xfffffff787877812 */ /* 0x000fe200078ec0ff */
[----:B------:R1:W-:Y:S01]  /*1610*/  @P0 LDGSTS.E.BYPASS.LTC128B.128 [R0+0x16100], [R6.64+0x100], !P5 ;  /* 0x1610010006000fae */ /* 0x0003e2000e901d46 */
[----:B------:R-:W-:Y:S01]  /*1620*/  ISETP.NE.AND P1, PT, R142, c[0x0][0x2b8], PT ;  /* 0x0000ae008e007a0c */ /* 0x000fe20003f25270 */
[----:B------:R-:W-:Y:S01]  /*1630*/  IMAD.IADD R167, R166, 0x1, R5 ;  /* 0x00000001a6a77824 */ /* 0x000fe200078e0205 */
[----:B------:R-:W-:Y:S01]  /*1640*/  LOP3.LUT R5, R129, 0x38, R152, 0xf8, !PT ;  /* 0x0000003881057812 */ /* 0x000fe200078ef898 */
[----:B------:R3:W-:Y:S01]  /*1650*/  @P0 LDGSTS.E.BYPASS.LTC128B.128 [R0+0x13100], [R12.64], !P6 ;  /* 0x131000000c000fae */ /* 0x0007e2000f101d46 */
[----:B------:R-:W-:Y:S01]  /*1660*/  IMAD.SHL.U32 R122, R122, 0x40, RZ ;  /* 0x000000407a7a7824 */ /* 0x000fe200078e00ff */
[----:B------:R-:W-:Y:S01]  /*1670*/  @P3 LOP3.LUT R135, R135, 0x8, RZ, 0xfc, !PT ;  /* 0x0000000887873812 */ /* 0x000fe200078efcff */
[----:B------:R-:W-:Y:S01]  /*1680*/  IMAD.MOV.U32 R166, RZ, RZ, R4 ;  /* 0x000000ffffa67224 */ /* 0x000fe200078e0004 */
[----:B------:R3:W-:Y:S01]  /*1690*/  @P0 LDGSTS.E.BYPASS.LTC128B.128 [R0+0x15100], [R12.64+0x80], !P4 ;  /* 0x151000800c000fae */ /* 0x0007e2000e101d46 */
[----:B--2---:R-:W-:Y:S01]  /*16a0*/  IMAD.IADD R3, R2, 0x1, R15 ;  /* 0x0000000102037824 */ /* 0x004fe200078e020f */
[----:B------:R-:W-:Y:S01]  /*16b0*/  LOP3.LUT R122, R122, 0xfffff000, RZ, 0xc0, !PT ;  /* 0xfffff0007a7a7812 */ /* 0x000fe200078ec0ff */
[----:B------:R-:W-:Y:S01]  /*16c0*/  IMAD.MOV.U32 R8, RZ, RZ, c[0x0][0x290] ;  /* 0x0000a400ff087624 */ /* 0x000fe200078e00ff */
[----:B------:R3:W-:Y:S01]  /*16d0*/  @P0 LDGSTS.E.BYPASS.LTC128B.128 [R0+0x17100], [R12.64+0x100], !P5 ;  /* 0x171001000c000fae */ /* 0x0007e2000e901d46 */
[----:B------:R-:W-:Y:S01]  /*16e0*/  LOP3.LUT P0, RZ, R130, 0x4, RZ, 0xc0, !PT ;  /* 0x0000000482ff7812 */ /* 0x000fe2000780c0ff */
[----:B------:R-:W-:Y:S01]  /*16f0*/  IMAD.WIDE.U32 R166, R91, c[0x0][0x280], R166 ;  /* 0x0000a0005ba67a25 */ /* 0x000fe200078e00a6 */
[----:B------:R-:W-:Y:S01]  /*1700*/  SHF.R.S32.HI R120, RZ, 0x1f, R3 ;  /* 0x0000001fff787819 */ /* 0x000fe20000011403 */
[----:B------:R-:W0:Y:S01]  /*1710*/  LDGDEPBAR ;  /* 0x00000000000079af */ /* 0x000e220000000000 */
[----:B------:R-:W-:Y:S01]  /*1720*/  LOP3.LUT R5, R5, R118, RZ, 0x3c, !PT ;  /* 0x0000007605057212 */ /* 0x000fe200078e3cff */
[----:B------:R-:W-:Y:S01]  /*1730*/  IMAD.SHL.U32 R109, R8, 0x40, RZ ;  /* 0x00000040086d7824 */ /* 0x000fe200078e00ff */
[----:B------:R-:W-:-:S02]  /*1740*/  LEA.HI R2, R120, R3, RZ, 0x3 ;  /* 0x0000000378027211 */ /* 0x000fc400078f18ff */
[----:B------:R-:W-:Y:S02]  /*1750*/  LEA.HI R120, R120, R3, RZ, 0x6 ;  /* 0x0000000378787211 */ /* 0x000fe400078f30ff */
[----:B------:R-:W-:Y:S02]  /*1760*/  LOP3.LUT R3, R129, 0x38, R2, 0xf8, !PT ;  /* 0x0000003881037812 */ /* 0x000fe400078ef802 */
[----:B------:R-:W-:Y:S01]  /*1770*/  LOP3.LUT R135, R135, 0xffffffef, RZ, 0xc0, !PT ;  /* 0xffffffef87877812 */ /* 0x000fe200078ec0ff */
[----:B------:R-:W-:Y:S01]  /*1780*/  IMAD.SHL.U32 R120, R120, 0x40, RZ ;  /* 0x0000004078787824 */ /* 0x000fe200078e00ff */
[----:B-1----:R-:W-:Y:S01]  /*1790*/  LOP3.LUT R7, R129, 0x38, R144, 0xf8, !PT ;  /* 0x0000003881077812 */ /* 0x002fe200078ef890 */
[----:B------:R-:W-:Y:S01]  /*17a0*/  IMAD.MOV.U32 R6, RZ, RZ, c[0x0][0x280] ;  /* 0x0000a000ff067624 */ /* 0x000fe200078e00ff */
[-C--:B------:R-:W-:Y:S02]  /*17b0*/  LOP3.LUT R3, R3, R118.reuse, RZ, 0x3c, !PT ;  /* 0x0000007603037212 */ /* 0x080fe400078e3cff */
[----:B------:R-:W-:Y:S01]  /*17c0*/  LOP3.LUT R7, R7, R118, RZ, 0x3c, !PT ;  /* 0x0000007607077212 */ /* 0x000fe200078e3cff */
[----:B------:R-:W-:Y:S01]  /*17d0*/  IMAD.SHL.U32 R113, R6, 0x40, RZ ;  /* 0x0000004006717824 */ /* 0x000fe200078e00ff */
[----:B------:R-:W-:-:S02]  /*17e0*/  LOP3.LUT R120, R120, 0xfffff000, RZ, 0xc0, !PT ;  /* 0xfffff00078787812 */ /* 0x000fc400078ec0ff */
[--C-:B------:R-:W-:Y:S01]  /*17f0*/  IADD3 R124, R7, R124, R16.reuse ;  /* 0x0000007c077c7210 */ /* 0x100fe20007ffe010 */
[----:B------:R-:W-:Y:S01]  /*1800*/  IMAD R7, R93, c[0x0][0x210], RZ ;  /* 0x000084005d077a24 */ /* 0x000fe200078e02ff */
[--C-:B------:R-:W-:Y:S02]  /*1810*/  IADD3 R122, R5, R122, R16.reuse ;  /* 0x0000007a057a7210 */ /* 0x100fe40007ffe010 */
[----:B---3--:R-:W-:Y:S01]  /*1820*/  SHF.R.S32.HI R0, RZ, 0x1f, R91 ;  /* 0x0000001fff007819 */ /* 0x008fe2000001145b */
[----:B------:R-:W-:Y:S01]  /*1830*/  IMAD R7, R192, c[0x0][0x214], R7 ;  /* 0x00008500c0077a24 */ /* 0x000fe200078e0207 */
[----:B------:R-:W-:Y:S01]  /*1840*/  IADD3 R120, R3, R120, R16 ;  /* 0x0000007803787210 */ /* 0x000fe20007ffe010 */
[----:B------:R-:W-:Y:S01]  /*1850*/  IMAD R3, R93, c[0x0][0x1e8], RZ ;  /* 0x00007a005d037a24 */ /* 0x000fe200078e02ff */
[----:B------:R-:W-:Y:S01]  /*1860*/  @P0 LOP3.LUT R135, R135, 0x10, RZ, 0xfc, !PT ;  /* 0x0000001087870812 */ /* 0x000fe200078efcff */
[C---:B------:R-:W-:Y:S01]  /*1870*/  IMAD R4, R0.reuse, c[0x0][0x290], RZ ;  /* 0x0000a40000047a24 */ /* 0x040fe200078e02ff */
[----:B------:R-:W-:Y:S01]  /*1880*/  ISETP.GE.AND P0, PT, R137, 0x1, PT ;  /* 0x000000018900780c */ /* 0x000fe20003f06270 */
[----:B------:R-:W-:Y:S01]  /*1890*/  IMAD R0, R0, c[0x0][0x280], RZ ;  /* 0x0000a00000007a24 */ /* 0x000fe200078e02ff */
[----:B------:R-:W-:Y:S01]  /*18a0*/  LOP3.LUT R135, R135, 0xffffffbf, RZ, 0xc0, !PT ;  /* 0xffffffbf87877812 */ /* 0x000fe200078ec0ff */
[----:B------:R-:W-:Y:S01]  /*18b0*/  IMAD R3, R192, c[0x0][0x1ec], R3 ;  /* 0x00007b00c0037a24 */ /* 0x000fe200078e0203 */
[----:B------:R-:W-:Y:S01]  /*18c0*/  LOP3.LUT R144, R144, 0xfffffff8, RZ, 0xc0, !PT ;  /* 0xfffffff890907812 */ /* 0x000fe200078ec0ff */
[----:B------:R-:W-:Y:S01]  /*18d0*/  IMAD R5, R91, c[0x0][0x284], R0 ;  /* 0x0000a1005b057a24 */ /* 0x000fe200078e0200 */
[----:B------:R-:W-:Y:S01]  /*18e0*/  SHF.R.S32.HI R0, RZ, 0x1f, R131 ;  /* 0x0000001fff007819 */ /* 0x000fe20000011483 */
[----:B------:R-:W-:Y:S01]  /*18f0*/  IMAD.IADD R106, R179, 0x1, R7 ;  /* 0x00000001b36a7824 */ /* 0x000fe200078e0207 */
[----:B------:R-:W-:Y:S01]  /*1900*/  LOP3.LUT R146, R152, 0xfffffff8, RZ, 0xc0, !PT ;  /* 0xfffffff898927812 */ /* 0x000fe200078ec0ff */
[----:B------:R-:W-:Y:S01]  /*1910*/  IMAD.IADD R110, R177, 0x1, R3 ;  /* 0x00000001b16e7824 */ /* 0x000fe200078e0203 */
[----:B------:R-:W-:Y:S01]  /*1920*/  LEA.HI R119, R0, R131, RZ, 0x3 ;  /* 0x0000008300777211 */ /* 0x000fe200078f18ff */
[----:B------:R-:W-:Y:S01]  /*1930*/  IMAD R7, R175, c[0x0][0x2b0], RZ ;  /* 0x0000ac00af077a24 */ /* 0x000fe200078e02ff */
[----:B------:R-:W-:Y:S01]  /*1940*/  SHF.R.S32.HI R0, RZ, 0x1f, R17 ;  /* 0x0000001fff007819 */ /* 0x000fe20000011411 */
[----:B------:R-:W-:Y:S01]  /*1950*/  IMAD R139, R91, c[0x0][0x294], R4 ;  /* 0x0000a5005b8b7a24 */ /* 0x000fe200078e0204 */
[----:B------:R-:W-:Y:S01]  /*1960*/  LOP3.LUT R3, R129, 0x18, R24, 0xf8, !PT ;  /* 0x0000001881037812 */ /* 0x000fe200078ef818 */
[----:B------:R-:W-:Y:S01]  /*1970*/  IMAD R7, R174, c[0x0][0x2b4], R7 ;  /* 0x0000ad00ae077a24 */ /* 0x000fe200078e0207 */
[----:B------:R-:W-:Y:S01]  /*1980*/  LOP3.LUT R148, R2, 0xfffffff8, RZ, 0xc0, !PT ;  /* 0xfffffff802947812 */ /* 0x000fe200078ec0ff */
[----:B------:R-:W-:Y:S01]  /*1990*/  IMAD.WIDE.U32 R174, R174, c[0x0][0x2b0], RZ ;  /* 0x0000ac00aeae7a25 */ /* 0x000fe200078e00ff */
[----:B------:R-:W-:-:S02]  /*19a0*/  LEA.HI R127, R0, R17, RZ, 0x3 ;  /* 0x00000011007f7211 */ /* 0x000fc400078f18ff */
[----:B------:R-:W-:Y:S01]  /*19b0*/  LOP3.LUT R135, R135, 0xffffffdf, RZ, 0xc0, !PT ;  /* 0xffffffdf87877812 */ /* 0x000fe200078ec0ff */
[----:B------:R-:W-:Y:S01]  /*19c0*/  IMAD.IADD R141, R173, 0x1, R139 ;  /* 0x00000001ad8d7824 */ /* 0x000fe200078e028b */
[----:B------:R-:W-:Y:S01]  /*19d0*/  LOP3.LUT R3, R3, R118, RZ, 0x3c, !PT ;  /* 0x0000007603037212 */ /* 0x000fe200078e3cff */
[----:B------:R-:W-:Y:S01]  /*19e0*/  IMAD.IADD R104, R175, 0x1, R7 ;  /* 0x00000001af687824 */ /* 0x000fe200078e0207 */
[----:B------:R-:W-:Y:S01]  /*19f0*/  SHF.R.S32.HI R143, RZ, 0x1f, R144 ;  /* 0x0000001fff8f7819 */ /* 0x000fe20000011490 */
[----:B------:R-:W-:Y:S01]  /*1a00*/  IMAD.IADD R139, R139, 0x1, R169 ;  /* 0x000000018b8b7824 */ /* 0x000fe200078e02a9 */
[----:B------:R-:W-:Y:S01]  /*1a10*/  SHF.R.S32.HI R145, RZ, 0x1f, R146 ;  /* 0x0000001fff917819 */ /* 0x000fe20000011492 */
[----:B------:R-:W-:Y:S01]  /*1a20*/  IMAD.IADD R0, R3, 0x1, R16 ;  /* 0x0000000103007824 */ /* 0x000fe200078e0210 */
[----:B------:R-:W-:Y:S01]  /*1a30*/  SHF.R.S32.HI R147, RZ, 0x1f, R148 ;  /* 0x0000001fff937819 */ /* 0x000fe20000011494 */
[----:B------:R-:W-:Y:S01]  /*1a40*/  IMAD.IADD R140, R171, 0x1, R5 ;  /* 0x00000001ab8c7824 */ /* 0x000fe200078e0205 */
[----:B------:R-:W-:Y:S01]  /*1a50*/  LOP3.LUT R119, R119, 0xfffffff8, RZ, 0xc0, !PT ;  /* 0xfffffff877777812 */ /* 0x000fe200078ec0ff */
[----:B------:R-:W-:Y:S01]  /*1a60*/  IMAD.IADD R138, R5, 0x1, R167 ;  /* 0x00000001058a7824 */ /* 0x000fe200078e02a7 */
[----:B------:R-:W-:-:S02]  /*1a70*/  LOP3.LUT R127, R127, 0xfffffff8, RZ, 0xc0, !PT ;  /* 0xfffffff87f7f7812 */ /* 0x000fc400078ec0ff */
[----:B------:R-:W-:Y:S02]  /*1a80*/  @P1 LOP3.LUT R135, R135, 0x20, RZ, 0xfc, !PT ;  /* 0x0000002087871812 */ /* 0x000fe400078efcff */
[-C--:B------:R-:W-:Y:S02]  /*1a90*/  SHF.L.U64.HI R107, R8, R111.reuse, c[0x0][0x294] ;  /* 0x0000a500086b7619 */ /* 0x080fe4000001026f */
[C---:B------:R-:W-:Y:S01]  /*1aa0*/  SHF.L.U64.HI R143, R144.reuse, 0x1, R143 ;  /* 0x00000001908f7819 */ /* 0x040fe2000001028f */
[----:B------:R-:W-:Y:S01]  /*1ab0*/  IMAD.SHL.U32 R144, R144, 0x2, RZ ;  /* 0x0000000290907824 */ /* 0x000fe200078e00ff */
[C---:B------:R-:W-:Y:S01]  /*1ac0*/  SHF.L.U64.HI R145, R146.reuse, 0x1, R145 ;  /* 0x0000000192917819 */ /* 0x040fe20000010291 */
[----:B------:R-:W-:Y:S01]  /*1ad0*/  IMAD.SHL.U32 R146, R146, 0x2, RZ ;  /* 0x0000000292927824 */ /* 0x000fe200078e00ff */
[C---:B------:R-:W-:Y:S01]  /*1ae0*/  SHF.L.U64.HI R147, R148.reuse, 0x1, R147 ;  /* 0x0000000194937819 */ /* 0x040fe20000010293 */
[----:B------:R-:W-:Y:S01]  /*1af0*/  IMAD.SHL.U32 R148, R148, 0x2, RZ ;  /* 0x0000000294947824 */ /* 0x000fe200078e00ff */
[----:B------:R-:W-:-:S02]  /*1b00*/  SHF.L.U64.HI R111, R6, R111, c[0x0][0x284] ;  /* 0x0000a100066f7619 */ /* 0x000fc4000001026f */
[C---:B------:R-:W-:Y:S02]  /*1b10*/  IADD3 R13, R22.reuse, 0x30, RZ ;  /* 0x00000030160d7810 */ /* 0x040fe40007ffe0ff */
[----:B------:R-:W-:Y:S02]  /*1b20*/  IADD3 R12, R22, 0x10, RZ ;  /* 0x00000010160c7810 */ /* 0x000fe40007ffe0ff */
[----:B------:R-:W-:Y:S02]  /*1b30*/  SHF.R.S32.HI R112, RZ, 0x1f, R119 ;  /* 0x0000001fff707819 */ /* 0x000fe40000011477 */
[----:B------:R-:W-:Y:S02]  /*1b40*/  SHF.R.S32.HI R150, RZ, 0x1f, R127 ;  /* 0x0000001fff967819 */ /* 0x000fe4000001147f */
[----:B------:R-:W-:Y:S02]  /*1b50*/  SHF.R.S32.HI R152, RZ, 0x3, R152 ;  /* 0x00000003ff987819 */ /* 0x000fe40000011498 */
[----:B------:R-:W-:-:S02]  /*1b60*/  SHF.R.S32.HI R151, RZ, 0x3, R2 ;  /* 0x00000003ff977819 */ /* 0x000fc40000011402 */
[----:B------:R-:W-:Y:S02]  /*1b70*/  @P0 LOP3.LUT R135, R135, 0x40, RZ, 0xfc, !PT ;  /* 0x0000004087870812 */ /* 0x000fe400078efcff */
.L_x_936:
[----:B------:R-:W-:Y:S01]  /*1b80*/  ISETP.NE.AND P1, PT, R142, c[0x0][0x2b8], PT ;  /* 0x0000ae008e007a0c */ /* 0x000fe20003f25270 */
[----:B-1----:R-:W-:Y:S01]  /*1b90*/  IMAD.SHL.U32 R5, R18, 0x40, RZ ;  /* 0x0000004012057824 */ /* 0x002fe200078e00ff */
[----:B------:R-:W-:Y:S01]  /*1ba0*/  LOP3.LUT P2, RZ, R130, 0x4, RZ, 0xc0, !PT ;  /* 0x0000000482ff7812 */ /* 0x000fe2000784c0ff */
[----:B------:R-:W-:Y:S01]  /*1bb0*/  IMAD.MOV.U32 R154, RZ, RZ, RZ ;  /* 0x000000ffff9a7224 */ /* 0x000fe200078e00ff */
[----:B------:R-:W-:Y:S04]  /*1bc0*/  DEPBAR.LE SB0, 0x2 ;  /* 0x000080800000791a */ /* 0x000fe80000000000 */
[----:B------:R-:W-:Y:S01]  /*1bd0*/  IMAD.IADD R3, R128, 0x1, R5 ;  /* 0x0000000180037824 */ /* 0x000fe200078e0205 */
[----:B------:R-:W-:Y:S01]  /*1be0*/  BSSY B1, `(.L_x_912) ;  /* 0x0000409000017945 */ /* 0x000fe20003800000 */
[----:B------:R-:W-:Y:S02]  /*1bf0*/  IMAD R2, R53, 0x3000, R0 ;  /* 0x0000300035027824 */ /* 0x000fe400078e0200 */
[----:B------:R-:W-:Y:S01]  /*1c00*/  IMAD.IADD R153, R97, 0x1, R3 ;  /* 0x0000000161997824 */ /* 0x000fe200078e0203 */
[----:B------:R-:W-:Y:S02]  /*1c10*/  ISETP.GE.AND P0, PT, R3, R96, PT ;  /* 0x000000600300720c */ /* 0x000fe40003f06270 */
[----:B------:R-:W-:Y:S01]  /*1c20*/  IADD3 R155, R2, 0x20, RZ ;  /* 0x00000020029b7810 */ /* 0x000fe20007ffe0ff */
[----:B------:R-:W-:Y:S01]  /*1c30*/  @P1 IMAD.HI.U32 R4, R153, c[0x0][0x2bc], RZ ;  /* 0x0000af0099041a27 */ /* 0x000fe200078e00ff */
[----:B------:R-:W-:Y:S02]  /*1c40*/  ISETP.GT.OR P0, PT, R128, 0x3f, P0 ;  /* 0x0000003f8000780c */ /* 0x000fe40000704670 */
[C---:B------:R-:W-:Y:S01]  /*1c50*/  @P2 IADD3 R155, R2.reuse, -0x20, RZ ;  /* 0xffffffe0029b2810 */ /* 0x040fe20007ffe0ff */
[----:B------:R-:W-:Y:S01]  /*1c60*/  IMAD.MOV.U32 R3, RZ, RZ, R153 ;  /* 0x000000ffff037224 */ /* 0x000fe200078e0099 */
[----:B------:R-:W-:Y:S02]  /*1c70*/  @P1 SHF.R.U32.HI R3, RZ, c[0x0][0x2c0], R4 ;  /* 0x0000b000ff031a19 */ /* 0x000fe40000011604 */
[----:B------:R-:W-:Y:S02]  /*1c80*/  ISETP.GE.AND P2, PT, R137, 0x1, PT ;  /* 0x000000018900780c */ /* 0x000fe40003f46270 */
[----:B------:R-:W-:Y:S02]  /*1c90*/  LEA R157, R2, 0x100, 0x1 ;  /* 0x00000100029d7811 */ /* 0x000fe400078e08ff */
[----:B------:R-:W-:Y:S03]  /*1ca0*/  LEA R155, R155, 0x100, 0x1 ;  /* 0x000001009b9b7811 */ /* 0x000fe600078e08ff */
[C---:B------:R-:W-:Y:S04]  /*1cb0*/  @!P0 IADD3 R7, P1, R3.reuse, R174, RZ ;  /* 0x000000ae03078210 */ /* 0x040fe80007f3e0ff */
[----:B------:R-:W-:Y:S02]  /*1cc0*/  @!P0 LEA.HI.X.SX32 R4, R3, R104, 0x1, P1 ;  /* 0x0000006803048211 */ /* 0x000fe400008f0eff */
[C---:B------:R-:W-:Y:S04]  /*1cd0*/  @!P0 LEA R8, P1, R7.reuse, c[0x0][0x2a0], 0x2 ;  /* 0x0000a80007088a11 */ /* 0x040fe800078210ff */
[----:B------:R-:W-:Y:S01]  /*1ce0*/  @!P0 LEA.HI.X R9, R7, c[0x0][0x2a4], R4, 0x2, P1 ;  /* 0x0000a90007098a11 */ /* 0x000fe200008f1404 */
[----:B------:R-:W-:Y:S04]  /*1cf0*/  IMAD.MOV R4, RZ, RZ, -R3 ;  /* 0x000000ffff047224 */ /* 0x000fe800078e0a03 */
[----:B-----5:R1:W5:Y:S01]  /*1d00*/  @!P0 LDG.E R154, [R8.64] ;  /* 0x00000006089a8981 */ /* 0x020362000c1e1900 */
[----:B------:R-:W-:Y:S03]  /*1d10*/  IMAD R153, R4, c[0x0][0x2b8], R153 ;  /* 0x0000ae0004997a24 */ /* 0x000fe600078e0299 */
[----:B------:R-:W-:Y:S06]  /*1d20*/  BAR.SYNC.DEFER_BLOCKING 0x0 ;  /* 0x0000000000007b1d */ /* 0x000fec0000010000 */
[----:B----4-:R-:W-:-:S05]  /*1d30*/  @!P2 BRA `(.L_x_913) ;  /* 0x00003c100000a947 */ /* 0x010fca0003800000 */
[----:B------:R-:W-:Y:S01]  /*1d40*/  IMAD.WIDE.U32 R6, R153, c[0x0][0x1e0], RZ ;  /* 0x0000780099067a25 */ /* 0x000fe200078e00ff */
[----:B------:R-:W-:Y:S02]  /*1d50*/  SHF.R.S32.HI R159, RZ, 0x1f, R153 ;  /* 0x0000001fff9f7819 */ /* 0x000fe40000011499 */
[----:B-----5:R-:W-:Y:S01]  /*1d60*/  SHF.R.S32.HI R158, RZ, 0x1f, R154 ;  /* 0x0000001fff9e7819 */ /* 0x020fe2000001149a */
[----:B-1----:R-:W-:Y:S01]  /*1d70*/  IMAD R9, R107, R18, RZ ;  /* 0x000000126b097224 */ /* 0x002fe200078e02ff */
[----:B------:R-:W-:Y:S01]  /*1d80*/  IADD3 R156, -R5, R96, RZ ;  /* 0x00000060059c7210 */ /* 0x000fe20007ffe1ff */
[----:B------:R-:W-:Y:S02]  /*1d90*/  IMAD R2, R159, c[0x0][0x1e0], RZ ;  /* 0x000078009f027a24 */ /* 0x000fe400078e02ff */
[----:B------:R-:W-:Y:S01]  /*1da0*/  IMAD R81, R158, c[0x0][0x1f0], RZ ;  /* 0x00007c009e517a24 */ /* 0x000fe200078e02ff */
[----:B------:R-:W-:Y:S01]  /*1db0*/  IMNMX R156, R156, 0x40, PT ;  /* 0x000000409c9c7817 */ /* 0x000fe20003800200 */
[----:B------:R-:W-:Y:S02]  /*1dc0*/  IMAD R2, R153, c[0x0][0x1e4], R2 ;  /* 0x0000790099027a24 */ /* 0x000fe400078e0202 */
[C---:B------:R-:W-:Y:S02]  /*1dd0*/  IMAD R81, R154.reuse, c[0x0][0x1f4], R81 ;  /* 0x00007d009a517a24 */ /* 0x040fe400078e0251 */
[----:B------:R-:W-:Y:S01]  /*1de0*/  IMAD.WIDE.U32 R4, R109, R18, RZ ;  /* 0x000000126d047225 */ /* 0x000fe200078e00ff */
[----:B------:R-:W-:Y:S02]  /*1df0*/  IADD3 R3, R7, R2, RZ ;  /* 0x0000000207037210 */ /* 0x000fe40007ffe0ff */
[----:B------:R-:W-:Y:S01]  /*1e00*/  MOV R2, R6 ;  /* 0x0000000600027202 */ /* 0x000fe20000000f00 */
[----:B------:R-:W-:Y:S04]  /*1e10*/  IMAD.WIDE.U32 R6, R113, R18, RZ ;  /* 0x0000001271067225 */ /* 0x000fe800078e00ff */
[----:B------:R-:W-:Y:S05]  /*1e20*/  IMAD.WIDE.U32 R2, R154, c[0x0][0x1f0], R2 ;  /* 0x00007c009a027a25 */ /* 0x000fea00078e0002 */
[----:B------:R-:W-:Y:S04]  /*1e30*/  IADD3 R2, P0, R176, R2, RZ ;  /* 0x00000002b0027210 */ /* 0x000fe80007f1e0ff */
[----:B------:R-:W-:Y:S01]  /*1e40*/  IADD3.X R81, R110, R3, R81, P0, !PT ;  /* 0x000000036e517210 */ /* 0x000fe200007fe451 */
[----:B------:R-:W-:Y:S01]  /*1e50*/  IMAD R3, R111, R18, RZ ;  /* 0x000000126f037224 */ /* 0x000fe200078e02ff */
[C---:B------:R-:W-:Y:S04]  /*1e60*/  LEA R80, P0, R2.reuse, c[0x0][0x1c8], 0x1 ;  /* 0x0000720002507a11 */ /* 0x040fe800078008ff */
[----:B------:R-:W-:Y:S02]  /*1e70*/  LEA.HI.X R81, R2, c[0x0][0x1cc], R81, 0x1, P0 ;  /* 0x0000730002517a11 */ /* 0x000fe400000f0c51 */
[----:B------:R-:W-:Y:S02]  /*1e80*/  ISETP.NE.AND P0, PT, RZ, UR4, PT ;  /* 0x00000004ff007c0c */ /* 0x000fe4000bf05270 */
[----:B------:R-:W-:Y:S05]  /*1e90*/  SHF.R.S32.HI R2, RZ, 0x1f, R18 ;  /* 0x0000001fff027819 */ /* 0x000fea0000011412 */
[C---:B------:R-:W-:Y:S02]  /*1ea0*/  IMAD R3, R2.reuse, R113, R3 ;  /* 0x0000007102037224 */ /* 0x040fe400078e0203 */
[----:B------:R-:W-:Y:S03]  /*1eb0*/  IMAD R9, R2, R109, R9 ;  /* 0x0000006d02097224 */ /* 0x000fe600078e0209 */
[----:B------:R-:W-:Y:S02]  /*1ec0*/  IADD3 R3, R7, R3, RZ ;  /* 0x0000000307037210 */ /* 0x000fe40007ffe0ff */
        /* <DEDUP_REMOVED lines=61> */
.L_x_916:
[----:B------:R-:W-:Y:S05]  /*22a0*/  BSYNC B0 ;  /* 0x0000000000007941 */ /* 0x000fea0003800000 */
.L_x_915:
        /* <DEDUP_REMOVED lines=59> */
[----:B------:R-:W-:Y:S02]  /*2660*/  @!P0 PRMT R44, R44, 0x5410, R45 ;  /* 0x000054102c2c8816 */ /* 0x000fe4000000002d */
[----:B------:R-:W-:Y:S02]  /*2670*/  @!P0 SHF.R.U32.HI R54, RZ, 0x10, R79 ;  /* 0x00000010ff368819 */ /* 0x000fe4000001164f */
[----:B------:R-:W-:Y:S02]  /*2680*/  @!P0 PRMT R41, R41, 0x5410, R46 ;  /* 0x0000541029298816 */ /* 0x000fe4000000002e */
[----:B------:R-:W-:Y:S02]  /*2690*/  @!P0 SHF.L.U32 R45, R44, 0x10, RZ ;  /* 0x000000102c2d8819 */ /* 0x000fe400000006ff */
[----:B------:R-:W-:Y:S01]  /*26a0*/  @!P0 PRMT R54, R51, 0x5410, R54 ;  /* 0x0000541033368816 */ /* 0x000fe20000000036 */
[C---:B------:R-:W-:Y:S01]  /*26b0*/  @!P0 IMAD.U32 R51, R52.reuse, 0x10000, RZ ;  /* 0x0001000034338824 */ /* 0x040fe200078e00ff */
[----:B------:R-:W-:Y:S02]  /*26c0*/  @!P0 LOP3.LUT R52, R52, 0xffff0000, RZ, 0xc0, !PT ;  /* 0xffff000034348812 */ /* 0x000fe400078ec0ff */
[----:B------:R-:W-:Y:S01]  /*26d0*/  @!P0 LOP3.LUT R44, R44, 0xffff0000, RZ, 0xc0, !PT ;  /* 0xffff00002c2c8812 */ /* 0x000fe200078ec0ff */
[C---:B-1----:R-:W-:Y:S01]  /*26e0*/  @!P0 IMAD.U32 R50, R28.reuse, 0x10000, RZ ;  /* 0x000100001c328824 */ /* 0x042fe200078e00ff */
[----:B------:R-:W-:Y:S01]  /*26f0*/  @!P0 LOP3.LUT R46, R28, 0xffff0000, RZ, 0xc0, !PT ;  /* 0xffff00001c2e8812 */ /* 0x000fe200078ec0ff */
[C---:B------:R-:W-:Y:S01]  /*2700*/  @!P0 IMAD.U32 R55, R29.reuse, 0x10000, RZ ;  /* 0x000100001d378824 */ /* 0x040fe200078e00ff */
[----:B------:R-:W-:Y:S02]  /*2710*/  @!P0 LOP3.LUT R47, R29, 0xffff0000, RZ, 0xc0, !PT ;  /* 0xffff00001d2f8812 */ /* 0x000fe400078ec0ff */
[C---:B------:R-:W-:Y:S01]  /*2720*/  @!P0 SHF.L.U32 R56, R31.reuse, 0x10, RZ ;  /* 0x000000101f388819 */ /* 0x040fe200000006ff */
        /* <DEDUP_REMOVED lines=11> */
[----:B------:R-:W-:Y:S01]  /*27e0*/  @!P0 F2FP.BF16.PACK_AB R83, R2, R83 ;  /* 0x000000530253823e */ /* 0x000fe200000010ff */
[C---:B------:R-:W-:Y:S01]  /*27f0*/  @!P0 IMAD.U32 R44, R41.reuse, 0x10000, RZ ;  /* 0x00010000292c8824 */ /* 0x040fe200078e00ff */
[----:B------:R-:W-:Y:S01]  /*2800*/  @!P0 LOP3.LUT R41, R41, 0xffff0000, RZ, 0xc0, !PT ;  /* 0xffff000029298812 */ /* 0x000fe200078ec0ff */
[----:B------:R-:W-:Y:S02]  /*2810*/  @!P0 IMAD.U32 R51, R30, 0x10000, RZ ;  /* 0x000100001e338824 */ /* 0x000fe400078e00ff */
        /* <DEDUP_REMOVED lines=17> */
.L_x_919:
[----:B------:R-:W-:Y:S05]  /*2930*/  BSYNC B0 ;  /* 0x0000000000007941 */ /* 0x000fea0003800000 */
.L_x_918:
        /* <DEDUP_REMOVED lines=58> */
.L_x_921:
[----:B------:R-:W-:Y:S05]  /*2ce0*/  BSYNC B0 ;  /* 0x0000000000007941 */ /* 0x000fea0003800000 */
.L_x_920:
        /* <DEDUP_REMOVED lines=58> */
.L_x_923:
[----:B------:R-:W-:Y:S05]  /*3090*/  BSYNC B0 ;  /* 0x0000000000007941 */ /* 0x000fea0003800000 */
.L_x_922:
        /* <DEDUP_REMOVED lines=26> */
[C---:B------:R-:W-:Y:S01]  /*3240*/  @!P0 FMUL.FTZ R45, R36.reuse, R41 ;  /* 0x00000029242d8220 */ /* 0x040fe20000410000 */
[----:B------:R-:W-:Y:S01]  /*3250*/  @!P0 LOP3.LUT R44, R63, 0xffff0000, RZ, 0xc0, !PT ;  /* 0xffff00003f2c8812 */ /* 0x000fe200078ec0ff */
[----:B------:R-:W-:Y:S02]  /*3260*/  @!P0 FMUL.FTZ R48, R37, R42 ;  /* 0x0000002a25308220 */ /* 0x000fe40000410000 */
[-C--:B------:R-:W-:Y:S01]  /*3270*/  @!P0 FMUL.FTZ R2, R36, R27.reuse ;  /* 0x0000001b24028220 */ /* 0x080fe20000410000 */
[----:B------:R-:W-:Y:S01]  /*3280*/  @!P0 LOP3.LUT R36, R31, 0xffff0000, RZ, 0xc0, !PT ;  /* 0xffff00001f248812 */ /* 0x000fe200078ec0ff */
[----:B------:R-:W-:Y:S01]  /*3290*/  @!P0 FFMA.FTZ R45, R40, R27, -R45 ;  /* 0x0000001b282d8223 */ /* 0x000fe2000001082d */
[C---:B------:R-:W-:Y:S01]  /*32a0*/  @!P0 LOP3.LUT R27, R30.reuse, 0xffff0000, RZ, 0xc0, !PT ;  /* 0xffff00001e1b8812 */ /* 0x040fe200078ec0ff */
        /* <DEDUP_REMOVED lines=25> */
.L_x_925:
[----:B------:R-:W-:Y:S05]  /*3440*/  BSYNC B0 ;  /* 0x0000000000007941 */ /* 0x000fea0003800000 */
.L_x_924:
        /* <DEDUP_REMOVED lines=58> */
.L_x_927:
[----:B------:R-:W-:Y:S05]  /*37f0*/  BSYNC B0 ;  /* 0x0000000000007941 */ /* 0x000fea0003800000 */
.L_x_926:
        /* <DEDUP_REMOVED lines=34> */
[C---:B------:R-:W-:Y:S01]  /*3a20*/  @!P0 SHF.L.U32 R7, R6.reuse, 0x10, RZ ;  /* 0x0000001006078819 */ /* 0x040fe200000006ff */
[----:B------:R-:W-:Y:S01]  /*3a30*/  @!P0 FFMA.FTZ R2, R21, R27, R2 ;  /* 0x0000001b15028223 */ /* 0x000fe20000010002 */
[----:B------:R-:W-:Y:S01]  /*3a40*/  @!P0 LOP3.LUT R6, R6, 0xffff0000, RZ, 0xc0, !PT ;  /* 0xffff000006068812 */ /* 0x000fe200078ec0ff */
[----:B------:R-:W-:Y:S02]  /*3a50*/  @!P0 IMAD.U32 R21, R57, 0x10000, RZ ;  /* 0x0001000039158824 */ /* 0x000fe400078e00ff */
[----:B------:R-:W-:Y:S01]  /*3a60*/  @!P0 FMUL.FTZ R4, R8, R7 ;  /* 0x0000000708048220 */ /* 0x000fe20000410000 */
[----:B------:R-:W-:Y:S01]  /*3a70*/  @!P0 F2FP.BF16.PACK_AB R35, R2, R35 ;  /* 0x000000230223823e */ /* 0x000fe200000010ff */
        /* <DEDUP_REMOVED lines=18> */
.L_x_914:
        /* <DEDUP_REMOVED lines=47> */
.L_x_929:
[----:B------:R-:W-:Y:S05]  /*3e90*/  BSYNC B0 ;  /* 0x0000000000007941 */ /* 0x000fea0003800000 */
.L_x_928:
[----:B------:R2:W3:Y:S04]  /*3ea0*/  SHFL.IDX PT, R183, R81, RZ, 0x1c1f ;  /* 0x001c1fff51b77589 */ /* 0x0004e800000e0000 */
[----:B------:R2:W4:Y:S01]  /*3eb0*/  SHFL.IDX PT, R182, R80, RZ, 0x1c1f ;  /* 0x001c1fff50b67589 */ /* 0x00052200000e0000 */
[----:B------:R-:W-:-:S05]  /*3ec0*/  @P1 BRA `(.L_x_917) ;  /* 0x00001da000001947 */ /* 0x000fca0003800000 */
[----:B------:R-:W-:Y:S01]  /*3ed0*/  ISETP.GE.AND P0, PT, R24, c[0x0][0x1d4], PT ;  /* 0x0000750018007a0c */ /* 0x000fe20003f06270 */
[----:B-----5:R-:W-:Y:S01]  /*3ee0*/  IMAD.MOV.U32 R5, RZ, RZ, R30 ;  /* 0x000000ffff057224 */ /* 0x020fe200078e001e */
[----:B------:R-:W-:Y:S01]  /*3ef0*/  IADD3 R184, -R117, c[0x0][0x1d4], RZ ;  /* 0x0000750075b87a10 */ /* 0x000fe20007ffe1ff */
[----:B------:R-:W-:Y:S01]  /*3f00*/  IMAD.MOV.U32 R4, RZ, RZ, R31 ;  /* 0x000000ffff047224 */ /* 0x000fe200078e001f */
[----:B------:R-:W-:Y:S01]  /*3f10*/  BSSY B0, `(.L_x_930) ;  /* 0x00000a3000007945 */ /* 0x000fe20003800000 */
        /* <DEDUP_REMOVED lines=28> */
[----:B------:R-:W-:Y:S01]  /*40e0*/  IMAD R185, R53, 0x3000, RZ ;  /* 0x0000300035b97824 */ /* 0x000fe200078e02ff */
[----:B------:R-:W-:Y:S02]  /*40f0*/  PRMT R88, R7, 0x7610, R88 ;  /* 0x0000761007587816 */ /* 0x000fe40000000058 */
[----:B------:R-:W-:Y:S01]  /*4100*/  PRMT R87, R6, 0x7610, R87 ;  /* 0x0000761006577816 */ /* 0x000fe20000000057 */
[----:B------:R-:W-:-:S05]  /*4110*/  @P0 BRA `(.L_x_931) ;  /* 0x0000082000000947 */ /* 0x000fca0003800000 */
[----:B------:R-:W-:Y:S01]  /*4120*/  LOP3.LUT P2, RZ, R135, 0x4, RZ, 0xc0, !PT ;  /* 0x0000000487ff7812 */ /* 0x000fe2000784c0ff */
[----:B------:R-:W-:Y:S01]  /*4130*/  IMAD.MOV.U32 R50, RZ, RZ, R44 ;  /* 0x000000ffff327224 */ /* 0x000fe200078e002c */
[----:B------:R-:W-:Y:S01]  /*4140*/  ISETP.GE.AND P0, PT, R24, c[0x0][0x27c], PT ;  /* 0x00009f0018007a0c */ /* 0x000fe20003f06270 */
[----:B------:R-:W-:Y:S01]  /*4150*/  IMAD.MOV.U32 R55, RZ, RZ, R56 ;  /* 0x000000ffff377224 */ /* 0x000fe200078e0038 */
[----:B------:R-:W-:Y:S01]  /*4160*/  SEL R187, R117, R184, !P2 ;  /* 0x000000b875bb7207 */ /* 0x000fe20005000000 */
[----:B------:R-:W-:Y:S01]  /*4170*/  IMAD.MOV.U32 R49, RZ, RZ, R45 ;  /* 0x000000ffff317224 */ /* 0x000fe200078e002d */
[----:B------:R-:W-:Y:S01]  /*4180*/  MOV R54, R57 ;  /* 0x0000003900367202 */ /* 0x000fe20000000f00 */
[----:B------:R-:W-:Y:S01]  /*4190*/  IMAD.MOV.U32 R62, RZ, RZ, R58 ;  /* 0x000000ffff3e7224 */ /* 0x000fe200078e003a */
[----:B------:R-:W-:Y:S02]  /*41a0*/  SHF.R.S32.HI R186, RZ, 0x1f, R187 ;  /* 0x0000001fffba7819 */ /* 0x000fe400000114bb */
[----:B------:R-:W-:Y:S02]  /*41b0*/  MOV R68, R59 ;  /* 0x0000003b00447202 */ /* 0x000fe40000000f00 */
[----:B------:R-:W-:Y:S03]  /*41c0*/  LEA.HI R186, R186, R187, RZ, 0x4 ;  /* 0x000000bbbaba7211 */ /* 0x000fe600078f20ff */
[----:B------:R-:W-:Y:S01]  /*41d0*/  @!P0 SHF.R.U64 R51, R44, 0x10, R45 ;  /* 0x000000102c338819 */ /* 0x000fe2000000122d */
[----:B------:R-:W-:Y:S01]  /*41e0*/  IMAD.MOV.U32 R44, RZ, RZ, R47 ;  /* 0x000000ffff2c7224 */ /* 0x000fe200078e002f */
[----:B------:R-:W-:Y:S02]  /*41f0*/  LEA.HI.SX32 R187, R186, R125, 0x1c ;  /* 0x0000007dbabb7211 */ /* 0x000fe400078fe2ff */
[----:B------:R-:W-:Y:S02]  /*4200*/  @!P0 SHF.R.U64 R56, R56, 0x10, R57 ;  /* 0x0000001038388819 */ /* 0x000fe40000001239 */
[----:B------:R-:W-:Y:S01]  /*4210*/  SHF.R.S32.HI R190, RZ, 0x1f, R187 ;  /* 0x0000001fffbe7819 */ /* 0x000fe200000114bb */
[----:B------:R-:W-:Y:S01]  /*4220*/  IMAD.SHL.U32 R186, R187, 0x8, RZ ;  /* 0x00000008bbba7824 */ /* 0x000fe200078e00ff */
[----:B------:R-:W-:Y:S01]  /*4230*/  @!P0 SHF.R.U32.HI R52, RZ, 0x10, R45 ;  /* 0x00000010ff348819 */ /* 0x000fe2000001162d */
[----:B------:R-:W-:Y:S01]  /*4240*/  IMAD.MOV.U32 R45, RZ, RZ, R46 ;  /* 0x000000ffff2d7224 */ /* 0x000fe200078e002e */
[----:B------:R-:W-:Y:S02]  /*4250*/  LEA.HI R190, R190, R187, RZ, 0x3 ;  /* 0x000000bbbebe7211 */ /* 0x000fe400078f18ff */
[----:B------:R-:W-:Y:S02]  /*4260*/  LOP3.LUT R189, R129, 0x38, R186, 0xf8, !PT ;  /* 0x0000003881bd7812 */ /* 0x000fe400078ef8ba */
[----:B------:R-:W-:Y:S01]  /*4270*/  @!P0 PRMT R50, R50, 0x5410, R51 ;  /* 0x0000541032328816 */ /* 0x000fe20000000033 */
[----:B------:R-:W-:Y:S01]  /*4280*/  IMAD.SHL.U32 R190, R190, 0x200, RZ ;  /* 0x00000200bebe7824 */ /* 0x000fe200078e00ff */
[----:B------:R-:W-:Y:S02]  /*4290*/  LOP3.LUT R189, R189, R118, RZ, 0x3c, !PT ;  /* 0x00000076bdbd7212 */ /* 0x000fe400078e3cff */
[--C-:B------:R-:W-:Y:S02]  /*42a0*/  @!P0 SHF.R.U64 R46, R46, 0x10, R47.reuse ;  /* 0x000000102e2e8819 */ /* 0x100fe4000000122f */
[----:B------:R-:W-:Y:S02]  /*42b0*/  LOP3.LUT R190, R190, 0x7ffff000, RZ, 0xc0, !PT ;  /* 0x7ffff000bebe7812 */ /* 0x000fe400078ec0ff */
[----:B------:R-:W-:Y:S02]  /*42c0*/  @!P0 SHF.R.U32.HI R47, RZ, 0x10, R47 ;  /* 0x00000010ff2f8819 */ /* 0x000fe4000001162f */
[----:B------:R-:W-:Y:S02]  /*42d0*/  IADD3 R190, R189, R190, R16 ;  /* 0x000000bebdbe7210 */ /* 0x000fe40007ffe010 */
[----:B------:R-:W-:Y:S02]  /*42e0*/  IADD3 R189, R124, R185, RZ ;  /* 0x000000b97cbd7210 */ /* 0x000fe40007ffe0ff */
[----:B------:R-:W-:Y:S01]  /*42f0*/  @!P0 SHF.R.U32.HI R57, RZ, 0x10, R57 ;  /* 0x00000010ff398819 */ /* 0x000fe20000011639 */
[----:B------:R-:W-:Y:S01]  /*4300*/  IMAD.IADD R190, R185, 0x1, R190 ;  /* 0x00000001b9be7824 */ /* 0x000fe200078e02be */
[----:B------:R-:W-:Y:S01]  /*4310*/  @!P0 PRMT R56, R55, 0x5410, R56 ;  /* 0x0000541037388816 */ /* 0x000fe20000000038 */
[----:B------:R-:W-:Y:S01]  /*4320*/  IMAD.SHL.U32 R187, R189, 0x2, RZ ;  /* 0x00000002bdbb7824 */ /* 0x000fe200078e00ff */
[----:B------:R-:W-:Y:S01]  /*4330*/  @!P0 PRMT R49, R49, 0x5410, R52 ;  /* 0x0000541031318816 */ /* 0x000fe20000000034 */
[----:B------:R-:W-:Y:S01]  /*4340*/  IMAD.SHL.U32 R188, R190, 0x2, RZ ;  /* 0x00000002bebc7824 */ /* 0x000fe200078e00ff */
[----:B------:R-:W-:Y:S01]  /*4350*/  @!P0 PRMT R44, R44, 0x5410, R47 ;  /* 0x000054102c2c8816 */ /* 0x000fe2000000002f */
[----:B------:R-:W-:Y:S01]  /*4360*/  @!P0 IMAD.U32 R47, R50, 0x10000, RZ ;  /* 0x00010000322f8824 */ /* 0x000fe200078e00ff */
[----:B--2---:R-:W1:Y:S01]  /*4370*/  LDS.128 R80, [R187+0xc100] ;  /* 0x00c10000bb507984 */ /* 0x004e620000000c00 */
[----:B------:R-:W-:Y:S01]  /*4380*/  @!P0 IMAD.U32 R55, R56, 0x10000, RZ ;  /* 0x0001000038378824 */ /* 0x000fe200078e00ff */
[----:B------:R-:W-:Y:S02]  /*4390*/  @!P0 SHF.R.U64 R61, R58, 0x10, R59 ;  /* 0x000000103a3d8819 */ /* 0x000fe4000000123b */
[----:B------:R-:W-:Y:S02]  /*43a0*/  @!P0 PRMT R58, R54, 0x5410, R57 ;  /* 0x00005410363a8816 */ /* 0x000fe40000000039 */
[----:B------:R-:W-:Y:S02]  /*43b0*/  @!P0 PRMT R45, R45, 0x5410, R46 ;  /* 0x000054102d2d8816 */ /* 0x000fe4000000002e */
[----:B------:R-:W2:Y:S01]  /*43c0*/  LDS.128 R32, [R188+0xc100] ;  /* 0x00c10000bc207984 */ /* 0x000ea20000000c00 */
[----:B------:R-:W-:Y:S02]  /*43d0*/  @!P0 LOP3.LUT R56, R56, 0xffff0000, RZ, 0xc0, !PT ;  /* 0xffff000038388812 */ /* 0x000fe400078ec0ff */
[----:B------:R-:W-:Y:S02]  /*43e0*/  @!P0 LOP3.LUT R46, R50, 0xffff0000, RZ, 0xc0, !PT ;  /* 0xffff0000322e8812 */ /* 0x000fe400078ec0ff */
[----:B------:R-:W-:Y:S02]  /*43f0*/  @!P0 SHF.R.U32.HI R59, RZ, 0x10, R59 ;  /* 0x00000010ff3b8819 */ /* 0x000fe4000001163b */
[----:B------:R-:W-:Y:S02]  /*4400*/  @!P0 PRMT R62, R62, 0x5410, R61 ;  /* 0x000054103e3e8816 */ /* 0x000fe4000000003d */
[----:B------:R-:W-:Y:S03]  /*4410*/  @!P0 PRMT R68, R68, 0x5410, R59 ;  /* 0x0000541044448816 */ /* 0x000fe6000000003b */
[C---:B------:R-:W-:Y:S01]  /*4420*/  @!P0 IMAD.U32 R60, R62.reuse, 0x10000, RZ ;  /* 0x000100003e3c8824 */ /* 0x040fe200078e00ff */
[----:B------:R-:W-:Y:S01]  /*4430*/  @!P0 LOP3.LUT R62, R62, 0xffff0000, RZ, 0xc0, !PT ;  /* 0xffff00003e3e8812 */ /* 0x000fe200078ec0ff */
[C---:B------:R-:W-:Y:S01]  /*4440*/  @!P0 IMAD.U32 R63, R68.reuse, 0x10000, RZ ;  /* 0x00010000443f8824 */ /* 0x040fe200078e00ff */
[----:B------:R-:W-:Y:S01]  /*4450*/  @!P0 LOP3.LUT R68, R68, 0xffff0000, RZ, 0xc0, !PT ;  /* 0xffff000044448812 */ /* 0x000fe200078ec0ff */
[C---:B-1----:R-:W-:Y:S01]  /*4460*/  @!P0 IMAD.U32 R54, R80.reuse, 0x10000, RZ ;  /* 0x0001000050368824 */ /* 0x042fe200078e00ff */
[----:B------:R-:W-:Y:S01]  /*4470*/  @!P0 LOP3.LUT R57, R80, 0xffff0000, RZ, 0xc0, !PT ;  /* 0xffff000050398812 */ /* 0x000fe200078ec0ff */
[C---:B------:R-:W-:Y:S01]  /*4480*/  @!P0 IMAD.U32 R61, R82.reuse, 0x10000, RZ ;  /* 0x00010000523d8824 */ /* 0x040fe200078e00ff */
[----:B------:R-:W-:Y:S01]  /*4490*/  @!P0 LOP3.LUT R59, R81, 0xffff0000, RZ, 0xc0, !PT ;  /* 0xffff0000513b8812 */ /* 0x000fe200078ec0ff */
[C---:B------:R-:W-:Y:S01]  /*44a0*/  @!P0 IMAD.U32 R66, R83.reuse, 0x10000, RZ ;  /* 0x0001000053428824 */ /* 0x040fe200078e00ff */
[----:B------:R-:W-:Y:S02]  /*44b0*/  @!P0 LOP3.LUT R64, R82, 0xffff0000, RZ, 0xc0, !PT ;  /* 0xffff000052408812 */ /* 0x000fe400078ec0ff */
[----:B------:R-:W-:Y:S02]  /*44c0*/  @!P0 LOP3.LUT R65, R83, 0xffff0000, RZ, 0xc0, !PT ;  /* 0xffff000053418812 */ /* 0x000fe400078ec0ff */
[C---:B--2---:R-:W-:Y:S02]  /*44d0*/  @!P0 SHF.L.U32 R52, R32.reuse, 0x10, RZ ;  /* 0x0000001020348819 */ /* 0x044fe400000006ff */
[----:B------:R-:W-:Y:S02]  /*44e0*/  @!P0 LOP3.LUT R51, R32, 0xffff0000, RZ, 0xc0, !PT ;  /* 0xffff000020338812 */ /* 0x000fe400078ec0ff */
[----:B------:R-:W-:Y:S01]  /*44f0*/  @!P0 SHF.L.U32 R50, R33, 0x10, RZ ;  /* 0x0000001021328819 */ /* 0x000fe200000006ff */
[C---:B------:R-:W-:Y:S02]  /*4500*/  @!P0 FMUL.FTZ R2, R52.reuse, R47 ;  /* 0x0000002f34028220 */ /* 0x040fe40000410000 */
[----:B------:R-:W-:Y:S02]  /*4510*/  @!P0 FMUL.FTZ R187, R52, R55 ;  /* 0x0000003734bb8220 */ /* 0x000fe40000410000 */
[----:B------:R-:W-:Y:S02]  /*4520*/  @!P0 FFMA.FTZ R2, R55, R54, R2 ;  /* 0x0000003637028223 */ /* 0x000fe40000010002 */
[C---:B------:R-:W-:Y:S01]  /*4530*/  @!P0 IMAD.U32 R55, R58.reuse, 0x10000, RZ ;  /* 0x000100003a378824 */ /* 0x040fe200078e00ff */
[----:B------:R-:W-:Y:S01]  /*4540*/  @!P0 LOP3.LUT R58, R58, 0xffff0000, RZ, 0xc0, !PT ;  /* 0xffff00003a3a8812 */ /* 0x000fe200078ec0ff */
[C---:B------:R-:W-:Y:S02]  /*4550*/  @!P0 FMUL.FTZ R188, R51.reuse, R56 ;  /* 0x0000003833bc8220 */ /* 0x040fe40000410000 */
[----:B------:R-:W-:Y:S02]  /*4560*/  @!P0 FFMA.FTZ R187, R54, R47, -R187 ;  /* 0x0000002f36bb8223 */ /* 0x000fe400000108bb */
[-C--:B------:R-:W-:Y:S01]  /*4570*/  @!P0 FMUL.FTZ R3, R51, R46.reuse ;  /* 0x0000002e33038220 */ /* 0x080fe20000410000 */
[----:B------:R-:W-:Y:S01]  /*4580*/  @!P0 LOP3.LUT R51, R33, 0xffff0000, RZ, 0xc0, !PT ;  /* 0xffff000021338812 */ /* 0x000fe200078ec0ff */
[----:B------:R-:W-:Y:S02]  /*4590*/  @!P0 IMAD.U32 R47, R49, 0x10000, RZ ;  /* 0x00010000312f8824 */ /* 0x000fe400078e00ff */
[----:B------:R-:W-:Y:S02]  /*45a0*/  @!P0 IMAD.U32 R54, R81, 0x10000, RZ ;  /* 0x0001000051368824 */ /* 0x000fe400078e00ff */
[C---:B------:R-:W-:Y:S02]  /*45b0*/  @!P0 FMUL.FTZ R189, R50.reuse, R55 ;  /* 0x0000003732bd8220 */ /* 0x040fe40000410000 */
[----:B------:R-:W-:Y:S01]  /*45c0*/  @!P0 FFMA.FTZ R188, R57, R46, -R188 ;  /* 0x0000002e39bc8223 */ /* 0x000fe200000108bc */
[----:B------:R-:W-:Y:S01]  /*45d0*/  @!P0 LOP3.LUT R46, R49, 0xffff0000, RZ, 0xc0, !PT ;  /* 0xffff0000312e8812 */ /* 0x000fe200078ec0ff */
[-C--:B------:R-:W-:Y:S01]  /*45e0*/  @!P0 FMUL.FTZ R4, R50, R47.reuse ;  /* 0x0000002f32048220 */ /* 0x080fe20000410000 */
[----:B------:R-:W-:Y:S01]  /*45f0*/  @!P0 LOP3.LUT R50, R34, 0xffff0000, RZ, 0xc0, !PT ;  /* 0xffff000022328812 */ /* 0x000fe200078ec0ff */
[----:B------:R-:W-:Y:S01]  /*4600*/  @!P0 FFMA.FTZ R189, R54, R47, -R189 ;  /* 0x0000002f36bd8223 */ /* 0x000fe200000108bd */
[----:B------:R-:W-:Y:S01]  /*4610*/  @!P0 SHF.L.U32 R47, R34, 0x10, RZ ;  /* 0x00000010222f8819 */ /* 0x000fe200000006ff */
[C---:B------:R-:W-:Y:S01]  /*4620*/  @!P0 FMUL.FTZ R190, R51.reuse, R58 ;  /* 0x0000003a33be8220 */ /* 0x040fe20000410000 */
[----:B------:R-:W-:Y:S01]  /*4630*/  @!P0 F2FP.BF16.PACK_AB R187, R188, R187 ;  /* 0x000000bbbcbb823e */ /* 0x000fe200000010ff */
[-C--:B------:R-:W-:Y:S02]  /*4640*/  @!P0 FMUL.FTZ R5, R51, R46.reuse ;  /* 0x0000002e33058220 */ /* 0x080fe40000410000 */
[----:B------:R-:W-:Y:S02]  /*4650*/  @!P0 FFMA.FTZ R190, R59, R46, -R190 ;  /* 0x0000002e3bbe8223 */ /* 0x000fe400000108be */
[C---:B------:R-:W-:Y:S01]  /*4660*/  @!P0 IMAD.U32 R46, R45.reuse, 0x10000, RZ ;  /* 0x000100002d2e8824 */ /* 0x040fe200078e00ff */
[----:B------:R-:W-:Y:S01]  /*4670*/  @!P0 LOP3.LUT R45, R45, 0xffff0000, RZ, 0xc0, !PT ;  /* 0xffff00002d2d8812 */ /* 0x000fe200078ec0ff */
[C---:B------:R-:W-:Y:S01]  /*4680*/  @!P0 FMUL.FTZ R193, R47.reuse, R60 ;  /* 0x0000003c2fc18220 */ /* 0x040fe20000410000 */
[----:B------:R-:W-:Y:S01]  /*4690*/  @!P0 F2FP.BF16.PACK_AB R190, R190, R189 ;  /* 0x000000bdbebe823e */ /* 0x000fe200000010ff */
[----:B------:R-:W-:Y:S02]  /*46a0*/  @!P0 FMUL.FTZ R198, R50, R62 ;  /* 0x0000003e32c68220 */ /* 0x000fe40000410000 */
[----:B------:R-:W-:Y:S01]  /*46b0*/  @!P0 FFMA.FTZ R3, R56, R57, R3 ;  /* 0x0000003938038223 */ /* 0x000fe20000010003 */
[----:B------:R-:W-:Y:S01]  /*46c0*/  @!P0 MOV R81, R190 ;  /* 0x000000be00518202 */ /* 0x000fe20000000f00 */
[-C--:B------:R-:W-:Y:S01]  /*46d0*/  @!P0 FMUL.FTZ R6, R47, R46.reuse ;  /* 0x0000002e2f068220 */ /* 0x080fe20000410000 */
[----:B------:R-:W-:Y:S01]  /*46e0*/  @!P0 LOP3.LUT R47, R35, 0xffff0000, RZ, 0xc0, !PT ;  /* 0xffff0000232f8812 */ /* 0x000fe200078ec0ff */
[----:B------:R-:W-:Y:S01]  /*46f0*/  @!P0 FFMA.FTZ R193, R61, R46, -R193 ;  /* 0x0000002e3dc18223 */ /* 0x000fe200000108c1 */
[----:B------:R-:W-:Y:S01]  /*4700*/  @!P0 SHF.L.U32 R46, R35, 0x10, RZ ;  /* 0x00000010232e8819 */ /* 0x000fe200000006ff */
[-C--:B------:R-:W-:Y:S01]  /*4710*/  @!P0 FMUL.FTZ R7, R50, R45.reuse ;  /* 0x0000002d32078220 */ /* 0x080fe20000410000 */
[----:B------:R-:W-:Y:S01]  /*4720*/  @!P0 F2FP.BF16.PACK_AB R188, R3, R2 ;  /* 0x0000000203bc823e */ /* 0x000fe200000010ff */
[----:B------:R-:W-:Y:S02]  /*4730*/  @!P0 FFMA.FTZ R198, R64, R45, -R198 ;  /* 0x0000002d40c68223 */ /* 0x000fe400000108c6 */
[C---:B------:R-:W-:Y:S01]  /*4740*/  @!P0 IMAD.U32 R45, R44.reuse, 0x10000, RZ ;  /* 0x000100002c2d8824 */ /* 0x040fe200078e00ff */
[----:B------:R-:W-:Y:S01]  /*4750*/  @!P0 MOV R32, R188 ;  /* 0x000000bc00208202 */ /* 0x000fe20000000f00 */
[----:B------:R-:W-:Y:S01]  /*4760*/  @!P0 FFMA.FTZ R4, R55, R54, R4 ;  /* 0x0000003637048223 */ /* 0x000fe20000010004 */
[----:B------:R-:W-:Y:S01]  /*4770*/  @!P0 LOP3.LUT R44, R44, 0xffff0000, RZ, 0xc0, !PT ;  /* 0xffff00002c2c8812 */ /* 0x000fe200078ec0ff */
[----:B------:R-:W-:Y:S01]  /*4780*/  @!P0 FFMA.FTZ R5, R58, R59, R5 ;  /* 0x0000003b3a058223 */ /* 0x000fe20000010005 */
[----:B------:R-:W-:Y:S01]  /*4790*/  @!P0 F2FP.BF16.PACK_AB R193, R198, R193 ;  /* 0x000000c1c6c1823e */ /* 0x000fe200000010ff */
[----:B------:R-:W-:Y:S02]  /*47a0*/  @!P0 FMUL.FTZ R8, R46, R45 ;  /* 0x0000002d2e088220 */ /* 0x000fe40000410000 */
[----:B------:R-:W-:Y:S01]  /*47b0*/  @!P0 FFMA.FTZ R6, R60, R61, R6 ;  /* 0x0000003d3c068223 */ /* 0x000fe20000010006 */
[----:B------:R-:W-:Y:S01]  /*47c0*/  @!P0 F2FP.BF16.PACK_AB R189, R5, R4 ;  /* 0x0000000405bd823e */ /* 0x000fe200000010ff */
[----:B------:R-:W-:Y:S02]  /*47d0*/  @!P0 FMUL.FTZ R191, R46, R63 ;  /* 0x0000003f2ebf8220 */ /* 0x000fe40000410000 */
[C---:B------:R-:W-:Y:S02]  /*47e0*/  @!P0 FMUL.FTZ R196, R47.reuse, R68 ;  /* 0x000000442fc48220 */ /* 0x040fe40000410000 */
        /* <DEDUP_REMOVED lines=14> */
[----:B------:R-:W-:Y:S02]  /*48d0*/  @!P0 MOV R35, R198 ;  /* 0x000000c600238202 */ /* 0x000fe40000000f00 */
[----:B----4-:R-:W-:Y:S05]  /*48e0*/  IADD3 R188, P0, R182, R144, RZ ;  /* 0x00000090b6bc7210 */ /* 0x010fea0007f1e0ff */
[----:B---3--:R-:W-:Y:S01]  /*48f0*/  IMAD.X R189, R183, 0x1, R143, P0 ;  /* 0x00000001b7bd7824 */ /* 0x008fe200000e068f */
[C---:B------:R-:W-:Y:S04]  /*4900*/  ISETP.GE.AND P0, PT, R186.reuse, c[0x0][0x1d4], PT ;  /* 0x00007500ba007a0c */ /* 0x040fe80003f06270 */
[----:B------:R1:W-:Y:S09]  /*4910*/  ST.E.128 [R188.64], R80 ;  /* 0x00000050bc007985 */ /* 0x0003f2000c101d06 */
[----:B------:R-:W-:Y:S05]  /*4920*/  @!P0 IMAD.WIDE R186, R186, 0x2, R182 ;  /* 0x00000002baba8825 */ /* 0x000fea00078e02b6 */
[----:B------:R1:W-:Y:S02]  /*4930*/  @!P0 ST.E.128 [R186.64], R32 ;  /* 0x00000020ba008985 */ /* 0x0003e4000c101d06 */
.L_x_931:
[----:B------:R-:W-:Y:S05]  /*4940*/  BSYNC B0 ;  /* 0x0000000000007941 */ /* 0x000fea0003800000 */
.L_x_930:
[----:B------:R-:W-:Y:S01]  /*4950*/  ISETP.GE.AND P0, PT, R17, c[0x0][0x1d4], PT ;  /* 0x0000750011007a0c */ /* 0x000fe20003f06270 */
[----:B------:R-:W-:Y:S01]  /*4960*/  @!UPT UIADD3 URZ, URZ, URZ, URZ ;  /* 0x0000003f3f3ff290 */ /* 0x000fe2000fffe03f */
[----:B------:R-:W-:Y:S11]  /*4970*/  BSSY B0, `(.L_x_932) ;  /* 0x000007c000007945 */ /* 0x000ff60003800000 */
[----:B------:R-:W-:-:S05]  /*4980*/  @P0 BRA `(.L_x_933) ;  /* 0x000007a000000947 */ /* 0x000fca0003800000 */
[----:B------:R-:W-:Y:S02]  /*4990*/  LOP3.LUT P1, RZ, R135, 0x2, RZ, 0xc0, !PT ;  /* 0x0000000287ff7812 */ /* 0x000fe4000782c0ff */
[----:B------:R-:W-:Y:S02]  /*49a0*/  ISETP.GE.AND P0, PT, R17, c[0x0][0x27c], PT ;  /* 0x00009f0011007a0c */ /* 0x000fe40003f06270 */
[----:B------:R-:W-:Y:S04]  /*49b0*/  SEL R63, R117, R184, !P1 ;  /* 0x000000b8753f7207 */ /* 0x000fe80004800000 */
[----:B------:R-:W-:Y:S04]  /*49c0*/  SHF.R.S32.HI R62, RZ, 0x1f, R63 ;  /* 0x0000001fff3e7819 */ /* 0x000fe8000001143f */
        /* <DEDUP_REMOVED lines=12> */
[----:B------:R-:W-:Y:S01]  /*4a90*/  @!P0 PRMT R42, R42, 0x5410, R45 ;  /* 0x000054102a2a8816 */ /* 0x000fe2000000002d */
[----:B------:R-:W-:Y:S01]  /*4aa0*/  @!P0 IMAD.U32 R47, R88, 0x10000, RZ ;  /* 0x00010000582f8824 */ /* 0x000fe200078e00ff */
[----:B------:R-:W-:Y:S02]  /*4ab0*/  LOP3.LUT R66, R66, 0x7ffff000, RZ, 0xc0, !PT ;  /* 0x7ffff00042427812 */ /* 0x000fe400078ec0ff */
[----:B------:R-:W-:Y:S01]  /*4ac0*/  @!P0 SHF.R.U32.HI R36, RZ, 0x10, R37 ;  /* 0x00000010ff248819 */ /* 0x000fe20000011625 */
[----:B------:R-:W-:Y:S01]  /*4ad0*/  @!P0 IMAD.U32 R37, R42, 0x10000, RZ ;  /* 0x000100002a258824 */ /* 0x000fe200078e00ff */
[----:B------:R-:W-:Y:S01]  /*4ae0*/  IADD3 R66, R65, R66, R16 ;  /* 0x0000004241427210 */ /* 0x000fe20007ffe010 */
[----:B------:R-:W-:Y:S01]  /*4af0*/  IMAD.IADD R65, R122, 0x1, R185 ;  /* 0x000000017a417824 */ /* 0x000fe200078e02b9 */
[----:B------:R-:W-:Y:S02]  /*4b00*/  @!P0 PRMT R87, R87, 0x5410, R76 ;  /* 0x0000541057578816 */ /* 0x000fe4000000004c */
[----:B------:R-:W-:Y:S01]  /*4b10*/  @!P0 SHF.R.U32.HI R49, RZ, 0x10, R79 ;  /* 0x00000010ff318819 */ /* 0x000fe2000001164f */
[----:B------:R-:W-:Y:S01]  /*4b20*/  IMAD.IADD R66, R185, 0x1, R66 ;  /* 0x00000001b9427824 */ /* 0x000fe200078e0242 */
[----:B------:R-:W-:Y:S02]  /*4b30*/  SHF.L.U32 R63, R65, 0x1, RZ ;  /* 0x00000001413f7819 */ /* 0x000fe400000006ff */
[--C-:B------:R-:W-:Y:S01]  /*4b40*/  @!P0 SHF.R.U32.HI R44, RZ, 0x10, R39.reuse ;  /* 0x00000010ff2c8819 */ /* 0x100fe20000011627 */
[----:B------:R-:W-:Y:S01]  /*4b50*/  IMAD.SHL.U32 R64, R66, 0x2, RZ ;  /* 0x0000000242407824 */ /* 0x000fe200078e00ff */
[----:B------:R-:W-:Y:S01]  /*4b60*/  @!P0 SHF.R.U64 R39, R38, 0x10, R39 ;  /* 0x0000001026278819 */ /* 0x000fe20000001227 */
[----:B-12---:R-:W1:Y:S01]  /*4b70*/  LDS.128 R80, [R63+0xc100] ;  /* 0x00c100003f507984 */ /* 0x006e620000000c00 */
[----:B------:R-:W-:Y:S02]  /*4b80*/  @!P0 PRMT R41, R41, 0x5410, R36 ;  /* 0x0000541029298816 */ /* 0x000fe40000000024 */
[----:B------:R-:W-:Y:S01]  /*4b90*/  @!P0 PRMT R86, R86, 0x5410, R49 ;  /* 0x0000541056568816 */ /* 0x000fe20000000031 */
[----:B------:R-:W-:Y:S01]  /*4ba0*/  @!P0 IMAD.U32 R49, R87, 0x10000, RZ ;  /* 0x0001000057318824 */ /* 0x000fe200078e00ff */
[----:B------:R-:W-:Y:S02]  /*4bb0*/  @!P0 PRMT R48, R48, 0x5410, R39 ;  /* 0x0000541030308816 */ /* 0x000fe40000000027 */
[----:B------:R-:W-:Y:S01]  /*4bc0*/  @!P0 SHF.L.U32 R36, R41, 0x10, RZ ;  /* 0x0000001029248819 */ /* 0x000fe200000006ff */
[C---:B------:R-:W-:Y:S01]  /*4bd0*/  @!P0 IMAD.U32 R59, R86.reuse, 0x10000, RZ ;  /* 0x00010000563b8824 */ /* 0x040fe200078e00ff */
[----:B------:R-:W2:Y:S01]  /*4be0*/  LDS.128 R32, [R64+0xc100] ;  /* 0x00c1000040207984 */ /* 0x000ea20000000c00 */
[----:B------:R-:W-:Y:S02]  /*4bf0*/  @!P0 LOP3.LUT R52, R87, 0xffff0000, RZ, 0xc0, !PT ;  /* 0xffff000057348812 */ /* 0x000fe400078ec0ff */
[----:B------:R-:W-:Y:S02]  /*4c00*/  @!P0 PRMT R43, R43, 0x5410, R44 ;  /* 0x000054102b2b8816 */ /* 0x000fe4000000002c */
[----:B------:R-:W-:Y:S02]  /*4c10*/  @!P0 LOP3.LUT R60, R86, 0xffff0000, RZ, 0xc0, !PT ;  /* 0xffff0000563c8812 */ /* 0x000fe400078ec0ff */
[----:B------:R-:W-:Y:S04]  /*4c20*/  @!P0 SHF.R.U64 R78, R78, 0x10, R79 ;  /* 0x000000104e4e8819 */ /* 0x000fe8000000124f */
[----:B------:R-:W-:Y:S04]  /*4c30*/  @!P0 PRMT R85, R85, 0x5410, R78 ;  /* 0x0000541055558816 */ /* 0x000fe8000000004e */
[C---:B------:R-:W-:Y:S01]  /*4c40*/  @!P0 LOP3.LUT R56, R85.reuse, 0xffff0000, RZ, 0xc0, !PT ;  /* 0xffff000055388812 */ /* 0x040fe200078ec0ff */
[----:B------:R-:W-:Y:S02]  /*4c50*/  @!P0 IMAD.U32 R55, R85, 0x10000, RZ ;  /* 0x0001000055378824 */ /* 0x000fe400078e00ff */
[C---:B-1----:R-:W-:Y:S01]  /*4c60*/  @!P0 IMAD.U32 R46, R80.reuse, 0x10000, RZ ;  /* 0x00010000502e8824 */ /* 0x042fe200078e00ff */
[----:B------:R-:W-:Y:S01]  /*4c70*/  @!P0 LOP3.LUT R50, R80, 0xffff0000, RZ, 0xc0, !PT ;  /* 0xffff000050328812 */ /* 0x000fe200078ec0ff */
[----:B------:R-:W-:Y:S01]  /*4c80*/  @!P0 IMAD.U32 R51, R81, 0x10000, RZ ;  /* 0x0001000051338824 */ /* 0x000fe200078e00ff */
[C---:B------:R-:W-:Y:S01]  /*4c90*/  @!P0 LOP3.LUT R61, R83.reuse, 0xffff0000, RZ, 0xc0, !PT ;  /* 0xffff0000533d8812 */ /* 0x040fe200078ec0ff */
[----:B------:R-:W-:Y:S01]  /*4ca0*/  @!P0 IMAD.U32 R58, R83, 0x10000, RZ ;  /* 0x00010000533a8824 */ /* 0x000fe200078e00ff */
[C---:B------:R-:W-:Y:S01]  /*4cb0*/  @!P0 LOP3.LUT R57, R82.reuse, 0xffff0000, RZ, 0xc0, !PT ;  /* 0xffff000052398812 */ /* 0x040fe200078ec0ff */
[----:B------:R-:W-:Y:S02]  /*4cc0*/  @!P0 IMAD.U32 R54, R82, 0x10000, RZ ;  /* 0x0001000052368824 */ /* 0x000fe400078e00ff */
[----:B--2---:R-:W-:Y:S02]  /*4cd0*/  @!P0 IMAD.U32 R38, R32, 0x10000, RZ ;  /* 0x0001000020268824 */ /* 0x004fe400078e00ff */
[----:B------:R-:W-:Y:S02]  /*4ce0*/  @!P0 IMAD.U32 R39, R33, 0x10000, RZ ;  /* 0x0001000021278824 */ /* 0x000fe400078e00ff */
[C---:B------:R-:W-:Y:S02]  /*4cf0*/  @!P0 FMUL.FTZ R63, R38.reuse, R47 ;  /* 0x0000002f263f8220 */ /* 0x040fe40000410000 */
[----:B------:R-:W-:Y:S01]  /*4d00*/  @!P0 FMUL.FTZ R2, R38, R37 ;  /* 0x0000002526028220 */ /* 0x000fe20000410000 */
[----:B------:R-:W-:Y:S01]  /*4d10*/  @!P0 LOP3.LUT R38, R32, 0xffff0000, RZ, 0xc0, !PT ;  /* 0xffff000020268812 */ /* 0x000fe200078ec0ff */
[----:B------:R-:W-:Y:S02]  /*4d20*/  @!P0 FMUL.FTZ R64, R39, R49 ;  /* 0x0000003127408220 */ /* 0x000fe40000410000 */
        /* <DEDUP_REMOVED lines=8> */
[C---:B------:R-:W-:Y:S01]  /*4db0*/  @!P0 FMUL.FTZ R66, R38.reuse, R46 ;  /* 0x0000002e26428220 */ /* 0x040fe20000410000 */
[----:B------:R-:W-:Y:S01]  /*4dc0*/  @!P0 LOP3.LUT R47, R81, 0xffff0000, RZ, 0xc0, !PT ;  /* 0xffff0000512f8812 */ /* 0x000fe200078ec0ff */
[-C--:B------:R-:W-:Y:S01]  /*4dd0*/  @!P0 FMUL.FTZ R3, R38, R37.reuse ;  /* 0x0000002526038220 */ /* 0x080fe20000410000 */
[----:B------:R-:W-:Y:S01]  /*4de0*/  @!P0 SHF.L.U32 R38, R35, 0x10, RZ ;  /* 0x0000001023268819 */ /* 0x000fe200000006ff */
[C---:B------:R-:W-:Y:S02]  /*4df0*/  @!P0 FMUL.FTZ R65, R39.reuse, R52 ;  /* 0x0000003427418220 */ /* 0x040fe40000410000 */
[-C--:B------:R-:W-:Y:S01]  /*4e00*/  @!P0 FMUL.FTZ R5, R39, R36.reuse ;  /* 0x0000002427058220 */ /* 0x080fe20000410000 */
[----:B------:R-:W-:Y:S01]  /*4e10*/  @!P0 LOP3.LUT R39, R35, 0xffff0000, RZ, 0xc0, !PT ;  /* 0xffff000023278812 */ /* 0x000fe200078ec0ff */
[----:B------:R-:W-:Y:S02]  /*4e20*/  @!P0 FFMA.FTZ R66, R50, R37, -R66 ;  /* 0x0000002532428223 */ /* 0x000fe40000010842 */
[----:B------:R-:W-:Y:S02]  /*4e30*/  @!P0 IMAD.U32 R37, R43, 0x10000, RZ ;  /* 0x000100002b258824 */ /* 0x000fe400078e00ff */
[----:B------:R-:W-:Y:S01]  /*4e40*/  @!P0 FMUL.FTZ R68, R38, R59 ;  /* 0x0000003b26448220 */ /* 0x000fe20000410000 */
[----:B------:R-:W-:Y:S01]  /*4e50*/  @!P0 F2FP.BF16.PACK_AB R63, R66, R63 ;  /* 0x0000003f423f823e */ /* 0x000fe200000010ff */
[----:B------:R-:W-:Y:S01]  /*4e60*/  @!P0 FFMA.FTZ R65, R47, R36, -R65 ;  /* 0x000000242f418223 */ /* 0x000fe20000010841 */
[----:B------:R-:W-:Y:S01]  /*4e70*/  @!P0 LOP3.LUT R36, R43, 0xffff0000, RZ, 0xc0, !PT ;  /* 0xffff00002b248812 */ /* 0x000fe200078ec0ff */
[----:B------:R-:W-:Y:S02]  /*4e80*/  @!P0 FMUL.FTZ R187, R39, R60 ;  /* 0x0000003c27bb8220 */ /* 0x000fe40000410000 */
[-C--:B------:R-:W-:Y:S01]  /*4e90*/  @!P0 FMUL.FTZ R8, R38, R37.reuse ;  /* 0x0000002526088220 */ /* 0x080fe20000410000 */
[----:B------:R-:W-:Y:S01]  /*4ea0*/  @!P0 F2FP.BF16.PACK_AB R64, R65, R64 ;  /* 0x000000404140823e */ /* 0x000fe200000010ff */
[----:B------:R-:W-:Y:S01]  /*4eb0*/  @!P0 FFMA.FTZ R68, R58, R37, -R68 ;  /* 0x000000253a448223 */ /* 0x000fe20000010844 */
[----:B------:R-:W-:Y:S01]  /*4ec0*/  @!P0 SHF.L.U32 R37, R48, 0x10, RZ ;  /* 0x0000001030258819 */ /* 0x000fe200000006ff */
[C---:B------:R-:W-:Y:S02]  /*4ed0*/  @!P0 IMAD.U32 R38, R34.reuse, 0x10000, RZ ;  /* 0x0001000022268824 */ /* 0x040fe400078e00ff */
        /* <DEDUP_REMOVED lines=12> */
[----:B------:R-:W-:Y:S01]  /*4fa0*/  @!P0 FFMA.FTZ R7, R56, R57, R7 ;  /* 0x0000003938078223 */ /* 0x000fe20000010007 */
[----:B------:R-:W-:Y:S01]  /*4fb0*/  @!P0 F2FP.BF16.PACK_AB R66, R5, R4 ;  /* 0x000000040542823e */ /* 0x000fe200000010ff */
[----:B------:R-:W-:Y:S02]  /*4fc0*/  @!P0 FMUL.FTZ R186, R38, R55 ;  /* 0x0000003726ba8220 */ /* 0x000fe40000410000 */
[----:B------:R-:W-:Y:S02]  /*4fd0*/  @!P0 FMUL.FTZ R189, R39, R56 ;  /* 0x0000003827bd8220 */ /* 0x000fe40000410000 */
[----:B------:R-:W-:Y:S02]  /*4fe0*/  @!P0 FFMA.FTZ R8, R59, R58, R8 ;  /* 0x0000003a3b088223 */ /* 0x000fe40000010008 */
[----:B------:R-:W-:Y:S02]  /*4ff0*/  @!P0 FFMA.FTZ R9, R60, R61, R9 ;  /* 0x0000003d3c098223 */ /* 0x000fe40000010009 */
[----:B------:R-:W-:Y:S02]  /*5000*/  @!P0 FFMA.FTZ R186, R54, R37, -R186 ;  /* 0x0000002536ba8223 */ /* 0x000fe400000108ba */
[----:B------:R-:W-:Y:S01]  /*5010*/  @!P0 FFMA.FTZ R189, R57, R36, -R189 ;  /* 0x0000002439bd8223 */ /* 0x000fe200000108bd */
[----:B------:R-:W-:Y:S01]  /*5020*/  @!P0 F2FP.BF16.PACK_AB R187, R9, R8 ;  /* 0x0000000809bb823e */ /* 0x000fe200000010ff */
[----:B------:R-:W-:Y:S02]  /*5030*/  @!P0 IMAD.MOV.U32 R80, RZ, RZ, R63 ;  /* 0x000000ffff508224 */ /* 0x000fe400078e003f */
[----:B------:R-:W-:Y:S01]  /*5040*/  @!P0 IMAD.MOV.U32 R81, RZ, RZ, R64 ;  /* 0x000000ffff518224 */ /* 0x000fe200078e0040 */
[----:B------:R-:W-:Y:S01]  /*5050*/  @!P0 F2FP.BF16.PACK_AB R189, R189, R186 ;  /* 0x000000babdbd823e */ /* 0x000fe200000010ff */
[----:B------:R-:W-:Y:S01]  /*5060*/  @!P0 IMAD.MOV.U32 R83, RZ, RZ, R68 ;  /* 0x000000ffff538224 */ /* 0x000fe200078e0044 */
[----:B------:R-:W-:Y:S01]  /*5070*/  @!P0 F2FP.BF16.PACK_AB R186, R7, R6 ;  /* 0x0000000607ba823e */ /* 0x000fe200000010ff */
[----:B------:R-:W-:Y:S01]  /*5080*/  @!P0 IMAD.MOV.U32 R32, RZ, RZ, R65 ;  /* 0x000000ffff208224 */ /* 0x000fe200078e0041 */
[----:B------:R-:W-:Y:S01]  /*5090*/  @!P0 MOV R82, R189 ;  /* 0x000000bd00528202 */ /* 0x000fe20000000f00 */
        /* <DEDUP_REMOVED lines=9> */
.L_x_933:
[----:B------:R-:W-:Y:S05]  /*5130*/  BSYNC B0 ;  /* 0x0000000000007941 */ /* 0x000fea0003800000 */
.L_x_932:
[----:B------:R-:W-:Y:S11]  /*5140*/  ISETP.GE.AND P0, PT, R15, c[0x0][0x1d4], PT ;  /* 0x000075000f007a0c */ /* 0x000ff60003f06270 */
[----:B------:R-:W-:Y:S02]  /*5150*/  @!UPT UIADD3 URZ, URZ, URZ, URZ ;  /* 0x0000003f3f3ff290 */ /* 0x000fe4000fffe03f */
[----:B------:R-:W-:-:S05]  /*5160*/  @P0 BRA `(.L_x_917) ;  /* 0x00000b0000000947 */ /* 0x000fca0003800000 */
[----:B------:R-:W-:Y:S02]  /*5170*/  LOP3.LUT P1, RZ, R135, 0x8, RZ, 0xc0, !PT ;  /* 0x0000000887ff7812 */ /* 0x000fe4000782c0ff */
        /* <DEDUP_REMOVED lines=9> */
[----:B------:R-:W-:Y:S02]  /*5210*/  @!P0 SHF.R.U64 R39, R72, 0x10, R73 ;  /* 0x0000001048278819 */ /* 0x000fe40000001249 */
[----:B------:R-:W-:Y:S02]  /*5220*/  LEA.HI R62, R62, R63, RZ, 0x3 ;  /* 0x0000003f3e3e7211 */ /* 0x000fe400078f18ff */
[----:B------:R-:W-:Y:S02]  /*5230*/  @!P0 PRMT R84, R84, 0x5410, R39 ;  /* 0x0000541054548816 */ /* 0x000fe40000000027 */
[----:B------:R-:W-:Y:S01]  /*5240*/  @!P0 SHF.R.U32.HI R41, RZ, 0x10, R75 ;  /* 0x00000010ff298819 */ /* 0x000fe2000001164b */
[----:B------:R-:W-:Y:S01]  /*5250*/  IMAD.SHL.U32 R62, R62, 0x200, RZ ;  /* 0x000002003e3e7824 */ /* 0x000fe200078e00ff */
[----:B------:R-:W-:Y:S01]  /*5260*/  LOP3.LUT R63, R129, 0x38, R55, 0xf8, !PT ;  /* 0x00000038813f7812 */ /* 0x000fe200078ef837 */
[----:B------:R-:W-:Y:S01]  /*5270*/  @!P0 IMAD.U32 R38, R84, 0x10000, RZ ;  /* 0x0001000054268824 */ /* 0x000fe200078e00ff */
[----:B------:R-:W-:Y:S02]  /*5280*/  @!P0 PRMT R70, R70, 0x5410, R41 ;  /* 0x0000541046468816 */ /* 0x000fe40000000029 */
[----:B------:R-:W-:Y:S02]  /*5290*/  LOP3.LUT R63, R63, R118, RZ, 0x3c, !PT ;  /* 0x000000763f3f7212 */ /* 0x000fe400078e3cff */
[----:B------:R-:W-:Y:S02]  /*52a0*/  LOP3.LUT R62, R62, 0x7ffff000, RZ, 0xc0, !PT ;  /* 0x7ffff0003e3e7812 */ /* 0x000fe400078ec0ff */
[----:B------:R-:W-:Y:S02]  /*52b0*/  @!P0 LOP3.LUT R42, R84, 0xffff0000, RZ, 0xc0, !PT ;  /* 0xffff0000542a8812 */ /* 0x000fe400078ec0ff */
[----:B------:R-:W-:Y:S02]  /*52c0*/  IADD3 R62, R63, R62, R16 ;  /* 0x0000003e3f3e7210 */ /* 0x000fe40007ffe010 */
[C---:B------:R-:W-:Y:S02]  /*52d0*/  @!P0 LOP3.LUT R50, R70.reuse, 0xffff0000, RZ, 0xc0, !PT ;  /* 0xffff000046328812 */ /* 0x040fe400078ec0ff */
[----:B------:R-:W-:Y:S01]  /*52e0*/  @!P0 SHF.L.U32 R49, R70, 0x10, RZ ;  /* 0x0000001046318819 */ /* 0x000fe200000006ff */
[----:B------:R-:W-:Y:S01]  /*52f0*/  IMAD.IADD R62, R185, 0x1, R62 ;  /* 0x00000001b93e7824 */ /* 0x000fe200078e023e */
[----:B------:R-:W-:Y:S01]  /*5300*/  @!P0 SHF.R.U64 R37, R28, 0x10, R29 ;  /* 0x000000101c258819 */ /* 0x000fe2000000121d */
[----:B------:R-:W-:Y:S01]  /*5310*/  IMAD.IADD R185, R120, 0x1, R185 ;  /* 0x0000000178b97824 */ /* 0x000fe200078e02b9 */
[----:B------:R-:W-:Y:S02]  /*5320*/  @!P0 SHF.R.U32.HI R28, RZ, 0x10, R29 ;  /* 0x00000010ff1c8819 */ /* 0x000fe4000001161d */
[----:B------:R-:W-:Y:S01]  /*5330*/  SHF.L.U32 R64, R62, 0x1, RZ ;  /* 0x000000013e407819 */ /* 0x000fe200000006ff */
[----:B------:R-:W-:Y:S01]  /*5340*/  IMAD.SHL.U32 R54, R185, 0x2, RZ ;  /* 0x00000002b9367824 */ /* 0x000fe200078e00ff */
[----:B------:R-:W-:Y:S02]  /*5350*/  @!P0 PRMT R26, R26, 0x5410, R37 ;  /* 0x000054101a1a8816 */ /* 0x000fe40000000025 */
[----:B------:R-:W-:Y:S01]  /*5360*/  @!P0 PRMT R21, R21, 0x5410, R28 ;  /* 0x0000541015158816 */ /* 0x000fe2000000001c */
[----:B------:R-:W1:Y:S01]  /*5370*/  LDS.128 R32, [R64+0xc100] ;  /* 0x00c1000040207984 */ /* 0x000e620000000c00 */
[--C-:B------:R-:W-:Y:S01]  /*5380*/  @!P0 SHF.R.U32.HI R36, RZ, 0x10, R31.reuse ;  /* 0x00000010ff248819 */ /* 0x100fe2000001161f */
[C---:B------:R-:W-:Y:S01]  /*5390*/  @!P0 IMAD.U32 R28, R26.reuse, 0x10000, RZ ;  /* 0x000100001a1c8824 */ /* 0x040fe200078e00ff */
[----:B------:R-:W-:Y:S02]  /*53a0*/  @!P0 LOP3.LUT R26, R26, 0xffff0000, RZ, 0xc0, !PT ;  /* 0xffff00001a1a8812 */ /* 0x000fe400078ec0ff */
[----:B------:R-:W-:Y:S02]  /*53b0*/  @!P0 PRMT R27, R27, 0x5410, R36 ;  /* 0x000054101b1b8816 */ /* 0x000fe40000000024 */
[----:B------:R-:W-:Y:S01]  /*53c0*/  @!P0 SHF.R.U64 R31, R30, 0x10, R31 ;  /* 0x000000101e1f8819 */ /* 0x000fe2000000121f */
[----:B------:R3:W4:Y:S01]  /*53d0*/  LDS.128 R56, [R54+0xc100] ;  /* 0x00c1000036387984 */ /* 0x0007220000000c00 */
[----:B------:R-:W-:Y:S02]  /*53e0*/  @!P0 SHF.R.U32.HI R72, RZ, 0x10, R73 ;  /* 0x00000010ff488819 */ /* 0x000fe40000011649 */
[----:B------:R-:W-:Y:S02]  /*53f0*/  @!P0 PRMT R40, R40, 0x5410, R31 ;  /* 0x0000541028288816 */ /* 0x000fe4000000001f */
[----:B------:R-:W-:Y:S02]  /*5400*/  @!P0 PRMT R71, R71, 0x5410, R72 ;  /* 0x0000541047478816 */ /* 0x000fe40000000048 */
[----:B------:R-:W-:Y:S02]  /*5410*/  @!P0 SHF.R.U64 R74, R74, 0x10, R75 ;  /* 0x000000104a4a8819 */ /* 0x000fe4000000124b */
[----:B------:R-:W-:Y:S02]  /*5420*/  @!P0 LOP3.LUT R43, R71, 0xffff0000, RZ, 0xc0, !PT ;  /* 0xffff0000472b8812 */ /* 0x000fe400078ec0ff */
[----:B------:R-:W-:Y:S04]  /*5430*/  @!P0 PRMT R69, R69, 0x5410, R74 ;  /* 0x0000541045458816 */ /* 0x000fe8000000004a */
[C---:B------:R-:W-:Y:S01]  /*5440*/  @!P0 LOP3.LUT R46, R69.reuse, 0xffff0000, RZ, 0xc0, !PT ;  /* 0xffff0000452e8812 */ /* 0x040fe200078ec0ff */
[----:B------:R-:W-:Y:S02]  /*5450*/  @!P0 IMAD.U32 R45, R69, 0x10000, RZ ;  /* 0x00010000452d8824 */ /* 0x000fe400078e00ff */
[C---:B-1----:R-:W-:Y:S01]  /*5460*/  @!P0 IMAD.U32 R31, R32.reuse, 0x10000, RZ ;  /* 0x00010000201f8824 */ /* 0x042fe200078e00ff */
[----:B------:R-:W-:Y:S03]  /*5470*/  @!P0 LOP3.LUT R29, R32, 0xffff0000, RZ, 0xc0, !PT ;  /* 0xffff0000201d8812 */ /* 0x000fe600078ec0ff */
[C---:B---3--:R-:W-:Y:S02]  /*5480*/  @!P0 FMUL.FTZ R54, R31.reuse, R38 ;  /* 0x000000261f368220 */ /* 0x048fe40000410000 */
[----:B------:R-:W-:Y:S02]  /*5490*/  @!P0 FMUL.FTZ R2, R31, R28 ;  /* 0x0000001c1f028220 */ /* 0x000fe40000410000 */
[C---:B------:R-:W-:Y:S01]  /*54a0*/  @!P0 FMUL.FTZ R63, R29.reuse, R42 ;  /* 0x0000002a1d3f8220 */ /* 0x040fe20000410000 */
[C---:B----4-:R-:W-:Y:S01]  /*54b0*/  @!P0 SHF.L.U32 R39, R56.reuse, 0x10, RZ ;  /* 0x0000001038278819 */ /* 0x050fe200000006ff */
[----:B------:R-:W-:Y:S01]  /*54c0*/  @!P0 FMUL.FTZ R3, R29, R26 ;  /* 0x0000001a1d038220 */ /* 0x000fe20000410000 */
[----:B------:R-:W-:Y:S01]  /*54d0*/  @!P0 LOP3.LUT R41, R56, 0xffff0000, RZ, 0xc0, !PT ;  /* 0xffff000038298812 */ /* 0x000fe200078ec0ff */
[----:B------:R-:W-:Y:S01]  /*54e0*/  @!P0 IMAD.U32 R29, R33, 0x10000, RZ ;  /* 0x00010000211d8824 */ /* 0x000fe200078e00ff */
[----:B------:R-:W-:Y:S01]  /*54f0*/  @!P0 LOP3.LUT R44, R57, 0xffff0000, RZ, 0xc0, !PT ;  /* 0xffff0000392c8812 */ /* 0x000fe200078ec0ff */
[----:B------:R-:W-:Y:S01]  /*5500*/  @!P0 FFMA.FTZ R54, R39, R28, -R54 ;  /* 0x0000001c27368223 */ /* 0x000fe20000010836 */
[----:B------:R-:W-:Y:S01]  /*5510*/  @!P0 LOP3.LUT R52, R59, 0xffff0000, RZ, 0xc0, !PT ;  /* 0xffff00003b348812 */ /* 0x000fe200078ec0ff */
[----:B------:R-:W-:Y:S01]  /*5520*/  @!P0 FFMA.FTZ R63, R41, R26, -R63 ;  /* 0x0000001a293f8223 */ /* 0x000fe2000001083f */
[----:B------:R-:W-:Y:S01]  /*5530*/  @!P0 LOP3.LUT R48, R58, 0xffff0000, RZ, 0xc0, !PT ;  /* 0xffff00003a308812 */ /* 0x000fe200078ec0ff */
[C---:B------:R-:W-:Y:S01]  /*5540*/  @!P0 IMAD.U32 R26, R21.reuse, 0x10000, RZ ;  /* 0x00010000151a8824 */ /* 0x040fe200078e00ff */
[----:B------:R-:W-:Y:S01]  /*5550*/  @!P0 LOP3.LUT R21, R21, 0xffff0000, RZ, 0xc0, !PT ;  /* 0xffff000015158812 */ /* 0x000fe200078ec0ff */
[----:B------:R-:W-:Y:S01]  /*5560*/  @!P0 FFMA.FTZ R2, R38, R39, R2 ;  /* 0x0000002726028223 */ /* 0x000fe20000010002 */
[----:B------:R-:W-:Y:S01]  /*5570*/  @!P0 F2FP.BF16.PACK_AB R54, R63, R54 ;  /* 0x000000363f36823e */ /* 0x000fe200000010ff */
[----:B------:R-:W-:Y:S01]  /*5580*/  @!P0 IMAD.U32 R38, R71, 0x10000, RZ ;  /* 0x0001000047268824 */ /* 0x000fe200078e00ff */
[----:B------:R-:W-:Y:S01]  /*5590*/  @!P0 LOP3.LUT R28, R33, 0xffff0000, RZ, 0xc0, !PT ;  /* 0xffff0000211c8812 */ /* 0x000fe200078ec0ff */
[----:B------:R-:W-:Y:S02]  /*55a0*/  @!P0 IMAD.U32 R39, R57, 0x10000, RZ ;  /* 0x0001000039278824 */ /* 0x000fe400078e00ff */
[----:B------:R-:W-:Y:S02]  /*55b0*/  @!P0 FMUL.FTZ R62, R29, R38 ;  /* 0x000000261d3e8220 */ /* 0x000fe40000410000 */
[C---:B------:R-:W-:Y:S02]  /*55c0*/  @!P0 FMUL.FTZ R65, R28.reuse, R43 ;  /* 0x0000002b1c418220 */ /* 0x040fe40000410000 */
[-C--:B------:R-:W-:Y:S01]  /*55d0*/  @!P0 FMUL.FTZ R5, R28, R21.reuse ;  /* 0x000000151c058220 */ /* 0x080fe20000410000 */
[----:B------:R-:W-:Y:S01]  /*55e0*/  @!P0 LOP3.LUT R28, R35, 0xffff0000, RZ, 0xc0, !PT ;  /* 0xffff0000231c8812 */ /* 0x000fe200078ec0ff */
[----:B------:R-:W-:Y:S01]  /*55f0*/  @!P0 FFMA.FTZ R65, R44, R21, -R65 ;  /* 0x000000152c418223 */ /* 0x000fe20000010841 */
[----:B------:R-:W-:Y:S01]  /*5600*/  @!P0 LOP3.LUT R21, R27, 0xffff0000, RZ, 0xc0, !PT ;  /* 0xffff00001b158812 */ /* 0x000fe200078ec0ff */
[-C--:B------:R-:W-:Y:S02]  /*5610*/  @!P0 FMUL.FTZ R4, R29, R26.reuse ;  /* 0x0000001a1d048220 */ /* 0x080fe40000410000 */
[----:B------:R-:W-:Y:S02]  /*5620*/  @!P0 IMAD.U32 R29, R35, 0x10000, RZ ;  /* 0x00010000231d8824 */ /* 0x000fe400078e00ff */
[----:B------:R-:W-:Y:S02]  /*5630*/  @!P0 FFMA.FTZ R62, R39, R26, -R62 ;  /* 0x0000001a273e8223 */ /* 0x000fe4000001083e */
[----:B------:R-:W-:Y:S01]  /*5640*/  @!P0 IMAD.U32 R26, R27, 0x10000, RZ ;  /* 0x000100001b1a8824 */ /* 0x000fe200078e00ff */
[----:B------:R-:W-:Y:S01]  /*5650*/  @!P0 SHF.L.U32 R27, R34, 0x10, RZ ;  /* 0x00000010221b8819 */ /* 0x000fe200000006ff */
[C---:B------:R-:W-:Y:S01]  /*5660*/  @!P0 FMUL.FTZ R77, R28.reuse, R50 ;  /* 0x000000321c4d8220 */ /* 0x040fe20000410000 */
[----:B------:R-:W-:Y:S01]  /*5670*/  @!P0 F2FP.BF16.PACK_AB R65, R65, R62 ;  /* 0x0000003e4141823e */ /* 0x000fe200000010ff */
[----:B------:R-:W-:Y:S01]  /*5680*/  @!P0 FMUL.FTZ R9, R28, R21 ;  /* 0x000000151c098220 */ /* 0x000fe20000410000 */
[----:B------:R-:W-:Y:S01]  /*5690*/  @!P0 LOP3.LUT R28, R34, 0xffff0000, RZ, 0xc0, !PT ;  /* 0xffff0000221c8812 */ /* 0x000fe200078ec0ff */
[----:B------:R-:W-:Y:S01]  /*56a0*/  @!P0 IMAD.U32 R51, R59, 0x10000, RZ ;  /* 0x000100003b338824 */ /* 0x000fe200078e00ff */
[----:B------:R-:W-:Y:S01]  /*56b0*/  @!P0 MOV R57, R65 ;  /* 0x0000004100398202 */ /* 0x000fe20000000f00 */
[C---:B------:R-:W-:Y:S02]  /*56c0*/  @!P0 FMUL.FTZ R64, R29.reuse, R49 ;  /* 0x000000311d408220 */ /* 0x040fe40000410000 */
[----:B------:R-:W-:Y:S01]  /*56d0*/  @!P0 FFMA.FTZ R77, R52, R21, -R77 ;  /* 0x00000015344d8223 */ /* 0x000fe2000001084d */
[C---:B------:R-:W-:Y:S01]  /*56e0*/  @!P0 LOP3.LUT R21, R40.reuse, 0xffff0000, RZ, 0xc0, !PT ;  /* 0xffff000028158812 */ /* 0x040fe200078ec0ff */
[-C--:B------:R-:W-:Y:S02]  /*56f0*/  @!P0 FMUL.FTZ R8, R29, R26.reuse ;  /* 0x0000001a1d088220 */ /* 0x080fe40000410000 */
[----:B------:R-:W-:Y:S02]  /*5700*/  @!P0 FFMA.FTZ R64, R51, R26, -R64 ;  /* 0x0000001a33408223 */ /* 0x000fe40000010840 */
[----:B------:R-:W-:Y:S02]  /*5710*/  @!P0 IMAD.U32 R26, R40, 0x10000, RZ ;  /* 0x00010000281a8824 */ /* 0x000fe400078e00ff */
[----:B------:R-:W-:Y:S01]  /*5720*/  @!P0 IMAD.U32 R47, R58, 0x10000, RZ ;  /* 0x000100003a2f8824 */ /* 0x000fe200078e00ff */
[----:B------:R-:W-:Y:S01]  /*5730*/  @!P0 F2FP.BF16.PACK_AB R64, R77, R64 ;  /* 0x000000404d40823e */ /* 0x000fe200000010ff */
[C---:B------:R-:W-:Y:S02]  /*5740*/  @!P0 FMUL.FTZ R66, R27.reuse, R45 ;  /* 0x0000002d1b428220 */ /* 0x040fe40000410000 */
[----:B------:R-:W-:Y:S02]  /*5750*/  @!P0 FMUL.FTZ R79, R28, R46 ;  /* 0x0000002e1c4f8220 */ /* 0x000fe40000410000 */
[----:B------:R-:W-:Y:S02]  /*5760*/  @!P0 FFMA.FTZ R3, R42, R41, R3 ;  /* 0x000000292a038223 */ /* 0x000fe40000010003 */
[-C--:B------:R-:W-:Y:S02]  /*5770*/  @!P0 FMUL.FTZ R6, R27, R26.reuse ;  /* 0x0000001a1b068220 */ /* 0x080fe40000410000 */
[----:B------:R-:W-:Y:S01]  /*5780*/  @!P0 FFMA.FTZ R66, R47, R26, -R66 ;  /* 0x0000001a2f428223 */ /* 0x000fe20000010842 */
[----:B------:R-:W-:Y:S01]  /*5790*/  @!P0 F2FP.BF16.PACK_AB R62, R3, R2 ;  /* 0x00000002033e823e */ /* 0x000fe200000010ff */
[----:B------:R-:W-:Y:S02]  /*57a0*/  @!P0 FFMA.FTZ R79, R48, R21, -R79 ;  /* 0x00000015304f8223 */ /* 0x000fe4000001084f */
[----:B------:R-:W-:Y:S02]  /*57b0*/  @!P0 FFMA.FTZ R4, R38, R39, R4 ;  /* 0x0000002726048223 */ /* 0x000fe40000010004 */
        /* <DEDUP_REMOVED lines=9> */
[----:B------:R-:W-:Y:S01]  /*5850*/  @!P0 IMAD.MOV.U32 R56, RZ, RZ, R54 ;  /* 0x000000ffff388224 */ /* 0x000fe200078e0036 */
[----:B------:R-:W-:Y:S01]  /*5860*/  @!P0 MOV R33, R63 ;  /* 0x0000003f00218202 */ /* 0x000fe20000000f00 */
[----:B------:R-:W-:Y:S01]  /*5870*/  @!P0 IMAD.MOV.U32 R58, RZ, RZ, R79 ;  /* 0x000000ffff3a8224 */ /* 0x000fe200078e004f */
[----:B------:R-:W-:Y:S01]  /*5880*/  @!P0 F2FP.BF16.PACK_AB R77, R9, R8 ;  /* 0x00000008094d823e */ /* 0x000fe200000010ff */
        /* <DEDUP_REMOVED lines=12> */
.L_x_913:
[----:B------:R-:W-:Y:S01]  /*5950*/  IMAD.WIDE.U32 R26, R153, c[0x0][0x1e0], RZ ;  /* 0x00007800991a7a25 */ /* 0x000fe200078e00ff */
[----:B------:R-:W-:Y:S02]  /*5960*/  SHF.R.S32.HI R159, RZ, 0x1f, R153 ;  /* 0x0000001fff9f7819 */ /* 0x000fe40000011499 */
[----:B-----5:R-:W-:Y:S01]  /*5970*/  SHF.R.S32.HI R158, RZ, 0x1f, R154 ;  /* 0x0000001fff9e7819 */ /* 0x020fe2000001149a */
[----:B------:R-:W-:Y:S02]  /*5980*/  IMAD.IADD R5, R96, 0x1, -R5 ;  /* 0x0000000160057824 */ /* 0x000fe400078e0a05 */
[----:B------:R-:W-:Y:S02]  /*5990*/  IMAD R2, R159, c[0x0][0x1e0], RZ ;  /* 0x000078009f027a24 */ /* 0x000fe400078e02ff */
[----:B-1----:R-:W-:Y:S01]  /*59a0*/  IMAD R9, R158, c[0x0][0x1f0], RZ ;  /* 0x00007c009e097a24 */ /* 0x002fe200078e02ff */
[----:B------:R-:W-:Y:S01]  /*59b0*/  IMNMX R156, R5, 0x40, PT ;  /* 0x00000040059c7817 */ /* 0x000fe20003800200 */
[----:B------:R-:W-:Y:S02]  /*59c0*/  IMAD R2, R153, c[0x0][0x1e4], R2 ;  /* 0x0000790099027a24 */ /* 0x000fe400078e0202 */
[C---:B------:R-:W-:Y:S02]  /*59d0*/  IMAD R9, R154.reuse, c[0x0][0x1f4], R9 ;  /* 0x00007d009a097a24 */ /* 0x040fe400078e0209 */
[----:B------:R-:W-:Y:S04]  /*59e0*/  IMAD.IADD R27, R27, 0x1, R2 ;  /* 0x000000011b1b7824 */ /* 0x000fe800078e0202 */
[----:B------:R-:W-:Y:S05]  /*59f0*/  IMAD.WIDE.U32 R26, R154, c[0x0][0x1f0], R26 ;  /* 0x00007c009a1a7a25 */ /* 0x000fea00078e001a */
[----:B------:R-:W-:Y:S04]  /*5a00*/  IADD3 R7, P0, R176, R26, RZ ;  /* 0x0000001ab0077210 */ /* 0x000fe80007f1e0ff */
[----:B------:R-:W-:Y:S02]  /*5a10*/  IADD3.X R4, R110, R27, R9, P0, !PT ;  /* 0x0000001b6e047210 */ /* 0x000fe400007fe409 */
[C---:B------:R-:W-:Y:S04]  /*5a20*/  LEA R2, P0, R7.reuse, c[0x0][0x1c8], 0x1 ;  /* 0x0000720007027a11 */ /* 0x040fe800078008ff */
[----:B------:R-:W-:Y:S02]  /*5a30*/  LEA.HI.X R3, R7, c[0x0][0x1cc], R4, 0x1, P0 ;  /* 0x0000730007037a11 */ /* 0x000fe400000f0c04 */
[----:B------:R-:W1:Y:S01]  /*5a40*/  SHFL.IDX PT, R2, R2, RZ, 0x1c1f ;  /* 0x001c1fff02027589 */ /* 0x000e6200000e0000 */
[----:B------:R-:W-:Y:S07]  /*5a50*/  ISETP.GT.AND P0, PT, R156, R105, PT ;  /* 0x000000699c00720c */ /* 0x000fee0003f04270 */
[----:B------:R-:W2:Y:S06]  /*5a60*/  SHFL.IDX PT, R3, R3, RZ, 0x1c1f ;  /* 0x001c1fff03037589 */ /* 0x000eac00000e0000 */
[----:B------:R-:W-:-:S05]  /*5a70*/  @!P0 BRA `(.L_x_917) ;  /* 0x000001f000008947 */ /* 0x000fca0003800000 */
[----:B------:R-:W-:Y:S02]  /*5a80*/  ISETP.GE.AND P2, PT, R24, c[0x0][0x1d4], PT ;  /* 0x0000750018007a0c */ /* 0x000fe40003f46270 */
[----:B------:R-:W-:Y:S02]  /*5a90*/  ISETP.GE.AND P1, PT, R17, c[0x0][0x1d4], PT ;  /* 0x0000750011007a0c */ /* 0x000fe40003f26270 */
[----:B------:R-:W-:Y:S02]  /*5aa0*/  ISETP.GE.AND P4, PT, R15, c[0x0][0x1d4], PT ;  /* 0x000075000f007a0c */ /* 0x000fe40003f86270 */
[----:B------:R-:W-:Y:S07]  /*5ab0*/  ISETP.GE.AND P3, PT, R136, c[0x0][0x1d4], PT ;  /* 0x0000750088007a0c */ /* 0x000fee0003f66270 */
[----:B------:R-:W3:Y:S01]  /*5ac0*/  @!P2 LDS.128 R28, [R157+0xc000] ;  /* 0x00c000009d1ca984 */ /* 0x000ee20000000c00 */
[CC--:B-1----:R-:W-:Y:S04]  /*5ad0*/  @!P2 LEA R32, P0, R24.reuse, R2.reuse, 0x1 ;  /* 0x000000021820a211 */ /* 0x0c2fe800078008ff */
[-C--:B--2---:R-:W-:Y:S02]  /*5ae0*/  @!P2 LEA.HI.X R33, R24, R3.reuse, R25, 0x1, P0 ;  /* 0x000000031821a211 */ /* 0x084fe400000f0c19 */
        /* <DEDUP_REMOVED lines=24> */
.L_x_917:
[----:B------:R-:W-:Y:S05]  /*5c70*/  BSYNC B1 ;  /* 0x0000000000017941 */ /* 0x000fea0003800000 */
.L_x_912:
[C---:B------:R-:W-:Y:S01]  /*5c80*/  ISETP.GT.AND P0, PT, R18.reuse, R11, PT ;  /* 0x0000000b1200720c */ /* 0x040fe20003f04270 */
[----:B------:R-:W-:Y:S01]  /*5c90*/  BSSY B0, `(.L_x_934) ;  /* 0x000004d000007945 */ /* 0x000fe20003800000 */
[C---:B------:R-:W-:Y:S02]  /*5ca0*/  ISETP.GE.AND P1, PT, R67.reuse, 0x1, PT ;  /* 0x000000014300780c */ /* 0x040fe40003f26270 */
[----:B-123--:R-:W-:Y:S02]  /*5cb0*/  IADD3 R3, R67, 0x1, RZ ;  /* 0x0000000143037810 */ /* 0x00efe40007ffe0ff */
[----:B------:R-:W-:Y:S07]  /*5cc0*/  LOP3.LUT P2, RZ, R135, 0x1, RZ, 0xc0, !PT ;  /* 0x0000000187ff7812 */ /* 0x000fee000784c0ff */
[----:B------:R-:W-:Y:S01]  /*5cd0*/  @P0 IADD3 R5, R18, -0x1, RZ ;  /* 0xffffffff12050810 */ /* 0x000fe20007ffe0ff */
[----:B------:R-:W-:Y:S01]  /*5ce0*/  @P0 IMAD R2, R67, 0x3000, R10 ;  /* 0x0000300043020824 */ /* 0x000fe200078e020a */
[----:B------:R-:W-:Y:S01]  /*5cf0*/  SEL R67, R3, RZ, !P1 ;  /* 0x000000ff03437207 */ /* 0x000fe20004800000 */
[----:B------:R-:W-:Y:S01]  /*5d00*/  @P0 IMAD.MOV.U32 R8, RZ, RZ, R160 ;  /* 0x000000ffff080224 */ /* 0x000fe200078e00a0 */
[----:B------:R-:W-:Y:S01]  /*5d10*/  @P0 SHF.R.S32.HI R4, RZ, 0x1f, R5 ;  /* 0x0000001fff040819 */ /* 0x000fe20000011405 */
[----:B------:R-:W-:Y:S02]  /*5d20*/  @P0 IMAD R3, R98, R5, RZ ;  /* 0x0000000562030224 */ /* 0x000fe400078e02ff */
[----:B------:R-:W-:Y:S02]  /*5d30*/  @P0 IMAD.MOV.U32 R9, RZ, RZ, R181 ;  /* 0x000000ffff090224 */ /* 0x000fe400078e00b5 */
[-C--:B------:R-:W-:Y:S02]  /*5d40*/  @P0 IMAD R3, R4, R100.reuse, R3 ;  /* 0x0000006404030224 */ /* 0x080fe400078e0203 */
[----:B------:R-:W-:Y:S04]  /*5d50*/  @P0 IMAD.WIDE.U32 R8, R5, R100, R8 ;  /* 0x0000006405080225 */ /* 0x000fe800078e0008 */
[----:B------:R-:W-:Y:S01]  /*5d60*/  @P0 IMAD.IADD R3, R9, 0x1, R3 ;  /* 0x0000000109030824 */ /* 0x000fe200078e0203 */
[----:B------:R-:W-:Y:S01]  /*5d70*/  @P0 LEA R6, P1, R8, c[0x0][0x250], 0x1 ;  /* 0x0000940008060a11 */ /* 0x000fe200078208ff */
[----:B------:R-:W-:Y:S03]  /*5d80*/  @P0 IMAD.SHL.U32 R5, R2, 0x2, RZ ;  /* 0x0000000202050824 */ /* 0x000fe600078e00ff */
[----:B------:R-:W-:Y:S01]  /*5d90*/  @P0 LEA.HI.X R7, R8, c[0x0][0x254], R3, 0x1, P1 ;  /* 0x0000950008070a11 */ /* 0x000fe200008f0c03 */
[----:B------:R-:W-:Y:S02]  /*5da0*/  IMAD R3, R159, c[0x0][0x208], RZ ;  /* 0x000082009f037a24 */ /* 0x000fe400078e02ff */
[C---:B------:R-:W-:Y:S02]  /*5db0*/  IMAD.WIDE.U32 R8, R153.reuse, c[0x0][0x208], RZ ;  /* 0x0000820099087a25 */ /* 0x040fe400078e00ff */
[----:B------:R-:W-:Y:S01]  /*5dc0*/  @!PT LDS RZ, [RZ] ;  /* 0x00000000fffff984 */ /* 0x000fe20000000800 */
[----:B------:R-:W-:Y:S01]  /*5dd0*/  @!PT LDS RZ, [RZ] ;  /* 0x00000000fffff984 */ /* 0x000fe20000000800 */
[----:B------:R-:W-:Y:S01]  /*5de0*/  @!PT LDS RZ, [RZ] ;  /* 0x00000000fffff984 */ /* 0x000fe20000000800 */
[----:B------:R1:W-:Y:S02]  /*5df0*/  @P0 LDGSTS.E.BYPASS.LTC128B.128 [R5+0x100], [R6.64], !P6 ;  /* 0x0010000006050fae */ /* 0x0003e4000f101d46 */
[----:B------:R-:W-:Y:S02]  /*5e00*/  IMAD R3, R153, c[0x0][0x20c], R3 ;  /* 0x0000830099037a24 */ /* 0x000fe400078e0203 */
[----:B------:R1:W-:Y:S02]  /*5e10*/  @P0 LDGSTS.E.BYPASS.LTC128B.128 [R5+0x2100], [R6.64+0x80], !P2 ;  /* 0x0210008006050fae */ /* 0x0003e4000d101d46 */
[----:B------:R-:W-:Y:S02]  /*5e20*/  IMAD.IADD R9, R9, 0x1, R3 ;  /* 0x0000000109097824 */ /* 0x000fe400078e0203 */
[----:B------:R1:W-:Y:S01]  /*5e30*/  @P0 LDGSTS.E.BYPASS.LTC128B.128 [R5+0x4100], [R6.64+0x100], !P5 ;  /* 0x0410010006050fae */ /* 0x0003e2000e901d46 */
[----:B------:R-:W-:Y:S02]  /*5e40*/  IMAD R3, R158, c[0x0][0x218], RZ ;  /* 0x000086009e037a24 */ /* 0x000fe400078e02ff */
[C---:B------:R-:W-:Y:S04]  /*5e50*/  IMAD.WIDE.U32 R8, R154.reuse, c[0x0][0x218], R8 ;  /* 0x000086009a087a25 */ /* 0x040fe800078e0008 */
[----:B------:R-:W-:Y:S01]  /*5e60*/  IMAD R3, R154, c[0x0][0x21c], R3 ;  /* 0x000087009a037a24 */ /* 0x000fe200078e0203 */
[----:B------:R-:W-:Y:S04]  /*5e70*/  IADD3 R4, P1, R178, R8, RZ ;  /* 0x00000008b2047210 */ /* 0x000fe80007f3e0ff */
[----:B------:R-:W-:Y:S02]  /*5e80*/  IADD3.X R3, R106, R9, R3, P1, !PT ;  /* 0x000000096a037210 */ /* 0x000fe40000ffe403 */
[C---:B------:R-:W-:Y:S04]  /*5e90*/  @P0 LEA R26, P1, R115.reuse, R6, 0x1 ;  /* 0x00000006731a0211 */ /* 0x040fe800078208ff */
[----:B------:R-:W-:Y:S02]  /*5ea0*/  @P0 LEA.HI.X R27, R115, R7, R108, 0x1, P1 ;  /* 0x00000007731b0211 */ /* 0x000fe400008f0c6c */
[C---:B------:R-:W-:Y:S03]  /*5eb0*/  LEA R8, P1, R4.reuse, c[0x0][0x1f8], 0x1 ;  /* 0x00007e0004087a11 */ /* 0x040fe600078208ff */
[----:B------:R1:W-:Y:S01]  /*5ec0*/  @P0 LDGSTS.E.BYPASS.LTC128B.128 [R5+0x1100], [R26.64], !P6 ;  /* 0x011000001a050fae */ /* 0x0003e2000f101d46 */
[----:B------:R-:W-:Y:S03]  /*5ed0*/  LEA.HI.X R3, R4, c[0x0][0x1fc], R3, 0x1, P1 ;  /* 0x00007f0004037a11 */ /* 0x000fe600008f0c03 */
[----:B------:R1:W-:Y:S04]  /*5ee0*/  @P0 LDGSTS.E.BYPASS.LTC128B.128 [R5+0x3100], [R26.64+0x80], !P2 ;  /* 0x031000801a050fae */ /* 0x0003e8000d101d46 */
[----:B------:R1:W-:Y:S01]  /*5ef0*/  @P0 LDGSTS.E.BYPASS.LTC128B.128 [R5+0x5100], [R26.64+0x100], !P5 ;  /* 0x051001001a050fae */ /* 0x0003e2000e901d46 */
[----:B------:R-:W-:Y:S03]  /*5f00*/  ISETP.GT.AND P0, PT, R156, R105, PT ;  /* 0x000000699c00720c */ /* 0x000fe60003f04270 */
[----:B------:R-:W0:Y:S04]  /*5f10*/  LDGDEPBAR ;  /* 0x00000000000079af */ /* 0x000e280000000000 */
[----:B------:R-:W2:Y:S04]  /*5f20*/  SHFL.IDX PT, R8, R8, RZ, 0x1c1f ;  /* 0x001c1fff08087589 */ /* 0x000ea800000e0000 */
[----:B------:R-:W3:Y:S01]  /*5f30*/  SHFL.IDX PT, R3, R3, RZ, 0x1c1f ;  /* 0x001c1fff03037589 */ /* 0x000ee200000e0000 */
[----:B------:R-:W-:Y:S04]  /*5f40*/  DEPBAR.LE SB0, 0x2 ;  /* 0x000080800000791a */ /* 0x000fe80000000000 */
[----:B------:R-:W-:Y:S06]  /*5f50*/  BAR.SYNC.DEFER_BLOCKING 0x0 ;  /* 0x0000000000007b1d */ /* 0x000fec0000010000 */
[----:B------:R-:W-:-:S05]  /*5f60*/  @!P0 BRA `(.L_x_935) ;  /* 0x000001f000008947 */ /* 0x000fca0003800000 */
[----:B-123--:R-:W-:Y:S02]  /*5f70*/  ISETP.GE.AND P2, PT, R24, c[0x0][0x1d4], PT ;  /* 0x0000750018007a0c */ /* 0x00efe40003f46270 */
[----:B------:R-:W-:Y:S02]  /*5f80*/  ISETP.GE.AND P1, PT, R17, c[0x0][0x1d4], PT ;  /* 0x0000750011007a0c */ /* 0x000fe40003f26270 */
[----:B------:R-:W-:Y:S02]  /*5f90*/  ISETP.GE.AND P4, PT, R15, c[0x0][0x1d4], PT ;  /* 0x000075000f007a0c */ /* 0x000fe40003f86270 */
[----:B------:R-:W-:Y:S07]  /*5fa0*/  ISETP.GE.AND P3, PT, R136, c[0x0][0x1d4], PT ;  /* 0x0000750088007a0c */ /* 0x000fee0003f66270 */
[----:B------:R-:W1:Y:S01]  /*5fb0*/  @!P2 LDS.128 R4, [R157] ;  /* 0x000000009d04a984 */ /* 0x000e620000000c00 */
[CC--:B-----5:R-:W-:Y:S04]  /*5fc0*/  @!P2 LEA R38, P0, R24.reuse, R8.reuse, 0x1 ;  /* 0x000000081826a211 */ /* 0x0e0fe800078008ff */
        /* <DEDUP_REMOVED lines=25> */
.L_x_935:
[----:B-123--:R-:W-:Y:S05]  /*6160*/  BSYNC B0 ;  /* 0x0000000000007941 */ /* 0x00efea0003800000 */
.L_x_934:
[C---:B------:R-:W-:Y:S02]  /*6170*/  ISETP.GE.AND P0, PT, R53.reuse, 0x1, PT ;  /* 0x000000013500780c */ /* 0x040fe40003f06270 */
[----:B------:R-:W-:Y:S02]  /*6180*/  IADD3 R2, R18, -0x2, RZ ;  /* 0xfffffffe12027810 */ /* 0x000fe40007ffe0ff */
[----:B------:R-:W-:Y:S02]  /*6190*/  IADD3 R4, R53, 0x1, RZ ;  /* 0x0000000135047810 */ /* 0x000fe40007ffe0ff */
[----:B------:R-:W-:Y:S02]  /*61a0*/  LOP3.LUT P2, RZ, R135, 0x1, RZ, 0xc0, !PT ;  /* 0x0000000187ff7812 */ /* 0x000fe4000784c0ff */
[----:B------:R-:W-:Y:S02]  /*61b0*/  SEL R53, R4, RZ, !P0 ;  /* 0x000000ff04357207 */ /* 0x000fe40004000000 */
[C---:B------:R-:W-:Y:S11]  /*61c0*/  ISETP.GE.AND P0, PT, R2.reuse, R11, PT ;  /* 0x0000000b0200720c */ /* 0x040ff60003f06270 */
[----:B------:R-:W-:Y:S02]  /*61d0*/  @!UPT UIADD3 URZ, URZ, URZ, URZ ;  /* 0x0000003f3f3ff290 */ /* 0x000fe4000fffe03f */
[----:B------:R-:W-:Y:S01]  /*61e0*/  @P0 SHF.R.S32.HI R5, RZ, 0x1f, R2 ;  /* 0x0000001fff050819 */ /* 0x000fe20000011402 */
[----:B------:R-:W-:Y:S02]  /*61f0*/  @P0 IMAD R4, R99, R2, RZ ;  /* 0x0000000263040224 */ /* 0x000fe400078e02ff */
[----:B------:R-:W-:Y:S02]  /*6200*/  @P0 IMAD.MOV.U32 R6, RZ, RZ, R162 ;  /* 0x000000ffff060224 */ /* 0x000fe400078e00a2 */
[----:B------:R-:W-:Y:S02]  /*6210*/  @P0 IMAD.MOV.U32 R7, RZ, RZ, R165 ;  /* 0x000000ffff070224 */ /* 0x000fe400078e00a5 */
[-C--:B------:R-:W-:Y:S02]  /*6220*/  @P0 IMAD R4, R5, R101.reuse, R4 ;  /* 0x0000006505040224 */ /* 0x080fe400078e0204 */
[----:B------:R-:W-:Y:S04]  /*6230*/  @P0 IMAD.WIDE.U32 R6, R2, R101, R6 ;  /* 0x0000006502060225 */ /* 0x000fe800078e0006 */
[----:B------:R-:W-:Y:S01]  /*6240*/  @P0 IMAD.IADD R4, R7, 0x1, R4 ;  /* 0x0000000107040824 */ /* 0x000fe200078e0204 */
[C---:B------:R-:W-:Y:S01]  /*6250*/  @P0 LEA R8, P1, R6.reuse, c[0x0][0x220], 0x1 ;  /* 0x0000880006080a11 */ /* 0x040fe200078208ff */
[----:B------:R-:W-:Y:S03]  /*6260*/  @P0 IMAD R3, R67, 0x3000, R10 ;  /* 0x0000300043030824 */ /* 0x000fe600078e020a */
[----:B------:R-:W-:Y:S01]  /*6270*/  @P0 LEA.HI.X R9, R6, c[0x0][0x224], R4, 0x1, P1 ;  /* 0x0000890006090a11 */ /* 0x000fe200008f0c04 */
[----:B------:R-:W-:Y:S01]  /*6280*/  @P0 IMAD.SHL.U32 R5, R3, 0x2, RZ ;  /* 0x0000000203050824 */ /* 0x000fe200078e00ff */
[C---:B------:R-:W-:Y:S04]  /*6290*/  @P0 LEA R6, P1, R103.reuse, R8, 0x1 ;  /* 0x0000000867060211 */ /* 0x040fe800078208ff */
        /* <DEDUP_REMOVED lines=9> */
[----:B------:R1:W-:Y:S01]  /*6330*/  @P0 LDGSTS.E.BYPASS.LTC128B.128 [R5+0x11100], [R6.64+0x100], !P5 ;  /* 0x1110010006050fae */ /* 0x0003e2000e901d46 */
[C---:B------:R-:W-:Y:S02]  /*6340*/  ISETP.GT.AND P0, PT, R18.reuse, R11, PT ;  /* 0x0000000b1200720c */ /* 0x040fe40003f04270 */
[----:B------:R-:W-:Y:S01]  /*6350*/  IADD3 R18, R18, -0x1, RZ ;  /* 0xffffffff12127810 */ /* 0x000fe20007ffe0ff */
[----:B------:R-:W0:Y:S10]  /*6360*/  LDGDEPBAR ;  /* 0x00000000000079af */ /* 0x000e340000000000 */
[----:B------:R-:W-:-:S05]  /*6370*/  @P0 BRA `(.L_x_936) ;  /* 0xffffb80000000947 */ /* 0x000fca000383ffff */
[----:B------:R-:W-:Y:S06]  /*6380*/  BAR.SYNC.DEFER_BLOCKING 0x0 ;  /* 0x0000000000007b1d */ /* 0x000fec0000010000 */
.L_x_911:
[----:B-1----:R-:W-:Y:S01]  /*6390*/  ISETP.GE.AND P0, PT, R134, 0x1, PT ;  /* 0x000000018600780c */ /* 0x002fe20003f06270 */
[----:B------:R-:W-:Y:S01]  /*63a0*/  CS2R R98, SRZ ;  /* 0x0000000000627805 */ /* 0x000fe2000001ff00 */
[----:B------:R-:W-:Y:S01]  /*63b0*/  PLOP3.LUT P2, PT, PT, PT, PT, 0x80, 0x0 ;  /* 0x000000000000781c */ /* 0x000fe20003f4f070 */
[----:B------:R-:W-:Y:S01]  /*63c0*/  CS2R R96, SRZ ;  /* 0x0000000000607805 */ /* 0x000fe2000001ff00 */
[----:B------:R-:W-:Y:S01]  /*63d0*/  IMAD.MOV.U32 R13, RZ, RZ, RZ ;  /* 0x000000ffff0d7224 */ /* 0x000fe200078e00ff */
        /* <DEDUP_REMOVED lines=8> */
[----:B------:R-:W-:Y:S01]  /*6460*/  CS2R R80, SRZ ;  /* 0x0000000000507805 */ /* 0x000fe2000001ff00 */
[----:B-----5:R-:W-:Y:S01]  /*6470*/  CS2R R78, SRZ ;  /* 0x00000000004e7805 */ /* 0x020fe2000001ff00 */
        /* <DEDUP_REMOVED lines=61> */
[----:B------:R-:W-:Y:S01]  /*6850*/  IMAD R5, R192, c[0x0][0x1bc], R5 ;  /* 0x00006f00c0057a24 */ /* 0x000fe200078e0205 */
[----:B------:R-:W-:Y:S01]  /*6860*/  SEL R11, R11, RZ, !P0 ;  /* 0x000000ff0b0b7207 */ /* 0x000fe20004000000 */
[----:B------:R-:W-:Y:S01]  /*6870*/  IMAD R205, R36, 0x20, R3 ;  /* 0x0000002024cd7824 */ /* 0x000fe200078e0203 */
[----:B------:R-:W-:Y:S01]  /*6880*/  SEL R8, R195, RZ, !P0 ;  /* 0x000000ffc3087207 */ /* 0x000fe20004000000 */
[----:B------:R-:W-:Y:S01]  /*6890*/  IMAD.WIDE.U32 R12, R192, c[0x0][0x1b8], R12 ;  /* 0x00006e00c00c7a25 */ /* 0x000fe200078e000c */
[----:B------:R-:W-:-:S02]  /*68a0*/  LEA.HI R10, R4, R89, RZ, 0x6 ;  /* 0x00000059040a7211 */ /* 0x000fc400078f30ff */
[----:B------:R-:W-:Y:S01]  /*68b0*/  LEA.HI R88, R4, R89, RZ, 0x5 ;  /* 0x0000005904587211 */ /* 0x000fe200078f28ff */
[----:B------:R-:W-:Y:S02]  /*68c0*/  IMAD R7, R90, 0x80, R205 ;  /* 0x000000805a077824 */ /* 0x000fe400078e02cd */
[----:B------:R-:W-:Y:S02]  /*68d0*/  IMAD.IADD R13, R13, 0x1, R5 ;  /* 0x000000010d0d7824 */ /* 0x000fe400078e0205 */
[----:B------:R-:W-:-:S04]  /*68e0*/  @P1 IMAD.HI.U32 R0, R7, c[0x0][0x2c8], RZ ;  /* 0x0000b20007001a27 */ /* 0x000fc800078e00ff */
[----:B------:R-:W-:Y:S01]  /*68f0*/  IMAD.MOV.U32 R5, RZ, RZ, R7 ;  /* 0x000000ffff057224 */ /* 0x000fe200078e0007 */
[----:B------:R-:W-:Y:S01]  /*6900*/  @P1 SHF.R.U32.HI R5, RZ, c[0x0][0x2cc], R0 ;  /* 0x0000b300ff051a19 */ /* 0x000fe20000011600 */
[----:B------:R-:W-:Y:S01]  /*6910*/  IMAD R11, R11, c[0x0][0x1c0], RZ ;  /* 0x000070000b0b7a24 */ /* 0x000fe200078e02ff */
[C---:B------:R-:W-:Y:S01]  /*6920*/  LOP3.LUT P1, RZ, R36.reuse, 0x2, RZ, 0xc0, !PT ;  /* 0x0000000224ff7812 */ /* 0x040fe2000782c0ff */
[----:B------:R-:W-:Y:S01]  /*6930*/  IMAD.SHL.U32 R146, R36, 0x8, RZ ;  /* 0x0000000824927824 */ /* 0x000fe200078e00ff */
[--C-:B------:R-:W-:Y:S01]  /*6940*/  SHF.R.S32.HI R2, RZ, 0x1f, R5.reuse ;  /* 0x0000001fff027819 */ /* 0x100fe20000011405 */
[----:B------:R-:W-:Y:S02]  /*6950*/  IMAD.MOV R0, RZ, RZ, -R5 ;  /* 0x000000ffff007224 */ /* 0x000fe400078e0a05 */
[----:B------:R-:W-:Y:S01]  /*6960*/  IMAD R11, R8, c[0x0][0x1c4], R11 ;  /* 0x00007100080b7a24 */ /* 0x000fe200078e020b */
[----:B------:R-:W-:Y:S01]  /*6970*/  ISETP.GE.AND P3, PT, R146, c[0x0][0x198], PT ;  /* 0x0000660092007a0c */ /* 0x000fe20003f66270 */
[----:B------:R-:W-:Y:S01]  /*6980*/  IMAD.WIDE.U32 R8, R8, c[0x0][0x1c0], R12 ;  /* 0x0000700008087a25 */ /* 0x000fe200078e000c */
[----:B------:R-:W-:-:S03]  /*6990*/  LEA.HI R13, R4, R89, RZ, 0x4 ;  /* 0x00000059040d7211 */ /* 0x000fc600078f20ff */
[----:B------:R-:W-:Y:S02]  /*69a0*/  IMAD R0, R0, c[0x0][0x2c4], R7 ;  /* 0x0000b10000007a24 */ /* 0x000fe400078e0207 */
[----:B------:R-:W-:Y:S02]  /*69b0*/  IMAD.IADD R9, R9, 0x1, R11 ;  /* 0x0000000109097824 */ /* 0x000fe400078e020b */
[----:B------:R-:W-:Y:S01]  /*69c0*/  IMAD R2, R2, c[0x0][0x1b0], RZ ;  /* 0x00006c0002027a24 */ /* 0x000fe200078e02ff */
[----:B------:R-:W-:Y:S01]  /*69d0*/  SHF.R.S32.HI R6, RZ, 0x1f, R0 ;  /* 0x0000001fff067819 */ /* 0x000fe20000011400 */
[----:B------:R-:W-:-:S04]  /*69e0*/  IMAD.WIDE.U32 R8, R5, c[0x0][0x1b0], R8 ;  /* 0x00006c0005087a25 */ /* 0x000fc800078e0008 */
[----:B------:R-:W-:Y:S02]  /*69f0*/  IMAD R2, R5, c[0x0][0x1b4], R2 ;  /* 0x00006d0005027a24 */ /* 0x000fe400078e0202 */
[----:B------:R-:W-:Y:S02]  /*6a00*/  IMAD R5, R6, c[0x0][0x1a8], RZ ;  /* 0x00006a0006057a24 */ /* 0x000fe400078e02ff */
[----:B------:R-:W-:Y:S01]  /*6a10*/  IMAD.MOV.U32 R6, RZ, RZ, R8 ;  /* 0x000000ffff067224 */ /* 0x000fe200078e0008 */
[----:B------:R-:W-:Y:S01]  /*6a20*/  IADD3 R7, R9, R2, RZ ;  /* 0x0000000209077210 */ /* 0x000fe20007ffe0ff */
[C---:B------:R-:W-:Y:S02]  /*6a30*/  IMAD R9, R0.reuse, c[0x0][0x1ac], R5 ;  /* 0x00006b0000097a24 */ /* 0x040fe400078e0205 */
[----:B------:R-:W-:Y:S02]  /*6a40*/  IMAD.SHL.U32 R5, R3, 0x40, RZ ;  /* 0x0000004003057824 */ /* 0x000fe400078e00ff */
[----:B------:R-:W-:Y:S01]  /*6a50*/  IMAD.WIDE.U32 R6, R0, c[0x0][0x1a8], R6 ;  /* 0x00006a0000067a25 */ /* 0x000fe200078e0006 */
[----:B------:R-:W-:-:S02]  /*6a60*/  LOP3.LUT R0, R13, 0xfffffff0, RZ, 0xc0, !PT ;  /* 0xfffffff00d007812 */ /* 0x000fc400078ec0ff */
[----:B------:R-:W-:Y:S01]  /*6a70*/  LOP3.LUT R5, R5, 0x1c0, RZ, 0xc0, !PT ;  /* 0x000001c005057812 */ /* 0x000fe200078ec0ff */
[----:B------:R-:W-:Y:S01]  /*6a80*/  IMAD.IADD R8, R7, 0x1, R9 ;  /* 0x0000000107087824 */ /* 0x000fe200078e0209 */
[----:B------:R-:W-:Y:S01]  /*6a90*/  LEA R9, P0, R6, c[0x0][0x160], 0x1 ;  /* 0x0000580006097a11 */ /* 0x000fe200078008ff */
[----:B------:R-:W-:Y:S01]  /*6aa0*/  IMAD R17, R94, c[0x0][0x2c4], RZ ;  /* 0x0000b1005e117a24 */ /* 0x000fe200078e02ff */
[----:B------:R-:W-:Y:S01]  /*6ab0*/  SHF.R.U32.HI R203, RZ, 0x3, R5 ;  /* 0x00000003ffcb7819 */ /* 0x000fe20000011605 */
[----:B------:R-:W-:Y:S01]  /*6ac0*/  IMAD.IADD R37, R89, 0x1, -R0 ;  /* 0x0000000159257824 */ /* 0x000fe200078e0a00 */
[----:B------:R-:W-:Y:S01]  /*6ad0*/  LOP3.LUT R2, R5, 0x38, R146, 0xf8, !PT ;  /* 0x0000003805027812 */ /* 0x000fe200078ef892 */
[----:B------:R-:W-:Y:S01]  /*6ae0*/  IMAD.SHL.U32 R10, R10, 0x8, RZ ;  /* 0x000000080a0a7824 */ /* 0x000fe200078e00ff */
[----:B------:R-:W-:Y:S02]  /*6af0*/  LEA.HI.X R8, R6, c[0x0][0x164], R8, 0x1, P0 ;  /* 0x0000590006087a11 */ /* 0x000fe400000f0c08 */
[----:B------:R-:W-:Y:S01]  /*6b00*/  LOP3.LUT R203, R2, R203, RZ, 0x3c, !PT ;  /* 0x000000cb02cb7212 */ /* 0x000fe200078e3cff */
[----:B------:R1:W2:Y:S01]  /*6b10*/  SHFL.IDX PT, R6, R9, RZ, 0x181f ;  /* 0x00181fff09067589 */ /* 0x0002a200000e0000 */
[----:B------:R-:W-:-:S02]  /*6b20*/  LEA R2, R90, R3, 0x7 ;  /* 0x000000035a027211 */ /* 0x000fc400078e38ff */
[----:B------:R-:W-:Y:S01]  /*6b30*/  SHF.R.S32.HI R14, RZ, 0x1f, R37 ;  /* 0x0000001fff0e7819 */ /* 0x000fe20000011425 */
[----:B------:R1:W3:Y:S01]  /*6b40*/  SHFL.IDX PT, R7, R8, RZ, 0x181f ;  /* 0x00181fff08077589 */ /* 0x0002e200000e0000 */
[----:B------:R-:W-:Y:S02]  /*6b50*/  ISETP.GE.AND P0, PT, R2, R17, PT ;  /* 0x000000110200720c */ /* 0x000fe40003f06270 */
[----:B------:R-:W-:Y:S02]  /*6b60*/  LEA.HI R14, R14, R37, RZ, 0x3 ;  /* 0x000000250e0e7211 */ /* 0x000fe400078f18ff */
[----:B------:R-:W-:Y:S02]  /*6b70*/  IADD3 R5, R146, 0x40, RZ ;  /* 0x0000004092057810 */ /* 0x000fe40007ffe0ff */
[----:B------:R-:W-:Y:S02]  /*6b80*/  LOP3.LUT R12, R14, 0xfffffff8, RZ, 0xc0, !PT ;  /* 0xfffffff80e0c7812 */ /* 0x000fe400078ec0ff */
[----:B------:R-:W-:-:S02]  /*6b90*/  IADD3 R0, R146, 0x80, RZ ;  /* 0x0000008092007810 */ /* 0x000fc40007ffe0ff */
[----:B------:R-:W-:Y:S01]  /*6ba0*/  ISETP.GE.AND P5, PT, R5, c[0x0][0x198], PT ;  /* 0x0000660005007a0c */ /* 0x000fe20003fa6270 */
[----:B------:R-:W-:Y:S01]  /*6bb0*/  IMAD.IADD R37, R37, 0x1, -R12 ;  /* 0x0000000125257824 */ /* 0x000fe200078e0a0c */
[----:B------:R-:W-:Y:S02]  /*6bc0*/  ISETP.GE.AND P4, PT, R0, c[0x0][0x198], PT ;  /* 0x0000660000007a0c */ /* 0x000fe40003f86270 */
[----:B------:R-:W-:Y:S01]  /*6bd0*/  LOP3.LUT R203, R203, 0xfffffe00, R10, 0xf8, !PT ;  /* 0xfffffe00cbcb7812 */ /* 0x000fe200078ef80a */
        /* <DEDUP_REMOVED lines=16> */
.L_x_939:
[----:B-123--:R-:W-:Y:S05]  /*6ce0*/  BSYNC B0 ;  /* 0x0000000000007941 */ /* 0x00efea0003800000 */
.L_x_938:
[----:B------:R-:W-:Y:S01]  /*6cf0*/  IADD3 R6, R2, 0x20, RZ ;  /* 0x0000002002067810 */ /* 0x000fe20007ffe0ff */
[----:B------:R1:W2:Y:S01]  /*6d00*/  SHFL.IDX PT, R19, R8, 0x1, 0x181f ;  /* 0x00381f0008137f89 */ /* 0x0002a200000e0000 */
[----:B------:R-:W-:Y:S02]  /*6d10*/  BSSY B0, `(.L_x_940) ;  /* 0x0000012000007945 */ /* 0x000fe40003800000 */
[----:B------:R-:W-:Y:S01]  /*6d20*/  ISETP.GE.AND P0, PT, R6, R17, PT ;  /* 0x000000110600720c */ /* 0x000fe20003f06270 */
        /* <DEDUP_REMOVED lines=16> */
.L_x_941:
[----:B------:R-:W-:Y:S05]  /*6e30*/  BSYNC B0 ;  /* 0x0000000000007941 */ /* 0x000fea0003800000 */
.L_x_940:
[----:B--2---:R-:W-:Y:S01]  /*6e40*/  IADD3 R6, R2, 0x40, RZ ;  /* 0x0000004002067810 */ /* 0x004fe20007ffe0ff */
[----:B------:R2:W1:Y:S01]  /*6e50*/  SHFL.IDX PT, R19, R8, 0x2, 0x181f ;  /* 0x00581f0008137f89 */ /* 0x00046200000e0000 */
[----:B------:R-:W-:Y:S02]  /*6e60*/  BSSY B0, `(.L_x_942) ;  /* 0x0000012000007945 */ /* 0x000fe40003800000 */
[----:B------:R-:W-:Y:S01]  /*6e70*/  ISETP.GE.AND P0, PT, R6, R17, PT ;  /* 0x000000110600720c */ /* 0x000fe20003f06270 */
[----:B---3--:R2:W3:-:S12]  /*6e80*/  SHFL.IDX PT, R18, R9, 0x2, 0x181f ;  /* 0x00581f0009127f89 */ /* 0x0084d800000e0000 */
[----:B------:R-:W-:Y:S05]  /*6e90*/  @P0 BRA `(.L_x_943) ;  /* 0x000000e000000947 */ /* 0x000fea0003800000 */
[----:B------:R-:W-:Y:S01]  /*6ea0*/  SHF.R.S32.HI R6, RZ, 0x1f, R5 ;  /* 0x0000001fff067819 */ /* 0x000fe20000011405 */
[----:B------:R-:W-:Y:S01]  /*6eb0*/  IMAD.SHL.U32 R10, R203, 0x2, RZ ;  /* 0x00000002cb0a7824 */ /* 0x000fe200078e00ff */
[----:B------:R-:W-:Y:S01]  /*6ec0*/  SHF.R.S32.HI R11, RZ, 0x1f, R0 ;  /* 0x0000001fff0b7819 */ /* 0x000fe20000011400 */
[----:B-1-3--:R-:W-:Y:S01]  /*6ed0*/  IMAD.WIDE R20, R146, 0x2, R18 ;  /* 0x0000000292147825 */ /* 0x00afe200078e0212 */
        /* <DEDUP_REMOVED lines=10> */
.L_x_943:
[----:B------:R-:W-:Y:S05]  /*6f80*/  BSYNC B0 ;  /* 0x0000000000007941 */ /* 0x000fea0003800000 */
.L_x_942:
[----:B-1----:R1:W-:Y:S01]  /*6f90*/  SHFL.IDX PT, R22, R9, 0x3, 0x181f ;  /* 0x00781f0009167f89 */ /* 0x0023e200000e0000 */
[----:B------:R-:W-:Y:S01]  /*6fa0*/  IADD3 R2, R2, 0x60, RZ ;  /* 0x0000006002027810 */ /* 0x000fe20007ffe0ff */
[----:B------:R-:W-:Y:S01]  /*6fb0*/  IMAD.MOV.U32 R199, RZ, RZ, c[0x0][0x2b8] ;  /* 0x0000ae00ffc77624 */ /* 0x000fe200078e00ff */
[----:B------:R-:W-:Y:S01]  /*6fc0*/  SHF.R.S32.HI R6, RZ, 0x1f, R5 ;  /* 0x0000001fff067819 */ /* 0x000fe20000011405 */
[----:B------:R-:W2:Y:S01]  /*6fd0*/  SHFL.IDX PT, R23, R8, 0x3, 0x181f ;  /* 0x00781f0008177f89 */ /* 0x000ea200000e0000 */
[----:B------:R-:W-:Y:S01]  /*6fe0*/  ISETP.GE.AND P0, PT, R2, R17, PT ;  /* 0x000000110200720c */ /* 0x000fe20003f06270 */
[----:B------:R-:W-:Y:S01]  /*6ff0*/  IMAD.SHL.U32 R2, R203, 0x2, RZ ;  /* 0x00000002cb027824 */ /* 0x000fe200078e00ff */
[----:B------:R-:W-:Y:S01]  /*7000*/  SHF.R.S32.HI R11, RZ, 0x1f, R0 ;  /* 0x0000001fff0b7819 */ /* 0x000fe20000011400 */
[----:B------:R-:W-:Y:S01]  /*7010*/  IMAD.MOV.U32 R201, RZ, RZ, RZ ;  /* 0x000000ffffc97224 */ /* 0x000fe200078e00ff */
[----:B------:R-:W-:-:S02]  /*7020*/  IADD3 R132, R92, -0x40, RZ ;  /* 0xffffffc05c847810 */ /* 0x000fc40007ffe0ff */
[----:B------:R-:W-:Y:S02]  /*7030*/  LEA.HI R145, R6, R5, RZ, 0x3 ;  /* 0x0000000506917211 */ /* 0x000fe400078f18ff */
[----:B------:R-:W-:Y:S01]  /*7040*/  LEA.HI R144, R11, R0, RZ, 0x3 ;  /* 0x000000000b907211 */ /* 0x000fe200078f18ff */
[----:B------:R-:W-:Y:S01]  /*7050*/  IMAD.IADD R7, R205, 0x1, R132 ;  /* 0x00000001cd077824 */ /* 0x000fe200078e0284 */
[----:B------:R-:W-:Y:S02]  /*7060*/  LOP3.LUT R145, R145, 0xfffffff8, RZ, 0xc0, !PT ;  /* 0xfffffff891917812 */ /* 0x000fe400078ec0ff */
[----:B------:R-:W-:Y:S01]  /*7070*/  ISETP.NE.AND P6, PT, R199, 0x1, PT ;  /* 0x00000001c700780c */ /* 0x000fe20003fc5270 */
[C---:B------:R-:W-:Y:S01]  /*7080*/  IMAD.IADD R202, R7.reuse, 0x1, R194 ;  /* 0x0000000107ca7824 */ /* 0x040fe200078e02c2 */
[----:B------:R-:W-:Y:S02]  /*7090*/  LOP3.LUT R144, R144, 0xfffffff8, RZ, 0xc0, !PT ;  /* 0xfffffff890907812 */ /* 0x000fe400078ec0ff */
[----:B------:R-:W-:Y:S01]  /*70a0*/  ISETP.GE.AND P2, PT, R7, R134, PT ;  /* 0x000000860700720c */ /* 0x000fe20003f46270 */
[----:B------:R-:W-:Y:S01]  /*70b0*/  IMAD.MOV.U32 R7, RZ, RZ, R202 ;  /* 0x000000ffff077224 */ /* 0x000fe200078e00ca */
[----:B-12--5:R-:W-:-:S02]  /*70c0*/  SHF.R.S32.HI R9, RZ, 0x1f, R206 ;  /* 0x0000001fff097819 */ /* 0x026fc400000114ce */
[----:B------:R-:W-:Y:S02]  /*70d0*/  ISETP.GT.OR P2, PT, R205, 0x3f, P2 ;  /* 0x0000003fcd00780c */ /* 0x000fe40001744670 */
[----:B------:R-:W-:Y:S01]  /*70e0*/  LOP3.LUT R135, R135, 0xfffffffd, RZ, 0xc0, !PT ;  /* 0xfffffffd87877812 */ /* 0x000fe200078ec0ff */
[----:B---3--:R-:W-:-:S03]  /*70f0*/  @!P0 IMAD.WIDE R18, R146, 0x2, R22 ;  /* 0x0000000292128825 */ /* 0x008fc600078e0216 */
[----:B------:R-:W-:Y:S01]  /*7100*/  @P6 LOP3.LUT R135, R135, 0x2, RZ, 0xfc, !PT ;  /* 0x0000000287876812 */ /* 0x000fe200078efcff */
[--C-:B------:R-:W-:Y:S01]  /*7110*/  @!P0 IMAD.WIDE R10, R145, 0x2, R22.reuse ;  /* 0x00000002910a8825 */ /* 0x100fe200078e0216 */
[----:B------:R-:W-:Y:S01]  /*7120*/  @!PT LDS RZ, [RZ] ;  /* 0x00000000fffff984 */ /* 0x000fe20000000800 */
[----:B------:R1:W-:Y:S03]  /*7130*/  @!P0 LDGSTS.E.BYPASS.LTC128B.128 [R2+0x1b100], [R18.64], !P3 ;  /* 0x1b10000012028fae */ /* 0x0003e6000d901d46 */
[----:B------:R-:W-:Y:S01]  /*7140*/  @!P0 IMAD.WIDE R22, R144, 0x2, R22 ;  /* 0x0000000290168825 */ /* 0x000fe200078e0216 */
[----:B------:R2:W-:Y:S03]  /*7150*/  @!P0 LDGSTS.E.BYPASS.LTC128B.128 [R2+0x1f100], [R10.64], !P5 ;  /* 0x1f1000000a028fae */ /* 0x0005e6000e901d46 */
[----:B------:R-:W-:Y:S01]  /*7160*/  IMAD R9, R9, c[0x0][0x2b0], RZ ;  /* 0x0000ac0009097a24 */ /* 0x000fe200078e02ff */
[----:B------:R3:W-:Y:S01]  /*7170*/  @!P0 LDGSTS.E.BYPASS.LTC128B.128 [R2+0x23100], [R22.64], !P4 ;  /* 0x2310000016028fae */ /* 0x0007e2000e101d46 */
[----:B------:R-:W-:-:S03]  /*7180*/  @P6 IMAD.HI.U32 R6, R202, c[0x0][0x2bc], RZ ;  /* 0x0000af00ca066a27 */ /* 0x000fc600078e00ff */
[----:B------:R-:W0:Y:S01]  /*7190*/  LDGDEPBAR ;  /* 0x00000000000079af */ /* 0x000e220000000000 */
[C---:B------:R-:W-:Y:S01]  /*71a0*/  IMAD R9, R206.reuse, c[0x0][0x2b4], R9 ;  /* 0x0000ad00ce097a24 */ /* 0x040fe200078e0209 */
        /* <DEDUP_REMOVED lines=8> */
[----:B----4-:R-:W4:Y:S01]  /*7230*/  @!P2 LDG.E R201, [R20.64] ;  /* 0x0000000614c9a981 */ /* 0x010f22000c1e1900 */
[----:B------:R-:W-:Y:S01]  /*7240*/  IMAD.MOV R7, RZ, RZ, -R7 ;  /* 0x000000ffff077224 */ /* 0x000fe200078e0a07 */
[----:B------:R-:W-:Y:S01]  /*7250*/  ISETP.GE.AND P5, PT, R146, c[0x0][0x1d4], PT ;  /* 0x0000750092007a0c */ /* 0x000fe20003fa6270 */
[----:B------:R-:W-:Y:S01]  /*7260*/  IMAD R197, R93, c[0x0][0x1e8], RZ ;  /* 0x00007a005dc57a24 */ /* 0x000fe200078e02ff */
[----:B------:R-:W-:Y:S01]  /*7270*/  ISETP.GE.AND P4, PT, R5, c[0x0][0x1d4], PT ;  /* 0x0000750005007a0c */ /* 0x000fe20003f86270 */
[----:B------:R-:W-:Y:S01]  /*7280*/  IMAD R202, R7, c[0x0][0x2b8], R202 ;  /* 0x0000ae0007ca7a24 */ /* 0x000fe200078e02ca */
[----:B------:R-:W-:Y:S01]  /*7290*/  ISETP.GE.AND P6, PT, R0, c[0x0][0x1d4], PT ;  /* 0x0000750000007a0c */ /* 0x000fe20003fc6270 */
[----:B------:R-:W-:Y:S01]  /*72a0*/  IMAD.WIDE.U32 R150, R192, c[0x0][0x1e8], RZ ;  /* 0x00007a00c0967a25 */ /* 0x000fe200078e00ff */
[----:B------:R-:W-:-:S02]  /*72b0*/  ISETP.GE.AND P3, PT, R146, c[0x0][0x1d4], PT ;  /* 0x0000750092007a0c */ /* 0x000fc40003f66270 */
[----:B------:R-:W-:Y:S01]  /*72c0*/  SHF.R.S32.HI R9, RZ, 0x1f, R202 ;  /* 0x0000001fff097819 */ /* 0x000fe200000114ca */
[----:B------:R-:W-:Y:S01]  /*72d0*/  IMAD.WIDE.U32 R6, R202, c[0x0][0x1e0], RZ ;  /* 0x00007800ca067a25 */ /* 0x000fe200078e00ff */
[----:B------:R-:W-:Y:S02]  /*72e0*/  LOP3.LUT R135, R135, 0xfffffffe, RZ, 0xc0, !PT ;  /* 0xfffffffe87877812 */ /* 0x000fe400078ec0ff */
[----:B------:R-:W-:Y:S01]  /*72f0*/  SHF.R.S32.HI R149, RZ, 0x1f, R146 ;  /* 0x0000001fff957819 */ /* 0x000fe20000011492 */
[C---:B--2---:R-:W-:Y:S01]  /*7300*/  IMAD R11, R9.reuse, c[0x0][0x1e0], RZ ;  /* 0x00007800090b7a24 */ /* 0x044fe200078e02ff */
[----:B------:R-:W-:Y:S01]  /*7310*/  SEL R38, RZ, 0x10, P6 ;  /* 0x00000010ff267807 */ /* 0x000fe20003000000 */
[----:B------:R-:W-:Y:S01]  /*7320*/  IMAD R197, R192, c[0x0][0x1ec], R197 ;  /* 0x00007b00c0c57a24 */ /* 0x000fe200078e02c5 */
[----:B------:R-:W-:Y:S01]  /*7330*/  IADD3 R200, R2, 0x100, RZ ;  /* 0x0000010002c87810 */ /* 0x000fe20007ffe0ff */
[----:B-1----:R-:W-:Y:S01]  /*7340*/  IMAD R18, R202, c[0x0][0x1e4], R11 ;  /* 0x00007900ca127a24 */ /* 0x002fe200078e020b */
[----:B------:R-:W-:Y:S01]  /*7350*/  SHF.R.S32.HI R148, RZ, 0x1f, R145 ;  /* 0x0000001fff947819 */ /* 0x000fe20000011491 */
[----:B------:R-:W-:Y:S01]  /*7360*/  IMAD R9, R9, c[0x0][0x208], RZ ;  /* 0x0000820009097a24 */ /* 0x000fe200078e02ff */
[----:B------:R-:W-:Y:S01]  /*7370*/  SHF.R.S32.HI R147, RZ, 0x1f, R144 ;  /* 0x0000001fff937819 */ /* 0x000fe20000011490 */
[----:B------:R-:W-:-:S02]  /*7380*/  IMAD.IADD R19, R7, 0x1, R18 ;  /* 0x0000000107137824 */ /* 0x000fc400078e0212 */
[----:B------:R-:W-:Y:S02]  /*7390*/  IMAD.MOV.U32 R18, RZ, RZ, R6 ;  /* 0x000000ffff127224 */ /* 0x000fe400078e0006 */
[C---:B---3--:R-:W-:Y:S02]  /*73a0*/  IMAD R22, R202.reuse, c[0x0][0x20c], R9 ;  /* 0x00008300ca167a24 */ /* 0x048fe400078e0209 */
[----:B------:R-:W-:Y:S02]  /*73b0*/  IMAD.IADD R197, R151, 0x1, R197 ;  /* 0x0000000197c57824 */ /* 0x000fe400078e02c5 */
[----:B------:R-:W-:-:S04]  /*73c0*/  IMAD.WIDE.U32 R6, R202, c[0x0][0x208], RZ ;  /* 0x00008200ca067a25 */ /* 0x000fc800078e00ff */
[----:B------:R-:W-:Y:S02]  /*73d0*/  IMAD.IADD R23, R7, 0x1, R22 ;  /* 0x0000000107177824 */ /* 0x000fe400078e0216 */
[----:B------:R-:W-:Y:S02]  /*73e0*/  IMAD.MOV.U32 R22, RZ, RZ, R6 ;  /* 0x000000ffff167224 */ /* 0x000fe400078e0006 */
[----:B------:R-:W-:Y:S02]  /*73f0*/  IMAD R7, R93, c[0x0][0x210], RZ ;  /* 0x000084005d077a24 */ /* 0x000fe400078e02ff */
[----:B------:R-:W-:-:S04]  /*7400*/  IMAD.WIDE.U32 R40, R192, c[0x0][0x210], RZ ;  /* 0x00008400c0287a25 */ /* 0x000fc800078e00ff */
[----:B------:R-:W-:Y:S02]  /*7410*/  IMAD R7, R192, c[0x0][0x214], R7 ;  /* 0x00008500c0077a24 */ /* 0x000fe400078e0207 */
[----:B------:R-:W-:Y:S02]  /*7420*/  IMAD.IADD R132, R134, 0x1, -R132 ;  /* 0x0000000186847824 */ /* 0x000fe400078e0a84 */
[----:B------:R-:W-:Y:S02]  /*7430*/  IMAD.IADD R196, R41, 0x1, R7 ;  /* 0x0000000129c47824 */ /* 0x000fe400078e0207 */
[----:B------:R-:W-:Y:S02]  /*7440*/  IMAD.IADD R6, R132, 0x1, -R3 ;  /* 0x0000000184067824 */ /* 0x000fe400078e0a03 */
[----:B------:R-:W-:-:S03]  /*7450*/  IMAD.WIDE R208, R146, 0x2, RZ ;  /* 0x0000000292d07825 */ /* 0x000fc600078e02ff */
[----:B------:R-:W-:Y:S02]  /*7460*/  ISETP.GE.AND P2, PT, R6, 0x1, PT ;  /* 0x000000010600780c */ /* 0x000fe40003f46270 */
[----:B----4-:R-:W-:Y:S01]  /*7470*/  SHF.R.S32.HI R8, RZ, 0x1f, R201 ;  /* 0x0000001fff087819 */ /* 0x010fe200000114c9 */
[----:B------:R-:W-:-:S04]  /*7480*/  IMAD.WIDE.U32 R18, R201, c[0x0][0x1f0], R18 ;  /* 0x00007c00c9127a25 */ /* 0x000fc800078e0012 */
[----:B------:R-:W-:Y:S01]  /*7490*/  IMAD R10, R8, c[0x0][0x1f0], RZ ;  /* 0x00007c00080a7a24 */ /* 0x000fe200078e02ff */
[----:B------:R-:W-:Y:S01]  /*74a0*/  IADD3 R9, P0, R150, R18, RZ ;  /* 0x0000001296097210 */ /* 0x000fe20007f1e0ff */
[----:B------:R-:W-:Y:S02]  /*74b0*/  IMAD R8, R8, c[0x0][0x218], RZ ;  /* 0x0000860008087a24 */ /* 0x000fe400078e02ff */
[C---:B------:R-:W-:Y:S02]  /*74c0*/  IMAD R10, R201.reuse, c[0x0][0x1f4], R10 ;  /* 0x00007d00c90a7a24 */ /* 0x040fe400078e020a */
[----:B------:R-:W-:-:S03]  /*74d0*/  IMAD.WIDE.U32 R22, R201, c[0x0][0x218], R22 ;  /* 0x00008600c9167a25 */ /* 0x000fc600078e0016 */
[----:B------:R-:W-:Y:S02]  /*74e0*/  IADD3.X R10, R197, R19, R10, P0, !PT ;  /* 0x00000013c50a7210 */ /* 0x000fe400007fe40a */
[----:B------:R-:W-:-:S04]  /*74f0*/  LEA R12, P0, R9, c[0x0][0x1c8], 0x1 ;  /* 0x00007200090c7a11 */ /* 0x000fc800078008ff */
[----:B------:R-:W-:Y:S01]  /*7500*/  LEA.HI.X R10, R9, c[0x0][0x1cc], R10, 0x1, P0 ;  /* 0x00007300090a7a11 */ /* 0x000fe200000f0c0a */
[----:B------:R-:W-:Y:S01]  /*7510*/  SHFL.IDX PT, R20, R12, RZ, 0x181f ;  /* 0x00181fff0c147589 */ /* 0x000fe200000e0000 */
[----:B------:R-:W-:Y:S01]  /*7520*/  IMAD R9, R201, c[0x0][0x21c], R8 ;  /* 0x00008700c9097a24 */ /* 0x000fe200078e0208 */
[----:B------:R-:W-:Y:S02]  /*7530*/  IADD3 R7, P0, R40, R22, RZ ;  /* 0x0000001628077210 */ /* 0x000fe40007f1e0ff */
[----:B------:R-:W1:Y:S02]  /*7540*/  SHFL.IDX PT, R21, R10, RZ, 0x181f ;  /* 0x00181fff0a157589 */ /* 0x000e6400000e0000 */
[----:B------:R-:W-:Y:S02]  /*7550*/  IADD3.X R16, R196, R23, R9, P0, !PT ;  /* 0x00000017c4107210 */ /* 0x000fe400007fe409 */
[----:B------:R-:W-:Y:S01]  /*7560*/  SHFL.IDX PT, R18, R12, 0x1, 0x181f ;  /* 0x00381f000c127f89 */ /* 0x000fe200000e0000 */
[----:B------:R-:W-:-:S03]  /*7570*/  LEA R8, P0, R7, c[0x0][0x1f8], 0x1 ;  /* 0x00007e0007087a11 */ /* 0x000fc600078008ff */
[----:B------:R-:W2:Y:S01]  /*7580*/  SHFL.IDX PT, R19, R10, 0x1, 0x181f ;  /* 0x00381f000a137f89 */ /* 0x000ea200000e0000 */
[----:B------:R-:W-:Y:S02]  /*7590*/  LEA.HI.X R7, R7, c[0x0][0x1fc], R16, 0x1, P0 ;  /* 0x00007f0007077a11 */ /* 0x000fe400000f0c10 */
[----:B------:R-:W-:Y:S01]  /*75a0*/  ISETP.GT.AND P0, PT, R6, 0x20, PT ;  /* 0x000000200600780c */ /* 0x000fe20003f04270 */
[----:B------:R-:W3:Y:S04]  /*75b0*/  SHFL.IDX PT, R9, R8, RZ, 0x181f ;  /* 0x00181fff08097589 */ /* 0x000ee800000e0000 */
[----:B------:R-:W4:Y:S04]  /*75c0*/  SHFL.IDX PT, R11, R7, RZ, 0x181f ;  /* 0x00181fff070b7589 */ /* 0x000f2800000e0000 */
[----:B------:R-:W4:Y:S01]  /*75d0*/  SHFL.IDX PT, R15, R8, 0x1, 0x181f ;  /* 0x00381f00080f7f89 */ /* 0x000f2200000e0000 */
        /* <DEDUP_REMOVED lines=8> */
[----:B---3--:R-:W-:Y:S01]  /*7660*/  IADD3 R26, P2, R9, R208, RZ ;  /* 0x000000d0091a7210 */ /* 0x008fe20007f5e0ff */
[--C-:B------:R-:W-:Y:S02]  /*7670*/  @P0 IMAD.WIDE R20, R145, 0x2, R18.reuse ;  /* 0x0000000291140825 */ /* 0x100fe400078e0212 */
[----:B------:R3:W-:Y:S02]  /*7680*/  @P0 LDGSTS.E.BYPASS.LTC128B.128 [R2+0xd100], [R22.64], !P5 ;  /* 0x0d10000016020fae */ /* 0x0007e4000e901d46 */
[----:B------:R-:W-:Y:S02]  /*7690*/  @P0 IMAD.WIDE R18, R144, 0x2, R18 ;  /* 0x0000000290120825 */ /* 0x000fe400078e0212 */
[----:B------:R2:W-:Y:S02]  /*76a0*/  @P0 LDGSTS.E.BYPASS.LTC128B.128 [R2+0xf100], [R20.64], !P4 ;  /* 0x0f10000014020fae */ /* 0x0005e4000e101d46 */
[----:B----4-:R-:W-:-:S02]  /*76b0*/  IMAD.X R27, R11, 0x1, R209, P2 ;  /* 0x000000010b1b7824 */ /* 0x010fc400010e06d1 */
[----:B------:R4:W-:Y:S01]  /*76c0*/  @P0 LDGSTS.E.BYPASS.LTC128B.128 [R2+0x11100], [R18.64], !P6 ;  /* 0x1110000012020fae */ /* 0x0009e2000f101d46 */
[----:B------:R-:W-:Y:S02]  /*76d0*/  ISETP.LT.OR P0, PT, R6, 0x1, P3 ;  /* 0x000000010600780c */ /* 0x000fe40001f01670 */
[----:B------:R-:W-:Y:S01]  /*76e0*/  ISETP.GE.AND P3, PT, R5, c[0x0][0x1d4], PT ;  /* 0x0000750005007a0c */ /* 0x000fe20003f66270 */
[----:B------:R-:W0:Y:S01]  /*76f0*/  LDGDEPBAR ;  /* 0x00000000000079af */ /* 0x000e220000000000 */
[----:B-1----:R-:W-:-:S09]  /*7700*/  IMAD.WIDE R28, R145, 0x2, RZ ;  /* 0x00000002911c7825 */ /* 0x002fd200078e02ff */
        /* <DEDUP_REMOVED lines=25> */
[----:B------:R1:W-:Y:S04]  /*78a0*/  LDGSTS.E.BYPASS.LTC128B.128 [R2+0x5100], [R8.64], !P0 ;  /* 0x0510000008027fae */ /* 0x0003e8000c101d46 */
[----:B------:R-:W0:Y:S06]  /*78b0*/  LDGDEPBAR ;  /* 0x00000000000079af */ /* 0x000e2c0000000000 */
[----:B------:R-:W-:Y:S01]  /*78c0*/  @P2 LOP3.LUT R135, R135, 0x1, RZ, 0xfc, !PT ;  /* 0x0000000187872812 */ /* 0x000fe200078efcff */
[----:B------:R-:W-:Y:S05]  /*78d0*/  @!P2 BRA `(.L_x_944) ;  /* 0x000004200000a947 */ /* 0x000fea0003800000 */
[----:B------:R-:W-:Y:S01]  /*78e0*/  ISETP.NE.AND P2, PT, R199, 0x1, PT ;  /* 0x00000001c700780c */ /* 0x000fe20003f45270 */
        /* <DEDUP_REMOVED lines=12> */
[C---:B------:R-:W-:Y:S01]  /*79b0*/  SHF.L.U64.HI R11, R146.reuse, 0x1, R149 ;  /* 0x00000001920b7819 */ /* 0x040fe20000010295 */
[----:B------:R-:W-:Y:S01]  /*79c0*/  IMAD.SHL.U32 R10, R146, 0x2, RZ ;  /* 0x00000002920a7824 */ /* 0x000fe200078e00ff */
        /* <DEDUP_REMOVED lines=8> */
[----:B-1----:R-:W-:Y:S02]  /*7a50*/  SEL R9, RZ, 0x10, P5 ;  /* 0x00000010ff097807 */ /* 0x002fe40002800000 */
[----:B------:R-:W-:Y:S02]  /*7a60*/  SHF.L.U64.HI R8, R145, 0x1, R148 ;  /* 0x0000000191087819 */ /* 0x000fe40000010294 */
[----:B------:R-:W-:-:S04]  /*7a70*/  IADD3 R23, -R9, 0x10, RZ ;  /* 0x0000001009177810 */ /* 0x000fc80007ffe1ff */
[----:B------:R-:W-:Y:S02]  /*7a80*/  LOP3.LUT R23, R23, 0xf, RZ, 0xc0, !PT ;  /* 0x0000000f17177812 */ /* 0x000fe400078ec0ff */
[----:B--2---:R-:W-:Y:S01]  /*7a90*/  SHF.R.S32.HI R0, RZ, 0x1f, R201 ;  /* 0x0000001fff007819 */ /* 0x004fe200000114c9 */
[----:B------:R-:W-:-:S04]  /*7aa0*/  IMAD.WIDE.U32 R6, R201, c[0x0][0x1f0], R6 ;  /* 0x00007c00c9067a25 */ /* 0x000fc800078e0006 */
[----:B------:R-:W-:Y:S01]  /*7ab0*/  IMAD R0, R0, c[0x0][0x1f0], RZ ;  /* 0x00007c0000007a24 */ /* 0x000fe200078e02ff */
[----:B------:R-:W-:Y:S02]  /*7ac0*/  IADD3 R5, P0, R150, R6, RZ ;  /* 0x0000000696057210 */ /* 0x000fe40007f1e0ff */
[----:B------:R-:W-:Y:S01]  /*7ad0*/  SEL R6, RZ, 0x10, P4 ;  /* 0x00000010ff067807 */ /* 0x000fe20002000000 */
[----:B------:R-:W-:Y:S02]  /*7ae0*/  IMAD R12, R201, c[0x0][0x1f4], R0 ;  /* 0x00007d00c90c7a24 */ /* 0x000fe400078e0200 */
[----:B------:R-:W-:Y:S01]  /*7af0*/  IMAD.SHL.U32 R0, R144, 0x2, RZ ;  /* 0x0000000290007824 */ /* 0x000fe200078e00ff */
[----:B------:R-:W-:Y:S02]  /*7b00*/  IADD3 R20, -R6, 0x10, RZ ;  /* 0x0000001006147810 */ /* 0x000fe40007ffe1ff */
[----:B------:R-:W-:Y:S01]  /*7b10*/  IADD3.X R12, R197, R7, R12, P0, !PT ;  /* 0x00000007c50c7210 */ /* 0x000fe200007fe40c */
[----:B------:R-:W-:Y:S01]  /*7b20*/  IMAD.SHL.U32 R7, R145, 0x2, RZ ;  /* 0x0000000291077824 */ /* 0x000fe200078e00ff */
[----:B------:R-:W-:-:S02]  /*7b30*/  LEA R15, P0, R5, c[0x0][0x1c8], 0x1 ;  /* 0x00007200050f7a11 */ /* 0x000fc400078008ff */
[----:B------:R-:W-:Y:S02]  /*7b40*/  LOP3.LUT R20, R20, 0xf, RZ, 0xc0, !PT ;  /* 0x0000000f14147812 */ /* 0x000fe400078ec0ff */
[----:B------:R-:W-:Y:S01]  /*7b50*/  LEA.HI.X R12, R5, c[0x0][0x1cc], R12, 0x1, P0 ;  /* 0x00007300050c7a11 */ /* 0x000fe200000f0c0c */
[----:B------:R-:W1:Y:S01]  /*7b60*/  SHFL.IDX PT, R16, R15, 0x1, 0x181f ;  /* 0x00381f000f107f89 */ /* 0x000e6200000e0000 */
[----:B------:R-:W-:-:S03]  /*7b70*/  SHF.L.U64.HI R5, R144, 0x1, R147 ;  /* 0x0000000190057819 */ /* 0x000fc60000010293 */
        /* <DEDUP_REMOVED lines=24> */
.L_x_944:
[----:B------:R-:W-:Y:S01]  /*7d00*/  IMAD.MOV.U32 R0, RZ, RZ, 0x10 ;  /* 0x00000010ff007424 */ /* 0x000fe200078e00ff */
[----:B------:R-:W-:Y:S01]  /*7d10*/  LOP3.LUT P0, RZ, R37, 0x2, RZ, 0xc0, !PT ;  /* 0x0000000225ff7812 */ /* 0x000fe2000780c0ff */
[----:B------:R-:W0:Y:S01]  /*7d20*/  LDGDEPBAR ;  /* 0x00000000000079af */ /* 0x000e220000000000 */
[----:B------:R-:W-:Y:S02]  /*7d30*/  SHF.R.S32.HI R12, RZ, 0x5, R88 ;  /* 0x00000005ff0c7819 */ /* 0x000fe40000011458 */
[----:B------:R-:W-:Y:S02]  /*7d40*/  SEL R0, R0, 0xfffffff0, !P0 ;  /* 0xfffffff000007807 */ /* 0x000fe40004000000 */
[----:B------:R-:W-:-:S13]  /*7d50*/  ISETP.LT.AND P0, PT, RZ, c[0x0][0x27c], PT ;  /* 0x00009f00ff007a0c */ /* 0x000fda0003f01270 */
[----:B------:R-:W-:Y:S05]  /*7d60*/  @P0 BRA `(.L_x_945) ;  /* 0x0000002000000947 */ /* 0x000fea0003800000 */
[----:B------:R-:W-:-:S04]  /*7d70*/  DEPBAR.LE SB0, 0x3 ;  /* 0x000080c00000791a */ /* 0x000fc80000000000 */
[----:B------:R-:W-:Y:S05]  /*7d80*/  BRA `(.L_x_946) ;  /* 0x00005c9000007947 */ /* 0x000fea0003800000 */
.L_x_945:
[----:B------:R-:W-:Y:S01]  /*7d90*/  SHF.R.S32.HI R5, RZ, 0x1f, R91 ;  /* 0x0000001fff057819 */ /* 0x000fe2000001145b */
[----:B-1----:R-:W-:Y:S01]  /*7da0*/  IMAD.WIDE.U32 R8, R91, c[0x0][0x280], RZ ;  /* 0x0000a0005b087a25 */ /* 0x002fe200078e00ff */
[----:B------:R-:W-:Y:S01]  /*7db0*/  ULDC.U8 UR4, c[0x0][0x298] ;  /* 0x0000a60000047ab9 */ /* 0x000fe20000000000 */
[----:B------:R-:W-:Y:S01]  /*7dc0*/  LEA.HI R4, R4, R89, RZ, 0x2 ;  /* 0x0000005904047211 */ /* 0x000fe200078f10ff */
[----:B------:R-:W-:Y:S01]  /*7dd0*/  BSSY B2, `(.L_x_946) ;  /* 0x00005c4000027945 */ /* 0x000fe20003800000 */
[----:B------:R-:W-:Y:S01]  /*7de0*/  IMAD R6, R5, c[0x0][0x280], RZ ;  /* 0x0000a00005067a24 */ /* 0x000fe200078e02ff */
[----:B------:R-:W-:Y:S02]  /*7df0*/  LEA R24, P0, R8, c[0x0][0x270], 0x1 ;  /* 0x00009c0008187a11 */ /* 0x000fe400078008ff */
[----:B------:R-:W-:Y:S01]  /*7e00*/  LOP3.LUT R46, R4, 0xfffffffc, RZ, 0xc0, !PT ;  /* 0xfffffffc042e7812 */ /* 0x000fe200078ec0ff */
[----:B------:R-:W-:Y:S01]  /*7e10*/  IMAD R6, R91, c[0x0][0x284], R6 ;  /* 0x0000a1005b067a24 */ /* 0x000fe200078e0206 */
[----:B------:R-:W-:-:S02]  /*7e20*/  SHF.R.S32.HI R15, RZ, 0x2, R4 ;  /* 0x00000002ff0f7819 */ /* 0x000fc40000011404 */
[----:B------:R-:W-:Y:S01]  /*7e30*/  IADD3 R46, -R46, R89, RZ ;  /* 0x000000592e2e7210 */ /* 0x000fe20007ffe1ff */
[----:B------:R-:W-:Y:S02]  /*7e40*/  IMAD.IADD R6, R6, 0x1, R9 ;  /* 0x0000000106067824 */ /* 0x000fe400078e0209 */
[----:B------:R-:W-:Y:S01]  /*7e50*/  IMAD R18, R90, 0x80, R15 ;  /* 0x000000805a127824 */ /* 0x000fe200078e020f */
[----:B------:R-:W-:Y:S02]  /*7e60*/  SHF.L.U32 R16, R46, 0x3, RZ ;  /* 0x000000032e107819 */ /* 0x000fe400000006ff */
[----:B------:R-:W-:Y:S01]  /*7e70*/  LEA.HI.X R25, R8, c[0x0][0x274], R6, 0x1, P0 ;  /* 0x00009d0008197a11 */ /* 0x000fe200000f0c06 */
[----:B------:R-:W-:Y:S02]  /*7e80*/  IMAD R6, R5, c[0x0][0x290], RZ ;  /* 0x0000a40005067a24 */ /* 0x000fe400078e02ff */
[----:B------:R-:W-:-:S04]  /*7e90*/  IMAD.WIDE.U32 R8, R91, c[0x0][0x290], RZ ;  /* 0x0000a4005b087a25 */ /* 0x000fc800078e00ff */
[----:B------:R-:W-:Y:S01]  /*7ea0*/  IMAD R5, R91, c[0x0][0x294], R6 ;  /* 0x0000a5005b057a24 */ /* 0x000fe200078e0206 */
[----:B------:R-:W-:-:S03]  /*7eb0*/  LEA R32, P0, R8, c[0x0][0x288], 0x1 ;  /* 0x0000a20008207a11 */ /* 0x000fc600078008ff */
[----:B------:R-:W-:-:S05]  /*7ec0*/  IMAD.IADD R5, R5, 0x1, R9 ;  /* 0x0000000105057824 */ /* 0x000fca00078e0209 */
[----:B------:R-:W-:Y:S02]  /*7ed0*/  LEA.HI.X R33, R8, c[0x0][0x28c], R5, 0x1, P0 ;  /* 0x0000a30008217a11 */ /* 0x000fe400000f0c05 */
[----:B------:R-:W-:-:S13]  /*7ee0*/  ISETP.NE.AND P0, PT, RZ, UR4, PT ;  /* 0x00000004ff007c0c */ /* 0x000fda000bf05270 */
[----:B------:R-:W-:Y:S05]  /*7ef0*/  @!P0 BRA `(.L_x_947) ;  /* 0x00002b4000008947 */ /* 0x000fea0003800000 */
[----:B------:R-:W-:Y:S01]  /*7f00*/  SHF.R.S32.HI R8, RZ, 0x1f, R89 ;  /* 0x0000001fff087819 */ /* 0x000fe20000011459 */
[----:B------:R-:W-:Y:S01]  /*7f10*/  BSSY B0, `(.L_x_948) ;  /* 0x0000051000007945 */ /* 0x000fe20003800000 */
[----:B------:R-:W-:Y:S01]  /*7f20*/  ISETP.GE.AND P0, PT, R18, R17, PT ;  /* 0x000000111200720c */ /* 0x000fe20003f06270 */
[----:B------:R-:W-:Y:S01]  /*7f30*/  CS2R R48, SRZ ;  /* 0x0000000000307805 */ /* 0x000fe2000001ff00 */
[----:B------:R-:W-:Y:S01]  /*7f40*/  LEA.HI R8, R8, R89, RZ, 0x2 ;  /* 0x0000005908087211 */ /* 0x000fe200078f10ff */
[----:B------:R-:W-:Y:S01]  /*7f50*/  CS2R R20, SRZ ;  /* 0x0000000000147805 */ /* 0x000fe2000001ff00 */
[----:B------:R-:W-:Y:S01]  /*7f60*/  CS2R R22, SRZ ;  /* 0x0000000000167805 */ /* 0x000fe2000001ff00 */
        /* <DEDUP_REMOVED lines=10> */
[----:B------:R-:W-:Y:S01]  /*8010*/  CS2R R46, SRZ ;  /* 0x00000000002e7805 */ /* 0x000fe2000001ff00 */
[----:B------:R-:W-:Y:S01]  /*8020*/  IMAD.SHL.U32 R9, R9, 0x4, RZ ;  /* 0x0000000409097824 */ /* 0x000fe200078e00ff */
[----:B------:R-:W-:Y:S05]  /*8030*/  @P0 BRA `(.L_x_949) ;  /* 0x000003e000000947 */ /* 0x000fea0003800000 */
[C---:B------:R-:W-:Y:S01]  /*8040*/  ISETP.GE.AND P0, PT, R9.reuse, c[0x0][0x27c], PT ;  /* 0x00009f0009007a0c */ /* 0x040fe20003f06270 */
[----:B------:R-:W-:Y:S01]  /*8050*/  CS2R R30, SRZ ;  /* 0x00000000001e7805 */ /* 0x000fe2000001ff00 */
[----:B------:R-:W-:Y:S01]  /*8060*/  CS2R R46, SRZ ;  /* 0x00000000002e7805 */ /* 0x000fe2000001ff00 */
[----:B------:R-:W-:-:S10]  /*8070*/  IADD3 R4, R9, 0x10, RZ ;  /* 0x0000001009047810 */ /* 0x000fd40007ffe0ff */
[----:B------:R-:W-:-:S04]  /*8080*/  @!P0 IMAD.WIDE R20, R9, 0x2, R24 ;  /* 0x0000000209148825 */ /* 0x000fc800078e0218 */
[----:B------:R-:W-:Y:S01]  /*8090*/  @!P0 IMAD.WIDE R10, R9, 0x2, R32 ;  /* 0x00000002090a8825 */ /* 0x000fe200078e0220 */
[----:B------:R1:W5:Y:S04]  /*80a0*/  @!P0 LD.E.64 R30, [R20.64] ;  /* 0x00000006141e8980 */ /* 0x000368000c101b00 */
[----:B------:R2:W5:Y:S01]  /*80b0*/  @!P0 LD.E.64 R46, [R10.64] ;  /* 0x000000060a2e8980 */ /* 0x000562000c101b00 */
[----:B------:R-:W-:Y:S01]  /*80c0*/  ISETP.GE.AND P0, PT, R4, c[0x0][0x27c], PT ;  /* 0x00009f0004007a0c */ /* 0x000fe20003f06270 */
[----:B------:R-:W-:Y:S01]  /*80d0*/  CS2R R28, SRZ ;  /* 0x00000000001c7805 */ /* 0x000fe2000001ff00 */
[----:B------:R-:W-:-:S11]  /*80e0*/  CS2R R44, SRZ ;  /* 0x00000000002c7805 */ /* 0x000fd6000001ff00 */
[----:B------:R-:W-:-:S04]  /*80f0*/  @!P0 SHF.R.S32.HI R5, RZ, 0x1f, R4 ;  /* 0x0000001fff058819 */ /* 0x000fc80000011404 */
[----:B------:R-:W-:-:S04]  /*8100*/  @!P0 LEA.HI R5, R5, R4, RZ, 0x2 ;  /* 0x0000000405058211 */ /* 0x000fc800078f10ff */
[----:B------:R-:W-:Y:S02]  /*8110*/  @!P0 LOP3.LUT R5, R5, 0xfffffffc, RZ, 0xc0, !PT ;  /* 0xfffffffc05058812 */ /* 0x000fe400078ec0ff */
[----:B------:R-:W-:-:S03]  /*8120*/  IADD3 R4, R9, 0x20, RZ ;  /* 0x0000002009047810 */ /* 0x000fc60007ffe0ff */
[----:B------:R-:W-:-:S04]  /*8130*/  @!P0 IMAD.WIDE R6, R5, 0x2, R24 ;  /* 0x0000000205068825 */ /* 0x000fc800078e0218 */
[----:B------:R-:W-:Y:S01]  /*8140*/  @!P0 IMAD.WIDE R18, R5, 0x2, R32 ;  /* 0x0000000205128825 */ /* 0x000fe200078e0220 */
[----:B------:R3:W5:Y:S04]  /*8150*/  @!P0 LD.E.64 R28, [R6.64] ;  /* 0x00000006061c8980 */ /* 0x000768000c101b00 */
[----:B------:R4:W5:Y:S01]  /*8160*/  @!P0 LD.E.64 R44, [R18.64] ;  /* 0x00000006122c8980 */ /* 0x000962000c101b00 */
[----:B------:R-:W-:Y:S01]  /*8170*/  ISETP.GE.AND P0, PT, R4, c[0x0][0x27c], PT ;  /* 0x00009f0004007a0c */ /* 0x000fe20003f06270 */
[----:B------:R-:W-:Y:S01]  /*8180*/  CS2R R26, SRZ ;  /* 0x00000000001a7805 */ /* 0x000fe2000001ff00 */
[----:B--2---:R-:W-:-:S11]  /*8190*/  CS2R R10, SRZ ;  /* 0x00000000000a7805 */ /* 0x004fd6000001ff00 */
[----:B------:R-:W-:-:S04]  /*81a0*/  @!P0 SHF.R.S32.HI R5, RZ, 0x1f, R4 ;  /* 0x0000001fff058819 */ /* 0x000fc80000011404 */
[----:B------:R-:W-:-:S04]  /*81b0*/  @!P0 LEA.HI R5, R5, R4, RZ, 0x2 ;  /* 0x0000000405058211 */ /* 0x000fc800078f10ff */
[----:B------:R-:W-:Y:S02]  /*81c0*/  @!P0 LOP3.LUT R5, R5, 0xfffffffc, RZ, 0xc0, !PT ;  /* 0xfffffffc05058812 */ /* 0x000fe400078ec0ff */
[----:B------:R-:W-:-:S03]  /*81d0*/  IADD3 R4, R9, 0x30, RZ ;  /* 0x0000003009047810 */ /* 0x000fc60007ffe0ff */
[----:B-1----:R-:W-:-:S04]  /*81e0*/  @!P0 IMAD.WIDE R20, R5, 0x2, R24 ;  /* 0x0000000205148825 */ /* 0x002fc800078e0218 */
[----:B------:R-:W-:Y:S01]  /*81f0*/  @!P0 IMAD.WIDE R34, R5, 0x2, R32 ;  /* 0x0000000205228825 */ /* 0x000fe200078e0220 */
[----:B------:R1:W5:Y:S04]  /*8200*/  @!P0 LD.E.64 R26, [R20.64] ;  /* 0x00000006141a8980 */ /* 0x000368000c101b00 */
[----:B------:R2:W5:Y:S01]  /*8210*/  @!P0 LD.E.64 R10, [R34.64] ;  /* 0x00000006220a8980 */ /* 0x000562000c101b00 */
[----:B------:R-:W-:Y:S01]  /*8220*/  ISETP.GE.AND P0, PT, R4, c[0x0][0x27c], PT ;  /* 0x00009f0004007a0c */ /* 0x000fe20003f06270 */
[----:B------:R-:W-:Y:S01]  /*8230*/  CS2R R22, SRZ ;  /* 0x0000000000167805 */ /* 0x000fe2000001ff00 */
[----:B---3--:R-:W-:-:S11]  /*8240*/  CS2R R6, SRZ ;  /* 0x0000000000067805 */ /* 0x008fd6000001ff00 */
[----:B------:R-:W-:-:S04]  /*8250*/  @!P0 SHF.R.S32.HI R5, RZ, 0x1f, R4 ;  /* 0x0000001fff058819 */ /* 0x000fc80000011404 */
[----:B------:R-:W-:-:S04]  /*8260*/  @!P0 LEA.HI R5, R5, R4, RZ, 0x2 ;  /* 0x0000000405058211 */ /* 0x000fc800078f10ff */
[----:B------:R-:W-:Y:S02]  /*8270*/  @!P0 LOP3.LUT R5, R5, 0xfffffffc, RZ, 0xc0, !PT ;  /* 0xfffffffc05058812 */ /* 0x000fe400078ec0ff */
[----:B------:R-:W-:-:S03]  /*8280*/  IADD3 R4, R9, 0x40, RZ ;  /* 0x0000004009047810 */ /* 0x000fc60007ffe0ff */
[----:B----4-:R-:W-:-:S04]  /*8290*/  @!P0 IMAD.WIDE R18, R5, 0x2, R24 ;  /* 0x0000000205128825 */ /* 0x010fc800078e0218 */
[----:B------:R-:W-:Y:S01]  /*82a0*/  @!P0 IMAD.WIDE R48, R5, 0x2, R32 ;  /* 0x0000000205308825 */ /* 0x000fe200078e0220 */
[----:B------:R3:W5:Y:S04]  /*82b0*/  @!P0 LD.E.64 R22, [R18.64] ;  /* 0x0000000612168980 */ /* 0x000768000c101b00 */
[----:B------:R4:W5:Y:S01]  /*82c0*/  @!P0 LD.E.64 R6, [R48.64] ;  /* 0x0000000630068980 */ /* 0x000962000c101b00 */
[----:B------:R-:W-:Y:S01]  /*82d0*/  ISETP.GE.AND P0, PT, R4, c[0x0][0x27c], PT ;  /* 0x00009f0004007a0c */ /* 0x000fe20003f06270 */
[----:B-1----:R-:W-:-:S12]  /*82e0*/  CS2R R20, SRZ ;  /* 0x0000000000147805 */ /* 0x002fd8000001ff00 */
[----:B------:R-:W-:-:S04]  /*82f0*/  @!P0 SHF.R.S32.HI R5, RZ, 0x1f, R4 ;  /* 0x0000001fff058819 */ /* 0x000fc80000011404 */
[----:B------:R-:W-:-:S04]  /*8300*/  @!P0 LEA.HI R5, R5, R4, RZ, 0x2 ;  /* 0x0000000405058211 */ /* 0x000fc800078f10ff */
[----:B------:R-:W-:Y:S02]  /*8310*/  @!P0 LOP3.LUT R8, R5, 0xfffffffc, RZ, 0xc0, !PT ;  /* 0xfffffffc05088812 */ /* 0x000fe400078ec0ff */
[----:B------:R-:W-:-:S03]  /*8320*/  CS2R R4, SRZ ;  /* 0x0000000000047805 */ /* 0x000fc6000001ff00 */
[----:B--2---:R-:W-:-:S04]  /*8330*/  @!P0 IMAD.WIDE R34, R8, 0x2, R24 ;  /* 0x0000000208228825 */ /* 0x004fc800078e0218 */
[----:B------:R-:W-:Y:S01]  /*8340*/  @!P0 IMAD.WIDE R42, R8, 0x2, R32 ;  /* 0x00000002082a8825 */ /* 0x000fe200078e0220 */
[----:B------:R-:W-:Y:S01]  /*8350*/  IADD3 R8, R9, 0x50, RZ ;  /* 0x0000005009087810 */ /* 0x000fe20007ffe0ff */
[----:B------:R1:W5:Y:S04]  /*8360*/  @!P0 LD.E.64 R20, [R34.64] ;  /* 0x0000000622148980 */ /* 0x000368000c101b00 */
[----:B------:R1:W5:Y:S01]  /*8370*/  @!P0 LD.E.64 R4, [R42.64] ;  /* 0x000000062a048980 */ /* 0x000362000c101b00 */
[----:B------:R-:W-:Y:S01]  /*8380*/  ISETP.GE.AND P0, PT, R8, c[0x0][0x27c], PT ;  /* 0x00009f0008007a0c */ /* 0x000fe20003f06270 */
[----:B----4-:R-:W-:Y:S01]  /*8390*/  CS2R R48, SRZ ;  /* 0x0000000000307805 */ /* 0x010fe2000001ff00 */
[----:B------:R-:W-:-:S11]  /*83a0*/  CS2R R66, SRZ ;  /* 0x0000000000427805 */ /* 0x000fd6000001ff00 */
[----:B---3--:R-:W-:-:S04]  /*83b0*/  @!P0 SHF.R.S32.HI R19, RZ, 0x1f, R8 ;  /* 0x0000001fff138819 */ /* 0x008fc80000011408 */
[----:B------:R-:W-:-:S04]  /*83c0*/  @!P0 LEA.HI R8, R19, R8, RZ, 0x2 ;  /* 0x0000000813088211 */ /* 0x000fc800078f10ff */
[----:B------:R-:W-:-:S05]  /*83d0*/  @!P0 LOP3.LUT R8, R8, 0xfffffffc, RZ, 0xc0, !PT ;  /* 0xfffffffc08088812 */ /* 0x000fca00078ec0ff */
[----:B------:R-:W-:-:S04]  /*83e0*/  @!P0 IMAD.WIDE R24, R8, 0x2, R24 ;  /* 0x0000000208188825 */ /* 0x000fc800078e0218 */
[----:B------:R-:W-:Y:S01]  /*83f0*/  @!P0 IMAD.WIDE R32, R8, 0x2, R32 ;  /* 0x0000000208208825 */ /* 0x000fe200078e0220 */
[----:B------:R1:W5:Y:S04]  /*8400*/  @!P0 LD.E.64 R48, [R24.64] ;  /* 0x0000000618308980 */ /* 0x000368000c101b00 */
[----:B------:R1:W5:Y:S02]  /*8410*/  @!P0 LD.E.64 R66, [R32.64] ;  /* 0x0000000620428980 */ /* 0x000364000c101b00 */
.L_x_949:
[----:B------:R-:W-:Y:S05]  /*8420*/  BSYNC B0 ;  /* 0x0000000000007941 */ /* 0x000fea0003800000 */
.L_x_948:
[----:B------:R-:W-:Y:S01]  /*8430*/  SHF.R.S32.HI R8, RZ, 0x1f, R15 ;  /* 0x0000001fff087819 */ /* 0x000fe2000001140f */
[----:B-----5:R-:W-:Y:S01]  /*8440*/  IMAD.MOV.U32 R50, RZ, RZ, R44 ;  /* 0x000000ffff327224 */ /* 0x020fe200078e002c */
[----:B-1----:R-:W-:Y:S01]  /*8450*/  SHF.R.U64 R32, R44, 0x10, R45 ;  /* 0x000000102c207819 */ /* 0x002fe2000000122d */
[----:B------:R-:W-:Y:S01]  /*8460*/  IMAD R44, R90, -0x80, R17 ;  /* 0xffffff805a2c7824 */ /* 0x000fe200078e0211 */
[----:B------:R-:W-:Y:S01]  /*8470*/  LEA.HI R8, R8, R15, RZ, 0x3 ;  /* 0x0000000f08087211 */ /* 0x000fe200078f18ff */
[----:B------:R-:W-:Y:S01]  /*8480*/  IMAD.MOV.U32 R64, RZ, RZ, R30 ;  /* 0x000000ffff407224 */ /* 0x000fe200078e001e */
[--C-:B------:R-:W-:Y:S01]  /*8490*/  SHF.R.U64 R43, R30, 0x10, R31.reuse ;  /* 0x000000101e2b7819 */ /* 0x100fe2000000121f */
[----:B------:R-:W-:Y:S01]  /*84a0*/  IMAD.MOV.U32 R65, RZ, RZ, R31 ;  /* 0x000000ffff417224 */ /* 0x000fe200078e001f */
[----:B------:R-:W-:Y:S01]  /*84b0*/  LOP3.LUT R8, R8, 0xfffffff8, RZ, 0xc0, !PT ;  /* 0xfffffff808087812 */ /* 0x000fe200078ec0ff */
[----:B------:R-:W-:Y:S01]  /*84c0*/  IMAD.MOV.U32 R61, RZ, RZ, R26 ;  /* 0x000000ffff3d7224 */ /* 0x000fe200078e001a */
[----:B------:R-:W-:Y:S01]  /*84d0*/  IMNMX R44, R44, 0x80, PT ;  /* 0x000000802c2c7817 */ /* 0x000fe20003800200 */
[----:B------:R-:W-:Y:S01]  /*84e0*/  IMAD.MOV.U32 R53, RZ, RZ, R49 ;  /* 0x000000ffff357224 */ /* 0x000fe200078e0031 */
[----:B------:R-:W-:Y:S01]  /*84f0*/  SHF.R.U32.HI R42, RZ, 0x10, R31 ;  /* 0x00000010ff2a7819 */ /* 0x000fe2000001161f */
[----:B------:R-:W-:Y:S01]  /*8500*/  IMAD.IADD R19, R15, 0x1, -R8 ;  /* 0x000000010f137824 */ /* 0x000fe200078e0a08 */
[----:B------:R-:W-:Y:S01]  /*8510*/  SHF.R.U64 R30, R26, 0x10, R27 ;  /* 0x000000101a1e7819 */ /* 0x000fe2000000121b */
[----:B------:R-:W-:Y:S01]  /*8520*/  IMAD.MOV.U32 R59, RZ, RZ, R22 ;  /* 0x000000ffff3b7224 */ /* 0x000fe200078e0016 */
[----:B------:R-:W-:Y:S01]  /*8530*/  SHF.R.U64 R54, R48, 0x10, R49 ;  /* 0x0000001030367819 */ /* 0x000fe20000001231 */
[C---:B------:R-:W-:Y:S01]  /*8540*/  IMAD.SHL.U32 R25, R19.reuse, 0x40, RZ ;  /* 0x0000004013197824 */ /* 0x040fe200078e00ff */
[----:B------:R-:W-:Y:S01]  /*8550*/  LOP3.LUT P0, RZ, R19, 0x4, RZ, 0xc0, !PT ;  /* 0x0000000413ff7812 */ /* 0x000fe2000780c0ff */
[--C-:B------:R-:W-:Y:S01]  /*8560*/  IMAD.MOV.U32 R58, RZ, RZ, R23.reuse ;  /* 0x000000ffff3a7224 */ /* 0x100fe200078e0017 */
[----:B------:R-:W-:Y:S01]  /*8570*/  SHF.R.U64 R26, R22, 0x10, R23 ;  /* 0x00000010161a7819 */ /* 0x000fe20000001217 */
[----:B------:R-:W-:Y:S01]  /*8580*/  IMAD.MOV.U32 R52, RZ, RZ, R46 ;  /* 0x000000ffff347224 */ /* 0x000fe200078e002e */
[----:B------:R-:W-:Y:S01]  /*8590*/  LOP3.LUT R25, R25, 0x1c0, RZ, 0xc0, !PT ;  /* 0x000001c019197812 */ /* 0x000fe200078ec0ff */
[----:B------:R-:W-:Y:S01]  /*85a0*/  IMAD.MOV.U32 R62, RZ, RZ, R29 ;  /* 0x000000ffff3e7224 */ /* 0x000fe200078e001d */
[----:B------:R-:W-:Y:S01]  /*85b0*/  SHF.R.U64 R39, R46, 0x10, R47 ;  /* 0x000000102e277819 */ /* 0x000fe2000000122f */
[----:B------:R-:W-:Y:S01]  /*85c0*/  IMAD.MOV.U32 R57, RZ, RZ, R20 ;  /* 0x000000ffff397224 */ /* 0x000fe200078e0014 */
[----:B------:R-:W-:Y:S01]  /*85d0*/  LOP3.LUT R16, R25, 0x18, R16, 0xf8, !PT ;  /* 0x0000001819107812 */ /* 0x000fe200078ef810 */
[----:B------:R-:W-:Y:S01]  /*85e0*/  IMAD.MOV.U32 R46, RZ, RZ, R6 ;  /* 0x000000ffff2e7224 */ /* 0x000fe200078e0006 */
[----:B------:R-:W-:Y:S01]  /*85f0*/  SHF.R.U32.HI R25, RZ, 0x3, R25 ;  /* 0x00000003ff197819 */ /* 0x000fe20000011619 */
[----:B------:R-:W-:Y:S01]  /*8600*/  IMAD.MOV.U32 R63, RZ, RZ, R28 ;  /* 0x000000ffff3f7224 */ /* 0x000fe200078e001c */
[----:B------:R-:W-:Y:S01]  /*8610*/  SHF.R.U32.HI R31, RZ, 0x10, R45 ;  /* 0x00000010ff1f7819 */ /* 0x000fe2000001162d */
[----:B------:R-:W-:Y:S01]  /*8620*/  IMAD.MOV.U32 R60, RZ, RZ, R27 ;  /* 0x000000ffff3c7224 */ /* 0x000fe200078e001b */
[----:B------:R-:W-:Y:S01]  /*8630*/  LOP3.LUT R25, R16, R25, RZ, 0x3c, !PT ;  /* 0x0000001910197212 */ /* 0x000fe200078e3cff */
[----:B------:R-:W-:Y:S01]  /*8640*/  IMAD.MOV.U32 R55, RZ, RZ, R48 ;  /* 0x000000ffff377224 */ /* 0x000fe200078e0030 */
[----:B------:R-:W-:Y:S01]  /*8650*/  SHF.R.U32.HI R16, RZ, 0x10, R49 ;  /* 0x00000010ff107819 */ /* 0x000fe20000011631 */
[----:B------:R-:W-:Y:S01]  /*8660*/  IMAD.MOV.U32 R49, RZ, RZ, R45 ;  /* 0x000000ffff317224 */ /* 0x000fe200078e002d */
[----:B------:R-:W-:Y:S01]  /*8670*/  SHF.R.U64 R34, R28, 0x10, R29 ;  /* 0x000000101c227819 */ /* 0x000fe2000000121d */
[----:B------:R-:W-:Y:S01]  /*8680*/  IMAD R18, R12, 0x200, R25 ;  /* 0x000002000c127824 */ /* 0x000fe200078e0219 */
[----:B------:R-:W-:Y:S01]  /*8690*/  SHF.R.U32.HI R25, RZ, 0x10, R23 ;  /* 0x00000010ff197819 */ /* 0x000fe20000011617 */
[----:B------:R-:W-:Y:S01]  /*86a0*/  IMAD.MOV.U32 R45, RZ, RZ, R7 ;  /* 0x000000ffff2d7224 */ /* 0x000fe200078e0007 */
[----:B------:R-:W-:Y:S01]  /*86b0*/  SHF.R.U32.HI R33, RZ, 0x10, R29 ;  /* 0x00000010ff217819 */ /* 0x000fe2000001161d */
[----:B------:R-:W-:Y:S01]  /*86c0*/  IMAD.MOV.U32 R51, RZ, RZ, R47 ;  /* 0x000000ffff337224 */ /* 0x000fe200078e002f */
[C---:B------:R-:W-:Y:S01]  /*86d0*/  IADD3 R8, R18.reuse, 0x20, RZ ;  /* 0x0000002012087810 */ /* 0x040fe20007ffe0ff */
[----:B------:R-:W-:Y:S01]  /*86e0*/  IMAD.MOV.U32 R56, RZ, RZ, R21 ;  /* 0x000000ffff387224 */ /* 0x000fe200078e0015 */
[----:B------:R-:W-:Y:S01]  /*86f0*/  @P0 IADD3 R8, R18, -0x20, RZ ;  /* 0xffffffe012080810 */ /* 0x000fe20007ffe0ff */
[----:B------:R-:W-:Y:S01]  /*8700*/  IMAD.MOV.U32 R48, RZ, RZ, R10 ;  /* 0x000000ffff307224 */ /* 0x000fe200078e000a */
[----:B------:R-:W-:Y:S01]  /*8710*/  ISETP.GE.AND P0, PT, R15, R44, PT ;  /* 0x0000002c0f00720c */ /* 0x000fe20003f06270 */
[----:B------:R-:W-:-:S04]  /*8720*/  DEPBAR.LE SB0, 0x3 ;  /* 0x000080c00000791a */ /* 0x000fc80000000000 */
[----:B------:R-:W-:Y:S01]  /*8730*/  SHF.R.U64 R22, R20, 0x10, R21 ;  /* 0x0000001014167819 */ /* 0x000fe20000001215 */
[----:B------:R-:W-:Y:S01]  /*8740*/  BSSY B1, `(.L_x_950) ;  /* 0x000012c000017945 */ /* 0x000fe20003800000 */
[----:B------:R-:W-:Y:S01]  /*8750*/  SHF.R.U64 R24, R6, 0x10, R7 ;  /* 0x0000001006187819 */ /* 0x000fe20000001207 */
[----:B------:R-:W-:Y:S01]  /*8760*/  IMAD.MOV.U32 R6, RZ, RZ, R5 ;  /* 0x000000ffff067224 */ /* 0x000fe200078e0005 */
[----:B------:R-:W-:Y:S01]  /*8770*/  SHF.R.U32.HI R23, RZ, 0x10, R7 ;  /* 0x00000010ff177819 */ /* 0x000fe20000011607 */
[----:B------:R-:W-:Y:S01]  /*8780*/  IMAD.MOV.U32 R7, RZ, RZ, R4 ;  /* 0x000000ffff077224 */ /* 0x000fe200078e0004 */
[----:B------:R-:W-:Y:S02]  /*8790*/  SHF.R.U32.HI R29, RZ, 0x10, R27 ;  /* 0x00000010ff1d7819 */ /* 0x000fe4000001161b */
[----:B------:R-:W-:Y:S01]  /*87a0*/  SHF.R.U32.HI R35, RZ, 0x10, R47 ;  /* 0x00000010ff237819 */ /* 0x000fe2000001162f */
[----:B------:R-:W-:Y:S01]  /*87b0*/  IMAD.MOV.U32 R47, RZ, RZ, R11 ;  /* 0x000000ffff2f7224 */ /* 0x000fe200078e000b */
[--C-:B------:R-:W-:Y:S01]  /*87c0*/  SHF.R.U64 R20, R4, 0x10, R5.reuse ;  /* 0x0000001004147819 */ /* 0x100fe20000001205 */
[----:B------:R-:W-:Y:S01]  /*87d0*/  IMAD.MOV.U32 R4, RZ, RZ, R66 ;  /* 0x000000ffff047224 */ /* 0x000fe200078e0042 */
[----:B------:R-:W-:Y:S01]  /*87e0*/  SHF.R.U32.HI R19, RZ, 0x10, R5 ;  /* 0x00000010ff137819 */ /* 0x000fe20000011605 */
[----:B------:R-:W-:Y:S01]  /*87f0*/  IMAD.MOV.U32 R5, RZ, RZ, R67 ;  /* 0x000000ffff057224 */ /* 0x000fe200078e0043 */
[----:B------:R-:W-:-:S02]  /*8800*/  SHF.R.U64 R28, R10, 0x10, R11 ;  /* 0x000000100a1c7819 */ /* 0x000fc4000000120b */
[----:B------:R-:W-:Y:S02]  /*8810*/  SHF.R.U32.HI R27, RZ, 0x10, R11 ;  /* 0x00000010ff1b7819 */ /* 0x000fe4000001160b */
[----:B------:R-:W-:Y:S02]  /*8820*/  SHF.R.U32.HI R21, RZ, 0x10, R21 ;  /* 0x00000010ff157819 */ /* 0x000fe40000011615 */
[--C-:B------:R-:W-:Y:S02]  /*8830*/  SHF.R.U64 R11, R66, 0x10, R67.reuse ;  /* 0x00000010420b7819 */ /* 0x100fe40000001243 */
[----:B------:R-:W-:Y:S02]  /*8840*/  SHF.R.U32.HI R10, RZ, 0x10, R67 ;  /* 0x00000010ff0a7819 */ /* 0x000fe40000011643 */
        /* <DEDUP_REMOVED lines=24> */
[----:B------:R-:W-:Y:S02]  /*89d0*/  LEA R18, R18, 0x18100, 0x1 ;  /* 0x0001810012127811 */ /* 0x000fe400078e08ff */
[----:B------:R-:W-:Y:S01]  /*89e0*/  LEA R8, R8, 0x18100, 0x1 ;  /* 0x0001810008087811 */ /* 0x000fe200078e08ff */
        /* <DEDUP_REMOVED lines=24> */
[C---:B------:R-:W-:Y:S01]  /*8b70*/  SHF.L.U32 R48, R35.reuse, 0x10, RZ ;  /* 0x0000001023307819 */ /* 0x040fe200000006ff */
        /* <DEDUP_REMOVED lines=18> */
.L_x_953:
[----:B------:R-:W-:Y:S05]  /*8ca0*/  BSYNC B0 ;  /* 0x0000000000007941 */ /* 0x000fea0003800000 */
.L_x_952:
        /* <DEDUP_REMOVED lines=42> */
.L_x_955:
[----:B------:R-:W-:Y:S05]  /*8f50*/  BSYNC B0 ;  /* 0x0000000000007941 */ /* 0x000fea0003800000 */
.L_x_954:
        /* <DEDUP_REMOVED lines=42> */
.L_x_957:
[----:B------:R-:W-:Y:S05]  /*9200*/  BSYNC B0 ;  /* 0x0000000000007941 */ /* 0x000fea0003800000 */
.L_x_956:
        /* <DEDUP_REMOVED lines=42> */
.L_x_959:
[----:B------:R-:W-:Y:S05]  /*94b0*/  BSYNC B0 ;  /* 0x0000000000007941 */ /* 0x000fea0003800000 */
.L_x_958:
        /* <DEDUP_REMOVED lines=42> */
.L_x_961:
[----:B------:R-:W-:Y:S05]  /*9760*/  BSYNC B0 ;  /* 0x0000000000007941 */ /* 0x000fea0003800000 */
.L_x_960:
[----:B-1----:R-:W-:-:S04]  /*9770*/  IADD3 R4, R9, 0x50, RZ ;  /* 0x0000005009047810 */ /* 0x002fc80007ffe0ff */
        /* <DEDUP_REMOVED lines=40> */
.L_x_951:
[----:B------:R-:W-:Y:S05]  /*9a00*/  BSYNC B1 ;  /* 0x0000000000017941 */ /* 0x000fea0003800000 */
.L_x_950:
        /* <DEDUP_REMOVED lines=44> */
.L_x_964:
[----:B------:R-:W-:Y:S05]  /*9cd0*/  BSYNC B0 ;  /* 0x0000000000007941 */ /* 0x000fea0003800000 */
.L_x_963:
[----:B-1----:R-:W-:Y:S01]  /*9ce0*/  IADD3 R4, R9, 0x10, RZ ;  /* 0x0000001009047810 */ /* 0x002fe20007ffe0ff */
[----:B------:R-:W-:Y:S03]  /*9cf0*/  BSSY B0, `(.L_x_965) ;  /* 0x0000029000007945 */ /* 0x000fe60003800000 */
[----:B------:R-:W-:-:S13]  /*9d00*/  ISETP.GE.AND P0, PT, R4, c[0x0][0x27c], PT ;  /* 0x00009f0004007a0c */ /* 0x000fda0003f06270 */
[----:B------:R-:W-:Y:S05]  /*9d10*/  @P0 BRA `(.L_x_966) ;  /* 0x0000026000000947 */ /* 0x000fea0003800000 */
[----:B------:R-:W1:Y:S01]  /*9d20*/  LDS.128 R4, [R8+0x2000] ;  /* 0x0020000008047984 */ /* 0x000e620000000c00 */
[C---:B------:R-:W-:Y:S02]  /*9d30*/  SHF.L.U32 R42, R34.reuse, 0x10, RZ ;  /* 0x00000010222a7819 */ /* 0x040fe400000006ff */
[----:B------:R-:W-:Y:S01]  /*9d40*/  LOP3.LUT R39, R34, 0xffff0000, RZ, 0xc0, !PT ;  /* 0xffff000022277812 */ /* 0x000fe200078ec0ff */
[C---:B------:R-:W-:Y:S01]  /*9d50*/  IMAD.U32 R34, R32.reuse, 0x10000, RZ ;  /* 0x0001000020227824 */ /* 0x040fe200078e00ff */
[----:B------:R-:W-:Y:S02]  /*9d60*/  LOP3.LUT R32, R32, 0xffff0000, RZ, 0xc0, !PT ;  /* 0xffff000020207812 */ /* 0x000fe400078ec0ff */
[C---:B-1----:R-:W-:Y:S01]  /*9d70*/  LOP3.LUT R15, R4.reuse, 0xffff0000, RZ, 0xc0, !PT ;  /* 0xffff0000040f7812 */ /* 0x042fe200078ec0ff */
[----:B------:R-:W-:Y:S01]  /*9d80*/  IMAD.U32 R43, R7, 0x10000, RZ ;  /* 0x00010000072b7824 */ /* 0x000fe200078e00ff */
[----:B------:R-:W-:Y:S02]  /*9d90*/  SHF.L.U32 R35, R4, 0x10, RZ ;  /* 0x0000001004237819 */ /* 0x000fe400000006ff */
[----:B------:R-:W-:-:S02]  /*9da0*/  SHF.L.U32 R45, R6, 0x10, RZ ;  /* 0x00000010062d7819 */ /* 0x000fc400000006ff */
[----:B------:R-:W-:Y:S01]  /*9db0*/  LOP3.LUT R44, R6, 0xffff0000, RZ, 0xc0, !PT ;  /* 0xffff0000062c7812 */ /* 0x000fe200078ec0ff */
[-C--:B------:R-:W-:Y:S01]  /*9dc0*/  FMUL.FTZ R6, R34, R15.reuse ;  /* 0x0000000f22067220 */ /* 0x080fe20000410000 */
[C---:B------:R-:W-:Y:S01]  /*9dd0*/  SHF.L.U32 R4, R5.reuse, 0x10, RZ ;  /* 0x0000001005047819 */ /* 0x040fe200000006ff */
[C---:B------:R-:W-:Y:S01]  /*9de0*/  FMUL.FTZ R15, R42.reuse, R15 ;  /* 0x0000000f2a0f7220 */ /* 0x040fe20000410000 */
[----:B------:R-:W-:Y:S01]  /*9df0*/  LOP3.LUT R5, R5, 0xffff0000, RZ, 0xc0, !PT ;  /* 0xffff000005057812 */ /* 0x000fe200078ec0ff */
[-C--:B------:R-:W-:Y:S01]  /*9e00*/  FFMA.FTZ R6, R42, R35.reuse, -R6 ;  /* 0x000000232a067223 */ /* 0x080fe20000010806 */
[----:B------:R-:W-:Y:S01]  /*9e10*/  LOP3.LUT R46, R7, 0xffff0000, RZ, 0xc0, !PT ;  /* 0xffff0000072e7812 */ /* 0x000fe200078ec0ff */
[----:B------:R-:W-:Y:S01]  /*9e20*/  FFMA.FTZ R15, R34, R35, R15 ;  /* 0x00000023220f7223 */ /* 0x000fe2000001000f */
[----:B------:R-:W-:Y:S01]  /*9e30*/  SHF.L.U32 R34, R31, 0x10, RZ ;  /* 0x000000101f227819 */ /* 0x000fe200000006ff */
[CC--:B------:R-:W-:Y:S01]  /*9e40*/  FMUL.FTZ R7, R32.reuse, R5.reuse ;  /* 0x0000000520077220 */ /* 0x0c0fe20000410000 */
[----:B------:R-:W-:Y:S01]  /*9e50*/  SHF.L.U32 R35, R33, 0x10, RZ ;  /* 0x0000001021237819 */ /* 0x000fe200000006ff */
[----:B------:R-:W-:Y:S01]  /*9e60*/  FMUL.FTZ R5, R39, R5 ;  /* 0x0000000527057220 */ /* 0x000fe20000410000 */
[----:B------:R-:W-:Y:S01]  /*9e70*/  LOP3.LUT R31, R31, 0xffff0000, RZ, 0xc0, !PT ;  /* 0xffff00001f1f7812 */ /* 0x000fe200078ec0ff */
[-C--:B------:R-:W-:Y:S01]  /*9e80*/  FFMA.FTZ R7, R39, R4.reuse, -R7 ;  /* 0x0000000427077223 */ /* 0x080fe20000010807 */
[----:B------:R-:W-:Y:S01]  /*9e90*/  LOP3.LUT R33, R33, 0xffff0000, RZ, 0xc0, !PT ;  /* 0xffff000021217812 */ /* 0x000fe200078ec0ff */
[----:B------:R-:W-:-:S02]  /*9ea0*/  FFMA.FTZ R32, R32, R4, R5 ;  /* 0x0000000420207223 */ /* 0x000fc40000010005 */
[----:B------:R-:W-:Y:S02]  /*9eb0*/  FMUL.FTZ R4, R34, R44 ;  /* 0x0000002c22047220 */ /* 0x000fe40000410000 */
[----:B------:R-:W-:Y:S01]  /*9ec0*/  FMUL.FTZ R42, R31, R46 ;  /* 0x0000002e1f2a7220 */ /* 0x000fe20000410000 */
[----:B------:R-:W-:Y:S01]  /*9ed0*/  F2FP.BF16.PACK_AB R5, R32, R7 ;  /* 0x000000072005723e */ /* 0x000fe200000010ff */
[----:B------:R-:W-:Y:S02]  /*9ee0*/  FMUL.FTZ R44, R35, R44 ;  /* 0x0000002c232c7220 */ /* 0x000fe40000410000 */
        /* <DEDUP_REMOVED lines=9> */
.L_x_966:
[----:B------:R-:W-:Y:S05]  /*9f80*/  BSYNC B0 ;  /* 0x0000000000007941 */ /* 0x000fea0003800000 */
.L_x_965:
        /* <DEDUP_REMOVED lines=29> */
[-C--:B------:R-:W-:Y:S02]  /*a160*/  FMUL.FTZ R4, R30, R35.reuse ;  /* 0x000000231e047220 */ /* 0x080fe40000410000 */
[-C--:B------:R-:W-:Y:S02]  /*a170*/  FMUL.FTZ R5, R27, R42.reuse ;  /* 0x0000002a1b057220 */ /* 0x080fe40000410000 */
[C---:B------:R-:W-:Y:S02]  /*a180*/  FMUL.FTZ R35, R32.reuse, R35 ;  /* 0x0000002320237220 */ /* 0x040fe40000410000 */
[----:B------:R-:W-:Y:S02]  /*a190*/  FMUL.FTZ R42, R29, R42 ;  /* 0x0000002a1d2a7220 */ /* 0x000fe40000410000 */
[-C--:B------:R-:W-:Y:S01]  /*a1a0*/  FFMA.FTZ R32, R32, R39.reuse, -R4 ;  /* 0x0000002720207223 */ /* 0x080fe20000010804 */
[----:B------:R-:W-:Y:S01]  /*a1b0*/  F2FP.BF16.PACK_AB R4, R15, R6 ;  /* 0x000000060f04723e */ /* 0x000fe200000010ff */
[----:B------:R-:W-:-:S02]  /*a1c0*/  FFMA.FTZ R35, R30, R39, R35 ;  /* 0x000000271e237223 */ /* 0x000fc40000010023 */
[-C--:B------:R-:W-:Y:S01]  /*a1d0*/  FFMA.FTZ R29, R29, R34.reuse, -R5 ;  /* 0x000000221d1d7223 */ /* 0x080fe20000010805 */
[----:B------:R-:W-:Y:S01]  /*a1e0*/  F2FP.BF16.PACK_AB R5, R28, R7 ;  /* 0x000000071c05723e */ /* 0x000fe200000010ff */
[----:B------:R-:W-:Y:S01]  /*a1f0*/  FFMA.FTZ R42, R27, R34, R42 ;  /* 0x000000221b2a7223 */ /* 0x000fe2000001002a */
[----:B------:R-:W-:-:S04]  /*a200*/  F2FP.BF16.PACK_AB R6, R35, R32 ;  /* 0x000000202306723e */ /* 0x000fc800000010ff */
[----:B------:R-:W-:-:S05]  /*a210*/  F2FP.BF16.PACK_AB R7, R42, R29 ;  /* 0x0000001d2a07723e */ /* 0x000fca00000010ff */
[----:B------:R1:W-:Y:S02]  /*a220*/  STS.128 [R18+0x6000], R4 ;  /* 0x0060000412007388 */ /* 0x0003e40000000c00 */
.L_x_968:
[----:B------:R-:W-:Y:S05]  /*a230*/  BSYNC B0 ;  /* 0x0000000000007941 */ /* 0x000fea0003800000 */
.L_x_967:
        /* <DEDUP_REMOVED lines=30> */
[----:B------:R-:W-:Y:S02]  /*a420*/  FMUL.FTZ R5, R23, R33 ;  /* 0x0000002117057220 */ /* 0x000fe40000410000 */
[----:B------:R-:W-:Y:S02]  /*a430*/  FMUL.FTZ R31, R27, R31 ;  /* 0x0000001f1b1f7220 */ /* 0x000fe40000410000 */
[C---:B------:R-:W-:Y:S02]  /*a440*/  FMUL.FTZ R33, R25.reuse, R33 ;  /* 0x0000002119217220 */ /* 0x040fe40000410000 */
[----:B------:R-:W-:Y:S01]  /*a450*/  FFMA.FTZ R25, R25, R30, -R5 ;  /* 0x0000001e19197223 */ /* 0x000fe20000010805 */
[----:B------:R-:W-:Y:S01]  /*a460*/  F2FP.BF16.PACK_AB R5, R24, R7 ;  /* 0x000000071805723e */ /* 0x000fe200000010ff */
[----:B------:R-:W-:Y:S01]  /*a470*/  FFMA.FTZ R27, R27, R32, -R4 ;  /* 0x000000201b1b7223 */ /* 0x000fe20000010804 */
[----:B------:R-:W-:Y:S01]  /*a480*/  F2FP.BF16.PACK_AB R4, R15, R6 ;  /* 0x000000060f04723e */ /* 0x000fe200000010ff */
[----:B------:R-:W-:-:S02]  /*a490*/  FFMA.FTZ R26, R26, R32, R31 ;  /* 0x000000201a1a7223 */ /* 0x000fc4000001001f */
[----:B------:R-:W-:-:S03]  /*a4a0*/  FFMA.FTZ R30, R23, R30, R33 ;  /* 0x0000001e171e7223 */ /* 0x000fc60000010021 */
[----:B------:R-:W-:Y:S02]  /*a4b0*/  F2FP.BF16.PACK_AB R6, R26, R27 ;  /* 0x0000001b1a06723e */ /* 0x000fe400000010ff */
[----:B------:R-:W-:-:S05]  /*a4c0*/  F2FP.BF16.PACK_AB R7, R30, R25 ;  /* 0x000000191e07723e */ /* 0x000fca00000010ff */
[----:B------:R1:W-:Y:S02]  /*a4d0*/  STS.128 [R8+0x6000], R4 ;  /* 0x0060000408007388 */ /* 0x0003e40000000c00 */
.L_x_970:
[----:B------:R-:W-:Y:S05]  /*a4e0*/  BSYNC B0 ;  /* 0x0000000000007941 */ /* 0x000fea0003800000 */
.L_x_969:
        /* <DEDUP_REMOVED lines=42> */
.L_x_972:
[----:B------:R-:W-:Y:S05]  /*a790*/  BSYNC B0 ;  /* 0x0000000000007941 */ /* 0x000fea0003800000 */
.L_x_971:
[----:B------:R-:W-:-:S04]  /*a7a0*/  IADD3 R9, R9, 0x50, RZ ;  /* 0x0000005009097810 */ /* 0x000fc80007ffe0ff */
[----:B------:R-:W-:-:S13]  /*a7b0*/  ISETP.GE.AND P0, PT, R9, c[0x0][0x27c], PT ;  /* 0x00009f0009007a0c */ /* 0x000fda0003f06270 */
[----:B------:R-:W-:Y:S05]  /*a7c0*/  @P0 BRA `(.L_x_962) ;  /* 0x0000324000000947 */ /* 0x000fea0003800000 */
[----:B-1----:R-:W1:Y:S01]  /*a7d0*/  LDS.128 R4, [R8+0xa000] ;  /* 0x00a0000008047984 */ /* 0x002e620000000c00 */
[----:B------:R-:W-:Y:S01]  /*a7e0*/  SHF.L.U32 R18, R17, 0x10, RZ ;  /* 0x0000001011127819 */ /* 0x000fe200000006ff */
[C---:B------:R-:W-:Y:S01]  /*a7f0*/  IMAD.U32 R20, R11.reuse, 0x10000, RZ ;  /* 0x000100000b147824 */ /* 0x040fe200078e00ff */
[----:B------:R-:W-:Y:S02]  /*a800*/  LOP3.LUT R11, R11, 0xffff0000, RZ, 0xc0, !PT ;  /* 0xffff00000b0b7812 */ /* 0x000fe400078ec0ff */
[----:B------:R-:W-:Y:S02]  /*a810*/  LOP3.LUT R17, R17, 0xffff0000, RZ, 0xc0, !PT ;  /* 0xffff000011117812 */ /* 0x000fe400078ec0ff */
[C---:B-1----:R-:W-:Y:S01]  /*a820*/  SHF.L.U32 R15, R4.reuse, 0x10, RZ ;  /* 0x00000010040f7819 */ /* 0x042fe200000006ff */
[----:B------:R-:W-:Y:S01]  /*a830*/  IMAD.U32 R19, R7, 0x10000, RZ ;  /* 0x0001000007137824 */ /* 0x000fe200078e00ff */
[----:B------:R-:W-:Y:S02]  /*a840*/  LOP3.LUT R9, R4, 0xffff0000, RZ, 0xc0, !PT ;  /* 0xffff000004097812 */ /* 0x000fe400078ec0ff */
[----:B------:R-:W-:-:S02]  /*a850*/  SHF.L.U32 R4, R5, 0x10, RZ ;  /* 0x0000001005047819 */ /* 0x000fc400000006ff */
[----:B------:R-:W-:Y:S02]  /*a860*/  LOP3.LUT R5, R5, 0xffff0000, RZ, 0xc0, !PT ;  /* 0xffff000005057812 */ /* 0x000fe400078ec0ff */
[C---:B------:R-:W-:Y:S02]  /*a870*/  SHF.L.U32 R22, R6.reuse, 0x10, RZ ;  /* 0x0000001006167819 */ /* 0x040fe400000006ff */
[----:B------:R-:W-:Y:S01]  /*a880*/  LOP3.LUT R21, R6, 0xffff0000, RZ, 0xc0, !PT ;  /* 0xffff000006157812 */ /* 0x000fe200078ec0ff */
[-C--:B------:R-:W-:Y:S01]  /*a890*/  FMUL.FTZ R6, R20, R9.reuse ;  /* 0x0000000914067220 */ /* 0x080fe20000410000 */
[----:B------:R-:W-:Y:S01]  /*a8a0*/  LOP3.LUT R23, R7, 0xffff0000, RZ, 0xc0, !PT ;  /* 0xffff000007177812 */ /* 0x000fe200078ec0ff */
[C---:B------:R-:W-:Y:S02]  /*a8b0*/  FMUL.FTZ R9, R18.reuse, R9 ;  /* 0x0000000912097220 */ /* 0x040fe40000410000 */
[----:B------:R-:W-:Y:S02]  /*a8c0*/  FMUL.FTZ R7, R11, R5 ;  /* 0x000000050b077220 */ /* 0x000fe40000410000 */
[----:B------:R-:W-:-:S02]  /*a8d0*/  FFMA.FTZ R6, R18, R15, -R6 ;  /* 0x0000000f12067223 */ /* 0x000fc40000010806 */
[----:B------:R-:W-:Y:S01]  /*a8e0*/  FFMA.FTZ R9, R20, R15, R9 ;  /* 0x0000000f14097223 */ /* 0x000fe20000010009 */
[C---:B------:R-:W-:Y:S01]  /*a8f0*/  SHF.L.U32 R15, R10.reuse, 0x10, RZ ;  /* 0x000000100a0f7819 */ /* 0x040fe200000006ff */
[C---:B------:R-:W-:Y:S01]  /*a900*/  FMUL.FTZ R5, R17.reuse, R5 ;  /* 0x0000000511057220 */ /* 0x040fe20000410000 */
[----:B------:R-:W-:Y:S01]  /*a910*/  LOP3.LUT R10, R10, 0xffff0000, RZ, 0xc0, !PT ;  /* 0xffff00000a0a7812 */ /* 0x000fe200078ec0ff */
[-C--:B------:R-:W-:Y:S01]  /*a920*/  FFMA.FTZ R7, R17, R4.reuse, -R7 ;  /* 0x0000000411077223 */ /* 0x080fe20000010807 */
[C---:B------:R-:W-:Y:S01]  /*a930*/  SHF.L.U32 R17, R16.reuse, 0x10, RZ ;  /* 0x0000001010117819 */ /* 0x040fe200000006ff */
[----:B------:R-:W-:Y:S01]  /*a940*/  FFMA.FTZ R18, R11, R4, R5 ;  /* 0x000000040b127223 */ /* 0x000fe20000010005 */
[----:B------:R-:W-:Y:S01]  /*a950*/  LOP3.LUT R16, R16, 0xffff0000, RZ, 0xc0, !PT ;  /* 0xffff000010107812 */ /* 0x000fe200078ec0ff */
[----:B------:R-:W-:Y:S02]  /*a960*/  FMUL.FTZ R4, R15, R21 ;  /* 0x000000150f047220 */ /* 0x000fe40000410000 */
[----:B------:R-:W-:-:S02]  /*a970*/  FMUL.FTZ R5, R10, R23 ;  /* 0x000000170a057220 */ /* 0x000fc40000410000 */
[C---:B------:R-:W-:Y:S02]  /*a980*/  FMUL.FTZ R21, R17.reuse, R21 ;  /* 0x0000001511157220 */ /* 0x040fe40000410000 */
[C---:B------:R-:W-:Y:S02]  /*a990*/  FMUL.FTZ R23, R16.reuse, R23 ;  /* 0x0000001710177220 */ /* 0x040fe40000410000 */
[----:B------:R-:W-:Y:S01]  /*a9a0*/  FFMA.FTZ R17, R17, R22, -R4 ;  /* 0x0000001611117223 */ /* 0x000fe20000010804 */
[----:B------:R-:W-:Y:S01]  /*a9b0*/  F2FP.BF16.PACK_AB R4, R9, R6 ;  /* 0x000000060904723e */ /* 0x000fe200000010ff */
[----:B------:R-:W-:Y:S02]  /*a9c0*/  FFMA.FTZ R22, R15, R22, R21 ;  /* 0x000000160f167223 */ /* 0x000fe40000010015 */
[----:B------:R-:W-:Y:S01]  /*a9d0*/  FFMA.FTZ R16, R16, R19, -R5 ;  /* 0x0000001310107223 */ /* 0x000fe20000010805 */
[----:B------:R-:W-:Y:S01]  /*a9e0*/  F2FP.BF16.PACK_AB R5, R18, R7 ;  /* 0x000000071205723e */ /* 0x000fe200000010ff */
[----:B------:R-:W-:Y:S01]  /*a9f0*/  FFMA.FTZ R23, R10, R19, R23 ;  /* 0x000000130a177223 */ /* 0x000fe20000010017 */
[----:B------:R-:W-:-:S04]  /*aa00*/  F2FP.BF16.PACK_AB R6, R22, R17 ;  /* 0x000000111606723e */ /* 0x000fc800000010ff */
[----:B------:R-:W-:-:S05]  /*aa10*/  F2FP.BF16.PACK_AB R7, R23, R16 ;  /* 0x000000101707723e */ /* 0x000fca00000010ff */
[----:B------:R1:W-:Y:S01]  /*aa20*/  STS.128 [R8+0xa000], R4 ;  /* 0x00a0000408007388 */ /* 0x0003e20000000c00 */
[----:B------:R-:W-:Y:S05]  /*aa30*/  BRA `(.L_x_962) ;  /* 0x00002fd000007947 */ /* 0x000fea0003800000 */
.L_x_947:
[----:B------:R-:W-:Y:S01]  /*aa40*/  ISETP.GE.AND P0, PT, R18, R17, PT ;  /* 0x000000111200720c */ /* 0x000fe20003f06270 */
[----:B------:R-:W-:Y:S01]  /*aa50*/  BSSY B0, `(.L_x_973) ;  /* 0x0000035000007945 */ /* 0x000fe20003800000 */
[----:B------:R-:W-:Y:S01]  /*aa60*/  IMAD.MOV.U32 R42, RZ, RZ, R24 ;  /* 0x000000ffff2a7224 */ /* 0x000fe200078e0018 */
[----:B------:R-:W-:Y:S01]  /*aa70*/  MOV R44, R32 ;  /* 0x00000020002c7202 */ /* 0x000fe20000000f00 */
[----:B------:R-:W-:Y:S01]  /*aa80*/  IMAD.MOV.U32 R43, RZ, RZ, R25 ;  /* 0x000000ffff2b7224 */ /* 0x000fe200078e0019 */
        /* <DEDUP_REMOVED lines=19> */
[----:B------:R-:W-:-:S08]  /*abc0*/  IADD3 R9, R16, 0x20, RZ ;  /* 0x0000002010097810 */ /* 0x000fd00007ffe0ff */
[----:B------:R-:W-:-:S04]  /*abd0*/  @!P0 IMAD.WIDE R20, R16, 0x2, R42 ;  /* 0x0000000210148825 */ /* 0x000fc800078e022a */
[----:B------:R-:W-:Y:S01]  /*abe0*/  @!P0 IMAD.WIDE R22, R16, 0x2, R44 ;  /* 0x0000000210168825 */ /* 0x000fe200078e022c */
[----:B------:R1:W5:Y:S04]  /*abf0*/  @!P0 LD.E.128 R24, [R20.64] ;  /* 0x0000000614188980 */ /* 0x000368000c101d00 */
[----:B------:R2:W5:Y:S01]  /*ac00*/  @!P0 LD.E.128 R4, [R22.64] ;  /* 0x0000000616048980 */ /* 0x000562000c101d00 */
[----:B------:R-:W-:Y:S01]  /*ac10*/  ISETP.GE.AND P0, PT, R9, c[0x0][0x27c], PT ;  /* 0x00009f0009007a0c */ /* 0x000fe20003f06270 */
[----:B------:R-:W-:Y:S01]  /*ac20*/  CS2R R30, SRZ ;  /* 0x00000000001e7805 */ /* 0x000fe2000001ff00 */
[----:B------:R-:W-:Y:S01]  /*ac30*/  CS2R R28, SRZ ;  /* 0x00000000001c7805 */ /* 0x000fe2000001ff00 */
[----:B------:R-:W-:-:S10]  /*ac40*/  CS2R R10, SRZ ;  /* 0x00000000000a7805 */ /* 0x000fd4000001ff00 */
[----:B------:R-:W-:-:S04]  /*ac50*/  @!P0 SHF.R.S32.HI R8, RZ, 0x1f, R9 ;  /* 0x0000001fff088819 */ /* 0x000fc80000011409 */
[----:B------:R-:W-:-:S04]  /*ac60*/  @!P0 LEA.HI R8, R8, R9, RZ, 0x3 ;  /* 0x0000000908088211 */ /* 0x000fc800078f18ff */
[----:B------:R-:W-:Y:S02]  /*ac70*/  @!P0 LOP3.LUT R18, R8, 0xfffffff8, RZ, 0xc0, !PT ;  /* 0xfffffff808128812 */ /* 0x000fe400078ec0ff */
[----:B------:R-:W-:Y:S01]  /*ac80*/  CS2R R8, SRZ ;  /* 0x0000000000087805 */ /* 0x000fe2000001ff00 */
[----:B------:R-:W-:Y:S02]  /*ac90*/  IADD3 R19, R16, 0x40, RZ ;  /* 0x0000004010137810 */ /* 0x000fe40007ffe0ff */
[----:B-1----:R-:W-:-:S04]  /*aca0*/  @!P0 IMAD.WIDE R20, R18, 0x2, R42 ;  /* 0x0000000212148825 */ /* 0x002fc800078e022a */
[----:B------:R-:W-:Y:S01]  /*acb0*/  @!P0 IMAD.WIDE R48, R18, 0x2, R44 ;  /* 0x0000000212308825 */ /* 0x000fe200078e022c */
[----:B------:R1:W5:Y:S04]  /*acc0*/  @!P0 LD.E.128 R28, [R20.64] ;  /* 0x00000006141c8980 */ /* 0x000368000c101d00 */
[----:B------:R3:W5:Y:S01]  /*acd0*/  @!P0 LD.E.128 R8, [R48.64] ;  /* 0x0000000630088980 */ /* 0x000762000c101d00 */
[----:B------:R-:W-:Y:S01]  /*ace0*/  ISETP.GE.AND P0, PT, R19, c[0x0][0x27c], PT ;  /* 0x00009f0013007a0c */ /* 0x000fe20003f06270 */
[----:B------:R-:W-:Y:S01]  /*acf0*/  CS2R R34, SRZ ;  /* 0x0000000000227805 */ /* 0x000fe2000001ff00 */
[----:B------:R-:W-:Y:S01]  /*ad00*/  CS2R R32, SRZ ;  /* 0x0000000000207805 */ /* 0x000fe2000001ff00 */
[----:B--2---:R-:W-:-:S10]  /*ad10*/  CS2R R22, SRZ ;  /* 0x0000000000167805 */ /* 0x004fd4000001ff00 */
[----:B------:R-:W-:-:S04]  /*ad20*/  @!P0 SHF.R.S32.HI R18, RZ, 0x1f, R19 ;  /* 0x0000001fff128819 */ /* 0x000fc80000011413 */
[----:B------:R-:W-:Y:S01]  /*ad30*/  @!P0 LEA.HI R18, R18, R19, RZ, 0x3 ;  /* 0x0000001312128211 */ /* 0x000fe200078f18ff */
[----:B-1----:R-:W-:-:S03]  /*ad40*/  CS2R R20, SRZ ;  /* 0x0000000000147805 */ /* 0x002fc6000001ff00 */
[----:B------:R-:W-:-:S05]  /*ad50*/  @!P0 LOP3.LUT R18, R18, 0xfffffff8, RZ, 0xc0, !PT ;  /* 0xfffffff812128812 */ /* 0x000fca00078ec0ff */
[----:B------:R-:W-:-:S04]  /*ad60*/  @!P0 IMAD.WIDE R42, R18, 0x2, R42 ;  /* 0x00000002122a8825 */ /* 0x000fc800078e022a */
[----:B------:R-:W-:Y:S01]  /*ad70*/  @!P0 IMAD.WIDE R18, R18, 0x2, R44 ;  /* 0x0000000212128825 */ /* 0x000fe200078e022c */
[----:B------:R3:W5:Y:S04]  /*ad80*/  @!P0 LD.E.128 R32, [R42.64] ;  /* 0x000000062a208980 */ /* 0x000768000c101d00 */
[----:B------:R3:W5:Y:S02]  /*ad90*/  @!P0 LD.E.128 R20, [R18.64] ;  /* 0x0000000612148980 */ /* 0x000764000c101d00 */
.L_x_974:
[----:B------:R-:W-:Y:S05]  /*ada0*/  BSYNC B0 ;  /* 0x0000000000007941 */ /* 0x000fea0003800000 */
.L_x_973:
[----:B-----5:R-:W-:Y:S01]  /*adb0*/  IMAD.MOV.U32 R56, RZ, RZ, R28 ;  /* 0x000000ffff387224 */ /* 0x020fe200078e001c */
[----:B------:R-:W-:Y:S01]  /*adc0*/  SHF.R.U64 R39, R28, 0x10, R29 ;  /* 0x000000101c277819 */ /* 0x000fe2000000121d */
[----:B---3--:R-:W-:Y:S01]  /*add0*/  IMAD.MOV.U32 R49, RZ, RZ, R4 ;  /* 0x000000ffff317224 */ /* 0x008fe200078e0004 */
[----:B------:R-:W-:Y:S01]  /*ade0*/  SHF.R.U64 R48, R4, 0x10, R5 ;  /* 0x0000001004307819 */ /* 0x000fe20000001205 */
[----:B------:R-:W-:Y:S01]  /*adf0*/  IMAD R17, R90, -0x80, R17 ;  /* 0xffffff805a117824 */ /* 0x000fe200078e0211 */
[----:B------:R-:W-:Y:S01]  /*ae00*/  SHF.R.U64 R47, R32, 0x10, R33 ;  /* 0x00000010202f7819 */ /* 0x000fe20000001221 */
[----:B------:R-:W-:Y:S01]  /*ae10*/  IMAD.MOV.U32 R58, RZ, RZ, R32 ;  /* 0x000000ffff3a7224 */ /* 0x000fe200078e0020 */
[----:B------:R-:W-:Y:S01]  /*ae20*/  PRMT R32, R56, 0x5410, R39 ;  /* 0x0000541038207816 */ /* 0x000fe20000000027 */
[----:B------:R-:W-:Y:S01]  /*ae30*/  IMAD.MOV.U32 R54, RZ, RZ, R26 ;  /* 0x000000ffff367224 */ /* 0x000fe200078e001a */
[----:B------:R-:W-:Y:S01]  /*ae40*/  PRMT R39, R49, 0x5410, R48 ;  /* 0x0000541031277816 */ /* 0x000fe20000000030 */
[----:B------:R-:W-:Y:S01]  /*ae50*/  IMAD.MOV.U32 R51, RZ, RZ, R6 ;  /* 0x000000ffff337224 */ /* 0x000fe200078e0006 */
[----:B------:R-:W-:Y:S01]  /*ae60*/  IMNMX R48, R17, 0x80, PT ;  /* 0x0000008011307817 */ /* 0x000fe20003800200 */
[----:B------:R-:W-:Y:S01]  /*ae70*/  IMAD.MOV.U32 R57, RZ, RZ, R34 ;  /* 0x000000ffff397224 */ /* 0x000fe200078e0022 */
[----:B------:R-:W-:Y:S01]  /*ae80*/  SHF.R.U64 R43, R26, 0x10, R27 ;  /* 0x000000101a2b7819 */ /* 0x000fe2000000121b */
[--C-:B------:R-:W-:Y:S01]  /*ae90*/  IMAD.MOV.U32 R26, RZ, RZ, R33.reuse ;  /* 0x000000ffff1a7224 */ /* 0x100fe200078e0021 */
[----:B------:R-:W-:Y:S01]  /*aea0*/  ISETP.GE.AND P0, PT, R15, R48, PT ;  /* 0x000000300f00720c */ /* 0x000fe20003f06270 */
[----:B------:R-:W-:Y:S01]  /*aeb0*/  IMAD.MOV.U32 R52, RZ, RZ, R24 ;  /* 0x000000ffff347224 */ /* 0x000fe200078e0018 */
[----:B------:R-:W-:Y:S01]  /*aec0*/  SHF.R.U32.HI R65, RZ, 0x10, R33 ;  /* 0x00000010ff417819 */ /* 0x000fe20000011621 */
[--C-:B------:R-:W-:Y:S01]  /*aed0*/  IMAD.MOV.U32 R33, RZ, RZ, R7.reuse ;  /* 0x000000ffff217224 */ /* 0x100fe200078e0007 */
[----:B------:R-:W-:Y:S01]  /*aee0*/  SHF.R.U64 R6, R6, 0x10, R7 ;  /* 0x0000001006067819 */ /* 0x000fe20000001207 */
[----:B------:R-:W-:Y:S01]  /*aef0*/  IMAD.MOV.U32 R44, RZ, RZ, R25 ;  /* 0x000000ffff2c7224 */ /* 0x000fe200078e0019 */
[----:B------:R-:W-:Y:S01]  /*af00*/  SHF.R.U32.HI R64, RZ, 0x10, R7 ;  /* 0x00000010ff407819 */ /* 0x000fe20000011607 */
[----:B------:R-:W-:Y:S01]  /*af10*/  IMAD.MOV.U32 R28, RZ, RZ, R35 ;  /* 0x000000ffff1c7224 */ /* 0x000fe200078e0023 */
[--C-:B------:R-:W-:Y:S01]  /*af20*/  SHF.R.U64 R45, R24, 0x10, R25.reuse ;  /* 0x00000010182d7819 */ /* 0x100fe20000001219 */
        /* <DEDUP_REMOVED lines=9> */
[----:B------:R-:W-:Y:S01]  /*afc0*/  SHF.R.U32.HI R61, RZ, 0x10, R27 ;  /* 0x00000010ff3d7819 */ /* 0x000fe2000001161b */
[----:B------:R-:W-:Y:S01]  /*afd0*/  IMAD.MOV.U32 R55, RZ, RZ, R30 ;  /* 0x000000ffff377224 */ /* 0x000fe200078e001e */
[----:B------:R-:W-:Y:S01]  /*afe0*/  SHF.R.U32.HI R63, RZ, 0x10, R29 ;  /* 0x00000010ff3f7819 */ /* 0x000fe2000001161d */
[----:B------:R-:W-:Y:S01]  /*aff0*/  IMAD.MOV.U32 R29, RZ, RZ, R31 ;  /* 0x000000ffff1d7224 */ /* 0x000fe200078e001f */
[----:B------:R-:W-:Y:S01]  /*b000*/  SHF.R.U32.HI R62, RZ, 0x10, R5 ;  /* 0x00000010ff3e7819 */ /* 0x000fe20000011605 */
[----:B------:R-:W-:Y:S01]  /*b010*/  IMAD.MOV.U32 R27, RZ, RZ, R9 ;  /* 0x000000ffff1b7224 */ /* 0x000fe200078e0009 */
[--C-:B------:R-:W-:Y:S01]  /*b020*/  SHF.R.U64 R8, R10, 0x10, R11.reuse ;  /* 0x000000100a087819 */ /* 0x100fe2000000120b */
        /* <DEDUP_REMOVED lines=97> */
[----:B------:R-:W-:Y:S01]  /*b640*/  FFMA.FTZ R56, R51, R66, -R56 ;  /* 0x0000004233387223 */ /* 0x000fe20000010838 */
        /* <DEDUP_REMOVED lines=9> */
[C---:B------:R-:W-:Y:S02]  /*b6e0*/  IMAD.U32 R64, R33.reuse, 0x10000, RZ ;  /* 0x0001000021407824 */ /* 0x040fe400078e00ff */
[----:B------:R-:W-:Y:S01]  /*b6f0*/  FFMA.FTZ R4, R50, R54, R63 ;  /* 0x0000003632047223 */ /* 0x000fe2000001003f */
[----:B------:R-:W-:Y:S01]  /*b700*/  LOP3.LUT R63, R44, 0xffff0000, RZ, 0xc0, !PT ;  /* 0xffff00002c3f7812 */ /* 0x000fe200078ec0ff */
[C---:B------:R-:W-:Y:S01]  /*b710*/  FFMA.FTZ R54, R52.reuse, R61, -R59 ;  /* 0x0000003d34367223 */ /* 0x040fe2000001083b */
        /* <DEDUP_REMOVED lines=25> */
.L_x_978:
[----:B------:R-:W-:Y:S05]  /*b8b0*/  BSYNC B0 ;  /* 0x0000000000007941 */ /* 0x000fea0003800000 */
.L_x_977:
        /* <DEDUP_REMOVED lines=8> */
[CC--:B------:R-:W-:Y:S01]  /*b940*/  LEA.HI R6, R7.reuse, R8.reuse, RZ, 0x3 ;  /* 0x0000000807067211 */ /* 0x0c0fe200078f18ff */
[----:B------:R-:W-:Y:S01]  /*b950*/  IMAD.U32 R56, R28, 0x10000, RZ ;  /* 0x000100001c387824 */ /* 0x000fe200078e00ff */
[----:B------:R-:W-:Y:S02]  /*b960*/  LEA.HI R7, R7, R8, RZ, 0x6 ;  /* 0x0000000807077211 */ /* 0x000fe400078f30ff */
[----:B------:R-:W-:Y:S02]  /*b970*/  SHF.R.S32.HI R9, RZ, 0x3, R6 ;  /* 0x00000003ff097819 */ /* 0x000fe40000011406 */
[----:B------:R-:W-:-:S02]  /*b980*/  LOP3.LUT R5, R5, 0x1c0, RZ, 0xc0, !PT ;  /* 0x000001c005057812 */ /* 0x000fc400078ec0ff */
[----:B------:R-:W-:Y:S02]  /*b990*/  LEA.HI R4, R4, R9, RZ, 0x1d ;  /* 0x0000000904047211 */ /* 0x000fe400078fe8ff */
[----:B------:R-:W-:Y:S02]  /*b9a0*/  LOP3.LUT R11, R5, 0x38, R6, 0xf8, !PT ;  /* 0x00000038050b7812 */ /* 0x000fe400078ef806 */
[----:B------:R-:W-:Y:S02]  /*b9b0*/  SHF.R.S32.HI R9, RZ, 0x1f, R4 ;  /* 0x0000001fff097819 */ /* 0x000fe40000011404 */
[----:B------:R-:W-:Y:S02]  /*b9c0*/  SHF.L.U32 R7, R7, 0x7, RZ ;  /* 0x0000000707077819 */ /* 0x000fe400000006ff */
[----:B------:R-:W-:Y:S01]  /*b9d0*/  LEA.HI R9, R9, R4, RZ, 0x3 ;  /* 0x0000000409097211 */ /* 0x000fe200078f18ff */
[----:B------:R-:W-:Y:S01]  /*b9e0*/  IMAD.SHL.U32 R4, R4, 0x8, RZ ;  /* 0x0000000804047824 */ /* 0x000fe200078e00ff */
[----:B------:R-:W-:-:S02]  /*b9f0*/  SHF.R.U32.HI R6, RZ, 0x3, R5 ;  /* 0x00000003ff067819 */ /* 0x000fc40000011605 */
[----:B------:R-:W-:Y:S02]  /*ba00*/  SHF.L.U32 R9, R9, 0xa, RZ ;  /* 0x0000000a09097819 */ /* 0x000fe400000006ff */
[----:B------:R-:W-:Y:S02]  /*ba10*/  LOP3.LUT R5, R5, 0x38, R4, 0xf8, !PT ;  /* 0x0000003805057812 */ /* 0x000fe400078ef804 */
[----:B------:R-:W-:Y:S02]  /*ba20*/  LOP3.LUT R9, R9, 0x7fffe000, RZ, 0xc0, !PT ;  /* 0x7fffe00009097812 */ /* 0x000fe400078ec0ff */
[----:B------:R-:W-:Y:S02]  /*ba30*/  LOP3.LUT R7, R7, 0x7fffe000, RZ, 0xc0, !PT ;  /* 0x7fffe00007077812 */ /* 0x000fe400078ec0ff */
[-C--:B------:R-:W-:Y:S02]  /*ba40*/  LOP3.LUT R5, R5, R6.reuse, RZ, 0x3c, !PT ;  /* 0x0000000605057212 */ /* 0x080fe400078e3cff */
        /* <DEDUP_REMOVED lines=46> */
[----:B------:R-:W-:Y:S01]  /*bd30*/  FMUL.FTZ R59, R61, R6 ;  /* 0x000000063d3b7220 */ /* 0x000fe20000410000 */
[----:B------:R-:W-:Y:S01]  /*bd40*/  F2FP.BF16.PACK_AB R4, R4, R51 ;  /* 0x000000330404723e */ /* 0x000fe200000010ff */
[----:B------:R-:W-:Y:S02]  /*bd50*/  IMAD.U32 R54, R31, 0x10000, RZ ;  /* 0x000100001f367824 */ /* 0x000fe400078e00ff */
[-C--:B------:R-:W-:Y:S02]  /*bd60*/  FMUL.FTZ R61, R61, R55.reuse ;  /* 0x000000373d3d7220 */ /* 0x080fe40000410000 */
[----:B------:R-:W-:Y:S02]  /*bd70*/  FFMA.FTZ R55, R50, R55, -R59 ;  /* 0x0000003732377223 */ /* 0x000fe4000001083b */
[----:B------:R-:W-:-:S02]  /*bd80*/  FMUL.FTZ R59, R11, R7 ;  /* 0x000000070b3b7220 */ /* 0x000fc40000410000 */
[-C--:B------:R-:W-:Y:S02]  /*bd90*/  FMUL.FTZ R11, R11, R54.reuse ;  /* 0x000000360b0b7220 */ /* 0x080fe40000410000 */
[C---:B------:R-:W-:Y:S02]  /*bda0*/  IMAD.U32 R64, R25.reuse, 0x10000, RZ ;  /* 0x0001000019407824 */ /* 0x040fe400078e00ff */
        /* <DEDUP_REMOVED lines=27> */
.L_x_980:
[----:B------:R-:W-:Y:S05]  /*bf60*/  BSYNC B0 ;  /* 0x0000000000007941 */ /* 0x000fea0003800000 */
.L_x_979:
[----:B-1----:R-:W-:-:S04]  /*bf70*/  IADD3 R8, R16, 0x40, RZ ;  /* 0x0000004010087810 */ /* 0x002fc80007ffe0ff */
        /* <DEDUP_REMOVED lines=104> */
.L_x_976:
[----:B------:R-:W-:Y:S05]  /*c600*/  BSYNC B1 ;  /* 0x0000000000017941 */ /* 0x000fea0003800000 */
.L_x_975:
        /* <DEDUP_REMOVED lines=61> */
[-C--:B------:R-:W-:Y:S01]  /*c9e0*/  FFMA.FTZ R54, R5, R49.reuse, R54 ;  /* 0x0000003105367223 */ /* 0x080fe20000010036 */
[----:B------:R-:W-:Y:S01]  /*c9f0*/  SHF.L.U32 R5, R35, 0x10, RZ ;  /* 0x0000001023057819 */ /* 0x000fe200000006ff */
[-C--:B------:R-:W-:Y:S01]  /*ca00*/  FFMA.FTZ R59, R43, R10.reuse, -R59 ;  /* 0x0000000a2b3b7223 */ /* 0x080fe2000001083b */
[----:B------:R-:W-:Y:S01]  /*ca10*/  LOP3.LUT R35, R35, 0xffff0000, RZ, 0xc0, !PT ;  /* 0xffff000023237812 */ /* 0x000fe200078ec0ff */
[----:B------:R-:W-:Y:S01]  /*ca20*/  FFMA.FTZ R57, R34, R10, R57 ;  /* 0x0000000a22397223 */ /* 0x000fe20000010039 */
[C---:B------:R-:W-:Y:S01]  /*ca30*/  SHF.L.U32 R34, R42.reuse, 0x10, RZ ;  /* 0x000000102a227819 */ /* 0x040fe200000006ff */
[----:B------:R-:W-:Y:S01]  /*ca40*/  FFMA.FTZ R50, R11, R49, -R50 ;  /* 0x000000310b327223 */ /* 0x000fe20000010832 */
[----:B------:R-:W-:Y:S01]  /*ca50*/  LOP3.LUT R42, R42, 0xffff0000, RZ, 0xc0, !PT ;  /* 0xffff00002a2a7812 */ /* 0x000fe200078ec0ff */
[-C--:B------:R-:W-:Y:S02]  /*ca60*/  FMUL.FTZ R10, R39, R53.reuse ;  /* 0x00000035270a7220 */ /* 0x080fe40000410000 */
[C---:B------:R-:W-:Y:S01]  /*ca70*/  IMAD.U32 R11, R44.reuse, 0x10000, RZ ;  /* 0x000100002c0b7824 */ /* 0x040fe200078e00ff */
[----:B------:R-:W-:Y:S01]  /*ca80*/  LOP3.LUT R44, R44, 0xffff0000, RZ, 0xc0, !PT ;  /* 0xffff00002c2c7812 */ /* 0x000fe200078ec0ff */
[----:B------:R-:W-:-:S02]  /*ca90*/  FMUL.FTZ R53, R45, R53 ;  /* 0x000000352d357220 */ /* 0x000fc40000410000 */
[----:B------:R-:W-:Y:S02]  /*caa0*/  FFMA.FTZ R45, R45, R48, -R10 ;  /* 0x000000302d2d7223 */ /* 0x000fe4000001080a */
[-C--:B------:R-:W-:Y:S02]  /*cab0*/  FMUL.FTZ R43, R5, R4.reuse ;  /* 0x00000004052b7220 */ /* 0x080fe40000410000 */
[----:B------:R-:W-:Y:S02]  /*cac0*/  IMAD.U32 R10, R33, 0x10000, RZ ;  /* 0x00010000210a7824 */ /* 0x000fe400078e00ff */
[----:B------:R-:W-:Y:S02]  /*cad0*/  FMUL.FTZ R4, R11, R4 ;  /* 0x000000040b047220 */ /* 0x000fe40000410000 */
[----:B------:R-:W-:Y:S02]  /*cae0*/  FFMA.FTZ R53, R39, R48, R53 ;  /* 0x0000003027357223 */ /* 0x000fe40000010035 */
[----:B------:R-:W-:-:S02]  /*caf0*/  FMUL.FTZ R39, R10, R56 ;  /* 0x000000380a277220 */ /* 0x000fc40000410000 */
[----:B------:R-:W-:Y:S01]  /*cb00*/  FFMA.FTZ R5, R5, R8, R4 ;  /* 0x0000000805057223 */ /* 0x000fe20000010004 */
[----:B------:R-:W-:Y:S01]  /*cb10*/  LOP3.LUT R4, R33, 0xffff0000, RZ, 0xc0, !PT ;  /* 0xffff000021047812 */ /* 0x000fe200078ec0ff */
[C---:B------:R-:W-:Y:S02]  /*cb20*/  FMUL.FTZ R56, R34.reuse, R56 ;  /* 0x0000003822387220 */ /* 0x040fe40000410000 */
[----:B------:R-:W-:Y:S02]  /*cb30*/  FFMA.FTZ R43, R11, R8, -R43 ;  /* 0x000000080b2b7223 */ /* 0x000fe4000001082b */
[-C--:B------:R-:W-:Y:S02]  /*cb40*/  FFMA.FTZ R11, R34, R9.reuse, -R39 ;  /* 0x00000009220b7223 */ /* 0x080fe40000010827 */
[----:B------:R-:W-:Y:S01]  /*cb50*/  FFMA.FTZ R56, R10, R9, R56 ;  /* 0x000000090a387223 */ /* 0x000fe20000010038 */
[----:B------:R-:W-:Y:S01]  /*cb60*/  F2FP.BF16.PACK_AB R10, R59, R6 ;  /* 0x000000063b0a723e */ /* 0x000fe200000010ff */
[----:B------:R-:W-:Y:S01]  /*cb70*/  FMUL.FTZ R9, R35, R58 ;  /* 0x0000003a23097220 */ /* 0x000fe20000410000 */
[----:B------:R-:W-:Y:S01]  /*cb80*/  F2FP.BF16.PACK_AB R6, R57, R52 ;  /* 0x000000343906723e */ /* 0x000fe200000010ff */
[----:B------:R-:W-:-:S02]  /*cb90*/  FMUL.FTZ R8, R4, R7 ;  /* 0x0000000704087220 */ /* 0x000fc40000410000 */
        /* <DEDUP_REMOVED lines=14> */
.L_x_982:
[----:B------:R-:W-:Y:S05]  /*cc80*/  BSYNC B0 ;  /* 0x0000000000007941 */ /* 0x000fea0003800000 */
.L_x_981:
        /* <DEDUP_REMOVED lines=8> */
[-C--:B------:R-:W-:Y:S01]  /*cd10*/  LEA.HI R11, R8, R5.reuse, RZ, 0x3 ;  /* 0x00000005080b7211 */ /* 0x080fe200078f18ff */
[----:B------:R-:W-:Y:S01]  /*cd20*/  IMAD.U32 R46, R32, 0x10000, RZ ;  /* 0x00010000202e7824 */ /* 0x000fe200078e00ff */
[----:B------:R-:W-:Y:S01]  /*cd30*/  LEA.HI R8, R8, R5, RZ, 0x6 ;  /* 0x0000000508087211 */ /* 0x000fe200078f30ff */
[----:B------:R-:W-:Y:S01]  /*cd40*/  IMAD.U32 R55, R31, 0x10000, RZ ;  /* 0x000100001f377824 */ /* 0x000fe200078e00ff */
        /* <DEDUP_REMOVED lines=19> */
[----:B------:R-:W-:Y:S01]  /*ce80*/  IMAD.SHL.U32 R34, R8, 0x2, RZ ;  /* 0x0000000208227824 */ /* 0x000fe200078e00ff */
[----:B------:R-:W-:-:S02]  /*ce90*/  LOP3.LUT R53, R26, 0xffff0000, RZ, 0xc0, !PT ;  /* 0xffff00001a357812 */ /* 0x000fc400078ec0ff */
[----:B------:R-:W-:Y:S02]  /*cea0*/  IADD3 R33, R4, R6, R5 ;  /* 0x0000000604217210 */ /* 0x000fe40007ffe005 */
[----:B------:R-:W1:Y:S01]  /*ceb0*/  LDS.128 R8, [R34+0x18100] ;  /* 0x0181000022087984 */ /* 0x000e620000000c00 */
[----:B------:R-:W-:Y:S02]  /*cec0*/  LOP3.LUT R31, R31, 0xffff0000, RZ, 0xc0, !PT ;  /* 0xffff00001f1f7812 */ /* 0x000fe400078ec0ff */
[----:B------:R-:W-:-:S05]  /*ced0*/  SHF.L.U32 R33, R33, 0x1, RZ ;  /* 0x0000000121217819 */ /* 0x000fca00000006ff */
[----:B------:R-:W2:Y:S01]  /*cee0*/  LDS.128 R4, [R33+0x18100] ;  /* 0x0181000021047984 */ /* 0x000ea20000000c00 */
[C---:B-1----:R-:W-:Y:S01]  /*cef0*/  IMAD.U32 R39, R8.reuse, 0x10000, RZ ;  /* 0x0001000008277824 */ /* 0x042fe200078e00ff */
[----:B------:R-:W-:Y:S01]  /*cf00*/  LOP3.LUT R35, R8, 0xffff0000, RZ, 0xc0, !PT ;  /* 0xffff000008237812 */ /* 0x000fe200078ec0ff */
[C---:B------:R-:W-:Y:S01]  /*cf10*/  IMAD.U32 R8, R9.reuse, 0x10000, RZ ;  /* 0x0001000009087824 */ /* 0x040fe200078e00ff */
[----:B------:R-:W-:Y:S01]  /*cf20*/  LOP3.LUT R43, R9, 0xffff0000, RZ, 0xc0, !PT ;  /* 0xffff0000092b7812 */ /* 0x000fe200078ec0ff */
[C---:B------:R-:W-:Y:S01]  /*cf30*/  IMAD.U32 R9, R11.reuse, 0x10000, RZ ;  /* 0x000100000b097824 */ /* 0x040fe200078e00ff */
[----:B------:R-:W-:Y:S02]  /*cf40*/  LOP3.LUT R45, R11, 0xffff0000, RZ, 0xc0, !PT ;  /* 0xffff00000b2d7812 */ /* 0x000fe400078ec0ff */
[----:B------:R-:W-:Y:S01]  /*cf50*/  SHF.L.U32 R42, R10, 0x10, RZ ;  /* 0x000000100a2a7819 */ /* 0x000fe200000006ff */
        /* <DEDUP_REMOVED lines=11> */
[----:B------:R-:W-:Y:S01]  /*d010*/  LOP3.LUT R10, R10, 0xffff0000, RZ, 0xc0, !PT ;  /* 0xffff00000a0a7812 */ /* 0x000fe200078ec0ff */
[-C--:B------:R-:W-:Y:S01]  /*d020*/  FFMA.FTZ R6, R46, R39.reuse, -R6 ;  /* 0x000000272e067223 */ /* 0x080fe20000010806 */
[----:B------:R-:W-:Y:S01]  /*d030*/  LOP3.LUT R46, R32, 0xffff0000, RZ, 0xc0, !PT ;  /* 0xffff0000202e7812 */ /* 0x000fe200078ec0ff */
[----:B------:R-:W-:Y:S01]  /*d040*/  IMAD.U32 R32, R26, 0x10000, RZ ;  /* 0x000100001a207824 */ /* 0x000fe200078e00ff */
[----:B------:R-:W-:Y:S01]  /*d050*/  LOP3.LUT R7, R7, 0xffff0000, RZ, 0xc0, !PT ;  /* 0xffff000007077812 */ /* 0x000fe200078ec0ff */
[----:B------:R-:W-:Y:S01]  /*d060*/  FFMA.FTZ R44, R5, R39, R44 ;  /* 0x00000027052c7223 */ /* 0x000fe2000001002c */
[----:B------:R-:W-:Y:S01]  /*d070*/  SHF.L.U32 R5, R30, 0x10, RZ ;  /* 0x000000101e057819 */ /* 0x000fe200000006ff */
[----:B------:R-:W-:-:S02]  /*d080*/  FMUL.FTZ R39, R32, R49 ;  /* 0x0000003120277220 */ /* 0x000fc40000410000 */
[-C--:B------:R-:W-:Y:S02]  /*d090*/  FMUL.FTZ R51, R28, R11.reuse ;  /* 0x0000000b1c337220 */ /* 0x080fe40000410000 */
[----:B------:R-:W-:Y:S02]  /*d0a0*/  FMUL.FTZ R11, R46, R11 ;  /* 0x0000000b2e0b7220 */ /* 0x000fe40000410000 */
[C---:B------:R-:W-:Y:S02]  /*d0b0*/  FMUL.FTZ R49, R5.reuse, R49 ;  /* 0x0000003105317220 */ /* 0x040fe40000410000 */
[----:B------:R-:W-:Y:S01]  /*d0c0*/  FFMA.FTZ R39, R5, R42, -R39 ;  /* 0x0000002a05277223 */ /* 0x000fe20000010827 */
[----:B------:R-:W-:Y:S01]  /*d0d0*/  LOP3.LUT R5, R30, 0xffff0000, RZ, 0xc0, !PT ;  /* 0xffff00001e057812 */ /* 0x000fe200078ec0ff */
[-C--:B------:R-:W-:Y:S02]  /*d0e0*/  FFMA.FTZ R51, R46, R35.reuse, -R51 ;  /* 0x000000232e337223 */ /* 0x080fe40000010833 */
[----:B------:R-:W-:Y:S01]  /*d0f0*/  FFMA.FTZ R11, R28, R35, R11 ;  /* 0x000000231c0b7223 */ /* 0x000fe2000001000b */
[----:B------:R-:W-:Y:S01]  /*d100*/  SHF.L.U32 R28, R25, 0x10, RZ ;  /* 0x00000010191c7819 */ /* 0x000fe200000006ff */
[----:B------:R-:W-:-:S02]  /*d110*/  FMUL.FTZ R26, R53, R48 ;  /* 0x00000030351a7220 */ /* 0x000fc40000410000 */
[C---:B------:R-:W-:Y:S01]  /*d120*/  IMAD.U32 R35, R27.reuse, 0x10000, RZ ;  /* 0x000100001b237824 */ /* 0x040fe200078e00ff */
[----:B------:R-:W-:Y:S01]  /*d130*/  LOP3.LUT R27, R27, 0xffff0000, RZ, 0xc0, !PT ;  /* 0xffff00001b1b7812 */ /* 0x000fe200078ec0ff */
[C---:B------:R-:W-:Y:S02]  /*d140*/  FMUL.FTZ R48, R5.reuse, R48 ;  /* 0x0000003005307220 */ /* 0x040fe40000410000 */
[----:B------:R-:W-:Y:S02]  /*d150*/  FFMA.FTZ R26, R5, R10, -R26 ;  /* 0x0000000a051a7223 */ /* 0x000fe4000001081a */
[-C--:B------:R-:W-:Y:S02]  /*d160*/  FMUL.FTZ R5, R35, R4.reuse ;  /* 0x0000000423057220 */ /* 0x080fe40000410000 */
[----:B------:R-:W-:Y:S02]  /*d170*/  FMUL.FTZ R4, R55, R4 ;  /* 0x0000000437047220 */ /* 0x000fe40000410000 */
[----:B------:R-:W-:-:S02]  /*d180*/  IMAD.U32 R30, R29, 0x10000, RZ ;  /* 0x000100001d1e7824 */ /* 0x000fc400078e00ff */
[----:B------:R-:W-:Y:S02]  /*d190*/  FFMA.FTZ R48, R53, R10, R48 ;  /* 0x0000000a35307223 */ /* 0x000fe40000010030 */
[-C--:B------:R-:W-:Y:S02]  /*d1a0*/  FMUL.FTZ R10, R28, R47.reuse ;  /* 0x0000002f1c0a7220 */ /* 0x080fe40000410000 */
[-C--:B------:R-:W-:Y:S01]  /*d1b0*/  FFMA.FTZ R35, R35, R8.reuse, R4 ;  /* 0x0000000823237223 */ /* 0x080fe20000010004 */
[----:B------:R-:W-:Y:S01]  /*d1c0*/  LOP3.LUT R4, R25, 0xffff0000, RZ, 0xc0, !PT ;  /* 0xffff000019047812 */ /* 0x000fe200078ec0ff */
[----:B------:R-:W-:Y:S01]  /*d1d0*/  FFMA.FTZ R5, R55, R8, -R5 ;  /* 0x0000000837057223 */ /* 0x000fe20000010805 */
[----:B------:R-:W-:Y:S01]  /*d1e0*/  LOP3.LUT R8, R29, 0xffff0000, RZ, 0xc0, !PT ;  /* 0xffff00001d087812 */ /* 0x000fe200078ec0ff */
[C---:B------:R-:W-:Y:S02]  /*d1f0*/  FMUL.FTZ R47, R30.reuse, R47 ;  /* 0x0000002f1e2f7220 */ /* 0x040fe40000410000 */
[----:B------:R-:W-:-:S02]  /*d200*/  FFMA.FTZ R30, R30, R9, -R10 ;  /* 0x000000091e1e7223 */ /* 0x000fc4000001080a */
[----:B------:R-:W-:Y:S02]  /*d210*/  FFMA.FTZ R47, R28, R9, R47 ;  /* 0x000000091c2f7223 */ /* 0x000fe4000001002f */
[----:B------:R-:W-:Y:S02]  /*d220*/  FFMA.FTZ R49, R32, R42, R49 ;  /* 0x0000002a20317223 */ /* 0x000fe40000010031 */
[-C--:B------:R-:W-:Y:S02]  /*d230*/  FMUL.FTZ R28, R27, R50.reuse ;  /* 0x000000321b1c7220 */ /* 0x080fe40000410000 */
[-C--:B------:R-:W-:Y:S02]  /*d240*/  FMUL.FTZ R10, R4, R7.reuse ;  /* 0x00000007040a7220 */ /* 0x080fe40000410000 */
[----:B------:R-:W-:Y:S02]  /*d250*/  FMUL.FTZ R32, R31, R50 ;  /* 0x000000321f207220 */ /* 0x000fe40000410000 */
[----:B------:R-:W-:-:S02]  /*d260*/  FMUL.FTZ R9, R8, R7 ;  /* 0x0000000708097220 */ /* 0x000fc40000410000 */
[----:B------:R-:W-:Y:S02]  /*d270*/  FFMA.FTZ R28, R31, R43, -R28 ;  /* 0x0000002b1f1c7223 */ /* 0x000fe4000001081c */
        /* <DEDUP_REMOVED lines=10> */
[----:B------:R1:W-:Y:S01]  /*d320*/  STS.128 [R34+0x18100], R8 ;  /* 0x0181000822007388 */ /* 0x0003e20000000c00 */
[----:B------:R-:W-:-:S05]  /*d330*/  F2FP.BF16.PACK_AB R7, R42, R47 ;  /* 0x0000002f2a07723e */ /* 0x000fca00000010ff */
[----:B------:R1:W-:Y:S02]  /*d340*/  STS.128 [R33+0x18100], R4 ;  /* 0x0181000421007388 */ /* 0x0003e40000000c00 */
.L_x_984:
[----:B------:R-:W-:Y:S05]  /*d350*/  BSYNC B0 ;  /* 0x0000000000007941 */ /* 0x000fea0003800000 */
.L_x_983:
[----:B------:R-:W-:-:S04]  /*d360*/  IADD3 R16, R16, 0x40, RZ ;  /* 0x0000004010107810 */ /* 0x000fc80007ffe0ff */
[----:B------:R-:W-:-:S13]  /*d370*/  ISETP.GE.AND P0, PT, R16, c[0x0][0x27c], PT ;  /* 0x00009f0010007a0c */ /* 0x000fda0003f06270 */
[----:B------:R-:W-:Y:S05]  /*d380*/  @P0 BRA `(.L_x_962) ;  /* 0x0000068000000947 */ /* 0x000fea0003800000 */
[----:B-1----:R-:W-:Y:S01]  /*d390*/  SHF.R.S32.HI R9, RZ, 0x1f, R16 ;  /* 0x0000001fff097819 */ /* 0x002fe20000011410 */
        /* <DEDUP_REMOVED lines=23> */
[----:B------:R-:W-:Y:S02]  /*d510*/  IADD3 R9, R10, R9, R4 ;  /* 0x000000090a097210 */ /* 0x000fe40007ffe004 */
[----:B------:R-:W-:-:S02]  /*d520*/  LOP3.LUT R5, R7, 0x7fffe000, RZ, 0xc0, !PT ;  /* 0x7fffe00007057812 */ /* 0x000fc400078ec0ff */
[----:B------:R-:W-:Y:S01]  /*d530*/  SHF.L.U32 R34, R22, 0x10, RZ ;  /* 0x0000001016227819 */ /* 0x000fe200000006ff */
[----:B------:R-:W-:Y:S01]  /*d540*/  IMAD.SHL.U32 R16, R9, 0x2, RZ ;  /* 0x0000000209107824 */ /* 0x000fe200078e00ff */
[----:B------:R-:W-:Y:S02]  /*d550*/  IADD3 R5, R6, R5, R4 ;  /* 0x0000000506057210 */ /* 0x000fe40007ffe004 */
[----:B------:R-:W-:Y:S02]  /*d560*/  LOP3.LUT R18, R18, 0xffff0000, RZ, 0xc0, !PT ;  /* 0xffff000012127812 */ /* 0x000fe400078ec0ff */
[----:B------:R-:W-:Y:S01]  /*d570*/  SHF.L.U32 R15, R5, 0x1, RZ ;  /* 0x00000001050f7819 */ /* 0x000fe200000006ff */
[----:B------:R-:W1:Y:S04]  /*d580*/  LDS.128 R8, [R16+0x18100] ;  /* 0x0181000010087984 */ /* 0x000e680000000c00 */
[----:B------:R-:W2:Y:S01]  /*d590*/  LDS.128 R4, [R15+0x18100] ;  /* 0x018100000f047984 */ /* 0x000ea20000000c00 */
[C---:B-1----:R-:W-:Y:S01]  /*d5a0*/  IMAD.U32 R26, R8.reuse, 0x10000, RZ ;  /* 0x00010000081a7824 */ /* 0x042fe200078e00ff */
[----:B------:R-:W-:Y:S01]  /*d5b0*/  LOP3.LUT R25, R8, 0xffff0000, RZ, 0xc0, !PT ;  /* 0xffff000008197812 */ /* 0x000fe200078ec0ff */
[C---:B------:R-:W-:Y:S01]  /*d5c0*/  IMAD.U32 R8, R9.reuse, 0x10000, RZ ;  /* 0x0001000009087824 */ /* 0x040fe200078e00ff */
[----:B------:R-:W-:Y:S01]  /*d5d0*/  LOP3.LUT R28, R9, 0xffff0000, RZ, 0xc0, !PT ;  /* 0xffff0000091c7812 */ /* 0x000fe200078ec0ff */
[C---:B------:R-:W-:Y:S01]  /*d5e0*/  IMAD.U32 R9, R11.reuse, 0x10000, RZ ;  /* 0x000100000b097824 */ /* 0x040fe200078e00ff */
[----:B------:R-:W-:Y:S01]  /*d5f0*/  LOP3.LUT R32, R11, 0xffff0000, RZ, 0xc0, !PT ;  /* 0xffff00000b207812 */ /* 0x000fe200078ec0ff */
[----:B--2---:R-:W-:Y:S01]  /*d600*/  IMAD.U32 R31, R4, 0x10000, RZ ;  /* 0x00010000041f7824 */ /* 0x004fe200078e00ff */
[----:B------:R-:W-:-:S02]  /*d610*/  SHF.L.U32 R11, R6, 0x10, RZ ;  /* 0x00000010060b7819 */ /* 0x000fc400000006ff */
[----:B------:R-:W-:Y:S01]  /*d620*/  LOP3.LUT R29, R4, 0xffff0000, RZ, 0xc0, !PT ;  /* 0xffff0000041d7812 */ /* 0x000fe200078ec0ff */
[C---:B------:R-:W-:Y:S01]  /*d630*/  IMAD.U32 R4, R5.reuse, 0x10000, RZ ;  /* 0x0001000005047824 */ /* 0x040fe200078e00ff */
[----:B------:R-:W-:Y:S02]  /*d640*/  SHF.L.U32 R27, R10, 0x10, RZ ;  /* 0x000000100a1b7819 */ /* 0x000fe400000006ff */
[----:B------:R-:W-:Y:S01]  /*d650*/  LOP3.LUT R35, R5, 0xffff0000, RZ, 0xc0, !PT ;  /* 0xffff000005237812 */ /* 0x000fe200078ec0ff */
[-C--:B------:R-:W-:Y:S01]  /*d660*/  FMUL.FTZ R5, R30, R11.reuse ;  /* 0x0000000b1e057220 */ /* 0x080fe20000410000 */
[----:B------:R-:W-:Y:S01]  /*d670*/  LOP3.LUT R33, R6, 0xffff0000, RZ, 0xc0, !PT ;  /* 0xffff000006217812 */ /* 0x000fe200078ec0ff */
[----:B------:R-:W-:Y:S01]  /*d680*/  FMUL.FTZ R11, R34, R11 ;  /* 0x0000000b220b7220 */ /* 0x000fe20000410000 */
[----:B------:R-:W-:Y:S01]  /*d690*/  LOP3.LUT R10, R10, 0xffff0000, RZ, 0xc0, !PT ;  /* 0xffff00000a0a7812 */ /* 0x000fe200078ec0ff */
[-C--:B------:R-:W-:Y:S01]  /*d6a0*/  FFMA.FTZ R5, R34, R27.reuse, -R5 ;  /* 0x0000001b22057223 */ /* 0x080fe20000010805 */
[----:B------:R-:W-:Y:S01]  /*d6b0*/  LOP3.LUT R34, R22, 0xffff0000, RZ, 0xc0, !PT ;  /* 0xffff000016227812 */ /* 0x000fe200078ec0ff */
[C---:B------:R-:W-:Y:S01]  /*d6c0*/  IMAD.U32 R22, R20.reuse, 0x10000, RZ ;  /* 0x0001000014167824 */ /* 0x040fe200078e00ff */
[----:B------:R-:W-:Y:S01]  /*d6d0*/  LOP3.LUT R20, R20, 0xffff0000, RZ, 0xc0, !PT ;  /* 0xffff000014147812 */ /* 0x000fe200078ec0ff */
[----:B------:R-:W-:Y:S01]  /*d6e0*/  FFMA.FTZ R11, R30, R27, R11 ;  /* 0x0000001b1e0b7223 */ /* 0x000fe2000001000b */
[----:B------:R-:W-:Y:S01]  /*d6f0*/  SHF.L.U32 R27, R24, 0x10, RZ ;  /* 0x00000010181b7819 */ /* 0x000fe200000006ff */
[----:B------:R-:W-:Y:S01]  /*d700*/  FMUL.FTZ R39, R18, R33 ;  /* 0x0000002112277220 */ /* 0x000fe20000410000 */
[----:B------:R-:W-:Y:S01]  /*d710*/  LOP3.LUT R24, R24, 0xffff0000, RZ, 0xc0, !PT ;  /* 0xffff000018187812 */ /* 0x000fe200078ec0ff */
[----:B------:R-:W-:-:S02]  /*d720*/  FMUL.FTZ R30, R22, R31 ;  /* 0x0000001f161e7220 */ /* 0x000fc40000410000 */
[C---:B------:R-:W-:Y:S02]  /*d730*/  FMUL.FTZ R33, R34.reuse, R33 ;  /* 0x0000002122217220 */ /* 0x040fe40000410000 */
[----:B------:R-:W-:Y:S02]  /*d740*/  FFMA.FTZ R34, R34, R10, -R39 ;  /* 0x0000000a22227223 */ /* 0x000fe40000010827 */
[C---:B------:R-:W-:Y:S02]  /*d750*/  FMUL.FTZ R31, R27.reuse, R31 ;  /* 0x0000001f1b1f7220 */ /* 0x040fe40000410000 */
[----:B------:R-:W-:Y:S02]  /*d760*/  FFMA.FTZ R30, R27, R26, -R30 ;  /* 0x0000001a1b1e7223 */ /* 0x000fe4000001081e */
[-C--:B------:R-:W-:Y:S02]  /*d770*/  FMUL.FTZ R39, R20, R29.reuse ;  /* 0x0000001d14277220 */ /* 0x080fe40000410000 */
[----:B------:R-:W-:Y:S01]  /*d780*/  FFMA.FTZ R18, R18, R10, R33 ;  /* 0x0000000a12127223 */ /* 0x000fe20000010021 */
[----:B------:R-:W-:Y:S01]  /*d790*/  SHF.L.U32 R10, R17, 0x10, RZ ;  /* 0x00000010110a7819 */ /* 0x000fe200000006ff */
[C---:B------:R-:W-:Y:S01]  /*d7a0*/  IMAD.U32 R27, R19.reuse, 0x10000, RZ ;  /* 0x00010000131b7824 */ /* 0x040fe200078e00ff */
[----:B------:R-:W-:Y:S01]  /*d7b0*/  LOP3.LUT R19, R19, 0xffff0000, RZ, 0xc0, !PT ;  /* 0xffff000013137812 */ /* 0x000fe200078ec0ff */
[C---:B------:R-:W-:Y:S01]  /*d7c0*/  IMAD.U32 R33, R23.reuse, 0x10000, RZ ;  /* 0x0001000017217824 */ /* 0x040fe200078e00ff */
[----:B------:R-:W-:Y:S01]  /*d7d0*/  LOP3.LUT R23, R23, 0xffff0000, RZ, 0xc0, !PT ;  /* 0xffff000017177812 */ /* 0x000fe200078ec0ff */
[----:B------:R-:W-:-:S02]  /*d7e0*/  FMUL.FTZ R29, R24, R29 ;  /* 0x0000001d181d7220 */ /* 0x000fc40000410000 */
[-C--:B------:R-:W-:Y:S02]  /*d7f0*/  FFMA.FTZ R39, R24, R25.reuse, -R39 ;  /* 0x0000001918277223 */ /* 0x080fe40000010827 */
[----:B------:R-:W-:Y:S02]  /*d800*/  FMUL.FTZ R24, R27, R4 ;  /* 0x000000041b187220 */ /* 0x000fe40000410000 */
[C---:B------:R-:W-:Y:S01]  /*d810*/  IMAD.U32 R6, R7.reuse, 0x10000, RZ ;  /* 0x0001000007067824 */ /* 0x040fe200078e00ff */
[----:B------:R-:W-:Y:S01]  /*d820*/  LOP3.LUT R7, R7, 0xffff0000, RZ, 0xc0, !PT ;  /* 0xffff000007077812 */ /* 0x000fe200078ec0ff */
[----:B------:R-:W-:Y:S02]  /*d830*/  FFMA.FTZ R31, R22, R26, R31 ;  /* 0x0000001a161f7223 */ /* 0x000fe4000001001f */
[----:B------:R-:W-:Y:S02]  /*d840*/  FMUL.FTZ R4, R33, R4 ;  /* 0x0000000421047220 */ /* 0x000fe40000410000 */
[C---:B------:R-:W-:Y:S01]  /*d850*/  IMAD.U32 R22, R21.reuse, 0x10000, RZ ;  /* 0x0001000015167824 */ /* 0x040fe200078e00ff */
[----:B------:R-:W-:Y:S01]  /*d860*/  LOP3.LUT R21, R21, 0xffff0000, RZ, 0xc0, !PT ;  /* 0xffff000015157812 */ /* 0x000fe200078ec0ff */
[----:B------:R-:W-:-:S02]  /*d870*/  FFMA.FTZ R20, R20, R25, R29 ;  /* 0x0000001914147223 */ /* 0x000fc4000001001d */
[----:B------:R-:W-:Y:S02]  /*d880*/  FMUL.FTZ R25, R10, R6 ;  /* 0x000000060a197220 */ /* 0x000fe40000410000 */
[----:B------:R-:W-:Y:S01]  /*d890*/  FFMA.FTZ R27, R27, R8, R4 ;  /* 0x000000081b1b7223 */ /* 0x000fe20000010004 */
[----:B------:R-:W-:Y:S01]  /*d8a0*/  LOP3.LUT R4, R17, 0xffff0000, RZ, 0xc0, !PT ;  /* 0xffff000011047812 */ /* 0x000fe200078ec0ff */
[C---:B------:R-:W-:Y:S02]  /*d8b0*/  FMUL.FTZ R6, R22.reuse, R6 ;  /* 0x0000000616067220 */ /* 0x040fe40000410000 */
        /* <DEDUP_REMOVED lines=8> */
[----:B------:R-:W-:Y:S01]  /*d940*/  FFMA.FTZ R24, R33, R8, -R24 ;  /* 0x0000000821187223 */ /* 0x000fe20000010818 */
[----:B------:R-:W-:Y:S01]  /*d950*/  F2FP.BF16.PACK_AB R8, R39, R30 ;  /* 0x0000001e2708723e */ /* 0x000fe200000010ff */
[----:B------:R-:W-:Y:S02]  /*d960*/  FFMA.FTZ R9, R23, R28, -R9 ;  /* 0x0000001c17097223 */ /* 0x000fe40000010809 */
[----:B------:R-:W-:Y:S02]  /*d970*/  FFMA.FTZ R22, R21, R32, -R22 ;  /* 0x0000002015167223 */ /* 0x000fe40000010816 */
        /* <DEDUP_REMOVED lines=9> */
.L_x_962:
[----:B------:R-:W-:Y:S05]  /*da10*/  BSYNC B2 ;  /* 0x0000000000027941 */ /* 0x000fea0003800000 */
.L_x_946:
[----:B-1----:R-:W-:Y:S01]  /*da20*/  SHF.R.S32.HI R6, RZ, 0x4, R13 ;  /* 0x00000004ff067819 */ /* 0x002fe2000001140d */
[----:B------:R-:W-:Y:S01]  /*da30*/  IMAD.SHL.U32 R4, R36, 0x40, RZ ;  /* 0x0000004024047824 */ /* 0x000fe200078e00ff */
[----:B------:R-:W-:-:S04]  /*da40*/  DEPBAR.LE SB0, 0x2 ;  /* 0x000080800000791a */ /* 0x000fc80000000000 */
[----:B------:R-:W-:Y:S01]  /*da50*/  LEA.HI R191, R13, R6, RZ, 0x1 ;  /* 0x000000060dbf7211 */ /* 0x000fe200078f08ff */
[----:B------:R-:W-:Y:S01]  /*da60*/  IMAD.SHL.U32 R5, R37, 0x40, RZ ;  /* 0x0000004025057824 */ /* 0x000fe200078e00ff */
[----:B------:R-:W-:Y:S01]  /*da70*/  LOP3.LUT R4, R4, 0x1c0, RZ, 0xc0, !PT ;  /* 0x000001c004047812 */ /* 0x000fe200078ec0ff */
[----:B------:R-:W-:Y:S01]  /*da80*/  IMAD.SHL.U32 R3, R3, 0x8, RZ ;  /* 0x0000000803037824 */ /* 0x000fe200078e00ff */
[----:B------:R-:W-:Y:S01]  /*da90*/  LOP3.LUT R191, R191, 0xfffffffe, RZ, 0xc0, !PT ;  /* 0xfffffffebfbf7812 */ /* 0x000fe200078ec0ff */
[----:B------:R-:W-:Y:S01]  /*daa0*/  IMAD.SHL.U32 R137, R14, 0x40, RZ ;  /* 0x000000400e897824 */ /* 0x000fe200078e00ff */
[----:B------:R-:W-:Y:S01]  /*dab0*/  BAR.SYNC.DEFER_BLOCKING 0x0 ;  /* 0x0000000000007b1d */ /* 0x000fe20000010000 */
[----:B------:R-:W-:Y:S01]  /*dac0*/  IMAD.SHL.U32 R189, R0, 0x2, RZ ;  /* 0x0000000200bd7824 */ /* 0x000fe200078e00ff */
[----:B------:R-:W-:Y:S01]  /*dad0*/  LOP3.LUT R3, R4, 0x8, R3, 0xf8, !PT ;  /* 0x0000000804037812 */ /* 0x000fe200078ef803 */
[----:B------:R-:W-:Y:S01]  /*dae0*/  IMAD.IADD R191, R6, 0x1, -R191 ;  /* 0x0000000106bf7824 */ /* 0x000fe200078e0abf */
[----:B------:R-:W-:-:S02]  /*daf0*/  LOP3.LUT R6, R5, 0x1c0, RZ, 0xc0, !PT ;  /* 0x000001c005067812 */ /* 0x000fc400078ec0ff */
[----:B------:R-:W-:Y:S01]  /*db00*/  SHF.R.U32.HI R4, RZ, 0x3, R4 ;  /* 0x00000003ff047819 */ /* 0x000fe20000011604 */
[----:B------:R-:W-:Y:S01]  /*db10*/  IMAD.SHL.U32 R5, R191, 0x8, RZ ;  /* 0x00000008bf057824 */ /* 0x000fe200078e00ff */
[----:B------:R-:W-:Y:S02]  /*db20*/  SHF.R.U32.HI R136, RZ, 0x3, R6 ;  /* 0x00000003ff887819 */ /* 0x000fe40000011606 */
[----:B------:R-:W-:Y:S02]  /*db30*/  LOP3.LUT R137, R137, 0xfffffe00, RZ, 0xc0, !PT ;  /* 0xfffffe0089897812 */ /* 0x000fe400078ec0ff */
[----:B------:R-:W-:Y:S02]  /*db40*/  LOP3.LUT R5, R6, 0x8, R5, 0xf8, !PT ;  /* 0x0000000806057812 */ /* 0x000fe400078ef805 */
[----:B------:R-:W-:Y:S01]  /*db50*/  LOP3.LUT R4, R3, R4, RZ, 0x3c, !PT ;  /* 0x0000000403047212 */ /* 0x000fe200078e3cff */
[----:B------:R-:W-:Y:S01]  /*db60*/  IMAD R3, R12, 0x400, R137 ;  /* 0x000004000c037824 */ /* 0x000fe200078e0289 */
[----:B------:R-:W-:-:S02]  /*db70*/  LOP3.LUT R136, R5, R136, RZ, 0x3c, !PT ;  /* 0x0000008805887212 */ /* 0x000fc400078e3cff */
[----:B------:R-:W-:Y:S01]  /*db80*/  LOP3.LUT P0, RZ, R135, 0x1, RZ, 0xc0, !PT ;  /* 0x0000000187ff7812 */ /* 0x000fe2000780c0ff */
[----:B------:R-:W-:Y:S02]  /*db90*/  IMAD R191, R191, 0x200, R4 ;  /* 0x00000200bfbf7824 */ /* 0x000fe400078e0204 */
[----:B------:R-:W-:Y:S02]  /*dba0*/  IMAD.MOV.U32 R4, RZ, RZ, 0x20 ;  /* 0x00000020ff047424 */ /* 0x000fe400078e00ff */
[----:B------:R-:W-:Y:S02]  /*dbb0*/  IMAD.IADD R0, R136, 0x1, R3 ;  /* 0x0000000188007824 */ /* 0x000fe400078e0203 */
[----:B------:R-:W-:Y:S01]  /*dbc0*/  IMAD.SHL.U32 R191, R191, 0x2, RZ ;  /* 0x00000002bfbf7824 */ /* 0x000fe200078e00ff */
[----:B------:R-:W-:Y:S01]  /*dbd0*/  SEL R4, R4, 0xffffffe0, !P1 ;  /* 0xffffffe004047807 */ /* 0x000fe20004800000 */
[C---:B------:R-:W-:Y:S01]  /*dbe0*/  IMAD.SHL.U32 R32, R0.reuse, 0x2, RZ ;  /* 0x0000000200207824 */ /* 0x040fe200078e00ff */
[----:B------:R-:W-:-:S02]  /*dbf0*/  LEA R190, R0, 0x18100, 0x1 ;  /* 0x0001810000be7811 */ /* 0x000fc400078e08ff */
[----:B------:R1:W2:Y:S01]  /*dc00*/  LDSM.16.M88.4 R128, [R191+0xc100] ;  /* 0x00c10000bf80783b */ /* 0x0002a20000000200 */
[----:B------:R-:W-:Y:S02]  /*dc10*/  IMAD.IADD R139, R191, 0x1, R4 ;  /* 0x00000001bf8b7824 */ /* 0x000fe400078e0204 */
[----:B------:R-:W-:Y:S01]  /*dc20*/  IMAD.IADD R3, R190, 0x1, R189 ;  /* 0x00000001be037824 */ /* 0x000fe200078e02bd */
        /* <DEDUP_REMOVED lines=12> */
[----:B------:R-:W-:-:S02]  /*dcf0*/  SHF.L.U64.HI R45, R146, 0x1, R149 ;  /* 0x00000001922d7819 */ /* 0x000fc40000010295 */
[----:B------:R-:W-:Y:S01]  /*dd00*/  IADD3 R49, -R38, 0x10, RZ ;  /* 0x0000001026317810 */ /* 0x000fe20007ffe1ff */
[----:B------:R-:W-:Y:S01]  /*dd10*/  IMAD R39, R0, c[0x0][0x208], RZ ;  /* 0x0000820000277a24 */ /* 0x000fe200078e02ff */
[----:B------:R-:W-:Y:S01]  /*dd20*/  SHF.R.S32.HI R0, RZ, 0x1f, R201 ;  /* 0x0000001fff007819 */ /* 0x000fe200000114c9 */
[----:B------:R-:W-:Y:S01]  /*dd30*/  IMAD.SHL.U32 R44, R146, 0x2, RZ ;  /* 0x00000002922c7824 */ /* 0x000fe200078e00ff */
[----:B------:R-:W-:Y:S01]  /*dd40*/  LOP3.LUT R49, R49, 0xf, RZ, 0xc0, !PT ;  /* 0x0000000f31317812 */ /* 0x000fe200078ec0ff */
[----:B------:R-:W-:Y:S02]  /*dd50*/  IMAD R39, R202, c[0x0][0x20c], R39 ;  /* 0x00008300ca277a24 */ /* 0x000fe400078e0227 */
[----:B------:R-:W-:Y:S02]  /*dd60*/  IMAD R0, R0, c[0x0][0x218], RZ ;  /* 0x0000860000007a24 */ /* 0x000fe400078e02ff */
[----:B------:R-:W-:Y:S02]  /*dd70*/  IMAD.IADD R43, R43, 0x1, R39 ;  /* 0x000000012b2b7824 */ /* 0x000fe400078e0227 */
[----:B------:R-:W-:-:S02]  /*dd80*/  IMAD R39, R201, c[0x0][0x21c], R0 ;  /* 0x00008700c9277a24 */ /* 0x000fc400078e0200 */
[----:B------:R-:W-:-:S04]  /*dd90*/  IMAD.WIDE.U32 R42, R201, c[0x0][0x218], R42 ;  /* 0x00008600c92a7a25 */ /* 0x000fc800078e002a */
[C---:B------:R-:W-:Y:S01]  /*dda0*/  IMAD.SHL.U32 R41, R145.reuse, 0x2, RZ ;  /* 0x0000000291297824 */ /* 0x040fe200078e00ff */
[----:B------:R-:W-:Y:S01]  /*ddb0*/  IADD3 R40, P0, R40, R42, RZ ;  /* 0x0000002a28287210 */ /* 0x000fe20007f1e0ff */
[----:B------:R-:W-:Y:S01]  /*ddc0*/  IMAD.SHL.U32 R0, R144, 0x2, RZ ;  /* 0x0000000290007824 */ /* 0x000fe200078e00ff */
[----:B------:R-:W-:Y:S02]  /*ddd0*/  SHF.L.U64.HI R42, R145, 0x1, R148 ;  /* 0x00000001912a7819 */ /* 0x000fe40000010294 */
[----:B------:R-:W-:Y:S02]  /*dde0*/  IADD3.X R39, R196, R43, R39, P0, !PT ;  /* 0x0000002bc4277210 */ /* 0x000fe400007fe427 */
[C---:B------:R-:W-:Y:S02]  /*ddf0*/  LEA R47, P0, R40.reuse, c[0x0][0x1f8], 0x1 ;  /* 0x00007e00282f7a11 */ /* 0x040fe400078008ff */
[----:B------:R-:W-:Y:S02]  /*de00*/  SEL R43, RZ, 0x10, P5 ;  /* 0x00000010ff2b7807 */ /* 0x000fe40002800000 */
[----:B------:R-:W-:Y:S01]  /*de10*/  LEA.HI.X R46, R40, c[0x0][0x1fc], R39, 0x1, P0 ;  /* 0x00007f00282e7a11 */ /* 0x000fe200000f0c27 */
[----:B------:R-:W5:Y:S01]  /*de20*/  SHFL.IDX PT, R48, R47, 0x1, 0x181f ;  /* 0x00381f002f307f89 */ /* 0x000f6200000e0000 */
[----:B------:R-:W-:-:S02]  /*de30*/  IADD3 R55, -R43, 0x10, RZ ;  /* 0x000000102b377810 */ /* 0x000fc40007ffe1ff */
[----:B------:R-:W-:Y:S01]  /*de40*/  SEL R40, RZ, 0x10, P4 ;  /* 0x00000010ff287807 */ /* 0x000fe20002000000 */
[----:B------:R-:W4:Y:S01]  /*de50*/  SHFL.IDX PT, R50, R46, 0x1, 0x181f ;  /* 0x00381f002e327f89 */ /* 0x000f2200000e0000 */
[----:B------:R-:W-:Y:S02]  /*de60*/  LOP3.LUT R55, R55, 0xf, RZ, 0xc0, !PT ;  /* 0x0000000f37377812 */ /* 0x000fe400078ec0ff */
[----:B------:R-:W-:Y:S01]  /*de70*/  IADD3 R52, -R40, 0x10, RZ ;  /* 0x0000001028347810 */ /* 0x000fe20007ffe1ff */
[----:B------:R-:W3:Y:S01]  /*de80*/  SHFL.IDX PT, R47, R47, RZ, 0x181f ;  /* 0x00181fff2f2f7589 */ /* 0x000ee200000e0000 */
[----:B------:R-:W-:Y:S02]  /*de90*/  SHF.L.U64.HI R39, R144, 0x1, R147 ;  /* 0x0000000190277819 */ /* 0x000fe40000010293 */
[----:B------:R-:W-:Y:S01]  /*dea0*/  LOP3.LUT R52, R52, 0xf, RZ, 0xc0, !PT ;  /* 0x0000000f34347812 */ /* 0x000fe200078ec0ff */
[----:B------:R-:W2:Y:S01]  /*deb0*/  SHFL.IDX PT, R46, R46, RZ, 0x181f ;  /* 0x00181fff2e2e7589 */ /* 0x000ea200000e0000 */
[----:B-----5:R-:W-:-:S04]  /*dec0*/  IADD3 R54, P2, P0, R55, R48, R44 ;  /* 0x0000003037367210 */ /* 0x020fc8000785e02c */
[----:B----4-:R-:W-:Y:S02]  /*ded0*/  IADD3.X R55, RZ, R50, R45, P2, P0 ;  /* 0x00000032ff377210 */ /* 0x010fe400017e042d */
[----:B------:R-:W-:-:S04]  /*dee0*/  IADD3 R52, P2, P0, R52, R48, R41 ;  /* 0x0000003034347210 */ /* 0x000fc8000785e029 */
[----:B------:R-:W-:Y:S02]  /*def0*/  IADD3.X R53, RZ, R50, R42, P2, P0 ;  /* 0x00000032ff357210 */ /* 0x000fe400017e042a */
[----:B------:R-:W-:-:S04]  /*df00*/  IADD3 R48, P2, P0, R49, R48, R0 ;  /* 0x0000003031307210 */ /* 0x000fc8000785e000 */
[----:B------:R-:W-:Y:S02]  /*df10*/  IADD3.X R49, RZ, R50, R39, P2, P0 ;  /* 0x00000032ff317210 */ /* 0x000fe400017e0427 */
[----:B---3--:R-:W-:-:S05]  /*df20*/  IADD3 R44, P0, R47, R44, RZ ;  /* 0x0000002c2f2c7210 */ /* 0x008fca0007f1e0ff */
        /* <DEDUP_REMOVED lines=14> */
.L_x_985:
[----:B--2---:R-:W-:Y:S01]  /*e010*/  IMAD.MOV.U32 R2, RZ, RZ, 0x40 ;  /* 0x00000040ff027424 */ /* 0x004fe200078e00ff */
[----:B------:R-:W-:Y:S01]  /*e020*/  LOP3.LUT P0, RZ, R37, 0x4, RZ, 0xc0, !PT ;  /* 0x0000000425ff7812 */ /* 0x000fe2000780c0ff */
[----:B-1----:R-:W-:Y:S01]  /*e030*/  HMMA.16816.F32.BF16 R80, R32, R128, RZ ;  /* 0x000000802050723c */ /* 0x002fe200000418ff */
[----:B------:R-:W-:Y:S01]  /*e040*/  LDSM.16.M88.4 R52, [R190+0x4000] ;  /* 0x00400000be34783b */ /* 0x000fe20000000200 */
[----:B------:R-:W-:Y:S01]  /*e050*/  LOP3.LUT R88, R88, 0xffffffe0, RZ, 0xc0, !PT ;  /* 0xffffffe058587812 */ /* 0x000fe200078ec0ff */
[----:B------:R-:W-:Y:S01]  /*e060*/  IMAD.IADD R185, R137, 0x1, R136 ;  /* 0x0000000189b97824 */ /* 0x000fe200078e0288 */
[----:B------:R-:W-:Y:S01]  /*e070*/  SEL R0, R2, 0xffffffc0, !P0 ;  /* 0xffffffc002007807 */ /* 0x000fe20004000000 */
[----:B------:R-:W-:Y:S01]  /*e080*/  LDSM.16.M88.4 R112, [R191+0xe100] ;  /* 0x00e10000bf70783b */ /* 0x000fe20000000200 */
[----:B------:R-:W-:Y:S01]  /*e090*/  LOP3.LUT P0, RZ, R36, 0x4, RZ, 0xc0, !PT ;  /* 0x0000000424ff7812 */ /* 0x000fe2000780c0ff */
[----:B------:R-:W-:Y:S02]  /*e0a0*/  IMAD.IADD R89, R89, 0x1, -R88 ;  /* 0x0000000159597824 */ /* 0x000fe400078e0a58 */
[--C-:B------:R-:W-:Y:S01]  /*e0b0*/  IMAD.IADD R187, R190, 0x1, R0.reuse ;  /* 0x00000001bebb7824 */ /* 0x100fe200078e0200 */
[----:B------:R-:W-:Y:S01]  /*e0c0*/  SEL R188, R2, 0xffffffc0, !P0 ;  /* 0xffffffc002bc7807 */ /* 0x000fe20004000000 */
[----:B------:R-:W-:Y:S01]  /*e0d0*/  IMAD.IADD R186, R3, 0x1, R0 ;  /* 0x0000000103ba7824 */ /* 0x000fe200078e0200 */
[----:B------:R-:W-:Y:S01]  /*e0e0*/  LDSM.16.M88.4 R48, [R3+0x4000] ;  /* 0x004000000330783b */ /* 0x000fe20000000200 */
[----:B------:R-:W-:-:S02]  /*e0f0*/  IMAD.SHL.U32 R185, R185, 0x2, RZ ;  /* 0x00000002b9b97824 */ /* 0x000fc400078e00ff */
[----:B------:R-:W-:Y:S01]  /*e100*/  IMAD.IADD R128, R191, 0x1, R188 ;  /* 0x00000001bf807824 */ /* 0x000fe200078e02bc */
[----:B------:R-:W-:Y:S01]  /*e110*/  LDSM.16.M88.4 R60, [R187] ;  /* 0x00000000bb3c783b */ /* 0x000fe20000000200 */
[----:B------:R-:W-:Y:S02]  /*e120*/  IMAD.IADD R2, R188, 0x1, R139 ;  /* 0x00000001bc027824 */ /* 0x000fe400078e028b */
[C-C-:B------:R-:W-:Y:S01]  /*e130*/  IMAD.IADD R184, R0.reuse, 0x1, R185.reuse ;  /* 0x0000000100b87824 */ /* 0x140fe200078e02b9 */
[----:B------:R-:W1:Y:S01]  /*e140*/  LDSM.16.M88.4 R120, [R128+0xc100] ;  /* 0x00c100008078783b */ /* 0x000e620000000200 */
[C---:B------:R-:W-:Y:S02]  /*e150*/  IMAD.IADD R175, R189.reuse, 0x1, R185 ;  /* 0x00000001bdaf7824 */ /* 0x040fe400078e02b9 */
[----:B------:R-:W-:Y:S01]  /*e160*/  IMAD.IADD R164, R189, 0x1, R184 ;  /* 0x00000001bda47824 */ /* 0x000fe200078e02b8 */
[----:B------:R-:W-:Y:S01]  /*e170*/  HMMA.16816.F32.BF16 R80, R28, R124, R80 ;  /* 0x0000007c1c50723c */ /* 0x000fe20000041850 */
[----:B------:R-:W-:Y:S01]  /*e180*/  LDSM.16.M88.4 R56, [R186] ;  /* 0x00000000ba38783b */ /* 0x000fe20000000200 */
[----:B------:R-:W-:-:S03]  /*e190*/  IMAD.IADD R0, R0, 0x1, R175 ;  /* 0x0000000100007824 */ /* 0x000fc600078e02af */
[----:B------:R-:W2:Y:S04]  /*e1a0*/  LDSM.16.M88.4 R116, [R2+0xc100] ;  /* 0x00c100000274783b */ /* 0x000ea80000000200 */
[----:B------:R-:W5:Y:S04]  /*e1b0*/  LDSM.16.M88.4 R108, [R139+0xe100] ;  /* 0x00e100008b6c783b */ /* 0x000f680000000200 */
[----:B------:R-:W-:Y:S04]  /*e1c0*/  LDSM.16.M88.4 R44, [R187+0x4000] ;  /* 0x00400000bb2c783b */ /* 0x000fe80000000200 */
[----:B------:R-:W4:Y:S04]  /*e1d0*/  LDSM.16.M88.4 R104, [R128+0xe100] ;  /* 0x00e100008068783b */ /* 0x000f280000000200 */
        /* <DEDUP_REMOVED lines=17> */
[----:B-----5:R-:W-:Y:S11]  /*e2f0*/  HMMA.16816.F32.BF16 R80, R48, R108, R80 ;  /* 0x0000006c3050723c */ /* 0x020ff60000041850 */
[----:B------:R-:W-:Y:S11]  /*e300*/  @!UPT UIADD3 URZ, URZ, URZ, URZ ;  /* 0x0000003f3f3ff290 */ /* 0x000ff6000fffe03f */
[----:B------:R-:W-:Y:S02]  /*e310*/  @!UPT UIADD3 URZ, URZ, URZ, URZ ;  /* 0x0000003f3f3ff290 */ /* 0x000fe4000fffe03f */
[----:B----4-:R-:W-:Y:S11]  /*e320*/  HMMA.16816.F32.BF16 R80, R44, R104, R80 ;  /* 0x000000682c50723c */ /* 0x010ff60000041850 */
        /* <DEDUP_REMOVED lines=18> */
[----:B------:R-:W-:Y:S02]  /*e450*/  IMAD.IADD R3, R89, 0x1, -R76 ;  /* 0x0000000159037824 */ /* 0x000fe400078e0a4c */
[----:B------:R-:W-:Y:S02]  /*e460*/  LDSM.16.M88.4 R88, [R139+0x10900] ;  /* 0x010900008b58783b */ /* 0x000fe40000000200 */
[----:B------:R-:W-:Y:S02]  /*e470*/  FMUL.FTZ R82, R82, c[0x0][0x320] ;  /* 0x0000c80052527a20 */ /* 0x000fe40000410000 */
[----:B------:R-:W-:Y:S02]  /*e480*/  FMUL.FTZ R80, R80, c[0x0][0x320] ;  /* 0x0000c80050507a20 */ /* 0x000fe40000410000 */
[----:B------:R-:W1:Y:S01]  /*e490*/  MUFU.TANH R121, R82 ;  /* 0x0000005200797308 */ /* 0x000e620000002400 */
[----:B------:R-:W-:Y:S02]  /*e4a0*/  FMUL.FTZ R76, R83, c[0x0][0x320] ;  /* 0x0000c800534c7a20 */ /* 0x000fe40000410000 */
[----:B------:R-:W-:-:S02]  /*e4b0*/  FMUL.FTZ R77, R81, c[0x0][0x320] ;  /* 0x0000c800514d7a20 */ /* 0x000fc40000410000 */
        /* <DEDUP_REMOVED lines=39> */
[----:B------:R-:W-:Y:S11]  /*e730*/  LDSM.16.M88.4 R96, [R2+0xe900] ;  /* 0x00e900000260783b */ /* 0x000ff60000000200 */
        /* <DEDUP_REMOVED lines=10> */
[----:B------:R-:W-:Y:S11]  /*e7e0*/  HMMA.16816.F32.BF16 R80, R64, R78, R80 ;  /* 0x0000004e4050723c */ /* 0x000ff60000041850 */
[----:B------:R-:W-:Y:S11]  /*e7f0*/  @!UPT UIADD3 URZ, URZ, URZ, URZ ;  /* 0x0000003f3f3ff290 */ /* 0x000ff6000fffe03f */
[----:B------:R-:W-:Y:S02]  /*e800*/  @!UPT UIADD3 URZ, URZ, URZ, URZ ;  /* 0x0000003f3f3ff290 */ /* 0x000fe4000fffe03f */
[----:B------:R-:W-:Y:S02]  /*e810*/  FMUL.FTZ R82, R82, c[0x0][0x320] ;  /* 0x0000c80052527a20 */ /* 0x000fe40000410000 */
[----:B------:R-:W-:Y:S02]  /*e820*/  FMUL.FTZ R80, R80, c[0x0][0x320] ;  /* 0x0000c80050507a20 */ /* 0x000fe40000410000 */
[----:B------:R-:W1:Y:S01]  /*e830*/  MUFU.TANH R126, R82 ;  /* 0x00000052007e7308 */ /* 0x000e620000002400 */
[----:B------:R-:W-:Y:S02]  /*e840*/  FMUL.FTZ R76, R83, c[0x0][0x320] ;  /* 0x0000c800534c7a20 */ /* 0x000fe40000410000 */
[----:B------:R-:W-:-:S05]  /*e850*/  FMUL.FTZ R77, R81, c[0x0][0x320] ;  /* 0x0000c800514d7a20 */ /* 0x000fca0000410000 */
[----:B------:R2:W2:Y:S08]  /*e860*/  MUFU.TANH R156, R80 ;  /* 0x00000050009c7308 */ /* 0x0004b00000002400 */
[----:B------:R-:W3:Y:S01]  /*e870*/  MUFU.TANH R122, R76 ;  /* 0x0000004c007a7308 */ /* 0x000ee20000002400 */
[----:B-1----:R-:W-:Y:S01]  /*e880*/  FSEL R126, R126, -INF , P0 ;  /* 0xff8000007e7e7808 */ /* 0x002fe20000000000 */
[----:B--2---:R-:W-:Y:S06]  /*e890*/  HMMA.16816.F32.BF16 R80, R32, R12, RZ ;  /* 0x0000000c2050723c */ /* 0x004fec00000418ff */
[----:B------:R1:W2:Y:S01]  /*e8a0*/  MUFU.TANH R130, R77 ;  /* 0x0000004d00827308 */ /* 0x0002a20000002400 */
[----:B------:R-:W-:-:S02]  /*e8b0*/  FSEL R156, R156, -INF , P0 ;  /* 0xff8000009c9c7808 */ /* 0x000fc40000000000 */
[C---:B------:R-:W-:Y:S01]  /*e8c0*/  ISETP.GT.AND P0, PT, R3.reuse, 0x9, PT ;  /* 0x000000090300780c */ /* 0x040fe20003f04270 */
[----:B------:R-:W-:Y:S03]  /*e8d0*/  HMMA.16816.F32.BF16 R12, R32, R14, RZ ;  /* 0x0000000e200c723c */ /* 0x000fe600000418ff */
[----:B---3--:R-:W-:Y:S01]  /*e8e0*/  FSEL R122, R122, -INF , P0 ;  /* 0xff8000007a7a7808 */ /* 0x008fe20000000000 */
[----:B-1----:R-:W-:Y:S01]  /*e8f0*/  LDSM.16.M88.4 R76, [R2+0x10900] ;  /* 0x01090000024c783b */ /* 0x002fe20000000200 */
[----:B--2---:R-:W-:Y:S02]  /*e900*/  FSEL R130, R130, -INF , P0 ;  /* 0xff80000082827808 */ /* 0x004fe40000000000 */
[----:B------:R-:W-:-:S07]  /*e910*/  ISETP.GT.AND P0, PT, R3, 0x10, PT ;  /* 0x000000100300780c */ /* 0x000fce0003f04270 */
[C---:B------:R-:W-:Y:S10]  /*e920*/  HMMA.16816.F32.BF16 R80, R28.reuse, R24, R80 ;  /* 0x000000181c50723c */ /* 0x040ff40000041850 */
[----:B------:R-:W-:Y:S08]  /*e930*/  HMMA.16816.F32.BF16 R12, R28, R26, R12 ;  /* 0x0000001a1c0c723c */ /* 0x000ff0000004180c */
[----:B------:R-:W-:Y:S08]  /*e940*/  HMMA.16816.F32.BF16 R24, R32, R8, RZ ;  /* 0x000000082018723c */ /* 0x000ff000000418ff */
[C---:B------:R-:W-:Y:S08]  /*e950*/  HMMA.16816.F32.BF16 R80, R60.reuse, R116, R80 ;  /* 0x000000743c50723c */ /* 0x040ff00000041850 */
[----:B------:R-:W-:Y:S08]  /*e960*/  HMMA.16816.F32.BF16 R12, R60, R118, R12 ;  /* 0x000000763c0c723c */ /* 0x000ff0000004180c */
[----:B------:R-:W-:Y:S08]  /*e970*/  HMMA.16816.F32.BF16 R8, R32, R10, RZ ;  /* 0x0000000a2008723c */ /* 0x000ff000000418ff */
[C---:B------:R-:W-:Y:S08]  /*e980*/  HMMA.16816.F32.BF16 R80, R56.reuse, R112, R80 ;  /* 0x000000703850723c */ /* 0x040ff00000041850 */
[----:B------:R-:W-:Y:S08]  /*e990*/  HMMA.16816.F32.BF16 R12, R56, R114, R12 ;  /* 0x00000072380c723c */ /* 0x000ff0000004180c */
[----:B------:R-:W-:Y:S08]  /*e9a0*/  HMMA.16816.F32.BF16 R24, R28, R20, R24 ;  /* 0x000000141c18723c */ /* 0x000ff00000041818 */
[C---:B------:R-:W-:Y:S08]  /*e9b0*/  HMMA.16816.F32.BF16 R80, R52.reuse, R108, R80 ;  /* 0x0000006c3450723c */ /* 0x040ff00000041850 */
[----:B------:R-:W-:Y:S01]  /*e9c0*/  HMMA.16816.F32.BF16 R12, R52, R110, R12 ;  /* 0x0000006e340c723c */ /* 0x000fe2000004180c */
[----:B------:R-:W1:Y:S07]  /*e9d0*/  LDSM.16.M88.4 R108, [R128+0xd100] ;  /* 0x00d10000806c783b */ /* 0x000e6e0000000200 */
[----:B------:R-:W-:Y:S08]  /*e9e0*/  HMMA.16816.F32.BF16 R8, R28, R22, R8 ;  /* 0x000000161c08723c */ /* 0x000ff00000041808 */
[C---:B----4-:R-:W-:Y:S08]  /*e9f0*/  HMMA.16816.F32.BF16 R80, R48.reuse, R104, R80 ;  /* 0x000000683050723c */ /* 0x050ff00000041850 */
[----:B------:R-:W-:Y:S01]  /*ea00*/  HMMA.16816.F32.BF16 R12, R48, R106, R12 ;  /* 0x0000006a300c723c */ /* 0x000fe2000004180c */
[----:B------:R-:W2:Y:S11]  /*ea10*/  LDSM.16.M88.4 R104, [R2+0xd100] ;  /* 0x00d100000268783b */ /* 0x000eb60000000200 */
[----:B------:R-:W-:Y:S04]  /*ea20*/  @!UPT UIADD3 URZ, URZ, URZ, URZ ;  /* 0x0000003f3f3ff290 */ /* 0x000fe8000fffe03f */
[----:B-----5:R-:W-:Y:S08]  /*ea30*/  HMMA.16816.F32.BF16 R80, R44, R100, R80 ;  /* 0x000000642c50723c */ /* 0x020ff00000041850 */
[C---:B-1----:R-:W-:Y:S08]  /*ea40*/  HMMA.16816.F32.BF16 R24, R60.reuse, R108, R24 ;  /* 0x0000006c3c18723c */ /* 0x042ff00000041818 */
[----:B------:R-:W-:Y:S08]  /*ea50*/  HMMA.16816.F32.BF16 R8, R60, R110, R8 ;  /* 0x0000006e3c08723c */ /* 0x000ff00000041808 */
[----:B------:R-:W-:Y:S08]  /*ea60*/  HMMA.16816.F32.BF16 R80, R40, R96, R80 ;  /* 0x000000602850723c */ /* 0x000ff00000041850 */
[----:B------:R-:W-:Y:S01]  /*ea70*/  HMMA.16816.F32.BF16 R12, R44, R102, R12 ;  /* 0x000000662c0c723c */ /* 0x000fe2000004180c */
[----:B------:R-:W1:Y:S07]  /*ea80*/  LDSM.16.M88.4 R100, [R191+0xf100] ;  /* 0x00f10000bf64783b */ /* 0x000e6e0000000200 */
[C---:B--2---:R-:W-:Y:S08]  /*ea90*/  HMMA.16816.F32.BF16 R24, R56.reuse, R104, R24 ;  /* 0x000000683818723c */ /* 0x044ff00000041818 */
[----:B------:R-:W-:Y:S08]  /*eaa0*/  HMMA.16816.F32.BF16 R8, R56, R106, R8 ;  /* 0x0000006a3808723c */ /* 0x000ff00000041808 */
[----:B------:R-:W-:Y:S08]  /*eab0*/  HMMA.16816.F32.BF16 R80, R36, R92, R80 ;  /* 0x0000005c2450723c */ /* 0x000ff00000041850 */
[----:B------:R-:W-:Y:S01]  /*eac0*/  HMMA.16816.F32.BF16 R12, R40, R98, R12 ;  /* 0x00000062280c723c */ /* 0x000fe2000004180c */
[----:B------:R-:W2:Y:S07]  /*ead0*/  LDSM.16.M88.4 R96, [R139+0xf100] ;  /* 0x00f100008b60783b */ /* 0x000eae0000000200 */
[C---:B-1----:R-:W-:Y:S08]  /*eae0*/  HMMA.16816.F32.BF16 R24, R52.reuse, R100, R24 ;  /* 0x000000643418723c */ /* 0x042ff00000041818 */
[----:B------:R-:W-:Y:S08]  /*eaf0*/  HMMA.16816.F32.BF16 R8, R52, R102, R8 ;  /* 0x000000663408723c */ /* 0x000ff00000041808 */
[----:B------:R-:W-:Y:S08]  /*eb00*/  HMMA.16816.F32.BF16 R80, R72, R88, R80 ;  /* 0x000000584850723c */ /* 0x000ff00000041850 */
[----:B------:R-:W-:Y:S01]  /*eb10*/  HMMA.16816.F32.BF16 R12, R36, R94, R12 ;  /* 0x0000005e240c723c */ /* 0x000fe2000004180c */
[----:B------:R-:W1:Y:S07]  /*eb20*/  LDSM.16.M88.4 R92, [R128+0xf100] ;  /* 0x00f10000805c783b */ /* 0x000e6e0000000200 */
[C---:B--2---:R-:W-:Y:S08]  /*eb30*/  HMMA.16816.F32.BF16 R24, R48.reuse, R96, R24 ;  /* 0x000000603018723c */ /* 0x044ff00000041818 */
[----:B------:R-:W-:Y:S01]  /*eb40*/  HMMA.16816.F32.BF16 R8, R48, R98, R8 ;  /* 0x000000623008723c */ /* 0x000fe20000041808 */
[----:B------:R-:W-:Y:S07]  /*eb50*/  LDSM.16.M88.4 R96, [R2+0x11900] ;  /* 0x011900000260783b */ /* 0x000fee0000000200 */
[----:B------:R-:W-:Y:S08]  /*eb60*/  HMMA.16816.F32.BF16 R80, R68, R84, R80 ;  /* 0x000000544450723c */ /* 0x000ff00000041850 */
[----:B------:R-:W-:Y:S01]  /*eb70*/  HMMA.16816.F32.BF16 R12, R72, R90, R12 ;  /* 0x0000005a480c723c */ /* 0x000fe2000004180c */
[----:B------:R-:W2:Y:S07]  /*eb80*/  LDSM.16.M88.4 R88, [R2+0xf100] ;  /* 0x00f100000258783b */ /* 0x000eae0000000200 */
[----:B------:R-:W-:Y:S08]  /*eb90*/  HMMA.16816.F32.BF16 R100, R32, R4, RZ ;  /* 0x000000042064723c */ /* 0x000ff000000418ff */
[C---:B-1----:R-:W-:Y:S08]  /*eba0*/  HMMA.16816.F32.BF16 R24, R44.reuse, R92, R24 ;  /* 0x0000005c2c18723c */ /* 0x042ff00000041818 */
[----:B------:R-:W-:Y:S01]  /*ebb0*/  HMMA.16816.F32.BF16 R8, R44, R94, R8 ;  /* 0x0000005e2c08723c */ /* 0x000fe20000041808 */
[----:B------:R-:W-:Y:S07]  /*ebc0*/  LDSM.16.M88.4 R92, [R128+0x11900] ;  /* 0x01190000805c783b */ /* 0x000fee0000000200 */
[----:B------:R-:W-:Y:S08]  /*ebd0*/  HMMA.16816.F32.BF16 R80, R64, R76, R80 ;  /* 0x0000004c4050723c */ /* 0x000ff00000041850 */
[----:B------:R-:W-:Y:S01]  /*ebe0*/  HMMA.16816.F32.BF16 R12, R68, R86, R12 ;  /* 0x00000056440c723c */ /* 0x000fe2000004180c */
[----:B------:R-:W1:Y:S07]  /*ebf0*/  LDSM.16.M88.4 R84, [R191+0x11100] ;  /* 0x01110000bf54783b */ /* 0x000e6e0000000200 */
[C---:B--2---:R-:W-:Y:S08]  /*ec00*/  HMMA.16816.F32.BF16 R24, R40.reuse, R88, R24 ;  /* 0x000000582818723c */ /* 0x044ff00000041818 */
[----:B------:R-:W-:Y:S01]  /*ec10*/  HMMA.16816.F32.BF16 R8, R40, R90, R8 ;  /* 0x0000005a2808723c */ /* 0x000fe20000041808 */
[----:B------:R-:W-:Y:S01]  /*ec20*/  FMUL.FTZ R82, R82, c[0x0][0x320] ;  /* 0x0000c80052527a20 */ /* 0x000fe20000410000 */
[----:B------:R-:W-:Y:S01]  /*ec30*/  LDSM.16.M88.4 R88, [R139+0x11900] ;  /* 0x011900008b58783b */ /* 0x000fe20000000200 */
[----:B------:R-:W-:-:S02]  /*ec40*/  FMUL.FTZ R80, R80, c[0x0][0x320] ;  /* 0x0000c80050507a20 */ /* 0x000fc40000410000 */
[----:B------:R-:W-:Y:S01]  /*ec50*/  FMUL.FTZ R83, R83, c[0x0][0x320] ;  /* 0x0000c80053537a20 */ /* 0x000fe20000410000 */
[----:B------:R-:W2:Y:S01]  /*ec60*/  MUFU.TANH R152, R82 ;  /* 0x0000005200987308 */ /* 0x000ea20000002400 */
[----:B------:R-:W-:Y:S01]  /*ec70*/  FMUL.FTZ R81, R81, c[0x0][0x320] ;  /* 0x0000c80051517a20 */ /* 0x000fe20000410000 */
[----:B------:R-:W-:Y:S01]  /*ec80*/  HMMA.16816.F32.BF16 R12, R64, R78, R12 ;  /* 0x0000004e400c723c */ /* 0x000fe2000004180c */
[----:B------:R-:W-:Y:S05]  /*ec90*/  LDSM.16.M88.4 R76, [R128+0x11100] ;  /* 0x01110000804c783b */ /* 0x000fea0000000200 */
[----:B------:R-:W3:Y:S02]  /*eca0*/  MUFU.TANH R214, R80 ;  /* 0x0000005000d67308 */ /* 0x000ee40000002400 */
[----:B------:R-:W-:Y:S06]  /*ecb0*/  HMMA.16816.F32.BF16 R4, R32, R6, RZ ;  /* 0x000000062004723c */ /* 0x000fec00000418ff */
[----:B------:R-:W4:Y:S01]  /*ecc0*/  MUFU.TANH R138, R83 ;  /* 0x00000053008a7308 */ /* 0x000f220000002400 */
[----:B--2---:R-:W-:Y:S01]  /*ecd0*/  FSEL R152, R152, -INF , P0 ;  /* 0xff80000098987808 */ /* 0x004fe20000000000 */
[----:B------:R-:W-:Y:S06]  /*ece0*/  HMMA.16816.F32.BF16 R100, R28, R16, R100 ;  /* 0x000000101c64723c */ /* 0x000fec0000041864 */
[----:B------:R2:W5:Y:S01]  /*ecf0*/  MUFU.TANH R154, R81 ;  /* 0x00000051009a7308 */ /* 0x0005620000002400 */
[----:B---3--:R-:W-:Y:S01]  /*ed00*/  FSEL R214, R214, -INF , P0 ;  /* 0xff800000d6d67808 */ /* 0x008fe20000000000 */
[----:B-1----:R-:W-:Y:S01]  /*ed10*/  HMMA.16816.F32.BF16 R24, R36, R84, R24 ;  /* 0x000000542418723c */ /* 0x002fe20000041818 */
[----:B------:R-:W-:Y:S01]  /*ed20*/  FMUL.FTZ R14, R14, c[0x0][0x320] ;  /* 0x0000c8000e0e7a20 */ /* 0x000fe20000410000 */
[----:B------:R-:W-:Y:S01]  /*ed30*/  ISETP.GT.AND P0, PT, R3, 0x11, PT ;  /* 0x000000110300780c */ /* 0x000fe20003f04270 */
[----:B------:R-:W-:-:S02]  /*ed40*/  FMUL.FTZ R12, R12, c[0x0][0x320] ;  /* 0x0000c8000c0c7a20 */ /* 0x000fc40000410000 */
[----:B------:R-:W-:Y:S01]  /*ed50*/  FMUL.FTZ R15, R15, c[0x0][0x320] ;  /* 0x0000c8000f0f7a20 */ /* 0x000fe20000410000 */
[----:B------:R-:W1:Y:S01]  /*ed60*/  MUFU.TANH R218, R14 ;  /* 0x0000000e00da7308 */ /* 0x000e620000002400 */
[----:B------:R-:W-:Y:S01]  /*ed70*/  FMUL.FTZ R13, R13, c[0x0][0x320] ;  /* 0x0000c8000d0d7a20 */ /* 0x000fe20000410000 */
[----:B------:R-:W-:Y:S01]  /*ed80*/  HMMA.16816.F32.BF16 R8, R36, R86, R8 ;  /* 0x000000562408723c */ /* 0x000fe20000041808 */
[----:B------:R-:W-:Y:S01]  /*ed90*/  LDSM.16.M88.4 R84, [R191+0x11900] ;  /* 0x01190000bf54783b */ /* 0x000fe20000000200 */
[----:B----4-:R-:W-:-:S03]  /*eda0*/  FSEL R138, R138, -INF , P0 ;  /* 0xff8000008a8a7808 */ /* 0x010fc60000000000 */
[----:B--2---:R-:W2:Y:S01]  /*edb0*/  LDSM.16.M88.4 R80, [R139+0x11100] ;  /* 0x011100008b50783b */ /* 0x004ea20000000200 */
[----:B------:R-:W3:Y:S02]  /*edc0*/  MUFU.TANH R222, R12 ;  /* 0x0000000c00de7308 */ /* 0x000ee40000002400 */
[----:B------:R-:W-:Y:S01]  /*edd0*/  HMMA.16816.F32.BF16 R4, R28, R18, R4 ;  /* 0x000000121c04723c */ /* 0x000fe20000041804 */
[----:B-----5:R-:W-:Y:S02]  /*ede0*/  FSEL R154, R154, -INF , P0 ;  /* 0xff8000009a9a7808 */ /* 0x020fe40000000000 */
[----:B------:R-:W-:-:S03]  /*edf0*/  ISETP.GT.AND P0, PT, R3, 0x18, PT ;  /* 0x000000180300780c */ /* 0x000fc60003f04270 */
[----:B------:R-:W4:Y:S01]  /*ee00*/  MUFU.TANH R216, R15 ;  /* 0x0000000f00d87308 */ /* 0x000f220000002400 */
[----:B-1----:R-:W-:-:S07]  /*ee10*/  FSEL R218, R218, -INF , P0 ;  /* 0xff800000dada7808 */ /* 0x002fce0000000000 */
[----:B------:R1:W5:Y:S01]  /*ee20*/  MUFU.TANH R220, R13 ;  /* 0x0000000d00dc7308 */ /* 0x0003620000002400 */
[----:B---3--:R-:W-:Y:S02]  /*ee30*/  FSEL R222, R222, -INF , P0 ;  /* 0xff800000dede7808 */ /* 0x008fe40000000000 */
[----:B------:R-:W-:-:S04]  /*ee40*/  ISETP.GT.AND P0, PT, R3, 0x19, PT ;  /* 0x000000190300780c */ /* 0x000fc80003f04270 */
[----:B----4-:R-:W-:Y:S01]  /*ee50*/  FSEL R216, R216, -INF , P0 ;  /* 0xff800000d8d87808 */ /* 0x010fe20000000000 */
[----:B-1----:R-:W1:Y:S01]  /*ee60*/  LDSM.16.M88.4 R12, [R2+0x11100] ;  /* 0x01110000020c783b */ /* 0x002e620000000200 */
[----:B-----5:R-:W-:Y:S02]  /*ee70*/  FSEL R220, R220, -INF , P0 ;  /* 0xff800000dcdc7808 */ /* 0x020fe40000000000 */
[----:B------:R-:W-:Y:S01]  /*ee80*/  ISETP.GT.AND P0, PT, R3, 0x20, PT ;  /* 0x000000200300780c */ /* 0x000fe20003f04270 */
[C---:B--2---:R-:W-:Y:S08]  /*ee90*/  HMMA.16816.F32.BF16 R24, R72.reuse, R80, R24 ;  /* 0x000000504818723c */ /* 0x044ff00000041818 */
[----:B------:R-:W-:Y:S01]  /*eea0*/  HMMA.16816.F32.BF16 R8, R72, R82, R8 ;  /* 0x000000524808723c */ /* 0x000fe20000041808 */
[----:B------:R-:W-:Y:S11]  /*eeb0*/  LDSM.16.M88.4 R80, [R2+0xf900] ;  /* 0x00f900000250783b */ /* 0x000ff60000000200 */
[----:B------:R-:W-:Y:S04]  /*eec0*/  @!UPT UIADD3 URZ, URZ, URZ, URZ ;  /* 0x0000003f3f3ff290 */ /* 0x000fe8000fffe03f */
[C---:B------:R-:W-:Y:S08]  /*eed0*/  HMMA.16816.F32.BF16 R24, R68.reuse, R76, R24 ;  /* 0x0000004c4418723c */ /* 0x040ff00000041818 */
[----:B------:R-:W-:Y:S01]  /*eee0*/  HMMA.16816.F32.BF16 R8, R68, R78, R8 ;  /* 0x0000004e4408723c */ /* 0x000fe20000041808 */
[----:B------:R-:W-:Y:S11]  /*eef0*/  LDSM.16.M88.4 R76, [R128+0xf900] ;  /* 0x00f90000804c783b */ /* 0x000ff60000000200 */
[----:B------:R-:W-:Y:S04]  /*ef00*/  @!UPT UIADD3 URZ, URZ, URZ, URZ ;  /* 0x0000003f3f3ff290 */ /* 0x000fe8000fffe03f */
[C---:B-1----:R-:W-:Y:S08]  /*ef10*/  HMMA.16816.F32.BF16 R24, R64.reuse, R12, R24 ;  /* 0x0000000c4018723c */ /* 0x042ff00000041818 */
[----:B------:R-:W-:Y:S01]  /*ef20*/  HMMA.16816.F32.BF16 R8, R64, R14, R8 ;  /* 0x0000000e4008723c */ /* 0x000fe20000041808 */
[----:B------:R-:W-:Y:S11]  /*ef30*/  LDSM.16.M88.4 R12, [R2+0xd900] ;  /* 0x00d90000020c783b */ /* 0x000ff60000000200 */
[----:B------:R-:W-:Y:S04]  /*ef40*/  @!UPT UIADD3 URZ, URZ, URZ, URZ ;  /* 0x0000003f3f3ff290 */ /* 0x000fe8000fffe03f */
        /* <DEDUP_REMOVED lines=11> */
[----:B--2---:R-:W-:-:S06]  /*f000*/  FSEL R166, R166, -INF , P0 ;  /* 0xff800000a6a67808 */ /* 0x004fcc0000000000 */
        /* <DEDUP_REMOVED lines=11> */
[----:B------:R-:W-:-:S04]  /*f0c0*/  ISETP.GT.AND P0, PT, R3, 0x28, PT ;  /* 0x000000280300780c */ /* 0x000fc80003f04270 */
[----:B------:R-:W-:Y:S01]  /*f0d0*/  FSEL R204, R204, -INF , P0 ;  /* 0xff800000cccc7808 */ /* 0x000fe20000000000 */
[----:B-----5:R-:W3:Y:S01]  /*f0e0*/  LDSM.16.M88.4 R24, [R139+0xf900] ;  /* 0x00f900008b18783b */ /* 0x020ee20000000200 */
[----:B------:R-:W-:Y:S01]  /*f0f0*/  FSEL R212, R212, -INF , P0 ;  /* 0xff800000d4d47808 */ /* 0x000fe20000000000 */
[----:B------:R-:W-:-:S04]  /*f100*/  DEPBAR.LE SB0, 0x2 ;  /* 0x000080800000791a */ /* 0x000fc80000000000 */
[----:B------:R-:W-:Y:S01]  /*f110*/  BAR.SYNC.DEFER_BLOCKING 0x0 ;  /* 0x0000000000007b1d */ /* 0x000fe20000010000 */
[----:B-1----:R-:W-:Y:S01]  /*f120*/  HMMA.16816.F32.BF16 R100, R60, R8, R100 ;  /* 0x000000083c64723c */ /* 0x002fe20000041864 */
[----:B------:R-:W-:-:S04]  /*f130*/  ISETP.GT.AND P0, PT, R3, 0x29, PT ;  /* 0x000000290300780c */ /* 0x000fc80003f04270 */
[----:B------:R-:W-:Y:S02]  /*f140*/  FSEL R182, R182, -INF , P0 ;  /* 0xff800000b6b67808 */ /* 0x000fe40000000000 */
[----:B------:R-:W-:Y:S01]  /*f150*/  FSEL R210, R210, -INF , P0 ;  /* 0xff800000d2d27808 */ /* 0x000fe20000000000 */
[----:B------:R-:W-:Y:S01]  /*f160*/  HMMA.16816.F32.BF16 R4, R60, R10, R4 ;  /* 0x0000000a3c04723c */ /* 0x000fe20000041804 */
[----:B------:R-:W-:Y:S01]  /*f170*/  ISETP.GT.AND P0, PT, R3, 0x30, PT ;  /* 0x000000300300780c */ /* 0x000fe20003f04270 */
[----:B------:R-:W-:Y:S11]  /*f180*/  LDSM.16.MT88.4 R116, [R175+0x100] ;  /* 0x00010000af74783b */ /* 0x000ff60000004200 */
[----:B------:R-:W-:Y:S03]  /*f190*/  @!UPT UIADD3 URZ, URZ, URZ, URZ ;  /* 0x0000003f3f3ff290 */ /* 0x000fe6000fffe03f */
        /* <DEDUP_REMOVED lines=52> */
[----:B------:R-:W-:-:S05]  /*f4e0*/  ISETP.GT.AND P0, PT, R3, 0x31, PT ;  /* 0x000000310300780c */ /* 0x000fca0003f04270 */
[----:B------:R-:W2:Y:S01]  /*f4f0*/  MUFU.TANH R172, R6 ;  /* 0x0000000600ac7308 */ /* 0x000ea20000002400 */
[----:B---3--:R-:W-:-:S07]  /*f500*/  FSEL R140, R140, -INF , P0 ;  /* 0xff8000008c8c7808 */ /* 0x008fce0000000000 */
[----:B------:R-:W3:Y:S01]  /*f510*/  MUFU.TANH R176, R4 ;  /* 0x0000000400b07308 */ /* 0x000ee20000002400 */
[----:B-1----:R-:W-:Y:S01]  /*f520*/  FSEL R142, R142, -INF , P0 ;  /* 0xff8000008e8e7808 */ /* 0x002fe20000000000 */
[----:B------:R-:W-:Y:S01]  /*f530*/  LDSM.16.MT88.4 R100, [R0+0x100] ;  /* 0x000100000064783b */ /* 0x000fe20000004200 */
[----:B------:R-:W-:-:S04]  /*f540*/  ISETP.GT.AND P0, PT, R3, 0x38, PT ;  /* 0x000000380300780c */ /* 0x000fc80003f04270 */
[----:B--2---:R-:W-:Y:S01]  /*f550*/  FSEL R172, R172, -INF , P0 ;  /* 0xff800000acac7808 */ /* 0x004fe20000000000 */
[----:B------:R-:W1:Y:S01]  /*f560*/  MUFU.TANH R174, R5 ;  /* 0x0000000500ae7308 */ /* 0x000e620000002400 */
[----:B---3--:R-:W-:-:S07]  /*f570*/  FSEL R176, R176, -INF , P0 ;  /* 0xff800000b0b07808 */ /* 0x008fce0000000000 */
[----:B------:R-:W2:Y:S01]  /*f580*/  MUFU.TANH R170, R7 ;  /* 0x0000000700aa7308 */ /* 0x000ea20000002400 */
[----:B------:R-:W-:Y:S02]  /*f590*/  ISETP.GT.AND P0, PT, R3, 0x39, PT ;  /* 0x000000390300780c */ /* 0x000fe40003f04270 */
[----:B------:R-:W-:-:S04]  /*f5a0*/  FMNMX.FTZ R3, R124, R125, !PT ;  /* 0x0000007d7c037209 */ /* 0x000fc80007810000 */
[----:B------:R-:W-:Y:S02]  /*f5b0*/  FMNMX.FTZ R3, R156, R3, !PT ;  /* 0x000000039c037209 */ /* 0x000fe40007810000 */
[----:B-1----:R-:W-:Y:S02]  /*f5c0*/  FSEL R174, R174, -INF , P0 ;  /* 0xff800000aeae7808 */ /* 0x002fe40000000000 */
[----:B------:R-:W-:-:S04]  /*f5d0*/  FMNMX.FTZ R3, R130, R3, !PT ;  /* 0x0000000382037209 */ /* 0x000fc80007810000 */
[----:B------:R-:W-:Y:S02]  /*f5e0*/  FMNMX.FTZ R3, R214, R3, !PT ;  /* 0x00000003d6037209 */ /* 0x000fe40007810000 */
[----:B--2---:R-:W-:Y:S02]  /*f5f0*/  FSEL R170, R170, -INF , P0 ;  /* 0xff800000aaaa7808 */ /* 0x004fe40000000000 */
[----:B------:R-:W-:-:S04]  /*f600*/  FMNMX.FTZ R3, R154, R3, !PT ;  /* 0x000000039a037209 */ /* 0x000fc80007810000 */
        /* <DEDUP_REMOVED lines=9> */
[----:B------:R-:W-:Y:S02]  /*f6a0*/  FMNMX.FTZ R2, R174, R3, !PT ;  /* 0x00000003ae027209 */ /* 0x000fe40007810000 */
[----:B------:R-:W-:-:S03]  /*f6b0*/  FMNMX.FTZ R3, R121, R120, !PT ;  /* 0x0000007879037209 */ /* 0x000fc60007810000 */
[----:B------:R-:W1:Y:S01]  /*f6c0*/  SHFL.BFLY PT, R5, R2, 0x2, 0x1f ;  /* 0x0c401f0002057f89 */ /* 0x000e6200000e0000 */
[----:B------:R-:W-:-:S04]  /*f6d0*/  FMNMX.FTZ R3, R126, R3, !PT ;  /* 0x000000037e037209 */ /* 0x000fc80007810000 */
[----:B------:R-:W-:-:S04]  /*f6e0*/  FMNMX.FTZ R3, R122, R3, !PT ;  /* 0x000000037a037209 */ /* 0x000fc80007810000 */
[----:B------:R-:W-:-:S04]  /*f6f0*/  FMNMX.FTZ R3, R152, R3, !PT ;  /* 0x0000000398037209 */ /* 0x000fc80007810000 */
[----:B------:R-:W-:-:S04]  /*f700*/  FMNMX.FTZ R3, R138, R3, !PT ;  /* 0x000000038a037209 */ /* 0x000fc80007810000 */
[----:B------:R-:W-:-:S04]  /*f710*/  FMNMX.FTZ R3, R218, R3, !PT ;  /* 0x00000003da037209 */ /* 0x000fc80007810000 */
[----:B------:R-:W-:Y:S02]  /*f720*/  FMNMX.FTZ R3, R216, R3, !PT ;  /* 0x00000003d8037209 */ /* 0x000fe40007810000 */
[----:B-1----:R-:W-:Y:S02]  /*f730*/  FMNMX.FTZ R5, R2, R5, !PT ;  /* 0x0000000502057209 */ /* 0x002fe40007810000 */
        /* <DEDUP_REMOVED lines=9> */
[----:B------:R-:W-:Y:S02]  /*f7d0*/  FMNMX.FTZ R4, R170, R3, !PT ;  /* 0x00000003aa047209 */ /* 0x000fe40007810000 */
[C---:B------:R-:W-:Y:S01]  /*f7e0*/  FSETP.NEU.FTZ.AND P0, PT, R132.reuse, -INF , PT ;  /* 0xff8000008400780b */ /* 0x040fe20003f1d000 */
[----:B------:R-:W-:Y:S02]  /*f7f0*/  FMUL.FTZ R177, R132, c[0x0][0x2d0] ;  /* 0x0000b40084b17a20 */ /* 0x000fe40000410000 */
        /* <DEDUP_REMOVED lines=11> */
[----:B------:R-:W-:Y:S01]  /*f8b0*/  MUFU.EX2 R163, R163 ;  /* 0x000000a300a37308 */ /* 0x000fe20000000800 */
[----:B-1----:R-:W-:Y:S01]  /*f8c0*/  FMNMX.FTZ R2, R4, R3, !PT ;  /* 0x0000000304027209 */ /* 0x002fe20007810000 */
[--C-:B------:R-:W-:Y:S01]  /*f8d0*/  FFMA.FTZ R166, R166, c[0x0][0x2d0], -R177.reuse ;  /* 0x0000b400a6a67a23 */ /* 0x100fe200000108b1 */
[----:B------:R-:W-:Y:S01]  /*f8e0*/  LDSM.16.MT88.4 R4, [R185+0x100] ;  /* 0x00010000b904783b */ /* 0x000fe20000004200 */
[--C-:B------:R-:W-:Y:S02]  /*f8f0*/  FFMA.FTZ R168, R212, c[0x0][0x2d0], -R177.reuse ;  /* 0x0000b400d4a87a23 */ /* 0x100fe400000108b1 */
[--C-:B------:R-:W-:Y:S01]  /*f900*/  FFMA.FTZ R171, R210, c[0x0][0x2d0], -R177.reuse ;  /* 0x0000b400d2ab7a23 */ /* 0x100fe200000108b1 */
[----:B------:R-:W1:Y:S01]  /*f910*/  SHFL.BFLY PT, R3, R2, 0x1, 0x1f ;  /* 0x0c201f0002037f89 */ /* 0x000e6200000e0000 */
[----:B------:R-:W2:Y:S01]  /*f920*/  MUFU.EX2 R160, R160 ;  /* 0x000000a000a07308 */ /* 0x000ea20000000800 */
[----:B------:R-:W-:-:S02]  /*f930*/  FFMA.FTZ R183, R142, c[0x0][0x2d0], -R177 ;  /* 0x0000b4008eb77a23 */ /* 0x000fc400000108b1 */
[--C-:B------:R-:W-:Y:S02]  /*f940*/  FFMA.FTZ R176, R176, c[0x0][0x2d0], -R177.reuse ;  /* 0x0000b400b0b07a23 */ /* 0x100fe400000108b1 */
[----:B------:R-:W-:-:S03]  /*f950*/  FFMA.FTZ R217, R174, c[0x0][0x2d0], -R177 ;  /* 0x0000b400aed97a23 */ /* 0x000fc600000108b1 */
[----:B------:R-:W3:Y:S01]  /*f960*/  MUFU.EX2 R156, R156 ;  /* 0x0000009c009c7308 */ /* 0x000ee20000000800 */
[----:B--2---:R-:W-:-:S07]  /*f970*/  F2FP.BF16.PACK_AB R96, R160, R163 ;  /* 0x000000a3a060723e */ /* 0x004fce00000010ff */
[----:B------:R-:W-:Y:S01]  /*f980*/  MUFU.EX2 R159, R159 ;  /* 0x0000009f009f7308 */ /* 0x000fe20000000800 */
[----:B------:R-:W-:Y:S01]  /*f990*/  FADD.FTZ R160, R163, R160 ;  /* 0x000000a0a3a07221 */ /* 0x000fe20000010000 */
[----:B-1----:R-:W-:Y:S01]  /*f9a0*/  FMNMX.FTZ R3, R2, R3, !PT ;  /* 0x0000000302037209 */ /* 0x002fe20007810000 */
[----:B------:R-:W-:Y:S01]  /*f9b0*/  FFMA.FTZ R2, R220, c[0x0][0x2d0], -R177 ;  /* 0x0000b400dc027a23 */ /* 0x000fe200000108b1 */
[----:B---3--:R-:W-:-:S04]  /*f9c0*/  F2FP.BF16.PACK_AB R98, R156, R161 ;  /* 0x000000a19c62723e */ /* 0x008fc800000010ff */
[----:B------:R-:W-:Y:S01]  /*f9d0*/  MUFU.EX2 R154, R154 ;  /* 0x0000009a009a7308 */ /* 0x000fe20000000800 */
[C---:B------:R-:W-:Y:S01]  /*f9e0*/  FSETP.NEU.FTZ.AND P0, PT, R3.reuse, -INF , PT ;  /* 0xff8000000300780b */ /* 0x040fe20003f1d000 */
[----:B------:R-:W-:Y:S02]  /*f9f0*/  FMUL.FTZ R173, R3, c[0x0][0x2d0] ;  /* 0x0000b40003ad7a20 */ /* 0x000fe40000410000 */
[----:B------:R-:W-:-:S03]  /*fa00*/  FADD.FTZ R161, R161, R160 ;  /* 0x000000a0a1a17221 */ /* 0x000fc60000010000 */
[----:B------:R-:W-:Y:S01]  /*fa10*/  FSEL R173, R173, RZ, P0 ;  /* 0x000000ffadad7208 */ /* 0x000fe20000000000 */
[----:B------:R-:W-:Y:S01]  /*fa20*/  MUFU.EX2 R155, R155 ;  /* 0x0000009b009b7308 */ /* 0x000fe20000000800 */
[----:B------:R-:W-:Y:S01]  /*fa30*/  FADD.FTZ R156, R156, R161 ;  /* 0x000000a19c9c7221 */ /* 0x000fe20000010000 */
[----:B------:R-:W-:Y:S02]  /*fa40*/  ISETP.GE.AND P0, PT, R134, 0x81, PT ;  /* 0x000000818600780c */ /* 0x000fe40003f06270 */
[--C-:B------:R-:W-:Y:S02]  /*fa50*/  FFMA.FTZ R165, R121, c[0x0][0x2d0], -R173.reuse ;  /* 0x0000b40079a57a23 */ /* 0x100fe400000108ad */
[--C-:B------:R-:W-:Y:S02]  /*fa60*/  FFMA.FTZ R162, R120, c[0x0][0x2d0], -R173.reuse ;  /* 0x0000b40078a27a23 */ /* 0x100fe400000108ad */
[--C-:B------:R-:W-:Y:S01]  /*fa70*/  FFMA.FTZ R167, R126, c[0x0][0x2d0], -R173.reuse ;  /* 0x0000b4007ea77a23 */ /* 0x100fe200000108ad */
[----:B------:R-:W-:Y:S01]  /*fa80*/  MUFU.EX2 R2, R2 ;  /* 0x0000000200027308 */ /* 0x000fe20000000800 */
[----:B------:R-:W-:-:S02]  /*fa90*/  FFMA.FTZ R158, R122, c[0x0][0x2d0], -R173 ;  /* 0x0000b4007a9e7a23 */ /* 0x000fc400000108ad */
[--C-:B------:R-:W-:Y:S02]  /*faa0*/  FFMA.FTZ R157, R152, c[0x0][0x2d0], -R173.reuse ;  /* 0x0000b400989d7a23 */ /* 0x100fe400000108ad */
[--C-:B------:R-:W-:Y:S02]  /*fab0*/  FFMA.FTZ R152, R138, c[0x0][0x2d0], -R173.reuse ;  /* 0x0000b4008a987a23 */ /* 0x100fe400000108ad */
[--C-:B------:R-:W-:Y:S01]  /*fac0*/  FFMA.FTZ R153, R218, c[0x0][0x2d0], -R173.reuse ;  /* 0x0000b400da997a23 */ /* 0x100fe200000108ad */
[----:B------:R-:W-:Y:S01]  /*fad0*/  MUFU.EX2 R165, R165 ;  /* 0x000000a500a57308 */ /* 0x000fe20000000800 */
[----:B------:R-:W-:Y:S01]  /*fae0*/  LDSM.16.MT88.4 R136, [R175+0x900] ;  /* 0x00090000af88783b */ /* 0x000fe20000004200 */
[--C-:B------:R-:W-:Y:S02]  /*faf0*/  FFMA.FTZ R179, R180, c[0x0][0x2d0], -R173.reuse ;  /* 0x0000b400b4b37a23 */ /* 0x100fe400000108ad */
[--C-:B------:R-:W-:Y:S02]  /*fb00*/  FFMA.FTZ R178, R178, c[0x0][0x2d0], -R173.reuse ;  /* 0x0000b400b2b27a23 */ /* 0x100fe400000108ad */
[----:B------:R-:W-:-:S02]  /*fb10*/  FFMA.FTZ R180, R204, c[0x0][0x2d0], -R173 ;  /* 0x0000b400ccb47a23 */ /* 0x000fc400000108ad */
[----:B------:R-:W1:Y:S01]  /*fb20*/  MUFU.EX2 R162, R162 ;  /* 0x000000a200a27308 */ /* 0x000e620000000800 */
[----:B------:R-:W-:Y:S02]  /*fb30*/  FFMA.FTZ R181, R182, c[0x0][0x2d0], -R173 ;  /* 0x0000b400b6b57a23 */ /* 0x000fe400000108ad */
[----:B------:R-:W-:Y:S02]  /*fb40*/  FFMA.FTZ R182, R143, c[0x0][0x2d0], -R177 ;  /* 0x0000b4008fb67a23 */ /* 0x000fe400000108b1 */
[--C-:B------:R-:W-:Y:S02]  /*fb50*/  FFMA.FTZ R174, R141, c[0x0][0x2d0], -R173.reuse ;  /* 0x0000b4008dae7a23 */ /* 0x100fe400000108ad */
[--C-:B------:R-:W-:Y:S01]  /*fb60*/  FFMA.FTZ R177, R140, c[0x0][0x2d0], -R173.reuse ;  /* 0x0000b4008cb17a23 */ /* 0x100fe200000108ad */
[----:B------:R-:W-:Y:S01]  /*fb70*/  MUFU.EX2 R167, R167 ;  /* 0x000000a700a77308 */ /* 0x000fe20000000800 */
[--C-:B------:R-:W-:Y:S01]  /*fb80*/  FFMA.FTZ R172, R172, c[0x0][0x2d0], -R173.reuse ;  /* 0x0000b400acac7a23 */ /* 0x100fe200000108ad */
[----:B------:R-:W-:Y:S01]  /*fb90*/  LDSM.16.MT88.4 R140, [R175+0x3900] ;  /* 0x00390000af8c783b */ /* 0x000fe20000004200 */
[----:B------:R-:W-:-:S05]  /*fba0*/  FFMA.FTZ R215, R170, c[0x0][0x2d0], -R173 ;  /* 0x0000b400aad77a23 */ /* 0x000fca00000108ad */
        /* <DEDUP_REMOVED lines=18> */
[C---:B------:R-:W-:Y:S02]  /*fcd0*/  HMMA.16816.F32.BF16 R40, R96.reuse, R42, RZ ;  /* 0x0000002a6028723c */ /* 0x040fe400000418ff */
[----:B------:R-:W-:Y:S06]  /*fce0*/  MUFU.EX2 R171, R171 ;  /* 0x000000ab00ab7308 */ /* 0x000fec0000000800 */
[C---:B------:R-:W-:Y:S02]  /*fcf0*/  HMMA.16816.F32.BF16 R56, R96.reuse, R58, RZ ;  /* 0x0000003a6038723c */ /* 0x040fe400000418ff */
[----:B------:R-:W2:Y:S06]  /*fd00*/  MUFU.EX2 R0, R0 ;  /* 0x0000000000007308 */ /* 0x000eac0000000800 */
[C---:B------:R-:W-:Y:S02]  /*fd10*/  HMMA.16816.F32.BF16 R120, R96.reuse, R116, RZ ;  /* 0x000000746078723c */ /* 0x040fe400000418ff */
[----:B------:R-:W-:Y:S06]  /*fd20*/  MUFU.EX2 R179, R179 ;  /* 0x000000b300b37308 */ /* 0x000fec0000000800 */
        /* <DEDUP_REMOVED lines=78> */
[C---:B----4-:R-:W-:Y:S01]  /*10210*/  F2FP.BF16.PACK_AB R5, R178.reuse, R179 ;  /* 0x000000b3b205723e */ /* 0x050fe200000010ff */
        /* <DEDUP_REMOVED lines=86> */
[----:B------:R-:W-:Y:S01]  /*10780*/  IMAD.MOV.U32 R201, RZ, RZ, RZ ;  /* 0x000000ffffc97224 */ /* 0x000fe200078e00ff */
[----:B------:R-:W-:-:S02]  /*10790*/  ISETP.NE.AND P2, PT, R199, 0x1, PT ;  /* 0x00000001c700780c */ /* 0x000fc40003f45270 */
[----:B------:R-:W-:-:S04]  /*107a0*/  LEA.HI R0, R0, R133, RZ, 0x6 ;  /* 0x0000008500007211 */ /* 0x000fc800078f30ff */
[----:B------:R-:W-:-:S04]  /*107b0*/  LOP3.LUT R0, R0, 0xffffffc0, RZ, 0xc0, !PT ;  /* 0xffffffc000007812 */ /* 0x000fc800078ec0ff */
[----:B------:R-:W-:-:S04]  /*107c0*/  IADD3 R0, R205, R0, R194 ;  /* 0x00000000cd007210 */ /* 0x000fc80007ffe0c2 */
[----:B------:R-:W-:-:S05]  /*107d0*/  IADD3 R202, R0, -0xc0, RZ ;  /* 0xffffff4000ca7810 */ /* 0x000fca0007ffe0ff */
        /* <DEDUP_REMOVED lines=19> */
[----:B------:R-:W-:Y:S02]  /*10910*/  IMAD.SHL.U32 R10, R144, 0x2, RZ ;  /* 0x00000002900a7824 */ /* 0x000fe400078e00ff */
        /* <DEDUP_REMOVED lines=10> */
[----:B------:R-:W-:-:S03]  /*109c0*/  IADD3 R4, P0, R150, R4, RZ ;  /* 0x0000000496047210 */ /* 0x000fc60007f1e0ff */
[----:B------:R-:W-:-:S05]  /*109d0*/  IMAD R0, R201, c[0x0][0x1f4], R0 ;  /* 0x00007d00c9007a24 */ /* 0x000fca00078e0200 */
[----:B------:R-:W-:Y:S02]  /*109e0*/  IADD3.X R7, R197, R5, R0, P0, !PT ;  /* 0x00000005c5077210 */ /* 0x000fe400007fe400 */
[C---:B------:R-:W-:Y:S02]  /*109f0*/  LEA R5, P0, R4.reuse, c[0x0][0x1c8], 0x1 ;  /* 0x0000720004057a11 */ /* 0x040fe400078008ff */
[----:B------:R-:W-:Y:S02]  /*10a00*/  SEL R0, RZ, 0x10, P5 ;  /* 0x00000010ff007807 */ /* 0x000fe40002800000 */
[----:B------:R-:W-:Y:S02]  /*10a10*/  LEA.HI.X R4, R4, c[0x0][0x1cc], R7, 0x1, P0 ;  /* 0x0000730004047a11 */ /* 0x000fe400000f0c07 */
[----:B------:R-:W1:Y:S01]  /*10a20*/  SHFL.IDX PT, R7, R5, 0x1, 0x181f ;  /* 0x00381f0005077f89 */ /* 0x000e6200000e0000 */
[----:B------:R-:W-:-:S03]  /*10a30*/  IADD3 R18, -R0, 0x10, RZ ;  /* 0x0000001000127810 */ /* 0x000fc60007ffe1ff */
[----:B------:R-:W2:Y:S01]  /*10a40*/  SHFL.IDX PT, R6, R4, 0x1, 0x181f ;  /* 0x00381f0004067f89 */ /* 0x000ea200000e0000 */
[----:B------:R-:W-:-:S03]  /*10a50*/  LOP3.LUT R18, R18, 0xf, RZ, 0xc0, !PT ;  /* 0x0000000f12127812 */ /* 0x000fc600078ec0ff */
        /* <DEDUP_REMOVED lines=10> */
[----:B------:R-:W-:-:S05]  /*10b00*/  IADD3 R12, P0, R5, R12, RZ ;  /* 0x0000000c050c7210 */ /* 0x000fca0007f1e0ff */
[----:B------:R-:W-:Y:S01]  /*10b10*/  IMAD.X R13, R4, 0x1, R13, P0 ;  /* 0x00000001040d7824 */ /* 0x000fe200000e060d */
[----:B------:R-:W-:-:S05]  /*10b20*/  IADD3 R20, P0, R5, R10, RZ ;  /* 0x0000000a05147210 */ /* 0x000fca0007f1e0ff */
[----:B------:R-:W-:Y:S01]  /*10b30*/  IMAD.X R21, R4, 0x1, R9, P0 ;  /* 0x0000000104157824 */ /* 0x000fe200000e0609 */
[----:B------:R-:W-:Y:S01]  /*10b40*/  ISETP.NE.U32.AND P0, PT, R0, RZ, PT ;  /* 0x000000ff0000720c */ /* 0x000fe20003f05070 */
[----:B------:R-:W-:-:S05]  /*10b50*/  IMAD.SHL.U32 R9, R203, 0x2, RZ ;  /* 0x00000002cb097824 */ /* 0x000fca00078e00ff */
        /* <DEDUP_REMOVED lines=8> */
.L_x_986:
[----:B------:R-:W-:Y:S01]  /*10be0*/  LOP3.LUT P0, RZ, R135, 0x1, RZ, 0xc0, !PT ;  /* 0x0000000187ff7812 */ /* 0x000fe2000780c0ff */
[----:B------:R-:W0:-:S12]  /*10bf0*/  LDGDEPBAR ;  /* 0x00000000000079af */ /* 0x000e180000000000 */
[----:B------:R-:W-:Y:S05]  /*10c00*/  @!P0 BRA `(.L_x_987) ;  /* 0x000030a000008947 */ /* 0x000fea0003800000 */
[----:B------:R-:W-:Y:S01]  /*10c10*/  SHF.R.S32.HI R0, RZ, 0x1f, R133 ;  /* 0x0000001fff007819 */ /* 0x000fe20000011485 */
[C---:B------:R-:W-:Y:S01]  /*10c20*/  IMAD.SHL.U32 R211, R145.reuse, 0x2, RZ ;  /* 0x0000000291d37824 */ /* 0x040fe200078e00ff */
[----:B------:R-:W-:Y:S01]  /*10c30*/  MOV R135, 0x20 ;  /* 0x0000002000877802 */ /* 0x000fe20000000f00 */
[----:B------:R-:W-:Y:S01]  /*10c40*/  IMAD.SHL.U32 R204, R144, 0x2, RZ ;  /* 0x0000000290cc7824 */ /* 0x000fe200078e00ff */
[----:B------:R-:W-:Y:S01]  /*10c50*/  LEA.HI R219, R0, R133, RZ, 0x6 ;  /* 0x0000008500db7211 */ /* 0x000fe200078f30ff */
[----:B------:R-:W-:Y:S01]  /*10c60*/  IMAD.MOV.U32 R0, RZ, RZ, R3 ;  /* 0x000000ffff007224 */ /* 0x000fe200078e0003 */
[----:B------:R-:W-:Y:S01]  /*10c70*/  SHF.L.U64.HI R212, R145, 0x1, R148 ;  /* 0x0000000191d47819 */ /* 0x000fe20000010294 */
[----:B------:R-:W-:Y:S01]  /*10c80*/  IMAD.MOV.U32 R133, RZ, RZ, R132 ;  /* 0x000000ffff857224 */ /* 0x000fe200078e0084 */
[----:B------:R-:W-:Y:S01]  /*10c90*/  SHF.L.U64.HI R210, R144, 0x1, R147 ;  /* 0x0000000190d27819 */ /* 0x000fe20000010293 */
[----:B------:R-:W-:Y:S01]  /*10ca0*/  IMAD.MOV.U32 R213, RZ, RZ, RZ ;  /* 0x000000ffffd57224 */ /* 0x000fe200078e00ff */
[----:B------:R-:W-:Y:S01]  /*10cb0*/  IADD3 R134, R190, R189, RZ ;  /* 0x000000bdbe867210 */ /* 0x000fe20007ffe0ff */
[----:B------:R-:W-:Y:S01]  /*10cc0*/  UMOV UR5, 0x1 ;  /* 0x0000000100057882 */ /* 0x000fe20000000000 */
[----:B------:R-:W-:-:S02]  /*10cd0*/  SEL R135, R135, 0xffffffe0, !P1 ;  /* 0xffffffe087877807 */ /* 0x000fc40004800000 */
[----:B------:R-:W-:Y:S02]  /*10ce0*/  LEA.HI.SX32 R219, R219, 0xfffffffe, 0x1a ;  /* 0xfffffffedbdb7811 */ /* 0x000fe400078fd2ff */
.L_x_990:
        /* <DEDUP_REMOVED lines=23> */
[----:B------:R-:W-:Y:S01]  /*10e60*/  IADD3 R14, -R4, 0x10, RZ ;  /* 0x00000010040e7810 */ /* 0x000fe20007ffe1ff */
[----:B------:R-:W-:Y:S01]  /*10e70*/  IMAD R3, R202, c[0x0][0x20c], R3 ;  /* 0x00008300ca037a24 */ /* 0x000fe200078e0203 */
[----:B------:R-:W-:Y:S01]  /*10e80*/  ISETP.NE.U32.AND P2, PT, R4, RZ, PT ;  /* 0x000000ff0400720c */ /* 0x000fe20003f45070 */
[----:B------:R-:W-:Y:S01]  /*10e90*/  IMAD R5, R201, c[0x0][0x21c], R5 ;  /* 0x00008700c9057a24 */ /* 0x000fe200078e0205 */
[----:B------:R-:W-:Y:S01]  /*10ea0*/  LOP3.LUT R14, R14, 0xf, RZ, 0xc0, !PT ;  /* 0x0000000f0e0e7812 */ /* 0x000fe200078ec0ff */
[----:B------:R-:W-:Y:S02]  /*10eb0*/  IMAD.IADD R7, R7, 0x1, R3 ;  /* 0x0000000107077824 */ /* 0x000fe400078e0203 */
[----:B------:R-:W-:Y:S02]  /*10ec0*/  IMAD R3, R192, c[0x0][0x210], RZ ;  /* 0x00008400c0037a24 */ /* 0x000fe400078e02ff */
[----:B------:R-:W-:Y:S05]  /*10ed0*/  IMAD.WIDE.U32 R6, R201, c[0x0][0x218], R6 ;  /* 0x00008600c9067a25 */ /* 0x000fea00078e0006 */
[----:B------:R-:W-:Y:S04]  /*10ee0*/  IADD3 R3, P0, R3, R6, RZ ;  /* 0x0000000603037210 */ /* 0x000fe80007f1e0ff */
[----:B------:R-:W-:Y:S02]  /*10ef0*/  IADD3.X R2, R196, R7, R5, P0, !PT ;  /* 0x00000007c4027210 */ /* 0x000fe400007fe405 */
[C---:B------:R-:W-:Y:S04]  /*10f00*/  LEA R10, P0, R3.reuse, c[0x0][0x1f8], 0x1 ;  /* 0x00007e00030a7a11 */ /* 0x040fe800078008ff */
[----:B------:R-:W-:Y:S01]  /*10f10*/  LEA.HI.X R8, R3, c[0x0][0x1fc], R2, 0x1, P0 ;  /* 0x00007f0003087a11 */ /* 0x000fe200000f0c02 */
[----:B------:R-:W1:Y:S01]  /*10f20*/  SHFL.IDX PT, R7, R10, 0x1, 0x181f ;  /* 0x00381f000a077f89 */ /* 0x000e6200000e0000 */
[----:B------:R-:W-:Y:S02]  /*10f30*/  SEL R3, RZ, 0x10, P4 ;  /* 0x00000010ff037807 */ /* 0x000fe40002000000 */
[----:B------:R-:W-:Y:S01]  /*10f40*/  SEL R2, RZ, 0x10, P6 ;  /* 0x00000010ff027807 */ /* 0x000fe20003000000 */
[----:B------:R-:W5:Y:S01]  /*10f50*/  SHFL.IDX PT, R9, R8, 0x1, 0x181f ;  /* 0x00381f0008097f89 */ /* 0x000f6200000e0000 */
[----:B------:R-:W-:Y:S02]  /*10f60*/  IADD3 R6, -R3, 0x10, RZ ;  /* 0x0000001003067810 */ /* 0x000fe40007ffe1ff */
[----:B------:R-:W-:Y:S01]  /*10f70*/  IADD3 R5, -R2, 0x10, RZ ;  /* 0x0000001002057810 */ /* 0x000fe20007ffe1ff */
[----:B------:R-:W2:Y:S01]  /*10f80*/  SHFL.IDX PT, R11, R10, RZ, 0x181f ;  /* 0x00181fff0a0b7589 */ /* 0x000ea200000e0000 */
[----:B------:R-:W-:Y:S02]  /*10f90*/  LOP3.LUT R6, R6, 0xf, RZ, 0xc0, !PT ;  /* 0x0000000f06067812 */ /* 0x000fe400078ec0ff */
[----:B------:R-:W-:Y:S01]  /*10fa0*/  LOP3.LUT R5, R5, 0xf, RZ, 0xc0, !PT ;  /* 0x0000000f05057812 */ /* 0x000fe200078ec0ff */
[----:B------:R4:W3:Y:S01]  /*10fb0*/  SHFL.IDX PT, R13, R8, RZ, 0x181f ;  /* 0x00181fff080d7589 */ /* 0x0008e200000e0000 */
[----:B-1----:R-:W-:Y:S04]  /*10fc0*/  IADD3 R14, P1, P0, R14, R7, R208 ;  /* 0x000000070e0e7210 */ /* 0x002fe8000783e0d0 */
[----:B-----5:R-:W-:Y:S02]  /*10fd0*/  IADD3.X R15, RZ, R9, R209, P1, P0 ;  /* 0x00000009ff0f7210 */ /* 0x020fe40000fe04d1 */
[----:B------:R-:W-:Y:S04]  /*10fe0*/  IADD3 R16, P1, P0, R6, R7, R211 ;  /* 0x0000000706107210 */ /* 0x000fe8000783e0d3 */
[----:B------:R-:W-:Y:S02]  /*10ff0*/  IADD3.X R17, RZ, R9, R212, P1, P0 ;  /* 0x00000009ff117210 */ /* 0x000fe40000fe04d4 */
[----:B------:R-:W-:Y:S01]  /*11000*/  IADD3 R6, P1, P0, R5, R7, R204 ;  /* 0x0000000705067210 */ /* 0x000fe2000783e0cc */
[----:B------:R-:W-:Y:S03]  /*11010*/  IMAD R5, R213, 0x6000, R200 ;  /* 0x00006000d5057824 */ /* 0x000fe600078e02c8 */
[----:B------:R-:W-:Y:S02]  /*11020*/  IADD3.X R7, RZ, R9, R210, P1, P0 ;  /* 0x00000009ff077210 */ /* 0x000fe40000fe04d2 */
[----:B--2---:R-:W-:Y:S02]  /*11030*/  IADD3 R18, P1, R208, R11, RZ ;  /* 0x0000000bd0127210 */ /* 0x004fe40007f3e0ff */
[----:B----4-:R-:W-:Y:S03]  /*11040*/  IADD3 R8, P0, R11, R211, RZ ;  /* 0x000000d30b087210 */ /* 0x010fe60007f1e0ff */
[----:B---3--:R-:W-:Y:S01]  /*11050*/  IMAD.X R19, R209, 0x1, R13, P1 ;  /* 0x00000001d1137824 */ /* 0x008fe200008e060d */
[----:B------:R-:W-:Y:S01]  /*11060*/  ISETP.NE.U32.AND P1, PT, R3, RZ, PT ;  /* 0x000000ff0300720c */ /* 0x000fe20003f25070 */
[----:B------:R-:W-:Y:S01]  /*11070*/  IMAD.X R9, R13, 0x1, R212, P0 ;  /* 0x000000010d097824 */ /* 0x000fe200000e06d4 */
        /* <DEDUP_REMOVED lines=9> */
.L_x_988:
[C---:B-1-34-:R-:W-:Y:S01]  /*11110*/  HMMA.16816.F32.BF16 R4, R136.reuse, R140, RZ ;  /* 0x0000008c8804723c */ /* 0x05afe200000418ff */
[----:B------:R-:W-:Y:S02]  /*11120*/  LDSM.16.M88.4 R172, [R193+0xe900] ;  /* 0x00e90000c1ac783b */ /* 0x000fe40000000200 */
[----:B------:R-:W-:Y:S02]  /*11130*/  ISETP.GE.AND P0, PT, R219, 0x2, PT ;  /* 0x00000002db00780c */ /* 0x000fe40003f06270 */
[CC--:B------:R-:W-:Y:S02]  /*11140*/  IADD3 R2, R188.reuse, R132.reuse, RZ ;  /* 0x00000084bc027210 */ /* 0x0c0fe40007ffe0ff */
[----:B------:R-:W-:Y:S01]  /*11150*/  IADD3 R3, R188, R193, RZ ;  /* 0x000000c1bc037210 */ /* 0x000fe20007ffe0ff */
[C---:B------:R-:W-:Y:S01]  /*11160*/  HMMA.16816.F32.BF16 R8, R136.reuse, R142, RZ ;  /* 0x0000008e8808723c */ /* 0x040fe200000418ff */
[----:B------:R-:W-:Y:S01]  /*11170*/  LDSM.16.M88.4 R140, [R187] ;  /* 0x00000000bb8c783b */ /* 0x000fe20000000200 */
[----:B------:R-:W-:Y:S02]  /*11180*/  ISETP.GE.AND P1, PT, R213, 0x1, PT ;  /* 0x00000001d500780c */ /* 0x000fe40003f26270 */
        /* <DEDUP_REMOVED lines=8> */
[----:B------:R-:W-:Y:S07]  /*11210*/  LDSM.16.M88.4 R176, [R2+0xe100] ;  /* 0x00e1000002b0783b */ /* 0x000fee0000000200 */
[C---:B------:R-:W-:Y:S01]  /*11220*/  HMMA.16816.F32.BF16 R24, R136.reuse, R26, RZ ;  /* 0x0000001a8818723c */ /* 0x040fe200000418ff */
[----:B------:R-:W-:Y:S07]  /*11230*/  LDSM.16.M88.4 R180, [R191+UR4+0x10100] ;  /* 0x01010004bfb4783b */ /* 0x000fee0008000200 */
[C---:B------:R-:W-:Y:S01]  /*11240*/  HMMA.16816.F32.BF16 R28, R136.reuse, R32, RZ ;  /* 0x00000020881c723c */ /* 0x040fe200000418ff */
[----:B------:R-:W0:Y:S07]  /*11250*/  LDGDEPBAR ;  /* 0x00000000000079af */ /* 0x000e2e0000000000 */
[----:B------:R-:W-:Y:S01]  /*11260*/  HMMA.16816.F32.BF16 R32, R136, R34, RZ ;  /* 0x000000228820723c */ /* 0x000fe200000418ff */
[----:B------:R-:W3:Y:S07]  /*11270*/  LDSM.16.M88.4 R136, [R2+0xc900] ;  /* 0x00c900000288783b */ /* 0x000eee0000000200 */
[C---:B------:R-:W-:Y:S08]  /*11280*/  HMMA.16816.F32.BF16 R4, R148.reuse, R152, R4 ;  /* 0x000000989404723c */ /* 0x040ff00000041804 */
[C---:B------:R-:W-:Y:S01]  /*11290*/  HMMA.16816.F32.BF16 R8, R148.reuse, R154, R8 ;  /* 0x0000009a9408723c */ /* 0x040fe20000041808 */
[----:B------:R-:W4:Y:S07]  /*112a0*/  LDSM.16.M88.4 R152, [R2+0xd100] ;  /* 0x00d100000298783b */ /* 0x000f2e0000000200 */
[C---:B------:R-:W-:Y:S08]  /*112b0*/  HMMA.16816.F32.BF16 R12, R148.reuse, R156, R12 ;  /* 0x0000009c940c723c */ /* 0x040ff0000004180c */
[C---:B------:R-:W-:Y:S01]  /*112c0*/  HMMA.16816.F32.BF16 R16, R148.reuse, R158, R16 ;  /* 0x0000009e9410723c */ /* 0x040fe20000041810 */
[----:B------:R-:W5:Y:S07]  /*112d0*/  LDSM.16.M88.4 R156, [R2+0xd900] ;  /* 0x00d90000029c783b */ /* 0x000f6e0000000200 */
[C---:B------:R-:W-:Y:S08]  /*112e0*/  HMMA.16816.F32.BF16 R20, R148.reuse, R160, R20 ;  /* 0x000000a09414723c */ /* 0x040ff00000041814 */
[C---:B------:R-:W-:Y:S01]  /*112f0*/  HMMA.16816.F32.BF16 R24, R148.reuse, R162, R24 ;  /* 0x000000a29418723c */ /* 0x040fe20000041818 */
[----:B------:R-:W2:Y:S07]  /*11300*/  LDSM.16.M88.4 R160, [R186] ;  /* 0x00000000baa0783b */ /* 0x000eae0000000200 */
[C---:B------:R-:W-:Y:S08]  /*11310*/  HMMA.16816.F32.BF16 R28, R148.reuse, R164, R28 ;  /* 0x000000a4941c723c */ /* 0x040ff0000004181c */
[----:B------:R-:W-:Y:S01]  /*11320*/  HMMA.16816.F32.BF16 R32, R148, R166, R32 ;  /* 0x000000a69420723c */ /* 0x000fe20000041820 */
[----:B------:R-:W2:Y:S07]  /*11330*/  LDSM.16.M88.4 R148, [R3+0xc900] ;  /* 0x00c900000394783b */ /* 0x000eae0000000200 */
[C---:B-1----:R-:W-:Y:S01]  /*11340*/  HMMA.16816.F32.BF16 R4, R140.reuse, R144, R4 ;  /* 0x000000908c04723c */ /* 0x042fe20000041804 */
[----:B------:R-:W-:Y:S07]  /*11350*/  LDSM.16.M88.4 R164, [R191+UR4+0xf900] ;  /* 0x00f90004bfa4783b */ /* 0x000fee0008000200 */
[C---:B------:R-:W-:Y:S01]  /*11360*/  HMMA.16816.F32.BF16 R8, R140.reuse, R146, R8 ;  /* 0x000000928c08723c */ /* 0x040fe20000041808 */
[----:B------:R-:W1:Y:S07]  /*11370*/  LDSM.16.M88.4 R144, [R3+0xd100] ;  /* 0x00d100000390783b */ /* 0x000e6e0000000200 */
[C---:B---3--:R-:W-:Y:S08]  /*11380*/  HMMA.16816.F32.BF16 R12, R140.reuse, R136, R12 ;  /* 0x000000888c0c723c */ /* 0x048ff0000004180c */
[C---:B------:R-:W-:Y:S01]  /*11390*/  HMMA.16816.F32.BF16 R16, R140.reuse, R138, R16 ;  /* 0x0000008a8c10723c */ /* 0x040fe20000041810 */
[----:B------:R-:W3:Y:S07]  /*113a0*/  LDSM.16.M88.4 R136, [R3+0xd900] ;  /* 0x00d900000388783b */ /* 0x000eee0000000200 */
[C---:B----4-:R-:W-:Y:S08]  /*113b0*/  HMMA.16816.F32.BF16 R20, R140.reuse, R152, R20 ;  /* 0x000000988c14723c */ /* 0x050ff00000041814 */
[C---:B------:R-:W-:Y:S01]  /*113c0*/  HMMA.16816.F32.BF16 R24, R140.reuse, R154, R24 ;  /* 0x0000009a8c18723c */ /* 0x040fe20000041818 */
[----:B------:R-:W-:Y:S07]  /*113d0*/  LDSM.16.M88.4 R152, [R191+UR4+0xe100] ;  /* 0x00e10004bf98783b */ /* 0x000fee0008000200 */
[C---:B-----5:R-:W-:Y:S08]  /*113e0*/  HMMA.16816.F32.BF16 R28, R140.reuse, R156, R28 ;  /* 0x0000009c8c1c723c */ /* 0x060ff0000004181c */
[----:B------:R-:W-:Y:S01]  /*113f0*/  HMMA.16816.F32.BF16 R32, R140, R158, R32 ;  /* 0x0000009e8c20723c */ /* 0x000fe20000041820 */
[----:B------:R-:W4:Y:S07]  /*11400*/  LDSM.16.M88.4 R140, [R190+0x4000] ;  /* 0x00400000be8c783b */ /* 0x000f2e0000000200 */
[C---:B--2---:R-:W-:Y:S01]  /*11410*/  HMMA.16816.F32.BF16 R4, R160.reuse, R168, R4 ;  /* 0x000000a8a004723c */ /* 0x044fe20000041804 */
[----:B------:R-:W2:Y:S07]  /*11420*/  LDSM.16.M88.4 R156, [R191+UR4+0xe900] ;  /* 0x00e90004bf9c783b */ /* 0x000eae0008000200 */
[C---:B------:R-:W-:Y:S01]  /*11430*/  HMMA.16816.F32.BF16 R8, R160.reuse, R170, R8 ;  /* 0x000000aaa008723c */ /* 0x040fe20000041808 */
[----:B------:R-:W-:Y:S07]  /*11440*/  LDSM.16.M88.4 R168, [R193+0xe100] ;  /* 0x00e10000c1a8783b */ /* 0x000fee0000000200 */
[C---:B------:R-:W-:Y:S08]  /*11450*/  HMMA.16816.F32.BF16 R12, R160.reuse, R148, R12 ;  /* 0x00000094a00c723c */ /* 0x040ff0000004180c */
[C---:B------:R-:W-:Y:S01]  /*11460*/  HMMA.16816.F32.BF16 R16, R160.reuse, R150, R16 ;  /* 0x00000096a010723c */ /* 0x040fe20000041810 */
[----:B------:R-:W5:Y:S07]  /*11470*/  LDSM.16.M88.4 R148, [R191+UR4+0xf100] ;  /* 0x00f10004bf94783b */ /* 0x000f6e0008000200 */
        /* <DEDUP_REMOVED lines=10> */
[C---:B--2---:R-:W-:Y:S08]  /*11520*/  HMMA.16816.F32.BF16 R12, R140.reuse, R156, R12 ;  /* 0x0000009c8c0c723c */ /* 0x044ff0000004180c */
[C---:B------:R-:W-:Y:S01]  /*11530*/  HMMA.16816.F32.BF16 R16, R140.reuse, R158, R16 ;  /* 0x0000009e8c10723c */ /* 0x040fe20000041810 */
[----:B------:R-:W-:Y:S07]  /*11540*/  LDSM.16.M88.4 R156, [R2+0xf900] ;  /* 0x00f90000029c783b */ /* 0x000fee0000000200 */
[C---:B-----5:R-:W-:Y:S08]  /*11550*/  HMMA.16816.F32.BF16 R20, R140.reuse, R148, R20 ;  /* 0x000000948c14723c */ /* 0x060ff00000041814 */
        /* <DEDUP_REMOVED lines=99> */
[----:B------:R-:W-:Y:S01]  /*11b90*/  FMUL.FTZ R180, R15, c[0x0][0x320] ;  /* 0x0000c8000fb47a20 */ /* 0x000fe20000410000 */
[----:B------:R-:W-:Y:S01]  /*11ba0*/  LDSM.16.MT88.4 R140, [R184+UR4+0x2900] ;  /* 0x00290004b88c783b */ /* 0x000fe20008004200 */
[C---:B-1----:R-:W-:Y:S03]  /*11bb0*/  HMMA.16816.F32.BF16 R28, R172.reuse, R136, R28 ;  /* 0x00000088ac1c723c */ /* 0x042fe6000004181c */
[----:B------:R-:W-:Y:S02]  /*11bc0*/  FMUL.FTZ R181, R16, c[0x0][0x320] ;  /* 0x0000c80010b57a20 */ /* 0x000fe40000410000 */
[----:B------:R-:W-:Y:S02]  /*11bd0*/  FMUL.FTZ R167, R17, c[0x0][0x320] ;  /* 0x0000c80011a77a20 */ /* 0x000fe40000410000 */
[----:B------:R-:W1:Y:S01]  /*11be0*/  MUFU.TANH R169, R169 ;  /* 0x000000a900a97308 */ /* 0x000e620000002400 */
[----:B------:R-:W-:Y:S01]  /*11bf0*/  HMMA.16816.F32.BF16 R32, R172, R138, R32 ;  /* 0x0000008aac20723c */ /* 0x000fe20000041820 */
[----:B------:R-:W-:Y:S03]  /*11c00*/  LDSM.16.MT88.4 R144, [R185+UR4+0x3900] ;  /* 0x00390004b990783b */ /* 0x000fe60008004200 */
[----:B------:R-:W-:Y:S02]  /*11c10*/  FMUL.FTZ R214, R18, c[0x0][0x320] ;  /* 0x0000c80012d67a20 */ /* 0x000fe40000410000 */
        /* <DEDUP_REMOVED lines=56> */
[----:B-1----:R-:W-:Y:S02]  /*11fa0*/  FMNMX.FTZ R2, R161, R2, !PT ;  /* 0x00000002a1027209 */ /* 0x002fe40007810000 */
[----:B------:R-:W-:Y:S07]  /*11fb0*/  IADD3 R24, R185, UR4, RZ ;  /* 0x00000004b9187c10 */ /* 0x000fee000fffe0ff */
        /* <DEDUP_REMOVED lines=13> */
[----:B---3--:R-:W-:Y:S01]  /*12090*/  FMNMX.FTZ R3, R154, R3, !PT ;  /* 0x000000039a037209 */ /* 0x008fe20007810000 */
[----:B------:R-:W-:Y:S08]  /*120a0*/  LDSM.16.MT88.4 R28, [R184+UR4+0x100] ;  /* 0x00010004b81c783b */ /* 0x000ff00008004200 */
        /* <DEDUP_REMOVED lines=49> */
[----:B------:R-:W-:Y:S02]  /*123c0*/  FMUL.FTZ R33, R2, R101 ;  /* 0x0000006502217220 */ /* 0x000fe40000410000 */
[--C-:B------:R-:W-:Y:S01]  /*123d0*/  FFMA.FTZ R216, R163, c[0x0][0x2d0], -R152.reuse ;  /* 0x0000b400a3d87a23 */ /* 0x100fe20000010898 */
[----:B---3--:R-:W-:Y:S01]  /*123e0*/  F2FP.BF16.PACK_AB R128, R175, R176 ;  /* 0x000000b0af80723e */ /* 0x008fe200000010ff */
[--C-:B------:R-:W-:Y:S02]  /*123f0*/  FFMA.FTZ R218, R164, c[0x0][0x2d0], -R149.reuse ;  /* 0x0000b400a4da7a23 */ /* 0x100fe40000010895 */
[--C-:B------:R-:W-:Y:S02]  /*12400*/  FFMA.FTZ R221, R162, c[0x0][0x2d0], -R149.reuse ;  /* 0x0000b400a2dd7a23 */ /* 0x100fe40000010895 */
[--C-:B------:R-:W-:Y:S01]  /*12410*/  FFMA.FTZ R222, R160, c[0x0][0x2d0], -R149.reuse ;  /* 0x0000b400a0de7a23 */ /* 0x100fe20000010895 */
[----:B------:R-:W3:Y:S01]  /*12420*/  MUFU.EX2 R173, R173 ;  /* 0x000000ad00ad7308 */ /* 0x000ee20000000800 */
[----:B------:R-:W-:Y:S01]  /*12430*/  LDSM.16.MT88.4 R160, [R185+UR4+0x5900] ;  /* 0x00590004b9a0783b */ /* 0x000fe20008004200 */
[--C-:B------:R-:W-:Y:S02]  /*12440*/  FFMA.FTZ R225, R158, c[0x0][0x2d0], -R149.reuse ;  /* 0x0000b4009ee17a23 */ /* 0x100fe40000010895 */
[C---:B-1----:R-:W-:Y:S02]  /*12450*/  FMUL.FTZ R6, R0.reuse, R130 ;  /* 0x0000008200067220 */ /* 0x042fe40000410000 */
[C---:B------:R-:W-:Y:S02]  /*12460*/  FMUL.FTZ R7, R0.reuse, R131 ;  /* 0x0000008300077220 */ /* 0x040fe40000410000 */
[C---:B------:R-:W-:Y:S02]  /*12470*/  FMUL.FTZ R10, R0.reuse, R126 ;  /* 0x0000007e000a7220 */ /* 0x040fe40000410000 */
[----:B------:R-:W-:Y:S01]  /*12480*/  MUFU.EX2 R172, R172 ;  /* 0x000000ac00ac7308 */ /* 0x000fe20000000800 */
[C---:B------:R-:W-:Y:S02]  /*12490*/  FMUL.FTZ R11, R0.reuse, R127 ;  /* 0x0000007f000b7220 */ /* 0x040fe40000410000 */
[C---:B------:R-:W-:Y:S01]  /*124a0*/  FMUL.FTZ R14, R0.reuse, R122 ;  /* 0x0000007a000e7220 */ /* 0x040fe20000410000 */
[----:B------:R-:W-:Y:S01]  /*124b0*/  LDSM.16.MT88.4 R124, [R185+UR4+0x2900] ;  /* 0x00290004b97c783b */ /* 0x000fe20008004200 */
[C---:B------:R-:W-:Y:S02]  /*124c0*/  FMUL.FTZ R15, R0.reuse, R123 ;  /* 0x0000007b000f7220 */ /* 0x040fe40000410000 */
[C---:B------:R-:W-:Y:S02]  /*124d0*/  FMUL.FTZ R18, R0.reuse, R118 ;  /* 0x0000007600127220 */ /* 0x040fe40000410000 */
[C---:B------:R-:W-:Y:S01]  /*124e0*/  FMUL.FTZ R19, R0.reuse, R119 ;  /* 0x0000007700137220 */ /* 0x040fe20000410000 */
[----:B------:R-:W1:Y:S01]  /*124f0*/  MUFU.EX2 R171, R171 ;  /* 0x000000ab00ab7308 */ /* 0x000e620000000800 */
[C---:B------:R-:W-:Y:S01]  /*12500*/  FMUL.FTZ R34, R0.reuse, R102 ;  /* 0x0000006600227220 */ /* 0x040fe20000410000 */
[----:B------:R-:W-:Y:S01]  /*12510*/  LDSM.16.MT88.4 R116, [R184+UR4+0x900] ;  /* 0x00090004b874783b */ /* 0x000fe20008004200 */
[----:B------:R-:W-:Y:S01]  /*12520*/  FMUL.FTZ R35, R0, R103 ;  /* 0x0000006700237220 */ /* 0x000fe20000410000 */
[----:B---3--:R-:W-:Y:S01]  /*12530*/  F2FP.BF16.PACK_AB R130, R173, R174 ;  /* 0x000000aead82723e */ /* 0x008fe200000010ff */
[--C-:B------:R-:W-:Y:S02]  /*12540*/  FFMA.FTZ R224, R157, c[0x0][0x2d0], -R152.reuse ;  /* 0x0000b4009de07a23 */ /* 0x100fe40000010898 */
[--C-:B------:R-:W-:Y:S02]  /*12550*/  FFMA.FTZ R227, R155, c[0x0][0x2d0], -R152.reuse ;  /* 0x0000b4009be37a23 */ /* 0x100fe40000010898 */
[--C-:B------:R-:W-:Y:S01]  /*12560*/  FFMA.FTZ R226, R156, c[0x0][0x2d0], -R149.reuse ;  /* 0x0000b4009ce27a23 */ /* 0x100fe20000010895 */
[----:B------:R-:W-:Y:S01]  /*12570*/  MUFU.EX2 R170, R170 ;  /* 0x000000aa00aa7308 */ /* 0x000fe20000000800 */
[----:B------:R-:W-:Y:S01]  /*12580*/  LDSM.16.MT88.4 R100, [R184+UR4+0x2100] ;  /* 0x00210004b864783b */ /* 0x000fe20008004200 */
[--C-:B------:R-:W-:Y:S02]  /*12590*/  FFMA.FTZ R229, R154, c[0x0][0x2d0], -R149.reuse ;  /* 0x0000b4009ae57a23 */ /* 0x100fe40000010895 */
[--C-:B------:R-:W-:Y:S02]  /*125a0*/  FFMA.FTZ R228, R153, c[0x0][0x2d0], -R152.reuse ;  /* 0x0000b40099e47a23 */ /* 0x100fe40000010898 */
[--C-:B------:R-:W-:Y:S02]  /*125b0*/  FFMA.FTZ R230, R150, c[0x0][0x2d0], -R149.reuse ;  /* 0x0000b40096e67a23 */ /* 0x100fe40000010895 */
[C---:B------:R-:W-:Y:S02]  /*125c0*/  FMUL.FTZ R36, R2.reuse, R36 ;  /* 0x0000002402247220 */ /* 0x040fe40000410000 */
[----:B------:R-:W3:Y:S01]  /*125d0*/  MUFU.EX2 R169, R169 ;  /* 0x000000a900a97308 */ /* 0x000ee20000000800 */
[----:B------:R-:W-:Y:S02]  /*125e0*/  FMUL.FTZ R37, R2, R37 ;  /* 0x0000002502257220 */ /* 0x000fe40000410000 */
[C---:B------:R-:W-:Y:S01]  /*125f0*/  FMUL.FTZ R38, R0.reuse, R38 ;  /* 0x0000002600267220 */ /* 0x040fe20000410000 */
[----:B-1----:R-:W-:Y:S01]  /*12600*/  F2FP.BF16.PACK_AB R129, R171, R172 ;  /* 0x000000acab81723e */ /* 0x002fe200000010ff */
[----:B------:R-:W-:Y:S02]  /*12610*/  FMUL.FTZ R39, R0, R39 ;  /* 0x0000002700277220 */ /* 0x000fe40000410000 */
        /* <DEDUP_REMOVED lines=9> */
[----:B------:R-:W-:Y:S02]  /*126b0*/  FMUL.FTZ R47, R0, R47 ;  /* 0x0000002f002f7220 */ /* 0x000fe40000410000 */
[C---:B------:R-:W-:Y:S01]  /*126c0*/  FMUL.FTZ R48, R2.reuse, R48 ;  /* 0x0000003002307220 */ /* 0x040fe20000410000 */
[----:B---3--:R-:W-:Y:S01]  /*126d0*/  F2FP.BF16.PACK_AB R131, R169, R170 ;  /* 0x000000aaa983723e */ /* 0x008fe200000010ff */
[----:B------:R-:W-:Y:S02]  /*126e0*/  FMUL.FTZ R49, R2, R49 ;  /* 0x0000003102317220 */ /* 0x000fe40000410000 */
[C---:B------:R-:W-:Y:S02]  /*126f0*/  FMUL.FTZ R50, R0.reuse, R50 ;  /* 0x0000003200327220 */ /* 0x040fe40000410000 */
[----:B------:R-:W-:Y:S01]  /*12700*/  FMUL.FTZ R51, R0, R51 ;  /* 0x0000003300337220 */ /* 0x000fe20000410000 */
[----:B------:R-:W-:Y:S01]  /*12710*/  MUFU.EX2 R218, R218 ;  /* 0x000000da00da7308 */ /* 0x000fe20000000800 */
[C---:B--2---:R-:W-:Y:S05]  /*12720*/  HMMA.16816.F32.BF16 R4, R128.reuse, R20, R4 ;  /* 0x000000148004723c */ /* 0x044fea0000041804 */
[C---:B------:R-:W-:Y:S02]  /*12730*/  FMUL.FTZ R52, R2.reuse, R52 ;  /* 0x0000003402347220 */ /* 0x040fe40000410000 */
[----:B------:R-:W-:Y:S01]  /*12740*/  FMUL.FTZ R21, R2, R113 ;  /* 0x0000007102157220 */ /* 0x000fe20000410000 */
[C---:B------:R-:W-:Y:S01]  /*12750*/  HMMA.16816.F32.BF16 R8, R128.reuse, R22, R8 ;  /* 0x000000168008723c */ /* 0x040fe20000041808 */
[----:B------:R-:W-:Y:S03]  /*12760*/  MUFU.EX2 R221, R221 ;  /* 0x000000dd00dd7308 */ /* 0x000fe60000000800 */
[----:B------:R-:W-:Y:S01]  /*12770*/  IADD3 R20, R184, UR4, RZ ;  /* 0x00000004b8147c10 */ /* 0x000fe2000fffe0ff */
[----:B------:R-:W-:Y:S02]  /*12780*/  FMUL.FTZ R53, R2, R53 ;  /* 0x0000003502357220 */ /* 0x000fe40000410000 */
[----:B------:R-:W-:Y:S01]  /*12790*/  FMUL.FTZ R22, R0, R114 ;  /* 0x0000007200167220 */ /* 0x000fe20000410000 */
[C---:B------:R-:W-:Y:S03]  /*127a0*/  HMMA.16816.F32.BF16 R12, R128.reuse, R24, R12 ;  /* 0x00000018800c723c */ /* 0x040fe6000004180c */
[----:B------:R-:W-:Y:S01]  /*127b0*/  MUFU.EX2 R220, R220 ;  /* 0x000000dc00dc7308 */ /* 0x000fe20000000800 */
[----:B------:R-:W-:Y:S01]  /*127c0*/  IADD3 R168, R189, R20, RZ ;  /* 0x00000014bda87210 */ /* 0x000fe20007ffe0ff */
[----:B------:R-:W-:Y:S02]  /*127d0*/  FMUL.FTZ R20, R2, R112 ;  /* 0x0000007002147220 */ /* 0x000fe40000410000 */
[----:B------:R-:W-:Y:S01]  /*127e0*/  FMUL.FTZ R23, R0, R115 ;  /* 0x0000007300177220 */ /* 0x000fe20000410000 */
[C---:B------:R-:W-:Y:S01]  /*127f0*/  HMMA.16816.F32.BF16 R16, R128.reuse, R26, R16 ;  /* 0x0000001a8010723c */ /* 0x040fe20000041810 */
[----:B------:R-:W1:Y:S03]  /*12800*/  LDSM.16.MT88.4 R120, [R168+0x100] ;  /* 0x00010000a878783b */ /* 0x000e660000004200 */
[C---:B------:R-:W-:Y:S01]  /*12810*/  FMUL.FTZ R24, R2.reuse, R108 ;  /* 0x0000006c02187220 */ /* 0x040fe20000410000 */
[----:B------:R-:W-:Y:S01]  /*12820*/  MUFU.EX2 R223, R223 ;  /* 0x000000df00df7308 */ /* 0x000fe20000000800 */
[----:B------:R-:W-:Y:S02]  /*12830*/  FMUL.FTZ R25, R2, R109 ;  /* 0x0000006d02197220 */ /* 0x000fe40000410000 */
[C---:B------:R-:W-:Y:S01]  /*12840*/  HMMA.16816.F32.BF16 R20, R128.reuse, R28, R20 ;  /* 0x0000001c8014723c */ /* 0x040fe20000041814 */
[----:B------:R-:W2:Y:S03]  /*12850*/  LDSM.16.MT88.4 R112, [R185+UR4+0x2100] ;  /* 0x00210004b970783b */ /* 0x000ea60008004200 */
[C---:B------:R-:W-:Y:S02]  /*12860*/  FMUL.FTZ R26, R0.reuse, R110 ;  /* 0x0000006e001a7220 */ /* 0x040fe40000410000 */
[----:B------:R-:W-:Y:S01]  /*12870*/  FMUL.FTZ R27, R0, R111 ;  /* 0x0000006f001b7220 */ /* 0x000fe20000410000 */
[----:B------:R-:W-:Y:S01]  /*12880*/  MUFU.EX2 R222, R222 ;  /* 0x000000de00de7308 */ /* 0x000fe20000000800 */
[C---:B------:R-:W-:Y:S01]  /*12890*/  FMUL.FTZ R28, R2.reuse, R104 ;  /* 0x00000068021c7220 */ /* 0x040fe20000410000 */
[----:B------:R-:W-:Y:S03]  /*128a0*/  LDSM.16.MT88.4 R108, [R168+0x2100] ;  /* 0x00210000a86c783b */ /* 0x000fe60000004200 */
[----:B------:R-:W-:Y:S01]  /*128b0*/  FMUL.FTZ R29, R2, R105 ;  /* 0x00000069021d7220 */ /* 0x000fe20000410000 */
[C---:B------:R-:W-:Y:S03]  /*128c0*/  HMMA.16816.F32.BF16 R24, R128.reuse, R30, R24 ;  /* 0x0000001e8018723c */ /* 0x040fe60000041818 */
[C---:B------:R-:W-:Y:S01]  /*128d0*/  FMUL.FTZ R54, R0.reuse, R54 ;  /* 0x0000003600367220 */ /* 0x040fe20000410000 */
[----:B------:R-:W-:Y:S01]  /*128e0*/  LDSM.16.MT88.4 R156, [R168+0x3900] ;  /* 0x00390000a89c783b */ /* 0x000fe20000004200 */
[C---:B------:R-:W-:Y:S01]  /*128f0*/  FMUL.FTZ R55, R0.reuse, R55 ;  /* 0x0000003700377220 */ /* 0x040fe20000410000 */
[----:B------:R-:W-:Y:S01]  /*12900*/  MUFU.EX2 R225, R225 ;  /* 0x000000e100e17308 */ /* 0x000fe20000000800 */
[C---:B------:R-:W-:Y:S02]  /*12910*/  FMUL.FTZ R30, R0.reuse, R106 ;  /* 0x0000006a001e7220 */ /* 0x040fe40000410000 */
[----:B------:R-:W-:Y:S03]  /*12920*/  FMUL.FTZ R31, R0, R107 ;  /* 0x0000006b001f7220 */ /* 0x000fe60000410000 */
[----:B------:R-:W3:Y:S01]  /*12930*/  LDSM.16.MT88.4 R104, [R133+0x2100] ;  /* 0x002100008568783b */ /* 0x000ee20000004200 */
[C---:B------:R-:W-:Y:S02]  /*12940*/  FMUL.FTZ R56, R2.reuse, R56 ;  /* 0x0000003802387220 */ /* 0x040fe40000410000 */
[----:B------:R-:W-:Y:S01]  /*12950*/  FMUL.FTZ R57, R2, R57 ;  /* 0x0000003902397220 */ /* 0x000fe20000410000 */
[----:B------:R-:W-:Y:S01]  /*12960*/  MUFU.EX2 R224, R224 ;  /* 0x000000e000e07308 */ /* 0x000fe20000000800 */
[C---:B------:R-:W-:Y:S02]  /*12970*/  FMUL.FTZ R58, R0.reuse, R58 ;  /* 0x0000003a003a7220 */ /* 0x040fe40000410000 */
[----:B------:R-:W-:Y:S01]  /*12980*/  FMUL.FTZ R59, R0, R59 ;  /* 0x0000003b003b7220 */ /* 0x000fe20000410000 */
[C---:B-1----:R-:W-:Y:S03]  /*12990*/  HMMA.16816.F32.BF16 R28, R128.reuse, R120, R28 ;  /* 0x00000078801c723c */ /* 0x042fe6000004181c */
        /* <DEDUP_REMOVED lines=8> */
[C---:B--2---:R-:W-:Y:S01]  /*12a20*/  HMMA.16816.F32.BF16 R36, R128.reuse, R112, R36 ;  /* 0x000000708024723c */ /* 0x044fe20000041824 */
[----:B------:R-:W-:Y:S03]  /*12a30*/  MUFU.EX2 R226, R226 ;  /* 0x000000e200e27308 */ /* 0x000fe60000000800 */
[----:B------:R-:W-:Y:S02]  /*12a40*/  FMUL.FTZ R65, R2, R65 ;  /* 0x0000004102417220 */ /* 0x000fe40000410000 */
[C---:B------:R-:W-:Y:S02]  /*12a50*/  FMUL.FTZ R66, R0.reuse, R66 ;  /* 0x0000004200427220 */ /* 0x040fe40000410000 */
[C---:B------:R-:W-:Y:S01]  /*12a60*/  HMMA.16816.F32.BF16 R40, R128.reuse, R114, R40 ;  /* 0x000000728028723c */ /* 0x040fe20000041828 */
[----:B------:R-:W-:Y:S02]  /*12a70*/  LDSM.16.MT88.4 R112, [R185+UR4+0x900] ;  /* 0x00090004b970783b */ /* 0x000fe40008004200 */
[----:B------:R-:W-:Y:S01]  /*12a80*/  MUFU.EX2 R229, R229 ;  /* 0x000000e500e57308 */ /* 0x000fe20000000800 */
[----:B------:R-:W-:Y:S02]  /*12a90*/  FMUL.FTZ R67, R0, R67 ;  /* 0x0000004300437220 */ /* 0x000fe40000410000 */
[C---:B------:R-:W-:Y:S02]  /*12aa0*/  FMUL.FTZ R68, R2.reuse, R68 ;  /* 0x0000004402447220 */ /* 0x040fe40000410000 */
[C---:B---3--:R-:W-:Y:S04]  /*12ab0*/  HMMA.16816.F32.BF16 R44, R128.reuse, R104, R44 ;  /* 0x00000068802c723c */ /* 0x048fe8000004182c */
[----:B------:R-:W-:Y:S01]  /*12ac0*/  FMUL.FTZ R69, R2, R69 ;  /* 0x0000004502457220 */ /* 0x000fe20000410000 */
[----:B------:R-:W-:Y:S01]  /*12ad0*/  MUFU.EX2 R228, R228 ;  /* 0x000000e400e47308 */ /* 0x000fe20000000800 */
[C---:B------:R-:W-:Y:S02]  /*12ae0*/  FMUL.FTZ R70, R0.reuse, R70 ;  /* 0x0000004600467220 */ /* 0x040fe40000410000 */
[C---:B------:R-:W-:Y:S01]  /*12af0*/  HMMA.16816.F32.BF16 R48, R128.reuse, R106, R48 ;  /* 0x0000006a8030723c */ /* 0x040fe20000041830 */
[----:B------:R-:W1:Y:S03]  /*12b00*/  LDSM.16.MT88.4 R104, [R185+UR4+0x4100] ;  /* 0x00410004b968783b */ /* 0x000e660008004200 */
[----:B------:R-:W-:Y:S02]  /*12b10*/  FMUL.FTZ R71, R0, R71 ;  /* 0x0000004700477220 */ /* 0x000fe40000410000 */
[C---:B------:R-:W-:Y:S01]  /*12b20*/  FMUL.FTZ R72, R2.reuse, R72 ;  /* 0x0000004802487220 */ /* 0x040fe20000410000 */
[----:B------:R-:W-:Y:S01]  /*12b30*/  MUFU.EX2 R230, R230 ;  /* 0x000000e600e67308 */ /* 0x000fe20000000800 */
[C---:B------:R-:W-:Y:S04]  /*12b40*/  HMMA.16816.F32.BF16 R52, R128.reuse, R100, R52 ;  /* 0x000000648034723c */ /* 0x040fe80000041834 */
[----:B------:R-:W-:Y:S02]  /*12b50*/  FMUL.FTZ R73, R2, R73 ;  /* 0x0000004902497220 */ /* 0x000fe40000410000 */
[C---:B------:R-:W-:Y:S02]  /*12b60*/  FMUL.FTZ R74, R0.reuse, R74 ;  /* 0x0000004a004a7220 */ /* 0x040fe40000410000 */
[C---:B------:R-:W-:Y:S01]  /*12b70*/  HMMA.16816.F32.BF16 R56, R128.reuse, R102, R56 ;  /* 0x000000668038723c */ /* 0x040fe20000041838 */
[----:B------:R-:W2:Y:S03]  /*12b80*/  LDSM.16.MT88.4 R100, [R133+0x4100] ;  /* 0x004100008564783b */ /* 0x000ea60000004200 */
[----:B------:R-:W-:Y:S02]  /*12b90*/  FMUL.FTZ R75, R0, R75 ;  /* 0x0000004b004b7220 */ /* 0x000fe40000410000 */
[C---:B------:R-:W-:Y:S02]  /*12ba0*/  FMUL.FTZ R84, R2.reuse, R84 ;  /* 0x0000005402547220 */ /* 0x040fe40000410000 */
[C---:B------:R-:W-:Y:S04]  /*12bb0*/  HMMA.16816.F32.BF16 R60, R128.reuse, R108, R60 ;  /* 0x0000006c803c723c */ /* 0x040fe8000004183c */
[----:B------:R-:W-:Y:S02]  /*12bc0*/  FMUL.FTZ R85, R2, R85 ;  /* 0x0000005502557220 */ /* 0x000fe40000410000 */
[C---:B------:R-:W-:Y:S02]  /*12bd0*/  FMUL.FTZ R86, R0.reuse, R86 ;  /* 0x0000005600567220 */ /* 0x040fe40000410000 */
[C---:B------:R-:W-:Y:S01]  /*12be0*/  HMMA.16816.F32.BF16 R64, R128.reuse, R110, R64 ;  /* 0x0000006e8040723c */ /* 0x040fe20000041840 */
[----:B------:R-:W3:Y:S03]  /*12bf0*/  LDSM.16.MT88.4 R108, [R184+UR4+0x4100] ;  /* 0x00410004b86c783b */ /* 0x000ee60008004200 */
[----:B------:R-:W-:Y:S02]  /*12c00*/  FMUL.FTZ R87, R0, R87 ;  /* 0x0000005700577220 */ /* 0x000fe40000410000 */
[--C-:B------:R-:W-:Y:S02]  /*12c10*/  FFMA.FTZ R177, R177, c[0x0][0x2d0], -R152.reuse ;  /* 0x0000b400b1b17a23 */ /* 0x100fe40000010898 */
[--C-:B------:R-:W-:Y:S01]  /*12c20*/  FFMA.FTZ R178, R179, c[0x0][0x2d0], -R152.reuse ;  /* 0x0000b400b3b27a23 */ /* 0x100fe20000010898 */
[C---:B-1----:R-:W-:Y:S03]  /*12c30*/  HMMA.16816.F32.BF16 R68, R128.reuse, R104, R68 ;  /* 0x000000688044723c */ /* 0x042fe60000041844 */
[--C-:B------:R-:W-:Y:S01]  /*12c40*/  FFMA.FTZ R179, R182, c[0x0][0x2d0], -R149.reuse ;  /* 0x0000b400b6b37a23 */ /* 0x100fe20000010895 */
[----:B------:R-:W-:Y:S01]  /*12c50*/  MUFU.EX2 R177, R177 ;  /* 0x000000b100b17308 */ /* 0x000fe20000000800 */
[--C-:B------:R-:W-:Y:S02]  /*12c60*/  FFMA.FTZ R182, R167, c[0x0][0x2d0], -R152.reuse ;  /* 0x0000b400a7b67a23 */ /* 0x100fe40000010898 */
[--C-:B------:R-:W-:Y:S01]  /*12c70*/  FFMA.FTZ R180, R180, c[0x0][0x2d0], -R149.reuse ;  /* 0x0000b400b4b47a23 */ /* 0x100fe20000010895 */
[C---:B------:R-:W-:Y:S01]  /*12c80*/  HMMA.16816.F32.BF16 R72, R128.reuse, R106, R72 ;  /* 0x0000006a8048723c */ /* 0x040fe20000041848 */
[----:B------:R-:W1:Y:S03]  /*12c90*/  LDSM.16.MT88.4 R104, [R168+0x4100] ;  /* 0x00410000a868783b */ /* 0x000e660000004200 */
[C---:B------:R-:W-:Y:S02]  /*12ca0*/  FMUL.FTZ R76, R2.reuse, R76 ;  /* 0x0000004c024c7220 */ /* 0x040fe40000410000 */
[----:B------:R-:W-:Y:S01]  /*12cb0*/  FMUL.FTZ R77, R2, R77 ;  /* 0x0000004d024d7220 */ /* 0x000fe20000410000 */
[----:B------:R-:W4:Y:S01]  /*12cc0*/  MUFU.EX2 R178, R178 ;  /* 0x000000b200b27308 */ /* 0x000f220000000800 */
[C---:B------:R-:W-:Y:S04]  /*12cd0*/  FMUL.FTZ R78, R0.reuse, R78 ;  /* 0x0000004e004e7220 */ /* 0x040fe80000410000 */
[----:B------:R-:W-:Y:S02]  /*12ce0*/  FMUL.FTZ R79, R0, R79 ;  /* 0x0000004f004f7220 */ /* 0x000fe40000410000 */
[--C-:B------:R-:W-:Y:S02]  /*12cf0*/  FFMA.FTZ R181, R181, c[0x0][0x2d0], -R152.reuse ;  /* 0x0000b400b5b57a23 */ /* 0x100fe40000010898 */
[----:B------:R-:W-:Y:S01]  /*12d00*/  FFMA.FTZ R152, R151, c[0x0][0x2d0], -R152 ;  /* 0x0000b40097987a23 */ /* 0x000fe20000010898 */
[----:B------:R-:W-:Y:S01]  /*12d10*/  MUFU.EX2 R179, R179 ;  /* 0x000000b300b37308 */ /* 0x000fe20000000800 */
[--C-:B------:R-:W-:Y:S01]  /*12d20*/  FFMA.FTZ R183, R214, c[0x0][0x2d0], -R149.reuse ;  /* 0x0000b400d6b77a23 */ /* 0x100fe20000010895 */
[C---:B--2---:R-:W-:Y:S03]  /*12d30*/  HMMA.16816.F32.BF16 R76, R128.reuse, R100, R76 ;  /* 0x00000064804c723c */ /* 0x044fe6000004184c */
[C---:B------:R-:W-:Y:S02]  /*12d40*/  FMUL.FTZ R80, R2.reuse, R80 ;  /* 0x0000005002507220 */ /* 0x040fe40000410000 */
[----:B------:R-:W-:Y:S02]  /*12d50*/  FMUL.FTZ R81, R2, R81 ;  /* 0x0000005102517220 */ /* 0x000fe40000410000 */
[C---:B------:R-:W-:Y:S01]  /*12d60*/  FMUL.FTZ R82, R0.reuse, R82 ;  /* 0x0000005200527220 */ /* 0x040fe20000410000 */
[----:B------:R-:W2:Y:S01]  /*12d70*/  MUFU.EX2 R180, R180 ;  /* 0x000000b400b47308 */ /* 0x000ea20000000800 */
[----:B------:R-:W-:Y:S03]  /*12d80*/  FMUL.FTZ R83, R0, R83 ;  /* 0x0000005300537220 */ /* 0x000fe60000410000 */
[--C-:B------:R-:W-:Y:S01]  /*12d90*/  FFMA.FTZ R214, R166, c[0x0][0x2d0], -R149.reuse ;  /* 0x0000b400a6d67a23 */ /* 0x100fe20000010895 */
[----:B----4-:R-:W-:Y:S01]  /*12da0*/  F2FP.BF16.PACK_AB R100, R178, R177 ;  /* 0x000000b1b264723e */ /* 0x010fe200000010ff */
[----:B------:R-:W-:Y:S01]  /*12db0*/  LDSM.16.MT88.4 R164, [R133+0x5900] ;  /* 0x0059000085a4783b */ /* 0x000fe20000004200 */
[----:B------:R-:W-:Y:S01]  /*12dc0*/  FFMA.FTZ R149, R148, c[0x0][0x2d0], -R149 ;  /* 0x0000b40094957a23 */ /* 0x000fe20000010895 */
[C---:B------:R-:W-:Y:S02]  /*12dd0*/  HMMA.16816.F32.BF16 R80, R128.reuse, R102, R80 ;  /* 0x000000668050723c */ /* 0x040fe40000041850 */
[----:B------:R4:W-:Y:S01]  /*12de0*/  MUFU.EX2 R231, R152 ;  /* 0x0000009800e77308 */ /* 0x0009e20000000800 */
[C---:B------:R-:W-:Y:S02]  /*12df0*/  FMUL.FTZ R88, R2.reuse, R88 ;  /* 0x0000005802587220 */ /* 0x040fe40000410000 */
[----:B------:R-:W-:Y:S02]  /*12e00*/  FMUL.FTZ R89, R2, R89 ;  /* 0x0000005902597220 */ /* 0x000fe40000410000 */
[C---:B------:R-:W-:Y:S01]  /*12e10*/  FMUL.FTZ R90, R0.reuse, R90 ;  /* 0x0000005a005a7220 */ /* 0x040fe20000410000 */
[C---:B---3--:R-:W-:Y:S04]  /*12e20*/  HMMA.16816.F32.BF16 R84, R128.reuse, R108, R84 ;  /* 0x0000006c8054723c */ /* 0x048fe80000041854 */
[----:B------:R-:W-:Y:S01]  /*12e30*/  FMUL.FTZ R91, R0, R91 ;  /* 0x0000005b005b7220 */ /* 0x000fe20000410000 */
[----:B------:R-:W-:Y:S01]  /*12e40*/  MUFU.EX2 R181, R181 ;  /* 0x000000b500b57308 */ /* 0x000fe20000000800 */
[C---:B------:R-:W-:Y:S02]  /*12e50*/  FMUL.FTZ R92, R2.reuse, R92 ;  /* 0x0000005c025c7220 */ /* 0x040fe40000410000 */
[----:B------:R-:W-:Y:S01]  /*12e60*/  FMUL.FTZ R93, R2, R93 ;  /* 0x0000005d025d7220 */ /* 0x000fe20000410000 */
[----:B--2---:R-:W-:Y:S02]  /*12e70*/  F2FP.BF16.PACK_AB R101, R180, R179 ;  /* 0x000000b3b465723e */ /* 0x004fe400000010ff */
[C---:B------:R-:W-:Y:S01]  /*12e80*/  HMMA.16816.F32.BF16 R88, R128.reuse, R110, R88 ;  /* 0x0000006e8058723c */ /* 0x040fe20000041858 */
[----:B------:R-:W2:Y:S02]  /*12e90*/  LDSM.16.MT88.4 R108, [R133+0x900] ;  /* 0x00090000856c783b */ /* 0x000ea40000004200 */
[C---:B------:R-:W-:Y:S01]  /*12ea0*/  FMUL.FTZ R94, R0.reuse, R94 ;  /* 0x0000005e005e7220 */ /* 0x040fe20000410000 */
[----:B------:R-:W3:Y:S01]  /*12eb0*/  MUFU.EX2 R182, R182 ;  /* 0x000000b600b67308 */ /* 0x000ee20000000800 */
[----:B------:R-:W-:Y:S02]  /*12ec0*/  FMUL.FTZ R95, R0, R95 ;  /* 0x0000005f005f7220 */ /* 0x000fe40000410000 */
[C---:B------:R-:W-:Y:S02]  /*12ed0*/  FMUL.FTZ R96, R2.reuse, R96 ;  /* 0x0000006002607220 */ /* 0x040fe40000410000 */
[----:B----4-:R-:W-:Y:S03]  /*12ee0*/  LDSM.16.MT88.4 R152, [R184+UR4+0x3900] ;  /* 0x00390004b898783b */ /* 0x010fe60008004200 */
[C---:B-1----:R-:W-:Y:S02]  /*12ef0*/  HMMA.16816.F32.BF16 R92, R128.reuse, R104, R92 ;  /* 0x00000068805c723c */ /* 0x042fe4000004185c */
[----:B------:R-:W-:Y:S01]  /*12f00*/  MUFU.EX2 R183, R183 ;  /* 0x000000b700b77308 */ /* 0x000fe20000000800 */
[----:B------:R-:W-:Y:S02]  /*12f10*/  FMUL.FTZ R97, R2, R97 ;  /* 0x0000006102617220 */ /* 0x000fe40000410000 */
[C---:B------:R-:W-:Y:S02]  /*12f20*/  FMUL.FTZ R98, R0.reuse, R98 ;  /* 0x0000006200627220 */ /* 0x040fe40000410000 */
[----:B------:R-:W-:Y:S02]  /*12f30*/  FMUL.FTZ R99, R0, R99 ;  /* 0x0000006300637220 */ /* 0x000fe40000410000 */
[----:B------:R-:W-:Y:S03]  /*12f40*/  FFMA.FTZ R176, R2, R217, R176 ;  /* 0x000000d902b07223 */ /* 0x000fe600000100b0 */
[----:B------:R-:W1:Y:S01]  /*12f50*/  MUFU.EX2 R214, R214 ;  /* 0x000000d600d67308 */ /* 0x000e620000000800 */
[----:B------:R-:W-:Y:S01]  /*12f60*/  FFMA.FTZ R172, R0, R215, R172 ;  /* 0x000000d700ac7223 */ /* 0x000fe200000100ac */
[----:B------:R-:W-:Y:S01]  /*12f70*/  HMMA.16816.F32.BF16 R96, R128, R106, R96 ;  /* 0x0000006a8060723c */ /* 0x000fe20000041860 */
[----:B------:R-:W4:Y:S02]  /*12f80*/  LDSM.16.MT88.4 R104, [R168+0x2900] ;  /* 0x00290000a868783b */ /* 0x000f240000004200 */
[----:B---3--:R-:W-:Y:S01]  /*12f90*/  F2FP.BF16.PACK_AB R102, R182, R181 ;  /* 0x000000b5b666723e */ /* 0x008fe200000010ff */
[----:B------:R-:W-:Y:S02]  /*12fa0*/  FADD.FTZ R175, R175, R176 ;  /* 0x000000b0afaf7221 */ /* 0x000fe40000010000 */
[----:B------:R-:W-:Y:S02]  /*12fb0*/  FADD.FTZ R171, R171, R172 ;  /* 0x000000acabab7221 */ /* 0x000fe40000010000 */
[----:B------:R3:W5:Y:S01]  /*12fc0*/  MUFU.EX2 R233, R149 ;  /* 0x0000009500e97308 */ /* 0x0007620000000800 */
[----:B------:R-:W-:Y:S03]  /*12fd0*/  FADD.FTZ R0, R174, R175 ;  /* 0x000000afae007221 */ /* 0x000fe60000010000 */
[----:B------:R-:W-:Y:S02]  /*12fe0*/  FADD.FTZ R2, R170, R171 ;  /* 0x000000abaa027221 */ /* 0x000fe40000010000 */
[----:B------:R-:W-:Y:S02]  /*12ff0*/  FADD.FTZ R0, R173, R0 ;  /* 0x00000000ad007221 */ /* 0x000fe40000010000 */
[----:B------:R-:W-:Y:S02]  /*13000*/  FADD.FTZ R2, R169, R2 ;  /* 0x00000002a9027221 */ /* 0x000fe40000010000 */
[----:B------:R-:W-:Y:S02]  /*13010*/  FADD.FTZ R177, R177, R0 ;  /* 0x00000000b1b17221 */ /* 0x000fe40000010000 */
[----:B------:R-:W-:Y:S01]  /*13020*/  FADD.FTZ R179, R179, R2 ;  /* 0x00000002b3b37221 */ /* 0x000fe20000010000 */
[----:B-1----:R-:W-:Y:S01]  /*13030*/  F2FP.BF16.PACK_AB R103, R214, R183 ;  /* 0x000000b7d667723e */ /* 0x002fe200000010ff */
[----:B------:R-:W-:Y:S02]  /*13040*/  FADD.FTZ R178, R178, R177 ;  /* 0x000000b1b2b27221 */ /* 0x000fe40000010000 */
[----:B------:R-:W-:Y:S02]  /*13050*/  FADD.FTZ R180, R180, R179 ;  /* 0x000000b3b4b47221 */ /* 0x000fe40000010000 */
[----:B------:R-:W-:Y:S02]  /*13060*/  FADD.FTZ R181, R181, R178 ;  /* 0x000000b2b5b57221 */ /* 0x000fe40000010000 */
[C---:B------:R-:W-:Y:S01]  /*13070*/  HMMA.16816.F32.BF16 R4, R100.reuse, R112, R4 ;  /* 0x000000706404723c */ /* 0x040fe20000041804 */
[----:B---3--:R-:W-:Y:S04]  /*13080*/  LDSM.16.MT88.4 R148, [R133+0x3900] ;  /* 0x003900008594783b */ /* 0x008fe80000004200 */
[----:B------:R-:W-:Y:S03]  /*13090*/  FADD.FTZ R182, R182, R181 ;  /* 0x000000b5b6b67221 */ /* 0x000fe60000010000 */
[C---:B------:R-:W-:Y:S01]  /*130a0*/  HMMA.16816.F32.BF16 R8, R100.reuse, R114, R8 ;  /* 0x000000726408723c */ /* 0x040fe20000041808 */
[----:B------:R-:W-:Y:S07]  /*130b0*/  LDSM.16.MT88.4 R112, [R133+0x4900] ;  /* 0x004900008570783b */ /* 0x000fee0000004200 */
[C---:B--2---:R-:W-:Y:S08]  /*130c0*/  HMMA.16816.F32.BF16 R12, R100.reuse, R108, R12 ;  /* 0x0000006c640c723c */ /* 0x044ff0000004180c */
[C---:B------:R-:W-:Y:S01]  /*130d0*/  HMMA.16816.F32.BF16 R16, R100.reuse, R110, R16 ;  /* 0x0000006e6410723c */ /* 0x040fe20000041810 */
[----:B------:R-:W1:Y:S07]  /*130e0*/  LDSM.16.MT88.4 R108, [R185+UR4+0x4900] ;  /* 0x00490004b96c783b */ /* 0x000e6e0008004200 */
        /* <DEDUP_REMOVED lines=13> */
[----:B------:R-:W-:Y:S01]  /*131c0*/  F2FP.BF16.PACK_AB R138, R231, R228 ;  /* 0x000000e4e78a723e */ /* 0x000fe200000010ff */
[C---:B------:R-:W-:Y:S04]  /*131d0*/  HMMA.16816.F32.BF16 R52, R100.reuse, R140, R52 ;  /* 0x0000008c6434723c */ /* 0x040fe80000041834 */
[----:B-----5:R-:W-:Y:S04]  /*131e0*/  F2FP.BF16.PACK_AB R139, R233, R230 ;  /* 0x000000e6e98b723e */ /* 0x020fe800000010ff */
[C---:B------:R-:W-:Y:S01]  /*131f0*/  HMMA.16816.F32.BF16 R56, R100.reuse, R142, R56 ;  /* 0x0000008e6438723c */ /* 0x040fe20000041838 */
[----:B------:R-:W-:Y:S07]  /*13200*/  LDSM.16.MT88.4 R140, [R168+0x1900] ;  /* 0x00190000a88c783b */ /* 0x000fee0000004200 */
[C---:B----4-:R-:W-:Y:S08]  /*13210*/  HMMA.16816.F32.BF16 R60, R100.reuse, R104, R60 ;  /* 0x00000068643c723c */ /* 0x050ff0000004183c */
[C---:B------:R-:W-:Y:S01]  /*13220*/  HMMA.16816.F32.BF16 R64, R100.reuse, R106, R64 ;  /* 0x0000006a6440723c */ /* 0x040fe20000041840 */
[----:B------:R-:W2:Y:S07]  /*13230*/  LDSM.16.MT88.4 R104, [R184+UR4+0x4900] ;  /* 0x00490004b868783b */ /* 0x000eae0008004200 */
[C---:B-1----:R-:W-:Y:S08]  /*13240*/  HMMA.16816.F32.BF16 R68, R100.reuse, R108, R68 ;  /* 0x0000006c6444723c */ /* 0x042ff00000041844 */
[C---:B------:R-:W-:Y:S01]  /*13250*/  HMMA.16816.F32.BF16 R72, R100.reuse, R110, R72 ;  /* 0x0000006e6448723c */ /* 0x040fe20000041848 */
[----:B------:R-:W1:Y:S07]  /*13260*/  LDSM.16.MT88.4 R108, [R185+UR4+0x1100] ;  /* 0x00110004b96c783b */ /* 0x000e6e0008004200 */
[C---:B------:R-:W-:Y:S08]  /*13270*/  HMMA.16816.F32.BF16 R76, R100.reuse, R112, R76 ;  /* 0x00000070644c723c */ /* 0x040ff0000004184c */
[C---:B------:R-:W-:Y:S01]  /*13280*/  HMMA.16816.F32.BF16 R80, R100.reuse, R114, R80 ;  /* 0x000000726450723c */ /* 0x040fe20000041850 */
[----:B------:R-:W3:Y:S07]  /*13290*/  LDSM.16.MT88.4 R112, [R184+UR4+0x1100] ;  /* 0x00110004b870783b */ /* 0x000eee0008004200 */
[C---:B--2---:R-:W-:Y:S08]  /*132a0*/  HMMA.16816.F32.BF16 R84, R100.reuse, R104, R84 ;  /* 0x000000686454723c */ /* 0x044ff00000041854 */
[C---:B------:R-:W-:Y:S01]  /*132b0*/  HMMA.16816.F32.BF16 R88, R100.reuse, R106, R88 ;  /* 0x0000006a6458723c */ /* 0x040fe20000041858 */
[----:B------:R-:W2:Y:S07]  /*132c0*/  LDSM.16.MT88.4 R104, [R185+UR4+0x3100] ;  /* 0x00310004b968783b */ /* 0x000eae0008004200 */
[C---:B------:R-:W-:Y:S08]  /*132d0*/  HMMA.16816.F32.BF16 R92, R100.reuse, R116, R92 ;  /* 0x00000074645c723c */ /* 0x040ff0000004185c */
[----:B------:R-:W-:Y:S01]  /*132e0*/  HMMA.16816.F32.BF16 R96, R100, R118, R96 ;  /* 0x000000766460723c */ /* 0x000fe20000041860 */
[----:B------:R-:W4:Y:S06]  /*132f0*/  LDSM.16.MT88.4 R116, [R133+0x3100] ;  /* 0x003100008574783b */ /* 0x000f2c0000004200 */
[----:B------:R-:W-:Y:S01]  /*13300*/  F2FP.BF16.PACK_AB R100, R216, R193 ;  /* 0x000000c1d864723e */ /* 0x000fe200000010ff */
[----:B------:R-:W-:Y:S01]  /*13310*/  FADD.FTZ R193, R193, R182 ;  /* 0x000000b6c1c17221 */ /* 0x000fe20000010000 */
[----:B------:R-:W-:Y:S03]  /*13320*/  F2FP.BF16.PACK_AB R101, R221, R218 ;  /* 0x000000dadd65723e */ /* 0x000fe600000010ff */
[----:B------:R-:W-:Y:S02]  /*13330*/  F2FP.BF16.PACK_AB R102, R223, R220 ;  /* 0x000000dcdf66723e */ /* 0x000fe400000010ff */
[----:B------:R-:W-:Y:S07]  /*13340*/  F2FP.BF16.PACK_AB R103, R225, R222 ;  /* 0x000000dee167723e */ /* 0x000fee00000010ff */
[C---:B-1----:R-:W-:Y:S08]  /*13350*/  HMMA.16816.F32.BF16 R4, R100.reuse, R108, R4 ;  /* 0x0000006c6404723c */ /* 0x042ff00000041804 */
[C---:B------:R-:W-:Y:S01]  /*13360*/  HMMA.16816.F32.BF16 R8, R100.reuse, R110, R8 ;  /* 0x0000006e6408723c */ /* 0x040fe20000041808 */
[----:B------:R-:W1:Y:S07]  /*13370*/  LDSM.16.MT88.4 R108, [R184+UR4+0x3100] ;  /* 0x00310004b86c783b */ /* 0x000e6e0008004200 */
[C---:B------:R-:W-:Y:S08]  /*13380*/  HMMA.16816.F32.BF16 R12, R100.reuse, R120, R12 ;  /* 0x00000078640c723c */ /* 0x040ff0000004180c */
[C---:B------:R-:W-:Y:S08]  /*13390*/  HMMA.16816.F32.BF16 R16, R100.reuse, R122, R16 ;  /* 0x0000007a6410723c */ /* 0x040ff00000041810 */
[C---:B---3--:R-:W-:Y:S08]  /*133a0*/  HMMA.16816.F32.BF16 R20, R100.reuse, R112, R20 ;  /* 0x000000706414723c */ /* 0x048ff00000041814 */
[C---:B------:R-:W-:Y:S01]  /*133b0*/  HMMA.16816.F32.BF16 R24, R100.reuse, R114, R24 ;  /* 0x000000726418723c */ /* 0x040fe20000041818 */
[----:B------:R-:W3:Y:S07]  /*133c0*/  LDSM.16.MT88.4 R112, [R168+0x3100] ;  /* 0x00310000a870783b */ /* 0x000eee0000004200 */
[C---:B------:R-:W-:Y:S08]  /*133d0*/  HMMA.16816.F32.BF16 R28, R100.reuse, R124, R28 ;  /* 0x0000007c641c723c */ /* 0x040ff0000004181c */
[C---:B------:R-:W-:Y:S01]  /*133e0*/  HMMA.16816.F32.BF16 R32, R100.reuse, R126, R32 ;  /* 0x0000007e6420723c */ /* 0x040fe20000041820 */
[----:B------:R-:W-:Y:S07]  /*133f0*/  LDSM.16.MT88.4 R124, [R185+UR4+0x1900] ;  /* 0x00190004b97c783b */ /* 0x000fee0008004200 */
[C---:B--2---:R-:W-:Y:S08]  /*13400*/  HMMA.16816.F32.BF16 R36, R100.reuse, R104, R36 ;  /* 0x000000686424723c */ /* 0x044ff00000041824 */
[C---:B------:R-:W-:Y:S01]  /*13410*/  HMMA.16816.F32.BF16 R40, R100.reuse, R106, R40 ;  /* 0x0000006a6428723c */ /* 0x040fe20000041828 */
[----:B------:R-:W2:Y:S07]  /*13420*/  LDSM.16.MT88.4 R104, [R185+UR4+0x5100] ;  /* 0x00510004b968783b */ /* 0x000eae0008004200 */
[C---:B----4-:R-:W-:Y:S08]  /*13430*/  HMMA.16816.F32.BF16 R44, R100.reuse, R116, R44 ;  /* 0x00000074642c723c */ /* 0x050ff0000004182c */
[C---:B------:R-:W-:Y:S01]  /*13440*/  HMMA.16816.F32.BF16 R48, R100.reuse, R118, R48 ;  /* 0x000000766430723c */ /* 0x040fe20000041830 */
[----:B------:R-:W4:Y:S07]  /*13450*/  LDSM.16.MT88.4 R116, [R133+0x5100] ;  /* 0x005100008574783b */ /* 0x000f2e0000004200 */
[C---:B-1----:R-:W-:Y:S08]  /*13460*/  HMMA.16816.F32.BF16 R52, R100.reuse, R108, R52 ;  /* 0x0000006c6434723c */ /* 0x042ff00000041834 */
[C---:B------:R-:W-:Y:S01]  /*13470*/  HMMA.16816.F32.BF16 R56, R100.reuse, R110, R56 ;  /* 0x0000006e6438723c */ /* 0x040fe20000041838 */
[----:B------:R-:W1:Y:S07]  /*13480*/  LDSM.16.MT88.4 R108, [R184+UR4+0x5100] ;  /* 0x00510004b86c783b */ /* 0x000e6e0008004200 */
[C---:B---3--:R-:W-:Y:S08]  /*13490*/  HMMA.16816.F32.BF16 R60, R100.reuse, R112, R60 ;  /* 0x00000070643c723c */ /* 0x048ff0000004183c */
[C---:B------:R-:W-:Y:S01]  /*134a0*/  HMMA.16816.F32.BF16 R64, R100.reuse, R114, R64 ;  /* 0x000000726440723c */ /* 0x040fe20000041840 */
[----:B------:R-:W3:Y:S07]  /*134b0*/  LDSM.16.MT88.4 R112, [R168+0x5100] ;  /* 0x00510000a870783b */ /* 0x000eee0000004200 */
[C---:B--2---:R-:W-:Y:S08]  /*134c0*/  HMMA.16816.F32.BF16 R68, R100.reuse, R104, R68 ;  /* 0x000000686444723c */ /* 0x044ff00000041844 */
[C---:B------:R-:W-:Y:S01]  /*134d0*/  HMMA.16816.F32.BF16 R72, R100.reuse, R106, R72 ;  /* 0x0000006a6448723c */ /* 0x040fe20000041848 */
[----:B------:R-:W-:Y:S07]  /*134e0*/  LDSM.16.MT88.4 R104, [R184+UR4+0x1900] ;  /* 0x00190004b868783b */ /* 0x000fee0008004200 */
[C---:B----4-:R-:W-:Y:S08]  /*134f0*/  HMMA.16816.F32.BF16 R76, R100.reuse, R116, R76 ;  /* 0x00000074644c723c */ /* 0x050ff0000004184c */
[C---:B------:R-:W-:Y:S01]  /*13500*/  HMMA.16816.F32.BF16 R80, R100.reuse, R118, R80 ;  /* 0x000000766450723c */ /* 0x040fe20000041850 */
[----:B------:R-:W2:Y:S07]  /*13510*/  LDSM.16.MT88.4 R116, [R133+0x1900] ;  /* 0x001900008574783b */ /* 0x000eae0000004200 */
[C---:B-1----:R-:W-:Y:S08]  /*13520*/  HMMA.16816.F32.BF16 R84, R100.reuse, R108, R84 ;  /* 0x0000006c6454723c */ /* 0x042ff00000041854 */
[C---:B------:R-:W-:Y:S08]  /*13530*/  HMMA.16816.F32.BF16 R88, R100.reuse, R110, R88 ;  /* 0x0000006e6458723c */ /* 0x040ff00000041858 */
[C---:B---3--:R-:W-:Y:S08]  /*13540*/  HMMA.16816.F32.BF16 R92, R100.reuse, R112, R92 ;  /* 0x00000070645c723c */ /* 0x048ff0000004185c */
[----:B------:R-:W-:Y:S08]  /*13550*/  HMMA.16816.F32.BF16 R96, R100, R114, R96 ;  /* 0x000000726460723c */ /* 0x000ff00000041860 */
[C---:B------:R-:W-:Y:S08]  /*13560*/  HMMA.16816.F32.BF16 R128, R136.reuse, R124, R4 ;  /* 0x0000007c8880723c */ /* 0x040ff00000041804 */
[C---:B------:R-:W-:Y:S08]  /*13570*/  HMMA.16816.F32.BF16 R124, R136.reuse, R126, R8 ;  /* 0x0000007e887c723c */ /* 0x040ff00000041808 */
[C---:B--2---:R-:W-:Y:S08]  /*13580*/  HMMA.16816.F32.BF16 R120, R136.reuse, R116, R12 ;  /* 0x000000748878723c */ /* 0x044ff0000004180c */
        /* <DEDUP_REMOVED lines=37> */
[----:B------:R-:W-:Y:S02]  /*137e0*/  FADD.FTZ R230, R230, R229 ;  /* 0x000000e5e6e67221 */ /* 0x000fe40000010000 */
[----:B------:R-:W-:Y:S02]  /*137f0*/  FADD.FTZ R217, R231, R228 ;  /* 0x000000e4e7d97221 */ /* 0x000fe40000010000 */
[----:B------:R-:W-:Y:S01]  /*13800*/  FADD.FTZ R215, R233, R230 ;  /* 0x000000e6e9d77221 */ /* 0x000fe20000010000 */
[----:B------:R-:W-:-:S05]  /*13810*/  @!P0 BRA `(.L_x_989) ;  /* 0x0000040000008947 */ /* 0x000fca0003800000 */
[----:B------:R-:W-:Y:S01]  /*13820*/  ISETP.NE.AND P2, PT, R199, 0x1, PT ;  /* 0x00000001c700780c */ /* 0x000fe20003f45270 */
[----:B------:R-:W-:Y:S01]  /*13830*/  IMAD R202, R219, 0x40, R194 ;  /* 0x00000040dbca7824 */ /* 0x000fe200078e02c2 */
[----:B------:R-:W-:Y:S01]  /*13840*/  SEL R4, RZ, 0x10, P5 ;  /* 0x00000010ff047807 */ /* 0x000fe20002800000 */
[----:B------:R-:W-:Y:S01]  /*13850*/  IMAD.MOV.U32 R201, RZ, RZ, RZ ;  /* 0x000000ffffc97224 */ /* 0x000fe200078e00ff */
[----:B------:R-:W-:Y:S02]  /*13860*/  SEL R2, RZ, 0x10, P4 ;  /* 0x00000010ff027807 */ /* 0x000fe40002000000 */
[----:B------:R-:W-:Y:S02]  /*13870*/  IADD3 R202, R202, -0x80, R205 ;  /* 0xffffff80caca7810 */ /* 0x000fe40007ffe0cd */
[----:B------:R-:W-:Y:S03]  /*13880*/  IADD3 R14, -R4, 0x10, RZ ;  /* 0x00000010040e7810 */ /* 0x000fe60007ffe1ff */
[----:B------:R-:W-:Y:S01]  /*13890*/  IMAD.MOV.U32 R5, RZ, RZ, R202 ;  /* 0x000000ffff057224 */ /* 0x000fe200078e00ca */
[----:B------:R-:W-:Y:S01]  /*138a0*/  LOP3.LUT R14, R14, 0xf, RZ, 0xc0, !PT ;  /* 0x0000000f0e0e7812 */ /* 0x000fe200078ec0ff */
[----:B------:R-:W-:Y:S05]  /*138b0*/  @P2 IMAD.HI.U32 R0, R202, c[0x0][0x2bc], RZ ;  /* 0x0000af00ca002a27 */ /* 0x000fea00078e00ff */
[----:B------:R-:W-:Y:S02]  /*138c0*/  @P2 SHF.R.U32.HI R5, RZ, c[0x0][0x2c0], R0 ;  /* 0x0000b000ff052a19 */ /* 0x000fe40000011600 */
[----:B------:R-:W-:Y:S02]  /*138d0*/  ISETP.NE.U32.AND P2, PT, R4, RZ, PT ;  /* 0x000000ff0400720c */ /* 0x000fe40003f45070 */
[C---:B------:R-:W-:Y:S04]  /*138e0*/  @!P3 IADD3 R7, P0, R5.reuse, R206, RZ ;  /* 0x000000ce0507b210 */ /* 0x040fe80007f1e0ff */
[----:B------:R-:W-:Y:S01]  /*138f0*/  @!P3 LEA.HI.X.SX32 R0, R5, R198, 0x1, P0 ;  /* 0x000000c60500b211 */ /* 0x000fe200000f0eff */
[----:B------:R-:W-:Y:S01]  /*13900*/  IMAD.MOV R5, RZ, RZ, -R5 ;  /* 0x000000ffff057224 */ /* 0x000fe200078e0a05 */
[----:B------:R-:W-:Y:S03]  /*13910*/  @!P3 LEA R8, P0, R7, c[0x0][0x2a0], 0x2 ;  /* 0x0000a8000708ba11 */ /* 0x000fe600078010ff */
[----:B------:R-:W-:Y:S01]  /*13920*/  IMAD R202, R5, c[0x0][0x2b8], R202 ;  /* 0x0000ae0005ca7a24 */ /* 0x000fe200078e02ca */
[----:B------:R-:W-:Y:S03]  /*13930*/  @!P3 LEA.HI.X R9, R7, c[0x0][0x2a4], R0, 0x2, P0 ;  /* 0x0000a9000709ba11 */ /* 0x000fe600000f1400 */
[C---:B------:R-:W-:Y:S01]  /*13940*/  IMAD.WIDE.U32 R6, R202.reuse, c[0x0][0x1e0], RZ ;  /* 0x00007800ca067a25 */ /* 0x040fe200078e00ff */
[----:B------:R-:W-:Y:S01]  /*13950*/  SHF.R.S32.HI R5, RZ, 0x1f, R202 ;  /* 0x0000001fff057819 */ /* 0x000fe200000114ca */
[----:B------:R-:W2:Y:S04]  /*13960*/  @!P3 LDG.E R201, [R8.64] ;  /* 0x0000000608c9b981 */ /* 0x000ea8000c1e1900 */
[----:B------:R-:W-:Y:S04]  /*13970*/  IMAD R5, R5, c[0x0][0x1e0], RZ ;  /* 0x0000780005057a24 */ /* 0x000fe800078e02ff */
[----:B------:R-:W-:Y:S04]  /*13980*/  IMAD R5, R202, c[0x0][0x1e4], R5 ;  /* 0x00007900ca057a24 */ /* 0x000fe800078e0205 */
[----:B------:R-:W-:Y:S02]  /*13990*/  IMAD.IADD R7, R7, 0x1, R5 ;  /* 0x0000000107077824 */ /* 0x000fe400078e0205 */
[----:B------:R-:W-:Y:S01]  /*139a0*/  IMAD R5, R192, c[0x0][0x1e8], RZ ;  /* 0x00007a00c0057a24 */ /* 0x000fe200078e02ff */
[----:B--2---:R-:W-:Y:S01]  /*139b0*/  SHF.R.S32.HI R0, RZ, 0x1f, R201 ;  /* 0x0000001fff007819 */ /* 0x004fe200000114c9 */
[----:B------:R-:W-:Y:S04]  /*139c0*/  IMAD.WIDE.U32 R6, R201, c[0x0][0x1f0], R6 ;  /* 0x00007c00c9067a25 */ /* 0x000fe800078e0006 */
        /* <DEDUP_REMOVED lines=9> */
[----:B------:R-:W-:Y:S03]  /*13a60*/  SEL R0, RZ, 0x10, P6 ;  /* 0x00000010ff007807 */ /* 0x000fe60003000000 */
[----:B------:R-:W2:Y:S01]  /*13a70*/  SHFL.IDX PT, R9, R8, 0x1, 0x181f ;  /* 0x00381f0008097f89 */ /* 0x000ea200000e0000 */
[----:B------:R-:W-:Y:S03]  /*13a80*/  IADD3 R5, -R0, 0x10, RZ ;  /* 0x0000001000057810 */ /* 0x000fe60007ffe1ff */
[----:B------:R3:W-:Y:S01]  /*13a90*/  SHFL.IDX PT, R13, R8, RZ, 0x181f ;  /* 0x00181fff080d7589 */ /* 0x0007e200000e0000 */
[----:B------:R-:W-:Y:S03]  /*13aa0*/  LOP3.LUT R5, R5, 0xf, RZ, 0xc0, !PT ;  /* 0x0000000f05057812 */ /* 0x000fe600078ec0ff */
[----:B------:R-:W4:Y:S01]  /*13ab0*/  SHFL.IDX PT, R11, R10, RZ, 0x181f ;  /* 0x00181fff0a0b7589 */ /* 0x000f2200000e0000 */
[----:B-1----:R-:W-:Y:S04]  /*13ac0*/  IADD3 R14, P1, P0, R14, R7, R208 ;  /* 0x000000070e0e7210 */ /* 0x002fe8000783e0d0 */
[----:B--2---:R-:W-:Y:S02]  /*13ad0*/  IADD3.X R15, RZ, R9, R209, P1, P0 ;  /* 0x00000009ff0f7210 */ /* 0x004fe40000fe04d1 */
[----:B------:R-:W-:Y:S04]  /*13ae0*/  IADD3 R16, P1, P0, R6, R7, R211 ;  /* 0x0000000706107210 */ /* 0x000fe8000783e0d3 */
[----:B------:R-:W-:Y:S02]  /*13af0*/  IADD3.X R17, RZ, R9, R212, P1, P0 ;  /* 0x00000009ff117210 */ /* 0x000fe40000fe04d4 */
[----:B---3--:R-:W-:Y:S01]  /*13b00*/  IADD3 R8, P1, P0, R5, R7, R204 ;  /* 0x0000000705087210 */ /* 0x008fe2000783e0cc */
[----:B------:R-:W-:Y:S03]  /*13b10*/  IMAD R5, R213, 0x3000, R203 ;  /* 0x00003000d5057824 */ /* 0x000fe600078e02cb */
[----:B------:R-:W-:Y:S01]  /*13b20*/  IADD3.X R9, RZ, R9, R210, P1, P0 ;  /* 0x00000009ff097210 */ /* 0x000fe20000fe04d2 */
[----:B------:R-:W-:Y:S01]  /*13b30*/  IMAD.SHL.U32 R7, R5, 0x2, RZ ;  /* 0x0000000205077824 */ /* 0x000fe200078e00ff */
[----:B----4-:R-:W-:Y:S02]  /*13b40*/  IADD3 R20, P1, R208, R11, RZ ;  /* 0x0000000bd0147210 */ /* 0x010fe40007f3e0ff */
[----:B------:R-:W-:Y:S03]  /*13b50*/  IADD3 R18, P0, R11, R211, RZ ;  /* 0x000000d30b127210 */ /* 0x000fe60007f1e0ff */
[----:B------:R-:W-:Y:S01]  /*13b60*/  IMAD.X R21, R209, 0x1, R13, P1 ;  /* 0x00000001d1157824 */ /* 0x000fe200008e060d */
[----:B------:R-:W-:Y:S01]  /*13b70*/  ISETP.NE.U32.AND P1, PT, R2, RZ, PT ;  /* 0x000000ff0200720c */ /* 0x000fe20003f25070 */
[----:B------:R-:W-:Y:S01]  /*13b80*/  IMAD.X R19, R13, 0x1, R212, P0 ;  /* 0x000000010d137824 */ /* 0x000fe200000e06d4 */
        /* <DEDUP_REMOVED lines=9> */
.L_x_989:
        /* <DEDUP_REMOVED lines=9> */
.L_x_987:
[----:B-1----:R-:W1:Y:S01]  /*13cb0*/  SHFL.BFLY PT, R6, R217, 0x2, 0x1f ;  /* 0x0c401f00d9067f89 */ /* 0x002e6200000e0000 */
        /* <DEDUP_REMOVED lines=122> */
.L_x_937:
        /* <DEDUP_REMOVED lines=152> */
.L_x_992:
[----:B--2---:R-:W-:Y:S01]  /*14de0*/  LOP3.LUT R6, R14, 0xffffffe0, RZ, 0xc0, !PT ;  /* 0xffffffe00e067812 */ /* 0x004fe200078ec0ff */
[----:B------:R-:W1:Y:S01]  /*14df0*/  S2R R54, SR_CTAID.X ;  /* 0x0000000000367919 */ /* 0x000e620000002500 */
[----:B------:R-:W-:Y:S01]  /*14e00*/  SHF.R.S32.HI R14, RZ, 0x1f, R5 ;  /* 0x0000001fff0e7819 */ /* 0x000fe20000011405 */
[----:B------:R-:W-:Y:S01]  /*14e10*/  IMAD R13, R25, c[0x0][0x3a0], RZ ;  /* 0x0000e800190d7a24 */ /* 0x000fe200078e02ff */
[----:B------:R-:W-:Y:S01]  /*14e20*/  LEA.HI R8, R16, R16, RZ, 0x1 ;  /* 0x0000001010087211 */ /* 0x000fe200078f08ff */
[----:B------:R-:W-:Y:S01]  /*14e30*/  IMAD.IADD R6, R3, 0x1, -R6 ;  /* 0x0000000103067824 */ /* 0x000fe200078e0a06 */
[-C--:B------:R-:W-:Y:S01]  /*14e40*/  LEA.HI R14, R14, R5.reuse, RZ, 0x3 ;  /* 0x000000050e0e7211 */ /* 0x080fe200078f18ff */
[----:B------:R-:W-:Y:S01]  /*14e50*/  IMAD R17, R2, c[0x0][0x490], RZ ;  /* 0x0001240002117a24 */ /* 0x000fe200078e02ff */
[----:B------:R-:W-:Y:S01]  /*14e60*/  LOP3.LUT R9, R8, 0x1ffffffe, RZ, 0xc0, !PT ;  /* 0x1ffffffe08097812 */ /* 0x000fe200078ec0ff */
[----:B------:R-:W-:Y:S01]  /*14e70*/  IMAD.MOV.U32 R19, RZ, RZ, R25 ;  /* 0x000000ffff137224 */ /* 0x000fe200078e0019 */
[----:B------:R-:W-:Y:S01]  /*14e80*/  SHF.R.S32.HI R7, RZ, 0x1f, R6 ;  /* 0x0000001fff077819 */ /* 0x000fe20000011406 */
[----:B------:R-:W-:Y:S01]  /*14e90*/  IMAD R13, R24, c[0x0][0x3a4], R13 ;  /* 0x0000e900180d7a24 */ /* 0x000fe200078e020d */
[----:B------:R-:W-:Y:S01]  /*14ea0*/  LOP3.LUT R14, R14, 0xffffff8, RZ, 0xc0, !PT ;  /* 0x0ffffff80e0e7812 */ /* 0x000fe200078ec0ff */
[----:B------:R-:W-:Y:S01]  /*14eb0*/  IMAD.IADD R16, R16, 0x1, -R9 ;  /* 0x0000000110107824 */ /* 0x000fe200078e0a09 */
[----:B------:R-:W-:Y:S01]  /*14ec0*/  LEA.HI R4, R7, R6, RZ, 0x2 ;  /* 0x0000000607047211 */ /* 0x000fe200078f10ff */
[----:B------:R-:W-:Y:S01]  /*14ed0*/  IMAD.MOV.U32 R7, RZ, RZ, c[0x0][0x4e8] ;  /* 0x00013a00ff077624 */ /* 0x000fe200078e00ff */
[----:B------:R-:W-:Y:S01]  /*14ee0*/  IADD3 R5, -R14, R5, RZ ;  /* 0x000000050e057210 */ /* 0x000fe20007ffe1ff */
[----:B------:R-:W-:Y:S01]  /*14ef0*/  IMAD.WIDE.U32 R14, R24, c[0x0][0x3a0], RZ ;  /* 0x0000e800180e7a25 */ /* 0x000fe200078e00ff */
[----:B------:R-:W-:Y:S01]  /*14f00*/  SHF.R.S32.HI R4, RZ, 0x2, R4 ;  /* 0x00000002ff047819 */ /* 0x000fe20000011404 */
[----:B------:R-:W-:Y:S01]  /*14f10*/  BSSY B0, `(.L_x_993) ;  /* 0x0000076000007945 */ /* 0x000fe20003800000 */
[----:B------:R-:W-:Y:S01]  /*14f20*/  ISETP.NE.AND P1, PT, R7, 0x1, PT ;  /* 0x000000010700780c */ /* 0x000fe20003f25270 */
[----:B------:R-:W-:Y:S01]  /*14f30*/  IMAD R17, R192, c[0x0][0x494], R17 ;  /* 0x00012500c0117a24 */ /* 0x000fe200078e0211 */
[----:B------:R-:W-:Y:S01]  /*14f40*/  LEA.HI R9, R12, R3, RZ, 0x3 ;  /* 0x000000030c097211 */ /* 0x000fe200078f18ff */
[----:B------:R-:W-:Y:S01]  /*14f50*/  IMAD R5, R5, 0x10, R4 ;  /* 0x0000001005057824 */ /* 0x000fe200078e0204 */
[----:B------:R-:W-:-:S02]  /*14f60*/  MOV R18, R24 ;  /* 0x0000001800127202 */ /* 0x000fc40000000f00 */
[----:B------:R-:W-:Y:S01]  /*14f70*/  LOP3.LUT R4, R9, 0xfffffff8, RZ, 0xc0, !PT ;  /* 0xfffffff809047812 */ /* 0x000fe200078ec0ff */
[----:B------:R-:W-:Y:S01]  /*14f80*/  IMAD R7, R16, 0x8, R5 ;  /* 0x0000000810077824 */ /* 0x000fe200078e0205 */
[----:B------:R-:W-:Y:S01]  /*14f90*/  LOP3.LUT P2, RZ, R6, 0x3, RZ, 0xc0, !PT ;  /* 0x0000000306ff7812 */ /* 0x000fe2000784c0ff */
[----:B------:R-:W-:Y:S01]  /*14fa0*/  IMAD.WIDE.U32 R18, R192, c[0x0][0x490], R18 ;  /* 0x00012400c0127a25 */ /* 0x000fe200078e0012 */
[----:B------:R-:W-:Y:S02]  /*14fb0*/  LEA.HI R12, R12, R3, RZ, 0x6 ;  /* 0x000000030c0c7211 */ /* 0x000fe400078f30ff */
[----:B-1----:R-:W-:Y:S01]  /*14fc0*/  LEA R7, R54, R7, 0x7 ;  /* 0x0000000736077211 */ /* 0x002fe200078e38ff */
[----:B------:R-:W-:Y:S01]  /*14fd0*/  IMAD.IADD R4, R3, 0x1, -R4 ;  /* 0x0000000103047824 */ /* 0x000fe200078e0a04 */
[----:B------:R-:W-:Y:S01]  /*14fe0*/  SHF.R.S32.HI R3, RZ, 0x1f, R195 ;  /* 0x0000001fff037819 */ /* 0x000fe200000114c3 */
[----:B------:R-:W-:Y:S01]  /*14ff0*/  IMAD.IADD R19, R19, 0x1, R17 ;  /* 0x0000000113137824 */ /* 0x000fe200078e0211 */
[----:B------:R-:W-:Y:S01]  /*15000*/  SHF.R.S32.HI R9, RZ, 0x3, R9 ;  /* 0x00000003ff097819 */ /* 0x000fe20000011409 */
[----:B------:R-:W-:Y:S01]  /*15010*/  @P1 IMAD.HI.U32 R8, R7, c[0x0][0x4ec], RZ ;  /* 0x00013b0007081a27 */ /* 0x000fe200078e00ff */
[----:B------:R-:W-:-:S02]  /*15020*/  IADD3 R15, R15, R13, RZ ;  /* 0x0000000d0f0f7210 */ /* 0x000fc40007ffe0ff */
[----:B------:R-:W-:Y:S01]  /*15030*/  SEL R195, R195, RZ, !P0 ;  /* 0x000000ffc3c37207 */ /* 0x000fe20004000000 */
[----:B------:R-:W-:Y:S01]  /*15040*/  IMAD.MOV.U32 R6, RZ, RZ, R7 ;  /* 0x000000ffff067224 */ /* 0x000fe200078e0007 */
[----:B------:R-:W-:Y:S01]  /*15050*/  @P1 SHF.R.U32.HI R6, RZ, c[0x0][0x4f0], R8 ;  /* 0x00013c00ff061a19 */ /* 0x000fe20000011608 */
[----:B------:R-:W-:Y:S01]  /*15060*/  IMAD R17, R2, c[0x0][0x3e8], RZ ;  /* 0x0000fa0002117a24 */ /* 0x000fe200078e02ff */
[----:B------:R-:W-:Y:S01]  /*15070*/  SEL R3, R3, RZ, !P0 ;  /* 0x000000ff03037207 */ /* 0x000fe20004000000 */
[----:B------:R-:W-:Y:S01]  /*15080*/  IMAD.WIDE.U32 R14, R192, c[0x0][0x3e8], R14 ;  /* 0x0000fa00c00e7a25 */ /* 0x000fe200078e000e */
[----:B------:R-:W-:-:S03]  /*15090*/  LEA R13, R4, R9, 0x5 ;  /* 0x00000009040d7211 */ /* 0x000fc600078e28ff */
[----:B------:R-:W-:Y:S02]  /*150a0*/  IMAD.MOV R8, RZ, RZ, -R6 ;  /* 0x000000ffff087224 */ /* 0x000fe400078e0a06 */
[----:B------:R-:W-:Y:S02]  /*150b0*/  IMAD R17, R192, c[0x0][0x3ec], R17 ;  /* 0x0000fb00c0117a24 */ /* 0x000fe400078e0211 */
[----:B------:R-:W-:Y:S02]  /*150c0*/  IMAD R8, R8, c[0x0][0x4e8], R7 ;  /* 0x00013a0008087a24 */ /* 0x000fe400078e0207 */
[----:B------:R-:W-:Y:S01]  /*150d0*/  IMAD.WIDE.U32 R18, R195, c[0x0][0x498], R18 ;  /* 0x00012600c3127a25 */ /* 0x000fe200078e0012 */
[----:B------:R-:W-:-:S03]  /*150e0*/  IADD3 R15, R15, R17, RZ ;  /* 0x000000110f0f7210 */ /* 0x000fc60007ffe0ff */
[----:B------:R-:W-:Y:S01]  /*150f0*/  IMAD R16, R3, c[0x0][0x498], RZ ;  /* 0x0001260003107a24 */ /* 0x000fe200078e02ff */
[----:B------:R-:W-:Y:S01]  /*15100*/  IADD3 R20, P0, R6, R18, RZ ;  /* 0x0000001206147210 */ /* 0x000fe20007f1e0ff */
[----:B------:R-:W-:Y:S01]  /*15110*/  IMAD R7, R54, 0x80, R13 ;  /* 0x0000008036077824 */ /* 0x000fe200078e020d */
[----:B------:R-:W-:Y:S01]  /*15120*/  SHF.R.S32.HI R18, RZ, 0x1f, R8 ;  /* 0x0000001fff127819 */ /* 0x000fe20000011408 */
[----:B------:R-:W-:Y:S01]  /*15130*/  IMAD R13, R195, c[0x0][0x49c], R16 ;  /* 0x00012700c30d7a24 */ /* 0x000fe200078e0210 */
[----:B------:R-:W-:Y:S01]  /*15140*/  SHF.R.S32.HI R16, RZ, 0x1f, R6 ;  /* 0x0000001fff107819 */ /* 0x000fe20000011406 */
[----:B------:R-:W-:-:S03]  /*15150*/  @P1 IMAD.HI.U32 R17, R7, c[0x0][0x4ec], RZ ;  /* 0x00013b0007111a27 */ /* 0x000fc600078e00ff */
[----:B------:R-:W-:Y:S01]  /*15160*/  IADD3.X R21, R16, R19, R13, P0, !PT ;  /* 0x0000001310157210 */ /* 0x000fe200007fe40d */
[----:B------:R-:W-:Y:S02]  /*15170*/  IMAD.SHL.U32 R2, R9, 0x40, RZ ;  /* 0x0000004009027824 */ /* 0x000fe400078e00ff */
[----:B------:R-:W-:Y:S01]  /*15180*/  IMAD.MOV.U32 R6, RZ, RZ, R7 ;  /* 0x000000ffff067224 */ /* 0x000fe200078e0007 */
[----:B------:R-:W-:Y:S01]  /*15190*/  @P1 SHF.R.U32.HI R6, RZ, c[0x0][0x4f0], R17 ;  /* 0x00013c00ff061a19 */ /* 0x000fe20000011611 */
[----:B------:R-:W-:Y:S01]  /*151a0*/  IMAD R17, R18, c[0x0][0x488], RZ ;  /* 0x0001220012117a24 */ /* 0x000fe200078e02ff */
[----:B------:R-:W-:Y:S01]  /*151b0*/  LOP3.LUT R13, R2, 0x1c0, RZ, 0xc0, !PT ;  /* 0x000001c0020d7812 */ /* 0x000fe200078ec0ff */
[----:B------:R-:W-:Y:S02]  /*151c0*/  IMAD.SHL.U32 R2, R4, 0x8, RZ ;  /* 0x0000000804027824 */ /* 0x000fe400078e00ff */
[----:B------:R-:W-:-:S04]  /*151d0*/  IMAD.WIDE.U32 R20, R8, c[0x0][0x488], R20 ;  /* 0x0001220008147a25 */ /* 0x000fc800078e0014 */
[----:B------:R-:W-:Y:S01]  /*151e0*/  IMAD R17, R8, c[0x0][0x48c], R17 ;  /* 0x0001230008117a24 */ /* 0x000fe200078e0211 */
[----:B------:R-:W-:Y:S01]  /*151f0*/  LOP3.LUT R8, R13, 0x38, R2, 0xf8, !PT ;  /* 0x000000380d087812 */ /* 0x000fe200078ef802 */
[----:B------:R-:W-:Y:S01]  /*15200*/  IMAD R4, R3, c[0x0][0x3f0], RZ ;  /* 0x0000fc0003047a24 */ /* 0x000fe200078e02ff */
[----:B------:R-:W-:Y:S01]  /*15210*/  SHF.R.U32.HI R3, RZ, 0x3, R13 ;  /* 0x00000003ff037819 */ /* 0x000fe2000001160d */
[----:B------:R-:W-:Y:S01]  /*15220*/  IMAD.WIDE.U32 R14, R195, c[0x0][0x3f0], R14 ;  /* 0x0000fc00c30e7a25 */ /* 0x000fe200078e000e */
[----:B------:R-:W-:Y:S02]  /*15230*/  LEA R13, P0, R20, c[0x0][0x450], 0x2 ;  /* 0x00011400140d7a11 */ /* 0x000fe400078010ff */
[----:B------:R-:W-:Y:S01]  /*15240*/  IADD3 R17, R21, R17, RZ ;  /* 0x0000001115117210 */ /* 0x000fe20007ffe0ff */
[----:B------:R-:W-:Y:S01]  /*15250*/  IMAD R4, R195, c[0x0][0x3f4], R4 ;  /* 0x0000fd00c3047a24 */ /* 0x000fe200078e0204 */
[----:B------:R-:W-:Y:S01]  /*15260*/  LOP3.LUT R8, R8, R3, RZ, 0x3c, !PT ;  /* 0x0000000308087212 */ /* 0x000fe200078e3cff */
[----:B------:R-:W-:Y:S01]  /*15270*/  SHFL.IDX PT, R32, R13, RZ, 0x1c1f ;  /* 0x001c1fff0d207589 */ /* 0x000fe200000e0000 */
[----:B------:R-:W-:Y:S01]  /*15280*/  LEA.HI.X R17, R20, c[0x0][0x454], R17, 0x2, P0 ;  /* 0x0001150014117a11 */ /* 0x000fe200000f1411 */
[--C-:B------:R-:W-:Y:S01]  /*15290*/  IMAD.MOV R16, RZ, RZ, -R6.reuse ;  /* 0x000000ffff107224 */ /* 0x100fe200078e0a06 */
[----:B------:R-:W-:Y:S01]  /*152a0*/  SHF.R.S32.HI R3, RZ, 0x1f, R6 ;  /* 0x0000001fff037819 */ /* 0x000fe20000011406 */
[----:B------:R-:W-:Y:S01]  /*152b0*/  SHFL.IDX PT, R34, R13, 0x1, 0x1c1f ;  /* 0x003c1f000d227f89 */ /* 0x000fe200000e0000 */
[----:B------:R-:W-:Y:S01]  /*152c0*/  IADD3 R15, R15, R4, RZ ;  /* 0x000000040f0f7210 */ /* 0x000fe20007ffe0ff */
[C---:B------:R-:W-:Y:S01]  /*152d0*/  IMAD R4, R54.reuse, 0x80, R5 ;  /* 0x0000008036047824 */ /* 0x040fe200078e0205 */
[----:B------:R-:W-:Y:S01]  /*152e0*/  LEA R54, R54, R9, 0x7 ;  /* 0x0000000936367211 */ /* 0x000fe200078e38ff */
[----:B------:R-:W1:Y:S01]  /*152f0*/  SHFL.IDX PT, R33, R17, RZ, 0x1c1f ;  /* 0x001c1fff11217589 */ /* 0x000e6200000e0000 */
[----:B------:R-:W-:-:S02]  /*15300*/  IMAD R5, R3, c[0x0][0x3e0], RZ ;  /* 0x0000f80003057a24 */ /* 0x000fc400078e02ff */
[----:B-----5:R-:W-:Y:S01]  /*15310*/  IMAD R3, R11, c[0x0][0x4e8], RZ ;  /* 0x00013a000b037a24 */ /* 0x020fe200078e02ff */
[----:B------:R-:W2:Y:S01]  /*15320*/  SHFL.IDX PT, R35, R17, 0x1, 0x1c1f ;  /* 0x003c1f0011237f89 */ /* 0x000ea200000e0000 */
[----:B------:R-:W-:Y:S01]  /*15330*/  IADD3 R18, R4, 0x8, RZ ;  /* 0x0000000804127810 */ /* 0x000fe20007ffe0ff */
[----:B------:R-:W-:Y:S01]  /*15340*/  IMAD R16, R16, c[0x0][0x4e8], R7 ;  /* 0x00013a0010107a24 */ /* 0x000fe200078e0207 */
[----:B------:R-:W-:Y:S01]  /*15350*/  SHF.L.U32 R7, R12, 0x3, RZ ;  /* 0x000000030c077819 */ /* 0x000fe200000006ff */
[----:B------:R-:W-:Y:S01]  /*15360*/  IMAD R5, R6, c[0x0][0x3e4], R5 ;  /* 0x0000f90006057a24 */ /* 0x000fe200078e0205 */
[-C--:B------:R-:W-:Y:S01]  /*15370*/  ISETP.GE.OR P1, PT, R4, R3.reuse, P2 ;  /* 0x000000030400720c */ /* 0x080fe20001726670 */
[----:B------:R-:W-:Y:S01]  /*15380*/  IMAD.WIDE.U32 R14, R6, c[0x0][0x3e0], R14 ;  /* 0x0000f800060e7a25 */ /* 0x000fe200078e000e */
[----:B------:R-:W-:Y:S02]  /*15390*/  ISETP.GE.OR P0, PT, R18, R3, P2 ;  /* 0x000000031200720c */ /* 0x000fe40001706670 */
[----:B------:R-:W-:Y:S01]  /*153a0*/  SHF.R.S32.HI R4, RZ, 0x1f, R16 ;  /* 0x0000001fff047819 */ /* 0x000fe20000011410 */
[----:B------:R-:W-:Y:S01]  /*153b0*/  IMAD.IADD R15, R15, 0x1, R5 ;  /* 0x000000010f0f7824 */ /* 0x000fe200078e0205 */
[----:B------:R-:W-:-:S03]  /*153c0*/  LOP3.LUT R7, R8, 0x7ffffe00, R7, 0xf8, !PT ;  /* 0x7ffffe0008077812 */ /* 0x000fc600078ef807 */
[----:B------:R-:W-:Y:S01]  /*153d0*/  IMAD R5, R4, c[0x0][0x3d8], RZ ;  /* 0x0000f60004057a24 */ /* 0x000fe200078e02ff */
[----:B------:R-:W-:Y:S01]  /*153e0*/  SHF.L.U32 R58, R7, 0x1, RZ ;  /* 0x00000001073a7819 */ /* 0x000fe200000006ff */
[C---:B------:R-:W-:Y:S02]  /*153f0*/  IMAD.WIDE.U32 R56, R16.reuse, c[0x0][0x3d8], R14 ;  /* 0x0000f60010387a25 */ /* 0x040fe400078e000e */
[----:B-1----:R1:W-:Y:S02]  /*15400*/  @!P1 ST.E [R32.64], R0 ;  /* 0x0000000020009985 */ /* 0x0023e4000c101906 */
[----:B------:R-:W-:Y:S02]  /*15410*/  IMAD R8, R16, c[0x0][0x3dc], R5 ;  /* 0x0000f70010087a24 */ /* 0x000fe400078e0205 */
[----:B--2---:R1:W-:Y:S02]  /*15420*/  @!P0 ST.E [R34.64], R10 ;  /* 0x0000000a22008985 */ /* 0x0043e4000c101906 */
        /* <DEDUP_REMOVED lines=36> */
.L_x_994:
[----:B--2---:R-:W-:Y:S05]  /*15670*/  BSYNC B0 ;  /* 0x0000000000007941 */ /* 0x004fea0003800000 */
.L_x_993:
        /* <DEDUP_REMOVED lines=23> */
.L_x_996:
[----:B------:R-:W-:Y:S05]  /*157f0*/  BSYNC B0 ;  /* 0x0000000000007941 */ /* 0x000fea0003800000 */
.L_x_995:
        /* <DEDUP_REMOVED lines=23> */
.L_x_998:
[----:B------:R-:W-:Y:S05]  /*15970*/  BSYNC B0 ;  /* 0x0000000000007941 */ /* 0x000fea0003800000 */
.L_x_997:
        /* <DEDUP_REMOVED lines=24> */
.L_x_991:
        /* <DEDUP_REMOVED lines=18> */
.L_x_999:
        /* <DEDUP_REMOVED lines=20> */
[----:B------:R-:W-:Y:S01]  /*15d60*/  IADD3 R13, R4, R13, RZ ;  /* 0x0000000d040d7210 */ /* 0x000fe20007ffe0ff */
[----:B------:R-:W-:-:S04]  /*15d70*/  IMAD R4, R5, c[0x0][0x498], RZ ;  /* 0x0001260005047a24 */ /* 0x000fc800078e02ff */
[----:B------:R-:W-:-:S04]  /*15d80*/  @P0 IMAD.HI.U32 R6, R8, c[0x0][0x4ec], RZ ;  /* 0x00013b0008060a27 */ /* 0x000fc800078e00ff */
[----:B------:R-:W-:Y:S01]  /*15d90*/  IMAD.WIDE.U32 R12, R195, c[0x0][0x498], R12 ;  /* 0x00012600c30c7a25 */ /* 0x000fe200078e000c */
[----:B------:R-:W-:-:S03]  /*15da0*/  @P0 SHF.R.U32.HI R7, RZ, c[0x0][0x4f0], R6 ;  /* 0x00013c00ff070a19 */ /* 0x000fc60000011606 */
[----:B------:R-:W-:Y:S01]  /*15db0*/  IMAD R15, R195, c[0x0][0x49c], R4 ;  /* 0x00012700c30f7a24 */ /* 0x000fe200078e0204 */
[--C-:B------:R-:W-:Y:S01]  /*15dc0*/  SHF.R.S32.HI R4, RZ, 0x1f, R7.reuse ;  /* 0x0000001fff047819 */ /* 0x100fe20000011407 */
[----:B------:R-:W-:Y:S01]  /*15dd0*/  IMAD.MOV R9, RZ, RZ, -R7 ;  /* 0x000000ffff097224 */ /* 0x000fe200078e0a07 */
[----:B------:R-:W-:-:S03]  /*15de0*/  IADD3 R12, P0, R7, R12, RZ ;  /* 0x0000000c070c7210 */ /* 0x000fc60007f1e0ff */
[----:B------:R-:W-:Y:S01]  /*15df0*/  IMAD R9, R9, c[0x0][0x4e8], R8 ;  /* 0x00013a0009097a24 */ /* 0x000fe200078e0208 */
[----:B------:R-:W-:Y:S02]  /*15e00*/  IADD3.X R13, R4, R13, R15, P0, !PT ;  /* 0x0000000d040d7210 */ /* 0x000fe400007fe40f */
[----:B------:R-:W-:Y:S02]  /*15e10*/  MOV R4, 0xff800000 ;  /* 0xff80000000047802 */ /* 0x000fe40000000f00 */
[----:B------:R-:W-:Y:S01]  /*15e20*/  SHF.R.S32.HI R6, RZ, 0x1f, R9 ;  /* 0x0000001fff067819 */ /* 0x000fe20000011409 */
[----:B------:R-:W-:-:S04]  /*15e30*/  IMAD.WIDE.U32 R12, R9, c[0x0][0x488], R12 ;  /* 0x00012200090c7a25 */ /* 0x000fc800078e000c */
[----:B------:R-:W-:-:S04]  /*15e40*/  IMAD R6, R6, c[0x0][0x488], RZ ;  /* 0x0001220006067a24 */ /* 0x000fc800078e02ff */
[----:B------:R-:W-:Y:S01]  /*15e50*/  IMAD R7, R9, c[0x0][0x48c], R6 ;  /* 0x0001230009077a24 */ /* 0x000fe200078e0206 */
[----:B------:R-:W-:-:S04]  /*15e60*/  LEA R6, P0, R12, c[0x0][0x450], 0x2 ;  /* 0x000114000c067a11 */ /* 0x000fc800078010ff */
[----:B------:R-:W-:-:S04]  /*15e70*/  IADD3 R7, R13, R7, RZ ;  /* 0x000000070d077210 */ /* 0x000fc80007ffe0ff */
[----:B------:R-:W-:-:S05]  /*15e80*/  LEA.HI.X R7, R12, c[0x0][0x454], R7, 0x2, P0 ;  /* 0x000115000c077a11 */ /* 0x000fca00000f1407 */
[----:B------:R1:W-:Y:S02]  /*15e90*/  STG.E [R6.64], R4 ;  /* 0x0000000406007986 */ /* 0x0003e4000c101906 */
.L_x_1001:
[----:B------:R-:W-:Y:S05]  /*15ea0*/  BSYNC B0 ;  /* 0x0000000000007941 */ /* 0x000fea0003800000 */
.L_x_1000:
[----:B-1----:R-:W1:Y:S01]  /*15eb0*/  S2R R6, SR_CTAID.X ;  /* 0x0000000000067919 */ /* 0x002e620000002500 */
[----:B------:R-:W-:Y:S01]  /*15ec0*/  SHF.R.S32.HI R9, RZ, 0x1f, R0 ;  /* 0x0000001fff097819 */ /* 0x000fe20000011400 */
[----:B------:R-:W-:Y:S01]  /*15ed0*/  IMAD R7, R11, c[0x0][0x3a0], RZ ;  /* 0x0000e8000b077a24 */ /* 0x000fe200078e02ff */
[----:B------:R-:W-:Y:S01]  /*15ee0*/  MOV R8, c[0x0][0x4e8] ;  /* 0x00013a0000087a02 */ /* 0x000fe20000000f00 */
[----:B-----5:R-:W-:Y:S01]  /*15ef0*/  IMAD R3, R3, c[0x0][0x4e8], RZ ;  /* 0x00013a0003037a24 */ /* 0x020fe200078e02ff */
[----:B------:R-:W-:Y:S01]  /*15f00*/  LEA.HI R4, R9, R0, RZ, 0x3 ;  /* 0x0000000009047211 */ /* 0x000fe200078f18ff */
[----:B------:R-:W-:Y:S01]  /*15f10*/  IMAD R7, R10, c[0x0][0x3a4], R7 ;  /* 0x0000e9000a077a24 */ /* 0x000fe200078e0207 */
[----:B------:R-:W-:Y:S01]  /*15f20*/  ISETP.NE.AND P0, PT, R8, 0x1, PT ;  /* 0x000000010800780c */ /* 0x000fe20003f05270 */
[----:B------:R-:W-:Y:S01]  /*15f30*/  IMAD.WIDE.U32 R10, R10, c[0x0][0x3a0], RZ ;  /* 0x0000e8000a0a7a25 */ /* 0x000fe200078e00ff */
[----:B------:R-:W-:Y:S01]  /*15f40*/  LOP3.LUT R9, R4, 0xfffffff8, RZ, 0xc0, !PT ;  /* 0xfffffff804097812 */ /* 0x000fe200078ec0ff */
[----:B------:R-:W-:Y:S01]  /*15f50*/  BSSY B0, `(.L_x_1002) ;  /* 0x0000036000007945 */ /* 0x000fe20003800000 */
[----:B------:R-:W-:-:S02]  /*15f60*/  SHF.R.S32.HI R4, RZ, 0x3, R4 ;  /* 0x00000003ff047819 */ /* 0x000fc40000011404 */
[----:B------:R-:W-:Y:S01]  /*15f70*/  IADD3 R11, R11, R7, RZ ;  /* 0x000000070b0b7210 */ /* 0x000fe20007ffe0ff */
[----:B------:R-:W-:Y:S02]  /*15f80*/  IMAD.IADD R9, R0, 0x1, -R9 ;  /* 0x0000000100097824 */ /* 0x000fe400078e0a09 */
[----:B------:R-:W-:Y:S02]  /*15f90*/  IMAD R7, R2, c[0x0][0x3e8], RZ ;  /* 0x0000fa0002077a24 */ /* 0x000fe400078e02ff */
[C---:B------:R-:W-:Y:S01]  /*15fa0*/  IMAD.WIDE.U32 R10, R192.reuse, c[0x0][0x3e8], R10 ;  /* 0x0000fa00c00a7a25 */ /* 0x040fe200078e000a */
[CC--:B------:R-:W-:Y:S02]  /*15fb0*/  LEA R13, R9.reuse, R4.reuse, 0x5 ;  /* 0x00000004090d7211 */ /* 0x0c0fe400078e28ff */
[----:B------:R-:W-:Y:S01]  /*15fc0*/  SHF.L.U32 R9, R9, 0x3, RZ ;  /* 0x0000000309097819 */ /* 0x000fe200000006ff */
[----:B------:R-:W-:Y:S02]  /*15fd0*/  IMAD R7, R192, c[0x0][0x3ec], R7 ;  /* 0x0000fb00c0077a24 */ /* 0x000fe400078e0207 */
[C---:B-1----:R-:W-:Y:S01]  /*15fe0*/  IMAD R13, R6.reuse, 0x80, R13 ;  /* 0x00000080060d7824 */ /* 0x042fe200078e020d */
[----:B------:R-:W-:Y:S01]  /*15ff0*/  LEA R4, R6, R4, 0x7 ;  /* 0x0000000406047211 */ /* 0x000fe200078e38ff */
[----:B------:R-:W-:Y:S01]  /*16000*/  IMAD R2, R5, c[0x0][0x3f0], RZ ;  /* 0x0000fc0005027a24 */ /* 0x000fe200078e02ff */
[----:B------:R-:W-:Y:S01]  /*16010*/  IADD3 R11, R7, R11, RZ ;  /* 0x0000000b070b7210 */ /* 0x000fe20007ffe0ff */
[----:B------:R-:W-:Y:S01]  /*16020*/  @P0 IMAD.HI.U32 R0, R13, c[0x0][0x4ec], RZ ;  /* 0x00013b000d000a27 */ /* 0x000fe200078e00ff */
[----:B------:R-:W-:-:S02]  /*16030*/  MOV R5, R13 ;  /* 0x0000000d00057202 */ /* 0x000fc40000000f00 */
[----:B------:R-:W-:Y:S01]  /*16040*/  IADD3 R6, R9, 0x40, RZ ;  /* 0x0000004009067810 */ /* 0x000fe20007ffe0ff */
        /* <DEDUP_REMOVED lines=38> */
.L_x_1003:
[----:B------:R-:W-:Y:S05]  /*162b0*/  BSYNC B0 ;  /* 0x0000000000007941 */ /* 0x000fea0003800000 */
.L_x_1002:
[----:B------:R-:W-:Y:S01]  /*162c0*/  IADD3 R8, R4, 0x20, RZ ;  /* 0x0000002004087810 */ /* 0x000fe20007ffe0ff */
[----:B--23--:R2:W3:Y:S01]  /*162d0*/  SHFL.IDX PT, R11, R0, 0x1, 0x181f ;  /* 0x00381f00000b7f89 */ /* 0x00c4e200000e0000 */
        /* <DEDUP_REMOVED lines=11> */
[----:B-1-3--:R-:W-:Y:S01]  /*16390*/  @!P2 IMAD.WIDE R12, R9, 0x2, R10 ;  /* 0x00000002090ca825 */ /* 0x00afe200078e020a */
[----:B------:R-:W-:Y:S02]  /*163a0*/  @!P1 LOP3.LUT R8, R8, 0xfffffff8, RZ, 0xc0, !PT ;  /* 0xfffffff808089812 */ /* 0x000fe400078ec0ff */
[----:B------:R-:W-:-:S02]  /*163b0*/  @!P0 LOP3.LUT R7, R7, 0xfffffff8, RZ, 0xc0, !PT ;  /* 0xfffffff807078812 */ /* 0x000fc400078ec0ff */
[----:B------:R1:W-:Y:S01]  /*163c0*/  @!P2 ST.E.128 [R12.64], RZ ;  /* 0x000000ff0c00a985 */ /* 0x0003e2000c101d06 */
[----:B------:R-:W-:-:S04]  /*163d0*/  @!P1 IMAD.WIDE R14, R8, 0x2, R10 ;  /* 0x00000002080e9825 */ /* 0x000fc800078e020a */
[----:B------:R-:W-:Y:S01]  /*163e0*/  @!P0 IMAD.WIDE R10, R7, 0x2, R10 ;  /* 0x00000002070a8825 */ /* 0x000fe200078e020a */
[----:B------:R1:W-:Y:S04]  /*163f0*/  @!P1 ST.E.128 [R14.64], RZ ;  /* 0x000000ff0e009985 */ /* 0x0003e8000c101d06 */
[----:B------:R1:W-:Y:S02]  /*16400*/  @!P0 ST.E.128 [R10.64], RZ ;  /* 0x000000ff0a008985 */ /* 0x0003e4000c101d06 */
.L_x_1005:
[----:B------:R-:W-:Y:S05]  /*16410*/  BSYNC B0 ;  /* 0x0000000000007941 */ /* 0x000fea0003800000 */
.L_x_1004:
[----:B------:R-:W-:Y:S01]  /*16420*/  IADD3 R8, R4, 0x40, RZ ;  /* 0x0000004004087810 */ /* 0x000fe20007ffe0ff */
[----:B-1-3--:R1:W3:Y:S01]  /*16430*/  SHFL.IDX PT, R11, R0, 0x2, 0x181f ;  /* 0x00581f00000b7f89 */ /* 0x00a2e200000e0000 */
        /* <DEDUP_REMOVED lines=11> */
[----:B--23--:R-:W-:Y:S01]  /*164f0*/  @!P2 IMAD.WIDE R12, R9, 0x2, R10 ;  /* 0x00000002090ca825 */ /* 0x00cfe200078e020a */
[----:B------:R-:W-:Y:S02]  /*16500*/  @!P1 LOP3.LUT R8, R8, 0xfffffff8, RZ, 0xc0, !PT ;  /* 0xfffffff808089812 */ /* 0x000fe400078ec0ff */
[----:B------:R-:W-:-:S02]  /*16510*/  @!P0 LOP3.LUT R7, R7, 0xfffffff8, RZ, 0xc0, !PT ;  /* 0xfffffff807078812 */ /* 0x000fc400078ec0ff */
[----:B------:R2:W-:Y:S01]  /*16520*/  @!P2 ST.E.128 [R12.64], RZ ;  /* 0x000000ff0c00a985 */ /* 0x0005e2000c101d06 */
[----:B------:R-:W-:-:S04]  /*16530*/  @!P1 IMAD.WIDE R14, R8, 0x2, R10 ;  /* 0x00000002080e9825 */ /* 0x000fc800078e020a */
[----:B------:R-:W-:Y:S01]  /*16540*/  @!P0 IMAD.WIDE R10, R7, 0x2, R10 ;  /* 0x00000002070a8825 */ /* 0x000fe200078e020a */
[----:B------:R2:W-:Y:S04]  /*16550*/  @!P1 ST.E.128 [R14.64], RZ ;  /* 0x000000ff0e009985 */ /* 0x0005e8000c101d06 */
[----:B------:R2:W-:Y:S02]  /*16560*/  @!P0 ST.E.128 [R10.64], RZ ;  /* 0x000000ff0a008985 */ /* 0x0005e4000c101d06 */
.L_x_1007:
[----:B------:R-:W-:Y:S05]  /*16570*/  BSYNC B0 ;  /* 0x0000000000007941 */ /* 0x000fea0003800000 */
.L_x_1006:
[----:B------:R-:W-:Y:S01]  /*16580*/  IADD3 R4, R4, 0x60, RZ ;  /* 0x0000006004047810 */ /* 0x000fe20007ffe0ff */
[----:B--23--:R2:W3:Y:S03]  /*16590*/  SHFL.IDX PT, R11, R0, 0x3, 0x181f ;  /* 0x00781f00000b7f89 */ /* 0x00c4e600000e0000 */
[----:B------:R-:W-:Y:S01]  /*165a0*/  ISETP.GE.AND P0, PT, R4, R3, PT ;  /* 0x000000030400720c */ /* 0x000fe20003f06270 */
[----:B------:R2:W1:-:S12]  /*165b0*/  SHFL.IDX PT, R10, R2, 0x3, 0x181f ;  /* 0x00781f00020a7f89 */ /* 0x00045800000e0000 */
[----:B------:R-:W-:Y:S05]  /*165c0*/  @P0 EXIT ;  /* 0x000000000000094d */ /* 0x000fea0003800000 */
[----:B------:R-:W-:Y:S02]  /*165d0*/  ISETP.GE.AND P0, PT, R6, c[0x0][0x3c8], PT ;  /* 0x0000f20006007a0c */ /* 0x000fe40003f06270 */
[----:B------:R-:W-:-:S11]  /*165e0*/  ISETP.GE.AND P1, PT, R9, c[0x0][0x3c8], PT ;  /* 0x0000f20009007a0c */ /* 0x000fd60003f26270 */
[----:B------:R-:W-:-:S04]  /*165f0*/  @!P0 SHF.R.S32.HI R3, RZ, 0x1f, R6 ;  /* 0x0000001fff038819 */ /* 0x000fc80000011406 */
[----:B------:R-:W-:Y:S01]  /*16600*/  @!P0 LEA.HI R3, R3, R6, RZ, 0x3 ;  /* 0x0000000603038211 */ /* 0x000fe200078f18ff */
[----:B-1-3--:R-:W-:-:S03]  /*16610*/  @!P1 IMAD.WIDE R6, R9, 0x2, R10 ;  /* 0x0000000209069825 */ /* 0x00afc600078e020a */
[----:B------:R-:W-:Y:S02]  /*16620*/  @!P0 LOP3.LUT R3, R3, 0xfffffff8, RZ, 0xc0, !PT ;  /* 0xfffffff803038812 */ /* 0x000fe400078ec0ff */
[----:B------:R1:W-:Y:S03]  /*16630*/  @!P1 ST.E.128 [R6.64], RZ ;  /* 0x000000ff06009985 */ /* 0x0003e6000c101d06 */
[----:B--2---:R-:W-:-:S05]  /*16640*/  @!P0 IMAD.WIDE R2, R3, 0x2, R10 ;  /* 0x0000000203028825 */ /* 0x004fca00078e020a */
        /* <DEDUP_REMOVED lines=9> */
.L_x_1008:
        /* <DEDUP_REMOVED lines=10> */
.L_x_1713:


//--------------------- .text._ZN7cutlass13device_kernelIN5flash19enable_sm80_to_sm89INS1_16FlashAttnFwdSm80INS1_25CollectiveMainloopFwdSm80ILi8ELi2ELb0EN4cute5tupleIJNS5_1CILi128EEENS7_ILi64EEENS7_ILi192EEEEEELi192ENS_10bfloat16_tEfNS_4arch4Sm80ELb0ELb1ELb1ELb0ELb1ELb0ELb1ELb0EEENS1_21CollectiveEpilogueFwdINS6_IJS8_SA_S9_EEENS6_IJNS7_ILi1EEESI_SI_EEESC_SE_Li256ELb0ELb1ELb0ELb0EEENS1_19SingleTileSchedulerILb0ELb0ELb1ELi128EEEEEEEEEvNT_6ParamsE --------------------------
	.section	.text._ZN7cutlass13device_kernelIN5flash19enable_sm80_to_sm89INS1_16FlashAttnFwdSm80INS1_25CollectiveMainloopFwdSm80ILi8ELi2ELb0EN4cute5tupleIJNS5_1CILi128EEENS7_ILi64EEENS7_ILi192EEEEEELi192ENS_10bfloat16_tEfNS_4arch4Sm80ELb0ELb1ELb1ELb0ELb1ELb0ELb1ELb0EEENS1_21CollectiveEpilogueFwdINS6_IJS8_SA_S9_EEENS6_IJNS7_ILi1EEESI_SI_EEESC_SE_Li256ELb0ELb1ELb0ELb0EEENS1_19SingleTileSchedulerILb0ELb0ELb1ELi128EEEEEEEEEvNT_6ParamsE,"ax",@progbits
	.sectioninfo	@"SHI_REGISTERS=255"
	.align	128
.text._ZN7cutlass13device_kernelIN5flash19enable_sm80_to_sm89INS1_16FlashAttnFwdSm80INS1_25CollectiveMainloopFwdSm80ILi8ELi2ELb0EN4cute5tupleIJNS5_1CILi128EEENS7_ILi64EEENS7_ILi192EEEEEELi192ENS_10bfloat16_tEfNS_4arch4Sm80ELb0ELb1ELb1ELb0ELb1ELb0ELb1ELb0EEENS1_21CollectiveEpilogueFwdINS6_IJS8_SA_S9_EEENS6_IJNS7_ILi1EEESI_SI_EEESC_SE_Li256ELb0ELb1ELb0ELb0EEENS1_19SingleTileSchedulerILb0ELb0ELb1ELi128EEEEEEEEEvNT_6ParamsE:
        .type           _ZN7cutlass13device_kernelIN5flash19enable_sm80_to_sm89INS1_16FlashAttnFwdSm80INS1_25CollectiveMainloopFwdSm80ILi8ELi2ELb0EN4cute5tupleIJNS5_1CILi128EEENS7_ILi64EEENS7_ILi192EEEEEELi192ENS_10bfloat16_tEfNS_4arch4Sm80ELb0ELb1ELb1ELb0ELb1ELb0ELb1ELb0EEENS1_21CollectiveEpilogueFwdINS6_IJS8_SA_S9_EEENS6_IJNS7_ILi1EEESI_SI_EEESC_SE_Li256ELb0ELb1ELb0ELb0EEENS1_19SingleTileSchedulerILb0ELb0ELb1ELi128EEEEEEEEEvNT_6ParamsE,@function
        .size           _ZN7cutlass13device_kernelIN5flash19enable_sm80_to_sm89INS1_16FlashAttnFwdSm80INS1_25CollectiveMainloopFwdSm80ILi8ELi2ELb0EN4cute5tupleIJNS5_1CILi128EEENS7_ILi64EEENS7_ILi192EEEEEELi192ENS_10bfloat16_tEfNS_4arch4Sm80ELb0ELb1ELb1ELb0ELb1ELb0ELb1ELb0EEENS1_21CollectiveEpilogueFwdINS6_IJS8_SA_S9_EEENS6_IJNS7_ILi1EEESI_SI_EEESC_SE_Li256ELb0ELb1ELb0ELb0EEENS1_19SingleTileSchedulerILb0ELb0ELb1ELi128EEEEEEEEEvNT_6ParamsE,(.L_x_1714 - _ZN7cutlass13device_kernelIN5flash19enable_sm80_to_sm89INS1_16FlashAttnFwdSm80INS1_25CollectiveMainloopFwdSm80ILi8ELi2ELb0EN4cute5tupleIJNS5_1CILi128EEENS7_ILi64EEENS7_ILi192EEEEEELi192ENS_10bfloat16_tEfNS_4arch4Sm80ELb0ELb1ELb1ELb0ELb1ELb0ELb1ELb0EEENS1_21CollectiveEpilogueFwdINS6_IJS8_SA_S9_EEENS6_IJNS7_ILi1EEESI_SI_EEESC_SE_Li256ELb0ELb1ELb0ELb0EEENS1_19SingleTileSchedulerILb0ELb0ELb1ELi128EEEEEEEEEvNT_6ParamsE)
        .other          _ZN7cutlass13device_kernelIN5flash19enable_sm80_to_sm89INS1_16FlashAttnFwdSm80INS1_25CollectiveMainloopFwdSm80ILi8ELi2ELb0EN4cute5tupleIJNS5_1CILi128EEENS7_ILi64EEENS7_ILi192EEEEEELi192ENS_10bfloat16_tEfNS_4arch4Sm80ELb0ELb1ELb1ELb0ELb1ELb0ELb1ELb0EEENS1_21CollectiveEpilogueFwdINS6_IJS8_SA_S9_EEENS6_IJNS7_ILi1EEESI_SI_EEESC_SE_Li256ELb0ELb1ELb0ELb0EEENS1_19SingleTileSchedulerILb0ELb0ELb1ELi128EEEEEEEEEvNT_6ParamsE,@"STO_CUDA_ENTRY STV_DEFAULT"
_ZN7cutlass13device_kernelIN5flash19enable_sm80_to_sm89INS1_16FlashAttnFwdSm80INS1_25CollectiveMainloopFwdSm80ILi8ELi2ELb0EN4cute5tupleIJNS5_1CILi128EEENS7_ILi64EEENS7_ILi192EEEEEELi192ENS_10bfloat16_tEfNS_4arch4Sm80ELb0ELb1ELb1ELb0ELb1ELb0ELb1ELb0EEENS1_21CollectiveEpilogueFwdINS6_IJS8_SA_S9_EEENS6_IJNS7_ILi1EEESI_SI_EEESC_SE_Li256ELb0ELb1ELb0ELb0EEENS1_19SingleTileSchedulerILb0ELb0ELb1ELi128EEEEEEEEEvNT_6ParamsE:
[----:B------:R-:W-:Y:S02]  /*0000*/  MOV R1, c[0x0][0x28] ;  /* 0x00000a0000017a02 */ /* 0x000fe40000000f00 */
[----:B------:R-:W1:Y:S02]  /*0010*/  S2UR UR6, SR_CTAID.Z ;  /* 0x00000000000679c3 */ /* 0x000e640000002700 */
[----:B-1----:R-:W-:-:S13]  /*0020*/  ISETP.LE.AND P0, PT, RZ, UR6, PT ;  /* 0x00000006ff007c0c */ /* 0x002fda000bf03270 */
[----:B------:R-:W-:Y:S05]  /*0030*/  @!P0 EXIT ;  /* 0x000000000000894d */ /* 0x000fea0003800000 */
[----:B------:R-:W1:Y:S01]  /*0040*/  S2R R215, SR_CTAID.X ;  /* 0x0000000000d77919 */ /* 0x000e620000002500 */
[----:B------:R-:W-:Y:S01]  /*0050*/  ULDC.64 UR4, c[0x0][0x370] ;  /* 0x0000dc0000047ab9 */ /* 0x000fe20000000a00 */
[----:B------:R-:W-:Y:S01]  /*0060*/  IMAD.MOV.U32 R204, RZ, RZ, RZ ;  /* 0x000000ffffcc7224 */ /* 0x000fe200078e00ff */
[----:B------:R-:W-:Y:S01]  /*0070*/  UISETP.NE.U32.AND UP0, UPT, URZ, UR4, UPT ;  /* 0x000000043f00728c */ /* 0x000fe2000bf05070 */
[----:B------:R-:W-:Y:S01]  /*0080*/  IMAD.MOV.U32 R197, RZ, RZ, c[0x0][0x2c4] ;  /* 0x0000b100ffc57624 */ /* 0x000fe200078e00ff */
[----:B------:R-:W-:Y:S02]  /*0090*/  ULDC.64 UR8, c[0x0][0x370] ;  /* 0x0000dc0000087ab9 */ /* 0x000fe40000000a00 */
[----:B------:R-:W-:Y:S02]  /*00a0*/  UISETP.NE.AND.EX UP0, UPT, URZ, UR5, UPT, UP0 ;  /* 0x000000053f00728c */ /* 0x000fe4000bf05300 */
[----:B------:R-:W-:Y:S01]  /*00b0*/  ISETP.NE.AND P1, PT, R197, 0x1, PT ;  /* 0x00000001c500780c */ /* 0x000fe20003f25270 */
[----:B------:R-:W2:Y:S01]  /*00c0*/  S2UR UR7, SR_CTAID.Y ;  /* 0x00000000000779c3 */ /* 0x000ea20000002600 */
[----:B------:R-:W-:-:S02]  /*00d0*/  ULDC.64 UR12, c[0x0][0x118] ;  /* 0x00004600000c7ab9 */ /* 0x000fc40000000a00 */
[----:B------:R-:W-:-:S05]  /*00e0*/  PLOP3.LUT P0, PT, PT, PT, UP0, 0x80, 0x0 ;  /* 0x000000000000781c */ /* 0x000fca0003f0f008 */
[----:B------:R-:W-:Y:S02]  /*00f0*/  @UP0 UMOV UR4, 0x4 ;  /* 0x0000000400040882 */ /* 0x000fe40000000000 */
[----:B------:R-:W-:Y:S01]  /*0100*/  @UP0 UIMAD.WIDE UR4, UR6, UR4, UR8 ;  /* 0x00000004060402a5 */ /* 0x000fe2000f8e0208 */
[----:B-1----:R-:W-:Y:S01]  /*0110*/  IMAD.SHL.U32 R148, R215, 0x80, RZ ;  /* 0x00000080d7947824 */ /* 0x002fe200078e00ff */
[----:B------:R-:W-:Y:S01]  /*0120*/  P2R R0, PR, RZ, 0x2 ;  /* 0x00000002ff007803 */ /* 0x000fe20000000000 */
[----:B------:R-:W1:Y:S01]  /*0130*/  S2R R7, SR_TID.X ;  /* 0x0000000000077919 */ /* 0x000e620000002100 */
[----:B------:R-:W-:Y:S02]  /*0140*/  IMAD.MOV.U32 R196, RZ, RZ, 0x1 ;  /* 0x00000001ffc47424 */ /* 0x000fe400078e00ff */
[----:B------:R-:W-:Y:S01]  /*0150*/  @P1 IADD3 R0, R148, 0x7f, RZ ;  /* 0x0000007f94001810 */ /* 0x000fe20007ffe0ff */
[----:B------:R-:W-:Y:S02]  /*0160*/  IMAD.MOV.U32 R214, RZ, RZ, c[0x0][0x2ac] ;  /* 0x0000ab00ffd67624 */ /* 0x000fe400078e00ff */
[----:B------:R-:W-:-:S02]  /*0170*/  IMAD.U32 R2, RZ, RZ, UR4 ;  /* 0x00000004ff027e24 */ /* 0x000fc4000f8e00ff */
[----:B------:R-:W-:Y:S01]  /*0180*/  IMAD.U32 R3, RZ, RZ, UR5 ;  /* 0x00000005ff037e24 */ /* 0x000fe2000f8e00ff */
[----:B------:R-:W-:Y:S01]  /*0190*/  ISETP.LE.AND P2, PT, R196, c[0x0][0x32c], PT ;  /* 0x0000cb00c4007a0c */ /* 0x000fe20003f43270 */
[----:B------:R-:W-:-:S03]  /*01a0*/  @P1 IMAD.HI.U32 R0, R0, c[0x0][0x2c8], RZ ;  /* 0x0000b20000001a27 */ /* 0x000fc600078e00ff */
[----:B------:R3:W5:Y:S01]  /*01b0*/  @P0 LDG.E R204, [R2.64] ;  /* 0x0000000c02cc0981 */ /* 0x000762000c1e1900 */
[----:B------:R-:W-:Y:S01]  /*01c0*/  IMAD R199, R214, c[0x0][0x1d0], RZ ;  /* 0x00007400d6c77a24 */ /* 0x000fe200078e02ff */
[----:B--2---:R-:W-:Y:S01]  /*01d0*/  USHF.R.S32.HI UR11, URZ, 0x1f, UR7 ;  /* 0x0000001f3f0b7899 */ /* 0x004fe20008011407 */
[----:B---3--:R-:W-:Y:S02]  /*01e0*/  IADD3 R3, R148, 0x7f, RZ ;  /* 0x0000007f94037810 */ /* 0x008fe40007ffe0ff */
[----:B------:R-:W-:Y:S02]  /*01f0*/  @P1 SHF.R.U32.HI R3, RZ, c[0x0][0x2cc], R0 ;  /* 0x0000b300ff031a19 */ /* 0x000fe40000011600 */
[----:B------:R-:W-:Y:S02]  /*0200*/  IADD3 R0, R199, -c[0x0][0x168], R196 ;  /* 0x80005a00c7007a10 */ /* 0x000fe40007ffe0c4 */
[----:B------:R-:W-:-:S03]  /*0210*/  P2R R2, PR, RZ, 0x4 ;  /* 0x00000004ff027803 */ /* 0x000fc60000000000 */
[----:B------:R-:W-:-:S05]  /*0220*/  IMAD.IADD R0, R0, 0x1, R3 ;  /* 0x0000000100007824 */ /* 0x000fca00078e0203 */
[----:B------:R-:W-:Y:S01]  /*0230*/  IADD3 R3, R0, c[0x0][0x328], RZ ;  /* 0x0000ca0000037a10 */ /* 0x000fe20007ffe0ff */
[----:B------:R-:W-:Y:S05]  /*0240*/  @!P2 BRA `(.L_x_1009) ;  /* 0x000000f00000a947 */ /* 0x000fea0003800000 */
[C---:B-1----:R-:W-:Y:S02]  /*0250*/  ISETP.GT.AND P0, PT, R0.reuse, RZ, PT ;  /* 0x000000ff0000720c */ /* 0x042fe40003f04270 */
        /* <DEDUP_REMOVED lines=8> */
.L_x_1010:
[----:B------:R-:W-:-:S13]  /*02e0*/  ISETP.NE.AND P0, PT, R196, c[0x0][0x32c], PT ;  /* 0x0000cb00c4007a0c */ /* 0x000fda0003f05270 */
[----:B------:R-:W-:-:S05]  /*02f0*/  @P0 IMAD.HI.U32 R0, R2, c[0x0][0x330], RZ ;  /* 0x0000cc0002000a27 */ /* 0x000fca00078e00ff */
[----:B------:R-:W-:Y:S02]  /*0300*/  @P0 SHF.R.U32.HI R2, RZ, c[0x0][0x334], R0 ;  /* 0x0000cd00ff020a19 */ /* 0x000fe40000011600 */
.L_x_1011:
[----:B------:R-:W-:-:S05]  /*0310*/  MOV R5, c[0x0][0x32c] ;  /* 0x0000cb0000057a02 */ /* 0x000fca0000000f00 */
[----:B------:R-:W-:-:S05]  /*0320*/  IMAD R2, R2, R5, c[0x0][0x32c] ;  /* 0x0000cb0002027624 */ /* 0x000fca00078e0205 */
[----:B------:R-:W-:-:S04]  /*0330*/  IMNMX R3, R3, R2, PT ;  /* 0x0000000203037217 */ /* 0x000fc80003800200 */
.L_x_1009:
[----:B-1----:R-:W-:Y:S01]  /*0340*/  IADD3 R3, R3, 0x3f, RZ ;  /* 0x0000003f03037810 */ /* 0x002fe20007ffe0ff */
[----:B------:R-:W-:Y:S01]  /*0350*/  @P1 IMAD.HI.U32 R6, R148, c[0x0][0x2c8], RZ ;  /* 0x0000b20094061a27 */ /* 0x000fe200078e00ff */
[C---:B------:R-:W-:Y:S02]  /*0360*/  IADD3 R5, R199.reuse, 0x3f, RZ ;  /* 0x0000003fc7057810 */ /* 0x040fe40007ffe0ff */
[----:B------:R-:W-:Y:S01]  /*0370*/  SHF.R.S32.HI R2, RZ, 0x1f, R3 ;  /* 0x0000001fff027819 */ /* 0x000fe20000011403 */
[----:B------:R-:W-:Y:S01]  /*0380*/  IMAD.MOV.U32 R0, RZ, RZ, R148 ;  /* 0x000000ffff007224 */ /* 0x000fe200078e0094 */
[----:B------:R-:W-:Y:S02]  /*0390*/  SHF.R.S32.HI R4, RZ, 0x1f, R5 ;  /* 0x0000001fff047819 */ /* 0x000fe40000011405 */
[----:B------:R-:W-:Y:S02]  /*03a0*/  @P1 SHF.R.U32.HI R0, RZ, c[0x0][0x2cc], R6 ;  /* 0x0000b300ff001a19 */ /* 0x000fe40000011606 */
[----:B------:R-:W-:-:S02]  /*03b0*/  IADD3 R147, R199, -c[0x0][0x168], RZ ;  /* 0x80005a00c7937a10 */ /* 0x000fc40007ffe0ff */
[----:B------:R-:W-:Y:S02]  /*03c0*/  LEA.HI R2, R2, R3, RZ, 0x6 ;  /* 0x0000000302027211 */ /* 0x000fe400078f30ff */
[----:B------:R-:W-:Y:S01]  /*03d0*/  LEA.HI R4, R4, R5, RZ, 0x6 ;  /* 0x0000000504047211 */ /* 0x000fe200078f30ff */
[----:B------:R-:W-:Y:S01]  /*03e0*/  IMAD.IADD R0, R147, 0x1, R0 ;  /* 0x0000000193007824 */ /* 0x000fe200078e0200 */
[----:B------:R-:W-:Y:S02]  /*03f0*/  SHF.R.S32.HI R2, RZ, 0x6, R2 ;  /* 0x00000006ff027819 */ /* 0x000fe40000011402 */
[----:B------:R-:W-:Y:S02]  /*0400*/  SHF.R.S32.HI R145, RZ, 0x6, R4 ;  /* 0x00000006ff917819 */ /* 0x000fe40000011404 */
[----:B------:R-:W-:Y:S02]  /*0410*/  IADD3 R194, R0, -c[0x0][0x324], RZ ;  /* 0x8000c90000c27a10 */ /* 0x000fe40007ffe0ff */
[----:B------:R-:W-:Y:S01]  /*0420*/  IMNMX R145, R145, R2, PT ;  /* 0x0000000291917217 */ /* 0x000fe20003800200 */
[----:B------:R-:W-:Y:S05]  /*0430*/  @!P2 BRA `(.L_x_1012) ;  /* 0x000001000000a947 */ /* 0x000fea0003800000 */
[----:B------:R-:W-:-:S04]  /*0440*/  MOV R2, R0 ;  /* 0x0000000000027202 */ /* 0x000fc80000000f00 */
        /* <DEDUP_REMOVED lines=9> */
.L_x_1013:
[----:B------:R-:W-:-:S04]  /*04e0*/  MOV R0, c[0x0][0x32c] ;  /* 0x0000cb0000007a02 */ /* 0x000fc80000000f00 */
[----:B------:R-:W-:-:S13]  /*04f0*/  ISETP.NE.AND P0, PT, R0, 0x1, PT ;  /* 0x000000010000780c */ /* 0x000fda0003f05270 */
[----:B------:R-:W-:-:S05]  /*0500*/  @P0 IMAD.HI.U32 R0, R2, c[0x0][0x330], RZ ;  /* 0x0000cc0002000a27 */ /* 0x000fca00078e00ff */
[----:B------:R-:W-:-:S05]  /*0510*/  @P0 SHF.R.U32.HI R2, RZ, c[0x0][0x334], R0 ;  /* 0x0000cd00ff020a19 */ /* 0x000fca0000011600 */
.L_x_1014:
[----:B------:R-:W-:-:S05]  /*0520*/  IMAD R3, R2, c[0x0][0x32c], RZ ;  /* 0x0000cb0002037a24 */ /* 0x000fca00078e02ff */
[----:B------:R-:W-:-:S04]  /*0530*/  IMNMX R194, R194, R3, !PT ;  /* 0x00000003c2c27217 */ /* 0x000fc80007800200 */
.L_x_1012:
[----:B------:R-:W-:Y:S01]  /*0540*/  SHF.R.S32.HI R3, RZ, 0x1f, R194 ;  /* 0x0000001fff037819 */ /* 0x000fe200000114c2 */
[----:B------:R-:W-:Y:S01]  /*0550*/  IMAD.MOV.U32 R5, RZ, RZ, RZ ;  /* 0x000000ffff057224 */ /* 0x000fe200078e00ff */
[----:B------:R-:W-:Y:S01]  /*0560*/  PLOP3.LUT P2, PT, PT, PT, PT, 0x80, 0x0 ;  /* 0x000000000000781c */ /* 0x000fe20003f4f070 */
[----:B------:R-:W-:Y:S01]  /*0570*/  IMAD.MOV.U32 R98, RZ, RZ, RZ ;  /* 0x000000ffff627224 */ /* 0x000fe200078e00ff */
[----:B------:R-:W-:Y:S01]  /*0580*/  LEA.HI R194, R3, R194, RZ, 0x6 ;  /* 0x000000c203c27211 */ /* 0x000fe200078f30ff */
[----:B------:R-:W-:Y:S01]  /*0590*/  CS2R R96, SRZ ;  /* 0x0000000000607805 */ /* 0x000fe2000001ff00 */
[----:B------:R-:W-:Y:S01]  /*05a0*/  CS2R R94, SRZ ;  /* 0x00000000005e7805 */ /* 0x000fe2000001ff00 */
[----:B------:R-:W-:Y:S01]  /*05b0*/  CS2R R92, SRZ ;  /* 0x00000000005c7805 */ /* 0x000fe2000001ff00 */
[----:B------:R-:W-:Y:S01]  /*05c0*/  SHF.R.S32.HI R194, RZ, 0x6, R194 ;  /* 0x00000006ffc27819 */ /* 0x000fe200000114c2 */
[----:B------:R-:W-:Y:S01]  /*05d0*/  CS2R R90, SRZ ;  /* 0x00000000005a7805 */ /* 0x000fe2000001ff00 */
[----:B------:R-:W-:Y:S01]  /*05e0*/  CS2R R88, SRZ ;  /* 0x0000000000587805 */ /* 0x000fe2000001ff00 */
[----:B------:R-:W-:Y:S01]  /*05f0*/  CS2R R86, SRZ ;  /* 0x0000000000567805 */ /* 0x000fe2000001ff00 */
[----:B------:R-:W-:Y:S01]  /*0600*/  IMNMX R194, RZ, R194, !PT ;  /* 0x000000c2ffc27217 */ /* 0x000fe20007800200 */
[----:B------:R-:W-:Y:S01]  /*0610*/  CS2R R84, SRZ ;  /* 0x0000000000547805 */ /* 0x000fe2000001ff00 */
[----:B------:R-:W-:Y:S01]  /*0620*/  CS2R R82, SRZ ;  /* 0x0000000000527805 */ /* 0x000fe2000001ff00 */
[----:B------:R-:W-:Y:S01]  /*0630*/  CS2R R80, SRZ ;  /* 0x0000000000507805 */ /* 0x000fe2000001ff00 */
[----:B------:R-:W-:Y:S01]  /*0640*/  ISETP.GT.AND P0, PT, R145, R194, PT ;  /* 0x000000c29100720c */ /* 0x000fe20003f04270 */
        /* <DEDUP_REMOVED lines=42> */
[----:B------:R-:W-:Y:S02]  /*08f0*/  UISETP.NE.U32.AND UP0, UPT, URZ, UR4, UPT ;  /* 0x000000043f00728c */ /* 0x000fe4000bf05070 */
        /* <DEDUP_REMOVED lines=10> */
[----:B------:R1:W2:Y:S01]  /*09a0*/  @P2 LDG.E R10, [R10.64] ;  /* 0x0000000c0a0a2981 */ /* 0x0002a2000c1e1900 */
[----:B------:R-:W-:Y:S01]  /*09b0*/  UIMAD UR8, UR11, UR4, URZ ;  /* 0x000000040b0872a4 */ /* 0x000fe2000f8e023f */
[----:B------:R-:W-:Y:S01]  /*09c0*/  IMAD.MOV.U32 R195, RZ, RZ, c[0x0][0x2b8] ;  /* 0x0000ae00ffc37624 */ /* 0x000fe200078e00ff */
[----:B------:R-:W-:Y:S01]  /*09d0*/  LOP3.LUT R0, R19, 0xfffffff8, RZ, 0xc0, !PT ;  /* 0xfffffff813007812 */ /* 0x000fe200078ec0ff */
[----:B------:R-:W-:Y:S01]  /*09e0*/  UIMAD.WIDE.U32 UR14, UR7, UR4, URZ ;  /* 0x00000004070e72a5 */ /* 0x000fe2000f8e003f */
[----:B------:R-:W-:Y:S01]  /*09f0*/  SHF.R.S32.HI R19, RZ, 0x3, R19 ;  /* 0x00000003ff137819 */ /* 0x000fe20000011413 */
[----:B------:R-:W-:Y:S01]  /*0a00*/  UIMAD UR8, UR7, UR5, UR8 ;  /* 0x00000005070872a4 */ /* 0x000fe2000f8e0208 */
[----:B------:R-:W-:Y:S01]  /*0a10*/  ISETP.NE.AND P5, PT, R195, 0x1, PT ;  /* 0x00000001c300780c */ /* 0x000fe20003fa5270 */
[----:B------:R-:W-:Y:S01]  /*0a20*/  IMAD.IADD R211, R7, 0x1, -R0 ;  /* 0x0000000107d37824 */ /* 0x000fe200078e0a00 */
[----:B------:R-:W-:Y:S01]  /*0a30*/  USHF.R.S32.HI UR9, URZ, 0x1f, UR6 ;  /* 0x0000001f3f097899 */ /* 0x000fe20008011406 */
[----:B------:R-:W-:Y:S01]  /*0a40*/  IMAD.MOV.U32 R200, RZ, RZ, RZ ;  /* 0x000000ffffc87224 */ /* 0x000fe200078e00ff */
[----:B------:R-:W-:Y:S01]  /*0a50*/  ULDC.64 UR4, c[0x0][0x1c0] ;  /* 0x0000700000047ab9 */ /* 0x000fe20000000a00 */
[C---:B------:R-:W-:Y:S01]  /*0a60*/  IMAD R203, R211.reuse, 0x20, R19 ;  /* 0x00000020d3cb7824 */ /* 0x040fe200078e0213 */
[----:B------:R-:W-:Y:S01]  /*0a70*/  UIADD3 UR15, UR15, UR8, URZ ;  /* 0x000000080f0f7290 */ /* 0x000fe2000fffe03f */
[----:B------:R-:W-:Y:S01]  /*0a80*/  IMAD.SHL.U32 R210, R211, 0x8, RZ ;  /* 0x00000008d3d27824 */ /* 0x000fe200078e00ff */
[----:B------:R-:W-:Y:S01]  /*0a90*/  UIMAD UR9, UR9, UR4, URZ ;  /* 0x00000004090972a4 */ /* 0x000fe2000f8e023f */
[----:B------:R-:W-:Y:S01]  /*0aa0*/  IMAD.IADD R0, R148, 0x1, R203 ;  /* 0x0000000194007824 */ /* 0x000fe200078e02cb */
[----:B------:R-:W-:-:S02]  /*0ab0*/  UIMAD.WIDE.U32 UR14, UR6, UR4, UR14 ;  /* 0x00000004060e72a5 */ /* 0x000fc4000f8e000e */
[----:B------:R-:W-:Y:S01]  /*0ac0*/  UIMAD UR5, UR6, UR5, UR9 ;  /* 0x00000005060572a4 */ /* 0x000fe2000f8e0209 */
[----:B------:R-:W-:-:S03]  /*0ad0*/  @P1 IMAD.HI.U32 R2, R0, c[0x0][0x2c8], RZ ;  /* 0x0000b20000021a27 */ /* 0x000fc600078e00ff */
[----:B------:R-:W-:Y:S01]  /*0ae0*/  UIADD3 UR5, UR15, UR5, URZ ;  /* 0x000000050f057290 */ /* 0x000fe2000fffe03f */
[----:B------:R-:W-:Y:S01]  /*0af0*/  IMAD.MOV.U32 R5, RZ, RZ, R0 ;  /* 0x000000ffff057224 */ /* 0x000fe200078e0000 */
[----:B------:R-:W-:Y:S01]  /*0b00*/  @P1 SHF.R.U32.HI R5, RZ, c[0x0][0x2cc], R2 ;  /* 0x0000b300ff051a19 */ /* 0x000fe20000011602 */
[----:B------:R-:W-:Y:S02]  /*0b10*/  IMAD.U32 R9, RZ, RZ, UR15 ;  /* 0x0000000fff097e24 */ /* 0x000fe4000f8e00ff */
[----:B------:R-:W-:Y:S01]  /*0b20*/  IMAD.U32 R8, RZ, RZ, UR14 ;  /* 0x0000000eff087e24 */ /* 0x000fe2000f8e00ff */
[--C-:B------:R-:W-:Y:S01]  /*0b30*/  SHF.R.S32.HI R2, RZ, 0x1f, R5.reuse ;  /* 0x0000001fff027819 */ /* 0x100fe20000011405 */
[----:B------:R-:W-:Y:S02]  /*0b40*/  IMAD.MOV R3, RZ, RZ, -R5 ;  /* 0x000000ffff037224 */ /* 0x000fe400078e0a05 */
[----:B------:R-:W-:Y:S01]  /*0b50*/  IMAD.U32 R9, RZ, RZ, UR5 ;  /* 0x00000005ff097e24 */ /* 0x000fe2000f8e00ff */
[----:B------:R-:W-:Y:S01]  /*0b60*/  ULDC.64 UR4, c[0x0][0x2b0] ;  /* 0x0000ac0000047ab9 */ /* 0x000fe20000000a00 */
[----:B------:R-:W-:-:S02]  /*0b70*/  IMAD R2, R2, c[0x0][0x1b0], RZ ;  /* 0x00006c0002027a24 */ /* 0x000fc400078e02ff */
[----:B------:R-:W-:Y:S02]  /*0b80*/  IMAD R3, R3, c[0x0][0x2c4], R0 ;  /* 0x0000b10003037a24 */ /* 0x000fe400078e0200 */
[----:B------:R-:W-:-:S04]  /*0b90*/  IMAD.WIDE.U32 R8, R5, c[0x0][0x1b0], R8 ;  /* 0x00006c0005087a25 */ /* 0x000fc800078e0008 */
[----:B------:R-:W-:Y:S01]  /*0ba0*/  IMAD R5, R5, c[0x0][0x1b4], R2 ;  /* 0x00006d0005057a24 */ /* 0x000fe200078e0202 */
[----:B------:R-:W-:Y:S01]  /*0bb0*/  SHF.R.S32.HI R2, RZ, 0x1f, R3 ;  /* 0x0000001fff027819 */ /* 0x000fe20000011403 */
[----:B------:R-:W-:Y:S01]  /*0bc0*/  IMAD.MOV.U32 R4, RZ, RZ, R8 ;  /* 0x000000ffff047224 */ /* 0x000fe200078e0008 */
[----:B------:R-:W-:Y:S01]  /*0bd0*/  IADD3 R8, R210, 0x80, RZ ;  /* 0x00000080d2087810 */ /* 0x000fe20007ffe0ff */
[----:B------:R-:W-:Y:S02]  /*0be0*/  IMAD.IADD R5, R9, 0x1, R5 ;  /* 0x0000000109057824 */ /* 0x000fe400078e0205 */
[----:B------:R-:W-:Y:S01]  /*0bf0*/  IMAD R2, R2, c[0x0][0x1a8], RZ ;  /* 0x00006a0002027a24 */ /* 0x000fe200078e02ff */
[----:B------:R-:W-:Y:S01]  /*0c00*/  ISETP.GE.AND P4, PT, R8, c[0x0][0x198], PT ;  /* 0x0000660008007a0c */ /* 0x000fe20003f86270 */
[----:B------:R-:W-:-:S04]  /*0c10*/  IMAD.WIDE.U32 R4, R3, c[0x0][0x1a8], R4 ;  /* 0x00006a0003047a25 */ /* 0x000fc800078e0004 */
[----:B------:R-:W-:Y:S01]  /*0c20*/  IMAD R9, R3, c[0x0][0x1ac], R2 ;  /* 0x00006b0003097a24 */ /* 0x000fe200078e0202 */
[----:B------:R-:W-:Y:S01]  /*0c30*/  LEA R6, P0, R4, c[0x0][0x160], 0x1 ;  /* 0x0000580004067a11 */ /* 0x000fe200078008ff */
[----:B------:R-:W-:Y:S02]  /*0c40*/  IMAD.SHL.U32 R0, R19, 0x40, RZ ;  /* 0x0000004013007824 */ /* 0x000fe400078e00ff */
[----:B------:R-:W-:Y:S01]  /*0c50*/  IMAD.IADD R2, R5, 0x1, R9 ;  /* 0x0000000105027824 */ /* 0x000fe200078e0209 */
[----:B------:R-:W-:Y:S01]  /*0c60*/  LEA.HI R5, R94, R7, RZ, 0x6 ;  /* 0x000000075e057211 */ /* 0x000fe200078f30ff */
[----:B------:R-:W-:Y:S01]  /*0c70*/  SHFL.IDX PT, R14, R6, RZ, 0x181f ;  /* 0x00181fff060e7589 */ /* 0x000fe200000e0000 */
[----:B-1----:R-:W-:Y:S01]  /*0c80*/  LOP3.LUT R11, R0, 0x1c0, RZ, 0xc0, !PT ;  /* 0x000001c0000b7812 */ /* 0x002fe200078ec0ff */
[----:B------:R-:W-:Y:S01]  /*0c90*/  IMAD.IADD R0, R148, 0x1, R19 ;  /* 0x0000000194007824 */ /* 0x000fe200078e0213 */
[----:B------:R-:W-:Y:S01]  /*0ca0*/  LEA.HI.X R2, R4, c[0x0][0x164], R2, 0x1, P0 ;  /* 0x0000590004027a11 */ /* 0x000fe200000f0c02 */
[----:B------:R-:W-:Y:S01]  /*0cb0*/  IMAD.SHL.U32 R5, R5, 0x8, RZ ;  /* 0x0000000805057824 */ /* 0x000fe200078e00ff */
[----:B------:R-:W-:Y:S01]  /*0cc0*/  SHF.R.U32.HI R3, RZ, 0x3, R11 ;  /* 0x00000003ff037819 */ /* 0x000fe2000001160b */
[----:B------:R-:W-:Y:S01]  /*0cd0*/  SHFL.IDX PT, R12, R6, 0x1, 0x181f ;  /* 0x00381f00060c7f89 */ /* 0x000fe200000e0000 */
[----:B------:R-:W-:-:S02]  /*0ce0*/  LOP3.LUT R202, R11, 0x38, R210, 0xf8, !PT ;  /* 0x000000380bca7812 */ /* 0x000fc400078ef8d2 */
[----:B------:R-:W-:Y:S01]  /*0cf0*/  IADD3 R4, R0, 0x20, RZ ;  /* 0x0000002000047810 */ /* 0x000fe20007ffe0ff */
[----:B------:R-:W1:Y:S01]  /*0d00*/  SHFL.IDX PT, R15, R2, RZ, 0x181f ;  /* 0x00181fff020f7589 */ /* 0x000e6200000e0000 */
[----:B------:R-:W-:Y:S01]  /*0d10*/  LOP3.LUT R202, R202, R3, RZ, 0x3c, !PT ;  /* 0x00000003caca7212 */ /* 0x000fe200078e3cff */
[----:B------:R-:W-:Y:S01]  /*0d20*/  IMAD R3, R197, c[0x0][0x168], RZ ;  /* 0x00005a00c5037a24 */ /* 0x000fe200078e02ff */
[----:B------:R-:W-:Y:S01]  /*0d30*/  IADD3 R9, R210, 0x40, RZ ;  /* 0x00000040d2097810 */ /* 0x000fe20007ffe0ff */
[----:B------:R-:W3:Y:S01]  /*0d40*/  SHFL.IDX PT, R13, R2, 0x1, 0x181f ;  /* 0x00381f00020d7f89 */ /* 0x000ee200000e0000 */
[----:B------:R-:W-:Y:S02]  /*0d50*/  LOP3.LUT R202, R202, 0xfffffe00, R5, 0xf8, !PT ;  /* 0xfffffe00caca7812 */ /* 0x000fe400078ef805 */
[-C--:B------:R-:W-:Y:S01]  /*0d60*/  ISETP.GE.AND P1, PT, R4, R3.reuse, PT ;  /* 0x000000030400720c */ /* 0x080fe20003f26270 */
[----:B------:R-:W-:Y:S01]  /*0d70*/  SHFL.IDX PT, R11, R2, 0x3, 0x181f ;  /* 0x00781f00020b7f89 */ /* 0x000fe200000e0000 */
[----:B------:R-:W-:Y:S01]  /*0d80*/  ISETP.GE.AND P0, PT, R0, R3, PT ;  /* 0x000000030000720c */ /* 0x000fe20003f06270 */
[----:B------:R-:W-:Y:S01]  /*0d90*/  IMAD.SHL.U32 R146, R202, 0x2, RZ ;  /* 0x00000002ca927824 */ /* 0x000fe200078e00ff */
[----:B------:R-:W-:-:S02]  /*0da0*/  SHF.R.S32.HI R4, RZ, 0x1f, R9 ;  /* 0x0000001fff047819 */ /* 0x000fc40000011409 */
[----:B------:R-:W-:Y:S02]  /*0db0*/  SHF.R.S32.HI R5, RZ, 0x1f, R8 ;  /* 0x0000001fff057819 */ /* 0x000fe40000011408 */
[----:B------:R-:W-:Y:S02]  /*0dc0*/  LEA.HI R209, R4, R9, RZ, 0x3 ;  /* 0x0000000904d17211 */ /* 0x000fe400078f18ff */
[----:B------:R-:W-:Y:S01]  /*0dd0*/  LEA.HI R192, R5, R8, RZ, 0x3 ;  /* 0x0000000805c07211 */ /* 0x000fe200078f18ff */
[----:B------:R-:W-:Y:S01]  /*0de0*/  SHFL.IDX PT, R4, R6, 0x2, 0x181f ;  /* 0x00581f0006047f89 */ /* 0x000fe200000e0000 */
[----:B------:R-:W-:Y:S02]  /*0df0*/  ISETP.GE.AND P3, PT, R9, c[0x0][0x198], PT ;  /* 0x0000660009007a0c */ /* 0x000fe40003f66270 */
[----:B------:R-:W-:Y:S01]  /*0e00*/  LOP3.LUT R209, R209, 0xfffffff8, RZ, 0xc0, !PT ;  /* 0xfffffff8d1d17812 */ /* 0x000fe200078ec0ff */
[----:B------:R-:W4:Y:S01]  /*0e10*/  SHFL.IDX PT, R5, R2, 0x2, 0x181f ;  /* 0x00581f0002057f89 */ /* 0x000f2200000e0000 */
[----:B------:R-:W-:Y:S01]  /*0e20*/  LOP3.LUT R192, R192, 0xfffffff8, RZ, 0xc0, !PT ;  /* 0xfffffff8c0c07812 */ /* 0x000fe200078ec0ff */
[----:B-1----:R-:W-:-:S04]  /*0e30*/  @!P0 IMAD.WIDE R20, R210, 0x2, R14 ;  /* 0x00000002d2148825 */ /* 0x002fc800078e020e */
[----:B------:R-:W-:-:S04]  /*0e40*/  @!P0 IMAD.WIDE R16, R209, 0x2, R14 ;  /* 0x00000002d1108825 */ /* 0x000fc800078e020e */
[----:B------:R-:W-:-:S04]  /*0e50*/  @!P0 IMAD.WIDE R14, R192, 0x2, R14 ;  /* 0x00000002c00e8825 */ /* 0x000fc800078e020e */
[----:B---3--:R-:W-:-:S04]  /*0e60*/  @!P1 IMAD.WIDE R24, R210, 0x2, R12 ;  /* 0x00000002d2189825 */ /* 0x008fc800078e020c */
[----:B------:R-:W-:-:S04]  /*0e70*/  @!P1 IMAD.WIDE R22, R209, 0x2, R12 ;  /* 0x00000002d1169825 */ /* 0x000fc800078e020c */
[----:B------:R-:W-:Y:S01]  /*0e80*/  @!P1 IMAD.WIDE R12, R192, 0x2, R12 ;  /* 0x00000002c00c9825 */ /* 0x000fe200078e020c */
[----:B--2---:R1:W2:Y:S01]  /*0e90*/  @P2 R2UR UR10, R10 ;  /* 0x000000000a0a23c2 */ /* 0x0042a200000e0000 */
[----:B------:R-:W-:Y:S01]  /*0ea0*/  ISETP.GE.AND P2, PT, R210, c[0x0][0x198], PT ;  /* 0x00006600d2007a0c */ /* 0x000fe20003f46270 */
[----:B--2---:R-:W-:Y:S02]  /*0eb0*/  @!UP0 UMOV UR10, UR6 ;  /* 0x00000006000a8c82 */ /* 0x004fe40008000000 */
[----:B------:R-:W-:Y:S02]  /*0ec0*/  USHF.R.S32.HI UR6, URZ, 0x1f, UR10 ;  /* 0x0000001f3f067899 */ /* 0x000fe4000801140a */
[----:B------:R-:W-:Y:S02]  /*0ed0*/  UIMAD.WIDE.U32 UR8, UR10, UR4, URZ ;  /* 0x000000040a0872a5 */ /* 0x000fe4000f8e003f */
[----:B------:R-:W-:-:S04]  /*0ee0*/  UIMAD UR6, UR6, UR4, URZ ;  /* 0x00000004060672a4 */ /* 0x000fc8000f8e023f */
[----:B------:R-:W-:Y:S02]  /*0ef0*/  UIMAD UR6, UR10, UR5, UR6 ;  /* 0x000000050a0672a4 */ /* 0x000fe4000f8e0206 */
[----:B------:R4:W-:Y:S01]  /*0f00*/  @!P0 LDGSTS.E.BYPASS.LTC128B.128 [R146+0x18100], [R20.64], !P2 ;  /* 0x1810000014928fae */ /* 0x0009e2000d101d4c */
[----:B------:R-:W-:Y:S02]  /*0f10*/  ULDC.64 UR4, c[0x0][0x1e8] ;  /* 0x00007a0000047ab9 */ /* 0x000fe40000000a00 */
[----:B------:R-:W-:Y:S01]  /*0f20*/  UIADD3 UR6, UR9, UR6, URZ ;  /* 0x0000000609067290 */ /* 0x000fe2000fffe03f */
[----:B------:R2:W-:Y:S04]  /*0f30*/  @!P0 LDGSTS.E.BYPASS.LTC128B.128 [R146+0x1c100], [R16.64], !P3 ;  /* 0x1c10000010928fae */ /* 0x0005e8000d901d4c */
[----:B------:R3:W-:Y:S01]  /*0f40*/  @!P0 LDGSTS.E.BYPASS.LTC128B.128 [R146+0x20100], [R14.64], !P4 ;  /* 0x201000000e928fae */ /* 0x0007e2000e101d4c */
[----:B-1----:R-:W-:-:S02]  /*0f50*/  IADD3 R10, R0, 0x40, RZ ;  /* 0x00000040000a7810 */ /* 0x002fc40007ffe0ff */
[----:B------:R-:W-:Y:S01]  /*0f60*/  IADD3 R0, R0, 0x60, RZ ;  /* 0x0000006000007810 */ /* 0x000fe20007ffe0ff */
[----:B------:R1:W-:Y:S01]  /*0f70*/  @!P1 LDGSTS.E.BYPASS.LTC128B.128 [R146+0x19100], [R24.64], !P2 ;  /* 0x1910000018929fae */ /* 0x0003e2000d101d4c */
[----:B------:R-:W-:-:S03]  /*0f80*/  ISETP.GE.AND P0, PT, R10, R3, PT ;  /* 0x000000030a00720c */ /* 0x000fc60003f06270 */
[----:B------:R-:W1:Y:S04]  /*0f90*/  SHFL.IDX PT, R10, R6, 0x3, 0x181f ;  /* 0x00781f00060a7f89 */ /* 0x000e6800000e0000 */
[----:B------:R1:W-:Y:S04]  /*0fa0*/  @!P1 LDGSTS.E.BYPASS.LTC128B.128 [R146+0x1d100], [R22.64], !P3 ;  /* 0x1d10000016929fae */ /* 0x0003e8000d901d4c */
[----:B------:R1:W-:Y:S01]  /*0fb0*/  @!P1 LDGSTS.E.BYPASS.LTC128B.128 [R146+0x21100], [R12.64], !P4 ;  /* 0x211000000c929fae */ /* 0x0003e2000e101d4c */
[----:B------:R-:W-:Y:S02]  /*0fc0*/  ISETP.GE.AND P1, PT, R0, R3, PT ;  /* 0x000000030000720c */ /* 0x000fe40003f26270 */
[----:B------:R-:W-:Y:S01]  /*0fd0*/  IADD3 R3, R145, -0x1, RZ ;  /* 0xffffffff91037810 */ /* 0x000fe20007ffe0ff */
[----:B----4-:R-:W-:Y:S01]  /*0fe0*/  @!P0 IMAD.WIDE R20, R210, 0x2, R4 ;  /* 0x00000002d2148825 */ /* 0x010fe200078e0204 */
[----:B------:R-:W-:-:S03]  /*0ff0*/  P2R R0, PR, RZ, 0x20 ;  /* 0x00000020ff007803 */ /* 0x000fc60000000000 */
[----:B------:R-:W-:Y:S01]  /*1000*/  IMAD.SHL.U32 R144, R3, 0x40, RZ ;  /* 0x0000004003907824 */ /* 0x000fe200078e00ff */
[----:B------:R4:W-:Y:S01]  /*1010*/  @!P0 LDGSTS.E.BYPASS.LTC128B.128 [R146+0x1a100], [R20.64], !P2 ;  /* 0x1a10000014928fae */ /* 0x0009e2000d101d4c */
[----:B--2---:R-:W-:-:S04]  /*1020*/  @!P0 IMAD.WIDE R16, R192, 0x2, R4 ;  /* 0x00000002c0108825 */ /* 0x004fc800078e0204 */
[----:B---3--:R-:W-:-:S04]  /*1030*/  @!P0 IMAD.WIDE R14, R209, 0x2, R4 ;  /* 0x00000002d10e8825 */ /* 0x008fc800078e0204 */
[----:B------:R-:W-:Y:S01]  /*1040*/  IMAD.IADD R201, R203, 0x1, R144 ;  /* 0x00000001cbc97824 */ /* 0x000fe200078e0290 */
[----:B------:R2:W-:Y:S01]  /*1050*/  @!P0 LDGSTS.E.BYPASS.LTC128B.128 [R146+0x1e100], [R14.64], !P3 ;  /* 0x1e1000000e928fae */ /* 0x0005e2000d901d4c */
[----:B-1----:R-:W-:-:S03]  /*1060*/  @!P1 IMAD.WIDE R4, R210, 0x2, R10 ;  /* 0x00000002d2049825 */ /* 0x002fc600078e020a */
[----:B------:R1:W-:Y:S01]  /*1070*/  @!P0 LDGSTS.E.BYPASS.LTC128B.128 [R146+0x22100], [R16.64], !P4 ;  /* 0x2210000010928fae */ /* 0x0003e2000e101d4c */
[C---:B------:R-:W-:Y:S01]  /*1080*/  ISETP.GE.AND P0, PT, R201.reuse, R199, PT ;  /* 0x000000c7c900720c */ /* 0x040fe20003f06270 */
[----:B-----5:R-:W-:Y:S02]  /*1090*/  IMAD.IADD R201, R201, 0x1, R204 ;  /* 0x00000001c9c97824 */ /* 0x020fe400078e02cc */
[----:B------:R-:W-:Y:S01]  /*10a0*/  @!P1 IMAD.WIDE R12, R192, 0x2, R10 ;  /* 0x00000002c00c9825 */ /* 0x000fe200078e020a */
[----:B------:R3:W-:Y:S01]  /*10b0*/  @!P1 LDGSTS.E.BYPASS.LTC128B.128 [R146+0x1b100], [R4.64], !P2 ;  /* 0x1b10000004929fae */ /* 0x0007e2000d101d4c */
[----:B------:R-:W-:Y:S02]  /*10c0*/  ISETP.GT.OR P0, PT, R203, 0x3f, P0 ;  /* 0x0000003fcb00780c */ /* 0x000fe40000704670 */
[----:B------:R-:W-:-:S04]  /*10d0*/  @P5 IMAD.HI.U32 R2, R201, c[0x0][0x2bc], RZ ;  /* 0x0000af00c9025a27 */ /* 0x000fc800078e00ff */
[----:B------:R-:W-:Y:S01]  /*10e0*/  IMAD.MOV.U32 R0, RZ, RZ, R201 ;  /* 0x000000ffff007224 */ /* 0x000fe200078e00c9 */
[----:B------:R-:W-:Y:S01]  /*10f0*/  @P5 SHF.R.U32.HI R0, RZ, c[0x0][0x2c0], R2 ;  /* 0x0000b000ff005a19 */ /* 0x000fe20000011602 */
[----:B--2---:R-:W-:-:S05]  /*1100*/  @!P1 IMAD.WIDE R14, R209, 0x2, R10 ;  /* 0x00000002d10e9825 */ /* 0x004fca00078e020a */
[----:B------:R2:W-:Y:S04]  /*1110*/  @!P1 LDGSTS.E.BYPASS.LTC128B.128 [R146+0x1f100], [R14.64], !P3 ;  /* 0x1f1000000e929fae */ /* 0x0005e8000d901d4c */
[----:B------:R1:W-:Y:S01]  /*1120*/  @!P1 LDGSTS.E.BYPASS.LTC128B.128 [R146+0x23100], [R12.64], !P4 ;  /* 0x231000000c929fae */ /* 0x0003e2000e101d4c */
[----:B---3--:R-:W-:-:S03]  /*1130*/  @!P0 IADD3 R5, P2, R0, UR8, RZ ;  /* 0x0000000800058c10 */ /* 0x008fc6000ff5e0ff */
[----:B------:R-:W0:Y:S01]  /*1140*/  LDGDEPBAR ;  /* 0x00000000000079af */ /* 0x000e220000000000 */
[----:B------:R-:W-:Y:S02]  /*1150*/  @!P0 LEA.HI.X.SX32 R2, R0, UR6, 0x1, P2 ;  /* 0x0000000600028c11 */ /* 0x000fe400090f0eff */
[----:B------:R-:W-:-:S04]  /*1160*/  @!P0 LEA R4, P2, R5, c[0x0][0x2a0], 0x2 ;  /* 0x0000a80005048a11 */ /* 0x000fc800078410ff */
[----:B------:R-:W-:Y:S01]  /*1170*/  @!P0 LEA.HI.X R5, R5, c[0x0][0x2a4], R2, 0x2, P2 ;  /* 0x0000a90005058a11 */ /* 0x000fe200010f1402 */
[----:B------:R-:W-:Y:S06]  /*1180*/  BAR.SYNC.DEFER_BLOCKING 0x0 ;  /* 0x0000000000007b1d */ /* 0x000fec0000010000 */
[----:B------:R-:W3:Y:S01]  /*1190*/  @!P0 LDG.E R200, [R4.64] ;  /* 0x0000000c04c88981 */ /* 0x000ee2000c1e1900 */
[----:B------:R-:W-:Y:S01]  /*11a0*/  IMAD.MOV R0, RZ, RZ, -R0 ;  /* 0x000000ffff007224 */ /* 0x000fe200078e0a00 */
[----:B------:R-:W-:Y:S01]  /*11b0*/  UIMAD UR10, UR11, UR4, URZ ;  /* 0x000000040b0a72a4 */ /* 0x000fe2000f8e023f */
[----:B------:R-:W-:Y:S01]  /*11c0*/  ISETP.GE.AND P5, PT, R210, c[0x0][0x1d4], PT ;  /* 0x00007500d2007a0c */ /* 0x000fe20003fa6270 */
[----:B------:R-:W-:Y:S01]  /*11d0*/  UIMAD.WIDE.U32 UR14, UR7, UR4, URZ ;  /* 0x00000004070e72a5 */ /* 0x000fe2000f8e003f */
[----:B------:R-:W-:Y:S01]  /*11e0*/  IMAD R201, R0, c[0x0][0x2b8], R201 ;  /* 0x0000ae0000c97a24 */ /* 0x000fe200078e02c9 */
[----:B------:R-:W-:Y:S01]  /*11f0*/  UIMAD UR10, UR7, UR5, UR10 ;  /* 0x00000005070a72a4 */ /* 0x000fe2000f8e020a */
[----:B------:R-:W-:Y:S01]  /*1200*/  ISETP.GE.AND P4, PT, R9, c[0x0][0x1d4], PT ;  /* 0x0000750009007a0c */ /* 0x000fe20003f86270 */
[----:B------:R-:W-:Y:S01]  /*1210*/  IMAD.MOV.U32 R188, RZ, RZ, 0x10 ;  /* 0x00000010ffbc7424 */ /* 0x000fe200078e00ff */
[----:B------:R-:W-:Y:S01]  /*1220*/  ISETP.GE.AND P6, PT, R8, c[0x0][0x1d4], PT ;  /* 0x0000750008007a0c */ /* 0x000fe20003fc6270 */
[C---:B------:R-:W-:Y:S01]  /*1230*/  IMAD.WIDE.U32 R10, R201.reuse, c[0x0][0x1e0], RZ ;  /* 0x00007800c90a7a25 */ /* 0x040fe200078e00ff */
[----:B------:R-:W-:Y:S01]  /*1240*/  SHF.R.S32.HI R25, RZ, 0x1f, R201 ;  /* 0x0000001fff197819 */ /* 0x000fe200000114c9 */
[----:B------:R-:W-:Y:S01]  /*1250*/  UIADD3 UR10, UR15, UR10, URZ ;  /* 0x0000000a0f0a7290 */ /* 0x000fe2000fffe03f */
[----:B------:R-:W-:Y:S01]  /*1260*/  ISETP.GE.AND P3, PT, R210, c[0x0][0x1d4], PT ;  /* 0x00007500d2007a0c */ /* 0x000fe20003f66270 */
[----:B-1----:R-:W-:Y:S01]  /*1270*/  IMAD.WIDE.U32 R16, R201, c[0x0][0x208], RZ ;  /* 0x00008200c9107a25 */ /* 0x002fe200078e00ff */
[----:B------:R-:W-:Y:S01]  /*1280*/  ULDC.64 UR4, c[0x0][0x210] ;  /* 0x0000840000047ab9 */ /* 0x000fe20000000a00 */
[----:B------:R-:W-:Y:S01]  /*1290*/  ISETP.GE.AND P2, PT, R9, c[0x0][0x1d4], PT ;  /* 0x0000750009007a0c */ /* 0x000fe20003f46270 */
[----:B------:R-:W-:Y:S01]  /*12a0*/  UIMAD UR11, UR11, UR4, URZ ;  /* 0x000000040b0b72a4 */ /* 0x000fe2000f8e023f */
[C---:B------:R-:W-:Y:S01]  /*12b0*/  IMAD R0, R25.reuse, c[0x0][0x1e0], RZ ;  /* 0x0000780019007a24 */ /* 0x040fe200078e02ff */
[----:B------:R-:W-:Y:S01]  /*12c0*/  UIMAD.WIDE.U32 UR20, UR7, UR4, URZ ;  /* 0x00000004071472a5 */ /* 0x000fe2000f8e003f */
[----:B------:R-:W-:Y:S01]  /*12d0*/  IMAD R12, R25, c[0x0][0x208], RZ ;  /* 0x00008200190c7a24 */ /* 0x000fe200078e02ff */
[----:B------:R-:W-:Y:S01]  /*12e0*/  UIMAD UR11, UR7, UR5, UR11 ;  /* 0x00000005070b72a4 */ /* 0x000fe2000f8e020b */
[C---:B------:R-:W-:Y:S01]  /*12f0*/  IMAD R0, R201.reuse, c[0x0][0x1e4], R0 ;  /* 0x00007900c9007a24 */ /* 0x040fe200078e0200 */
[----:B------:R-:W-:Y:S01]  /*1300*/  LEA.HI R92, R94, R7, RZ, 0x5 ;  /* 0x000000075e5c7211 */ /* 0x000fe200078f28ff */
[----:B------:R-:W-:Y:S01]  /*1310*/  IMAD R12, R201, c[0x0][0x20c], R12 ;  /* 0x00008300c90c7a24 */ /* 0x000fe200078e020c */
[----:B------:R-:W-:Y:S01]  /*1320*/  UIADD3 UR11, UR21, UR11, URZ ;  /* 0x0000000b150b7290 */ /* 0x000fe2000fffe03f */
[----:B------:R-:W-:Y:S01]  /*1330*/  IMAD.IADD R11, R11, 0x1, R0 ;  /* 0x000000010b0b7824 */ /* 0x000fe200078e0200 */
[----:B------:R-:W-:Y:S01]  /*1340*/  SHF.R.S32.HI R133, RZ, 0x1f, R210 ;  /* 0x0000001fff857819 */ /* 0x000fe200000114d2 */
[----:B------:R-:W-:Y:S01]  /*1350*/  IMAD.IADD R13, R17, 0x1, R12 ;  /* 0x00000001110d7824 */ /* 0x000fe200078e020c */
[----:B------:R-:W-:Y:S01]  /*1360*/  SEL R212, RZ, 0x10, P6 ;  /* 0x00000010ffd47807 */ /* 0x000fe20003000000 */
[----:B------:R-:W-:Y:S01]  /*1370*/  IMAD.MOV.U32 R12, RZ, RZ, R16 ;  /* 0x000000ffff0c7224 */ /* 0x000fe200078e0010 */
[----:B------:R-:W-:Y:S01]  /*1380*/  SHF.R.S32.HI R132, RZ, 0x1f, R209 ;  /* 0x0000001fff847819 */ /* 0x000fe200000114d1 */
[----:B------:R-:W-:Y:S01]  /*1390*/  IMAD.MOV.U32 R186, RZ, RZ, 0x20 ;  /* 0x00000020ffba7424 */ /* 0x000fe200078e00ff */
[----:B------:R-:W-:-:S02]  /*13a0*/  IADD3 R198, R146, 0x100, RZ ;  /* 0x0000010092c67810 */ /* 0x000fc40007ffe0ff */
[----:B---3--:R-:W-:Y:S01]  /*13b0*/  SHF.R.S32.HI R24, RZ, 0x1f, R200 ;  /* 0x0000001fff187819 */ /* 0x008fe200000114c8 */
[----:B------:R-:W-:-:S04]  /*13c0*/  IMAD.WIDE.U32 R4, R200, c[0x0][0x1f0], R10 ;  /* 0x00007c00c8047a25 */ /* 0x000fc800078e000a */
[----:B------:R-:W-:Y:S01]  /*13d0*/  IMAD R11, R24, c[0x0][0x1f0], RZ ;  /* 0x00007c00180b7a24 */ /* 0x000fe200078e02ff */
[----:B------:R-:W-:Y:S01]  /*13e0*/  IADD3 R4, P1, R4, UR14, RZ ;  /* 0x0000000e04047c10 */ /* 0x000fe2000ff3e0ff */
[----:B------:R-:W-:-:S04]  /*13f0*/  IMAD.WIDE.U32 R12, R200, c[0x0][0x218], R12 ;  /* 0x00008600c80c7a25 */ /* 0x000fc800078e000c */
[----:B------:R-:W-:Y:S01]  /*1400*/  IMAD R0, R200, c[0x0][0x1f4], R11 ;  /* 0x00007d00c8007a24 */ /* 0x000fe200078e020b */
[----:B------:R-:W-:-:S04]  /*1410*/  LEA R11, P0, R4, c[0x0][0x1c8], 0x1 ;  /* 0x00007200040b7a11 */ /* 0x000fc800078008ff */
[----:B------:R-:W-:Y:S01]  /*1420*/  IADD3.X R5, R5, UR10, R0, P1, !PT ;  /* 0x0000000a05057c10 */ /* 0x000fe20008ffe400 */
[----:B--2---:R-:W-:Y:S01]  /*1430*/  SHFL.IDX PT, R14, R11, RZ, 0x181f ;  /* 0x00181fff0b0e7589 */ /* 0x004fe200000e0000 */
[----:B------:R-:W-:Y:S02]  /*1440*/  IADD3 R0, -R19, R199, -R144 ;  /* 0x000000c713007210 */ /* 0x000fe40007ffe990 */
[----:B------:R-:W-:Y:S01]  /*1450*/  LEA.HI.X R4, R4, c[0x0][0x1cc], R5, 0x1, P0 ;  /* 0x0000730004047a11 */ /* 0x000fe200000f0c05 */
[----:B------:R-:W-:Y:S01]  /*1460*/  IMAD R5, R24, c[0x0][0x218], RZ ;  /* 0x0000860018057a24 */ /* 0x000fe200078e02ff */
[----:B------:R-:W-:Y:S01]  /*1470*/  ISETP.GE.AND P0, PT, R0, 0x1, PT ;  /* 0x000000010000780c */ /* 0x000fe20003f06270 */
[----:B------:R-:W-:Y:S01]  /*1480*/  SHFL.IDX PT, R28, R11, 0x1, 0x181f ;  /* 0x00381f000b1c7f89 */ /* 0x000fe200000e0000 */
[----:B------:R-:W-:Y:S01]  /*1490*/  ISETP.GE.AND P1, PT, R8, c[0x0][0x1d4], PT ;  /* 0x0000750008007a0c */ /* 0x000fe20003f26270 */
[----:B------:R-:W-:Y:S02]  /*14a0*/  IMAD R2, R200, c[0x0][0x21c], R5 ;  /* 0x00008700c8027a24 */ /* 0x000fe400078e0205 */
[----:B------:R-:W4:Y:S04]  /*14b0*/  SHFL.IDX PT, R15, R4, RZ, 0x181f ;  /* 0x00181fff040f7589 */ /* 0x000f2800000e0000 */
[----:B------:R-:W1:Y:S04]  /*14c0*/  SHFL.IDX PT, R29, R4, 0x1, 0x181f ;  /* 0x00381f00041d7f89 */ /* 0x000e6800000e0000 */
[----:B----4-:R-:W-:-:S04]  /*14d0*/  @P0 IMAD.WIDE R20, R210, 0x2, R14 ;  /* 0x00000002d2140825 */ /* 0x010fc800078e020e */
[--C-:B------:R-:W-:Y:S01]  /*14e0*/  @P0 IMAD.WIDE R16, R209, 0x2, R14.reuse ;  /* 0x00000002d1100825 */ /* 0x100fe200078e020e */
[----:B------:R2:W-:Y:S03]  /*14f0*/  @P0 LDGSTS.E.BYPASS.LTC128B.128 [R146+0xc100], [R20.64], !P5 ;  /* 0x0c10000014920fae */ /* 0x0005e6000e901d4c */
[----:B------:R-:W-:Y:S01]  /*1500*/  @P0 IMAD.WIDE R14, R192, 0x2, R14 ;  /* 0x00000002c00e0825 */ /* 0x000fe200078e020e */
[----:B------:R3:W-:Y:S04]  /*1510*/  @P0 LDGSTS.E.BYPASS.LTC128B.128 [R146+0xe100], [R16.64], !P4 ;  /* 0x0e10000010920fae */ /* 0x0007e8000e101d4c */
[----:B------:R4:W-:Y:S01]  /*1520*/  @P0 LDGSTS.E.BYPASS.LTC128B.128 [R146+0x10100], [R14.64], !P6 ;  /* 0x101000000e920fae */ /* 0x0009e2000f101d4c */
[----:B------:R-:W-:-:S04]  /*1530*/  IADD3 R18, P0, R12, UR20, RZ ;  /* 0x000000140c127c10 */ /* 0x000fc8000ff1e0ff */
[----:B------:R-:W-:Y:S02]  /*1540*/  IADD3.X R13, R13, UR11, R2, P0, !PT ;  /* 0x0000000b0d0d7c10 */ /* 0x000fe400087fe402 */
[----:B------:R-:W-:-:S04]  /*1550*/  LEA R10, P0, R18, c[0x0][0x1f8], 0x1 ;  /* 0x00007e00120a7a11 */ /* 0x000fc800078008ff */
[----:B------:R-:W-:Y:S01]  /*1560*/  LEA.HI.X R18, R18, c[0x0][0x1fc], R13, 0x1, P0 ;  /* 0x00007f0012127a11 */ /* 0x000fe200000f0c0d */
[----:B------:R-:W4:Y:S01]  /*1570*/  SHFL.IDX PT, R5, R10, RZ, 0x181f ;  /* 0x00181fff0a057589 */ /* 0x000f2200000e0000 */
[----:B------:R-:W-:-:S03]  /*1580*/  ISETP.GT.AND P0, PT, R0, 0x20, PT ;  /* 0x000000200000780c */ /* 0x000fc60003f04270 */
[----:B------:R-:W4:Y:S01]  /*1590*/  SHFL.IDX PT, R6, R18, RZ, 0x181f ;  /* 0x00181fff12067589 */ /* 0x000f2200000e0000 */
[----:B--2---:R-:W-:-:S03]  /*15a0*/  IMAD.WIDE R20, R210, 0x2, RZ ;  /* 0x00000002d2147825 */ /* 0x004fc600078e02ff */
[----:B------:R2:W2:Y:S01]  /*15b0*/  SHFL.IDX PT, R2, R10, 0x1, 0x181f ;  /* 0x00381f000a027f89 */ /* 0x0004a200000e0000 */
[----:B---3--:R-:W-:-:S03]  /*15c0*/  IMAD.WIDE R16, R209, 0x2, RZ ;  /* 0x00000002d1107825 */ /* 0x008fc600078e02ff */
[----:B------:R-:W3:Y:S02]  /*15d0*/  SHFL.IDX PT, R4, R18, 0x1, 0x181f ;  /* 0x00381f0012047f89 */ /* 0x000ee400000e0000 */
[----:B-1----:R-:W-:-:S04]  /*15e0*/  @P0 IMAD.WIDE R26, R210, 0x2, R28 ;  /* 0x00000002d21a0825 */ /* 0x002fc800078e021c */
[--C-:B------:R-:W-:Y:S01]  /*15f0*/  @P0 IMAD.WIDE R30, R209, 0x2, R28.reuse ;  /* 0x00000002d11e0825 */ /* 0x100fe200078e021c */
[----:B------:R1:W-:Y:S03]  /*1600*/  @P0 LDGSTS.E.BYPASS.LTC128B.128 [R146+0xd100], [R26.64], !P5 ;  /* 0x0d1000001a920fae */ /* 0x0003e6000e901d4c */
[C---:B------:R-:W-:Y:S01]  /*1610*/  @P0 IMAD.WIDE R28, R192.reuse, 0x2, R28 ;  /* 0x00000002c01c0825 */ /* 0x040fe200078e021c */
[----:B------:R3:W-:Y:S03]  /*1620*/  @P0 LDGSTS.E.BYPASS.LTC128B.128 [R146+0xf100], [R30.64], !P4 ;  /* 0x0f1000001e920fae */ /* 0x0007e6000e101d4c */
[----:B----4-:R-:W-:Y:S01]  /*1630*/  IMAD.WIDE R14, R192, 0x2, RZ ;  /* 0x00000002c00e7825 */ /* 0x010fe200078e02ff */
[----:B------:R4:W-:Y:S01]  /*1640*/  @P0 LDGSTS.E.BYPASS.LTC128B.128 [R146+0x11100], [R28.64], !P6 ;  /* 0x111000001c920fae */ /* 0x0009e2000f101d4c */
[----:B------:R-:W-:-:S03]  /*1650*/  IADD3 R12, P0, R5, R20, RZ ;  /* 0x00000014050c7210 */ /* 0x000fc60007f1e0ff */
[----:B------:R-:W0:Y:S02]  /*1660*/  LDGDEPBAR ;  /* 0x00000000000079af */ /* 0x000e240000000000 */
[----:B------:R-:W-:Y:S01]  /*1670*/  IMAD.X R13, R6, 0x1, R21, P0 ;  /* 0x00000001060d7824 */ /* 0x000fe200000e0615 */
[----:B--2---:R-:W-:-:S05]  /*1680*/  IADD3 R10, P0, R5, R16, RZ ;  /* 0x00000010050a7210 */ /* 0x004fca0007f1e0ff */
[----:B------:R-:W-:Y:S01]  /*1690*/  IMAD.X R11, R6, 0x1, R17, P0 ;  /* 0x00000001060b7824 */ /* 0x000fe200000e0611 */
[----:B------:R-:W-:-:S05]  /*16a0*/  IADD3 R22, P0, R5, R14, RZ ;  /* 0x0000000e05167210 */ /* 0x000fca0007f1e0ff */
[----:B------:R-:W-:Y:S01]  /*16b0*/  IMAD.X R23, R6, 0x1, R15, P0 ;  /* 0x0000000106177824 */ /* 0x000fe200000e060f */
[----:B-1----:R-:W-:Y:S02]  /*16c0*/  IADD3 R26, P0, R20, R2, RZ ;  /* 0x00000002141a7210 */ /* 0x002fe40007f1e0ff */
[----:B------:R-:W-:-:S03]  /*16d0*/  SHF.R.S32.HI R6, RZ, 0x5, R92 ;  /* 0x00000005ff067819 */ /* 0x000fc6000001145c */
[----:B---3--:R-:W-:Y:S01]  /*16e0*/  IMAD.X R27, R21, 0x1, R4, P0 ;  /* 0x00000001151b7824 */ /* 0x008fe200000e0604 */
[----:B------:R-:W-:Y:S02]  /*16f0*/  IADD3 R16, P0, R16, R2, RZ ;  /* 0x0000000210107210 */ /* 0x000fe40007f1e0ff */
[----:B------:R-:W-:-:S03]  /*1700*/  LEA.HI R21, R94, R7, RZ, 0x4 ;  /* 0x000000075e157211 */ /* 0x000fc600078f20ff */
[----:B------:R-:W-:Y:S01]  /*1710*/  IMAD.X R17, R17, 0x1, R4, P0 ;  /* 0x0000000111117824 */ /* 0x000fe200000e0604 */
[----:B------:R-:W-:Y:S02]  /*1720*/  IADD3 R14, P0, R14, R2, RZ ;  /* 0x000000020e0e7210 */ /* 0x000fe40007f1e0ff */
[----:B------:R-:W-:-:S03]  /*1730*/  LOP3.LUT R20, R21, 0xfffffff0, RZ, 0xc0, !PT ;  /* 0xfffffff015147812 */ /* 0x000fc600078ec0ff */
[----:B------:R-:W-:Y:S01]  /*1740*/  IMAD.X R15, R15, 0x1, R4, P0 ;  /* 0x000000010f0f7824 */ /* 0x000fe200000e0604 */
[----:B------:R-:W-:Y:S01]  /*1750*/  ISETP.LT.OR P0, PT, R0, 0x1, P3 ;  /* 0x000000010000780c */ /* 0x000fe20001f01670 */
[----:B------:R-:W-:-:S05]  /*1760*/  IMAD.IADD R20, R7, 0x1, -R20 ;  /* 0x0000000107147824 */ /* 0x000fca00078e0a14 */
[----:B------:R-:W-:-:S07]  /*1770*/  SHF.R.S32.HI R5, RZ, 0x1f, R20 ;  /* 0x0000001fff057819 */ /* 0x000fce0000011414 */
[----:B------:R4:W-:Y:S01]  /*1780*/  LDGSTS.E.BYPASS.LTC128B.128 [R146+0x100], [R12.64], !P0 ;  /* 0x001000000c927fae */ /* 0x0009e2000c101d4c */
[----:B------:R-:W-:-:S13]  /*1790*/  ISETP.LT.OR P0, PT, R0, 0x1, P2 ;  /* 0x000000010000780c */ /* 0x000fda0001701670 */
[----:B------:R4:W-:Y:S01]  /*17a0*/  LDGSTS.E.BYPASS.LTC128B.128 [R146+0x2100], [R10.64], !P0 ;  /* 0x021000000a927fae */ /* 0x0009e2000c101d4c */
[----:B------:R-:W-:-:S13]  /*17b0*/  ISETP.LT.OR P0, PT, R0, 0x1, P1 ;  /* 0x000000010000780c */ /* 0x000fda0000f01670 */
[----:B------:R1:W-:Y:S01]  /*17c0*/  LDGSTS.E.BYPASS.LTC128B.128 [R146+0x4100], [R22.64], !P0 ;  /* 0x0410000016927fae */ /* 0x0003e2000c101d4c */
[----:B------:R-:W-:Y:S02]  /*17d0*/  ISETP.LT.OR P0, PT, R0, 0x21, P3 ;  /* 0x000000210000780c */ /* 0x000fe40001f01670 */
[----:B------:R-:W-:-:S11]  /*17e0*/  ISETP.GT.AND P3, PT, R203, 0x3f, PT ;  /* 0x0000003fcb00780c */ /* 0x000fd60003f64270 */
[----:B------:R4:W-:Y:S01]  /*17f0*/  LDGSTS.E.BYPASS.LTC128B.128 [R146+0x1100], [R26.64], !P0 ;  /* 0x011000001a927fae */ /* 0x0009e2000c101d4c */
[----:B------:R-:W-:Y:S02]  /*1800*/  ISETP.LT.OR P0, PT, R0, 0x21, P2 ;  /* 0x000000210000780c */ /* 0x000fe40001701670 */
[----:B------:R-:W-:Y:S02]  /*1810*/  ISETP.GT.AND P2, PT, R3, R194, PT ;  /* 0x000000c20300720c */ /* 0x000fe40003f44270 */
[----:B------:R-:W-:Y:S02]  /*1820*/  SHF.R.S32.HI R3, RZ, 0x1f, R192 ;  /* 0x0000001fff037819 */ /* 0x000fe400000114c0 */
[----:B-1----:R-:W-:-:S07]  /*1830*/  P2R R22, PR, RZ, 0x4 ;  /* 0x00000004ff167803 */ /* 0x002fce0000000000 */
[----:B------:R4:W-:Y:S01]  /*1840*/  LDGSTS.E.BYPASS.LTC128B.128 [R146+0x3100], [R16.64], !P0 ;  /* 0x0310000010927fae */ /* 0x0009e2000c101d4c */
[----:B------:R-:W-:Y:S02]  /*1850*/  ISETP.LT.OR P0, PT, R0, 0x21, P1 ;  /* 0x000000210000780c */ /* 0x000fe40000f01670 */
[----:B------:R-:W-:Y:S02]  /*1860*/  LEA.HI R0, R5, R20, RZ, 0x3 ;  /* 0x0000001405007211 */ /* 0x000fe400078f18ff */
[----:B------:R-:W-:Y:S02]  /*1870*/  LOP3.LUT P1, RZ, R211, 0x4, RZ, 0xc0, !PT ;  /* 0x00000004d3ff7812 */ /* 0x000fe4000782c0ff */
[----:B------:R-:W-:-:S05]  /*1880*/  LOP3.LUT R5, R0, 0xfffffff8, RZ, 0xc0, !PT ;  /* 0xfffffff800057812 */ /* 0x000fca00078ec0ff */
[----:B------:R-:W-:Y:S02]  /*1890*/  IMAD.IADD R20, R20, 0x1, -R5 ;  /* 0x0000000114147824 */ /* 0x000fe400078e0a05 */
[----:B------:R4:W-:Y:S03]  /*18a0*/  LDGSTS.E.BYPASS.LTC128B.128 [R146+0x5100], [R14.64], !P0 ;  /* 0x051000000e927fae */ /* 0x0009e6000c101d4c */
[----:B------:R-:W-:Y:S01]  /*18b0*/  LOP3.LUT P0, RZ, R20, 0x2, RZ, 0xc0, !PT ;  /* 0x0000000214ff7812 */ /* 0x000fe2000780c0ff */
[----:B------:R-:W0:Y:S03]  /*18c0*/  LDGDEPBAR ;  /* 0x00000000000079af */ /* 0x000e260000000000 */
[----:B------:R-:W-:Y:S02]  /*18d0*/  SEL R188, R188, 0xfffffff0, !P0 ;  /* 0xfffffff0bcbc7807 */ /* 0x000fe40004000000 */
[----:B------:R-:W-:-:S04]  /*18e0*/  LOP3.LUT P0, RZ, R20, 0x4, RZ, 0xc0, !PT ;  /* 0x0000000414ff7812 */ /* 0x000fc8000780c0ff */
[----:B------:R-:W-:Y:S02]  /*18f0*/  SEL R4, R186, 0xffffffe0, !P0 ;  /* 0xffffffe0ba047807 */ /* 0x000fe40004000000 */
[----:B------:R-:W-:-:S04]  /*1900*/  LOP3.LUT P0, RZ, R211, 0x2, RZ, 0xc0, !PT ;  /* 0x00000002d3ff7812 */ /* 0x000fc8000780c0ff */
[----:B------:R-:W-:Y:S01]  /*1910*/  P2R R2, PR, RZ, 0x1 ;  /* 0x00000001ff027803 */ /* 0x000fe20000000000 */
        /* <DEDUP_REMOVED lines=8> */
[----:B------:R-:W-:-:S04]  /*19a0*/  @!P3 IADD3 R8, P0, R2, UR8, RZ ;  /* 0x000000080208bc10 */ /* 0x000fc8000ff1e0ff */
[----:B------:R-:W-:Y:S02]  /*19b0*/  @!P3 LEA.HI.X.SX32 R5, R2, UR6, 0x1, P0 ;  /* 0x000000060205bc11 */ /* 0x000fe400080f0eff */
[----:B----4-:R-:W-:-:S04]  /*19c0*/  @!P3 LEA R10, P0, R8, c[0x0][0x2a0], 0x2 ;  /* 0x0000a800080aba11 */ /* 0x010fc800078010ff */
[----:B------:R-:W-:-:S05]  /*19d0*/  @!P3 LEA.HI.X R11, R8, c[0x0][0x2a4], R5, 0x2, P0 ;  /* 0x0000a900080bba11 */ /* 0x000fca00000f1405 */
[----:B------:R1:W2:Y:S01]  /*19e0*/  @!P3 LDG.E R200, [R10.64] ;  /* 0x0000000c0ac8b981 */ /* 0x0002a2000c1e1900 */
[----:B------:R-:W-:Y:S01]  /*19f0*/  IMAD.MOV R2, RZ, RZ, -R2 ;  /* 0x000000ffff027224 */ /* 0x000fe200078e0a02 */
[----:B------:R-:W-:Y:S01]  /*1a00*/  SEL R18, RZ, 0x10, P5 ;  /* 0x00000010ff127807 */ /* 0x000fe20002800000 */
[----:B------:R-:W-:Y:S01]  /*1a10*/  IMAD.SHL.U32 R13, R192, 0x2, RZ ;  /* 0x00000002c00d7824 */ /* 0x000fe200078e00ff */
        /* <DEDUP_REMOVED lines=13> */
[----:B------:R-:W-:Y:S02]  /*1af0*/  IMAD.IADD R9, R9, 0x1, R5 ;  /* 0x0000000109097824 */ /* 0x000fe400078e0205 */
[C---:B-1----:R-:W-:Y:S01]  /*1b00*/  IMAD.SHL.U32 R11, R209.reuse, 0x2, RZ ;  /* 0x00000002d10b7824 */ /* 0x042fe200078e00ff */
[----:B------:R-:W-:Y:S02]  /*1b10*/  SHF.L.U64.HI R10, R209, 0x1, R132 ;  /* 0x00000001d10a7819 */ /* 0x000fe40000010284 */
[----:B--2---:R-:W-:Y:S01]  /*1b20*/  SHF.R.S32.HI R24, RZ, 0x1f, R200 ;  /* 0x0000001fff187819 */ /* 0x004fe200000114c8 */
[----:B------:R-:W-:-:S04]  /*1b30*/  IMAD.WIDE.U32 R8, R200, c[0x0][0x1f0], R8 ;  /* 0x00007c00c8087a25 */ /* 0x000fc800078e0008 */
[----:B------:R-:W-:Y:S01]  /*1b40*/  IMAD R5, R24, c[0x0][0x1f0], RZ ;  /* 0x00007c0018057a24 */ /* 0x000fe200078e02ff */
[----:B------:R-:W-:Y:S02]  /*1b50*/  IADD3 R2, P0, R8, UR14, RZ ;  /* 0x0000000e08027c10 */ /* 0x000fe4000ff1e0ff */
[----:B------:R-:W-:Y:S01]  /*1b60*/  SHF.L.U64.HI R8, R210, 0x1, R133 ;  /* 0x00000001d2087819 */ /* 0x000fe20000010285 */
[----:B------:R-:W-:-:S05]  /*1b70*/  IMAD R5, R200, c[0x0][0x1f4], R5 ;  /* 0x00007d00c8057a24 */ /* 0x000fca00078e0205 */
[----:B------:R-:W-:Y:S02]  /*1b80*/  IADD3.X R9, R9, UR10, R5, P0, !PT ;  /* 0x0000000a09097c10 */ /* 0x000fe400087fe405 */
[----:B------:R-:W-:-:S04]  /*1b90*/  LEA R5, P0, R2, c[0x0][0x1c8], 0x1 ;  /* 0x0000720002057a11 */ /* 0x000fc800078008ff */
        /* <DEDUP_REMOVED lines=27> */
.L_x_1016:
[----:B------:R-:W0:Y:S01]  /*1d50*/  LDGDEPBAR ;  /* 0x00000000000079af */ /* 0x000e220000000000 */
[----:B------:R-:W-:Y:S01]  /*1d60*/  SHF.R.S32.HI R2, RZ, 0x4, R21 ;  /* 0x00000004ff027819 */ /* 0x000fe20000011415 */
[C---:B------:R-:W-:Y:S01]  /*1d70*/  IMAD.SHL.U32 R5, R211.reuse, 0x40, RZ ;  /* 0x00000040d3057824 */ /* 0x040fe200078e00ff */
[----:B------:R-:W-:Y:S01]  /*1d80*/  LOP3.LUT P2, RZ, R211, 0x2, RZ, 0xc0, !PT ;  /* 0x00000002d3ff7812 */ /* 0x000fe2000784c0ff */
[----:B------:R-:W-:Y:S01]  /*1d90*/  IMAD.SHL.U32 R20, R20, 0x40, RZ ;  /* 0x0000004014147824 */ /* 0x000fe200078e00ff */
[----:B------:R-:W-:Y:S01]  /*1da0*/  LEA.HI R21, R21, R2, RZ, 0x1 ;  /* 0x0000000215157211 */ /* 0x000fe200078f08ff */
[----:B------:R-:W-:Y:S01]  /*1db0*/  IMAD.SHL.U32 R19, R19, 0x8, RZ ;  /* 0x0000000813137824 */ /* 0x000fe200078e00ff */
[----:B-1----:R-:W-:Y:S01]  /*1dc0*/  LOP3.LUT R8, R5, 0x1c0, RZ, 0xc0, !PT ;  /* 0x000001c005087812 */ /* 0x002fe200078ec0ff */
[----:B------:R-:W-:Y:S01]  /*1dd0*/  IMAD.SHL.U32 R5, R0, 0x40, RZ ;  /* 0x0000004000057824 */ /* 0x000fe200078e00ff */
[----:B------:R-:W-:Y:S01]  /*1de0*/  LOP3.LUT R21, R21, 0xfffffffe, RZ, 0xc0, !PT ;  /* 0xfffffffe15157812 */ /* 0x000fe200078ec0ff */
[----:B------:R-:W-:Y:S01]  /*1df0*/  IMAD.SHL.U32 R188, R188, 0x2, RZ ;  /* 0x00000002bcbc7824 */ /* 0x000fe200078e00ff */
[----:B------:R-:W-:-:S02]  /*1e00*/  LOP3.LUT R20, R20, 0x1c0, RZ, 0xc0, !PT ;  /* 0x000001c014147812 */ /* 0x000fc400078ec0ff */
[----:B------:R-:W-:Y:S01]  /*1e10*/  LOP3.LUT R5, R5, 0xfffffe00, RZ, 0xc0, !PT ;  /* 0xfffffe0005057812 */ /* 0x000fe200078ec0ff */
[----:B------:R-:W-:Y:S01]  /*1e20*/  IMAD.IADD R21, R2, 0x1, -R21 ;  /* 0x0000000102157824 */ /* 0x000fe200078e0a15 */
[----:B------:R-:W-:Y:S02]  /*1e30*/  SHF.R.U32.HI R2, RZ, 0x3, R20 ;  /* 0x00000003ff027819 */ /* 0x000fe40000011614 */
[----:B------:R-:W-:Y:S01]  /*1e40*/  LOP3.LUT R19, R8, 0x8, R19, 0xf8, !PT ;  /* 0x0000000808137812 */ /* 0x000fe200078ef813 */
[----:B------:R-:W-:Y:S01]  /*1e50*/  IMAD.SHL.U32 R9, R21, 0x8, RZ ;  /* 0x0000000815097824 */ /* 0x000fe200078e00ff */
[----:B------:R-:W-:Y:S02]  /*1e60*/  SHF.R.U32.HI R8, RZ, 0x3, R8 ;  /* 0x00000003ff087819 */ /* 0x000fe40000011608 */
[----:B------:R-:W-:Y:S02]  /*1e70*/  ISETP.NE.AND P0, PT, R22, RZ, PT ;  /* 0x000000ff1600720c */ /* 0x000fe40003f05270 */
[----:B------:R-:W-:Y:S01]  /*1e80*/  LOP3.LUT R9, R20, 0x8, R9, 0xf8, !PT ;  /* 0x0000000814097812 */ /* 0x000fe200078ef809 */
[----:B------:R-:W-:-:S04]  /*1e90*/  DEPBAR.LE SB0, 0x3 ;  /* 0x000080c00000791a */ /* 0x000fc80000000000 */
[----:B------:R-:W-:-:S04]  /*1ea0*/  DEPBAR.LE SB0, 0x2 ;  /* 0x000080800000791a */ /* 0x000fc80000000000 */
[----:B------:R-:W-:Y:S01]  /*1eb0*/  LOP3.LUT R2, R9, R2, RZ, 0x3c, !PT ;  /* 0x0000000209027212 */ /* 0x000fe200078e3cff */
[----:B------:R-:W-:Y:S01]  /*1ec0*/  IMAD R9, R6, 0x400, R5 ;  /* 0x0000040006097824 */ /* 0x000fe200078e0205 */
[----:B------:R-:W-:Y:S02]  /*1ed0*/  LOP3.LUT R8, R19, R8, RZ, 0x3c, !PT ;  /* 0x0000000813087212 */ /* 0x000fe400078e3cff */
[----:B------:R-:W-:Y:S01]  /*1ee0*/  SEL R186, R186, 0xffffffe0, !P2 ;  /* 0xffffffe0baba7807 */ /* 0x000fe20005000000 */
[----:B------:R-:W-:Y:S02]  /*1ef0*/  IMAD.IADD R0, R2, 0x1, R9 ;  /* 0x0000000102007824 */ /* 0x000fe400078e0209 */
[----:B------:R-:W-:Y:S02]  /*1f00*/  IMAD R189, R21, 0x200, R8 ;  /* 0x0000020015bd7824 */ /* 0x000fe400078e0208 */
[C---:B------:R-:W-:Y:S01]  /*1f10*/  IMAD.SHL.U32 R44, R0.reuse, 0x2, RZ ;  /* 0x00000002002c7824 */ /* 0x040fe200078e00ff */
[----:B------:R-:W-:Y:S01]  /*1f20*/  BAR.SYNC.DEFER_BLOCKING 0x0 ;  /* 0x0000000000007b1d */ /* 0x000fe20000010000 */
[----:B------:R-:W-:Y:S01]  /*1f30*/  LEA R191, R0, 0x18100, 0x1 ;  /* 0x0001810000bf7811 */ /* 0x000fe200078e08ff */
[----:B------:R-:W-:-:S04]  /*1f40*/  IMAD.SHL.U32 R189, R189, 0x2, RZ ;  /* 0x00000002bdbd7824 */ /* 0x000fc800078e00ff */
[----:B------:R-:W-:Y:S02]  /*1f50*/  IMAD.IADD R96, R189, 0x1, R186 ;  /* 0x00000001bd607824 */ /* 0x000fe400078e02ba */
[----:B------:R-:W-:Y:S01]  /*1f60*/  IMAD.IADD R187, R191, 0x1, R188 ;  /* 0x00000001bfbb7824 */ /* 0x000fe200078e02bc */
[----:B------:R1:W2:Y:S04]  /*1f70*/  LDSM.16.M88.4 R60, [R189+0xc100] ;  /* 0x00c10000bd3c783b */ /* 0x0002a80000000200 */
[----:B------:R1:W3:Y:S04]  /*1f80*/  LDSM.16.M88.4 R20, [R189+0xc900] ;  /* 0x00c90000bd14783b */ /* 0x0002e80000000200 */
[----:B------:R1:W4:Y:S04]  /*1f90*/  LDSM.16.M88.4 R52, [R189+0xd100] ;  /* 0x00d10000bd34783b */ /* 0x0003280000000200 */
[----:B------:R1:W1:Y:S04]  /*1fa0*/  LDSM.16.M88.4 R32, [R189+0xd900] ;  /* 0x00d90000bd20783b */ /* 0x0002680000000200 */
[----:B----4-:R4:W1:Y:S04]  /*1fb0*/  LDSM.16.M88.4 R12, [R96+0xc100] ;  /* 0x00c10000600c783b */ /* 0x0108680000000200 */
        /* <DEDUP_REMOVED lines=13> */
[----:B------:R-:W-:Y:S01]  /*2090*/  IMAD.SHL.U32 R30, R210, 0x2, RZ ;  /* 0x00000002d21e7824 */ /* 0x000fe200078e00ff */
[----:B------:R-:W-:Y:S01]  /*20a0*/  LOP3.LUT R43, R43, 0xf, RZ, 0xc0, !PT ;  /* 0x0000000f2b2b7812 */ /* 0x000fe200078ec0ff */
[----:B------:R-:W-:Y:S02]  /*20b0*/  IMAD.IADD R25, R27, 0x1, R0 ;  /* 0x000000011b197824 */ /* 0x000fe400078e0200 */
[----:B------:R-:W-:Y:S02]  /*20c0*/  IMAD R27, R24, c[0x0][0x218], RZ ;  /* 0x00008600181b7a24 */ /* 0x000fe400078e02ff */
[----:B------:R-:W-:Y:S01]  /*20d0*/  IMAD.MOV.U32 R24, RZ, RZ, R26 ;  /* 0x000000ffff187224 */ /* 0x000fe200078e001a */
[----:B------:R-:W-:Y:S01]  /*20e0*/  SEL R26, RZ, 0x10, P4 ;  /* 0x00000010ff1a7807 */ /* 0x000fe20002000000 */
[----:B------:R-:W-:-:S02]  /*20f0*/  IMAD R0, R200, c[0x0][0x21c], R27 ;  /* 0x00008700c8007a24 */ /* 0x000fc400078e021b */
[----:B------:R-:W-:Y:S01]  /*2100*/  IMAD.WIDE.U32 R24, R200, c[0x0][0x218], R24 ;  /* 0x00008600c8187a25 */ /* 0x000fe200078e0018 */
[----:B------:R-:W-:-:S03]  /*2110*/  IADD3 R40, -R26, 0x10, RZ ;  /* 0x000000101a287810 */ /* 0x000fc60007ffe1ff */
[----:B------:R-:W-:Y:S01]  /*2120*/  IMAD.SHL.U32 R27, R209, 0x2, RZ ;  /* 0x00000002d11b7824 */ /* 0x000fe200078e00ff */
[----:B------:R-:W-:Y:S02]  /*2130*/  IADD3 R36, P0, R24, UR20, RZ ;  /* 0x0000001418247c10 */ /* 0x000fe4000ff1e0ff */
[----:B------:R-:W-:Y:S02]  /*2140*/  LOP3.LUT R40, R40, 0xf, RZ, 0xc0, !PT ;  /* 0x0000000f28287812 */ /* 0x000fe400078ec0ff */
[----:B------:R-:W-:Y:S02]  /*2150*/  IADD3.X R25, R25, UR11, R0, P0, !PT ;  /* 0x0000000b19197c10 */ /* 0x000fe400087fe400 */
[----:B------:R-:W-:Y:S02]  /*2160*/  LEA R37, P0, R36, c[0x0][0x1f8], 0x1 ;  /* 0x00007e0024257a11 */ /* 0x000fe400078008ff */
[----:B------:R-:W-:Y:S02]  /*2170*/  IADD3 R0, -R212, 0x10, RZ ;  /* 0x00000010d4007810 */ /* 0x000fe40007ffe1ff */
[----:B------:R-:W-:Y:S01]  /*2180*/  LEA.HI.X R36, R36, c[0x0][0x1fc], R25, 0x1, P0 ;  /* 0x00007f0024247a11 */ /* 0x000fe200000f0c19 */
[----:B------:R-:W5:Y:S01]  /*2190*/  SHFL.IDX PT, R38, R37, 0x1, 0x181f ;  /* 0x00381f0025267f89 */ /* 0x000f6200000e0000 */
[----:B------:R-:W-:Y:S01]  /*21a0*/  IMAD.SHL.U32 R25, R192, 0x2, RZ ;  /* 0x00000002c0197824 */ /* 0x000fe200078e00ff */
[----:B------:R-:W-:-:S02]  /*21b0*/  LOP3.LUT R0, R0, 0xf, RZ, 0xc0, !PT ;  /* 0x0000000f00007812 */ /* 0x000fc400078ec0ff */
[----:B------:R-:W4:Y:S01]  /*21c0*/  SHFL.IDX PT, R39, R36, 0x1, 0x181f ;  /* 0x00381f0024277f89 */ /* 0x000f2200000e0000 */
[----:B------:R-:W-:-:S03]  /*21d0*/  SHF.L.U64.HI R24, R192, 0x1, R3 ;  /* 0x00000001c0187819 */ /* 0x000fc60000010203 */
        /* <DEDUP_REMOVED lines=23> */
.L_x_1017:
[C---:B-12-4-:R-:W-:Y:S01]  /*2350*/  HMMA.16816.F32.BF16 R28, R44.reuse, R60, RZ ;  /* 0x0000003c2c1c723c */ /* 0x056fe200000418ff */
[----:B------:R-:W-:Y:S01]  /*2360*/  IMAD.MOV.U32 R0, RZ, RZ, 0x40 ;  /* 0x00000040ff007424 */ /* 0x000fe200078e00ff */
[----:B------:R-:W-:Y:S01]  /*2370*/  LDSM.16.M88.4 R80, [R191+0x8000] ;  /* 0x00800000bf50783b */ /* 0x000fe20000000200 */
[C---:B------:R-:W-:Y:S01]  /*2380*/  IMAD R185, R4.reuse, 0x2, R191 ;  /* 0x0000000204b97824 */ /* 0x040fe200078e02bf */
[----:B------:R-:W-:Y:S01]  /*2390*/  ISETP.NE.AND P0, PT, R197, 0x1, PT ;  /* 0x00000001c500780c */ /* 0x000fe20003f05270 */
[----:B------:R-:W-:Y:S01]  /*23a0*/  IMAD R184, R4, 0x2, R187 ;  /* 0x0000000204b87824 */ /* 0x000fe200078e02bb */
[----:B------:R-:W-:Y:S01]  /*23b0*/  SEL R193, R0, 0xffffffc0, !P1 ;  /* 0xffffffc000c17807 */ /* 0x000fe20004800000 */
[----:B------:R-:W-:Y:S01]  /*23c0*/  LDSM.16.M88.4 R72, [R187+0x8000] ;  /* 0x00800000bb48783b */ /* 0x000fe20000000200 */
[C---:B------:R-:W-:Y:S01]  /*23d0*/  HMMA.16816.F32.BF16 R60, R44.reuse, R62, RZ ;  /* 0x0000003e2c3c723c */ /* 0x040fe200000418ff */
[----:B------:R-:W-:Y:S01]  /*23e0*/  ISETP.LE.AND P2, PT, R196, c[0x0][0x32c], PT ;  /* 0x0000cb00c4007a0c */ /* 0x000fe20003f43270 */
[----:B------:R-:W-:Y:S01]  /*23f0*/  ULDC UR17, c[0x0][0x324] ;  /* 0x0000c90000117ab9 */ /* 0x000fe20000000800 */
[----:B------:R-:W-:Y:S01]  /*2400*/  IADD3 R93, R189, R193, RZ ;  /* 0x000000c1bd5d7210 */ /* 0x000fe20007ffe0ff */
[----:B------:R-:W-:Y:S01]  /*2410*/  LDSM.16.M88.4 R88, [R96+0x10100] ;  /* 0x010100006058783b */ /* 0x000fe20000000200 */
[----:B------:R-:W-:Y:S01]  /*2420*/  IADD3 R0, R193, R96, RZ ;  /* 0x00000060c1007210 */ /* 0x000fe20007ffe0ff */
[----:B------:R-:W-:Y:S01]  /*2430*/  ULOP3.LUT UR17, URZ, UR17, URZ, 0x33, !UPT ;  /* 0x000000113f117292 */ /* 0x000fe2000f8e333f */
[----:B------:R-:W-:Y:S01]  /*2440*/  IADD3 R135, R5, R2, RZ ;  /* 0x0000000205877210 */ /* 0x000fe20007ffe0ff */
[C---:B---3--:R-:W-:Y:S01]  /*2450*/  HMMA.16816.F32.BF16 R24, R44.reuse, R20, RZ ;  /* 0x000000142c18723c */ /* 0x048fe200000418ff */
[----:B------:R-:W-:Y:S04]  /*2460*/  LDSM.16.M88.4 R36, [R93+0xc100] ;  /* 0x00c100005d24783b */ /* 0x000fe80000000200 */
[----:B------:R-:W-:Y:S03]  /*2470*/  LDSM.16.M88.4 R40, [R93+0xc900] ;  /* 0x00c900005d28783b */ /* 0x000fe60000000200 */
[C---:B------:R-:W-:Y:S01]  /*2480*/  HMMA.16816.F32.BF16 R56, R44.reuse, R52, RZ ;  /* 0x000000342c38723c */ /* 0x040fe200000418ff */
[----:B------:R-:W-:Y:S04]  /*2490*/  LDSM.16.M88.4 R64, [R93+0xd100] ;  /* 0x00d100005d40783b */ /* 0x000fe80000000200 */
[----:B------:R-:W-:Y:S03]  /*24a0*/  LDSM.16.M88.4 R84, [R189+0x11900] ;  /* 0x01190000bd54783b */ /* 0x000fe60000000200 */
[C---:B------:R-:W-:Y:S01]  /*24b0*/  HMMA.16816.F32.BF16 R20, R44.reuse, R22, RZ ;  /* 0x000000162c14723c */ /* 0x040fe200000418ff */
[----:B------:R-:W0:Y:S07]  /*24c0*/  LDGDEPBAR ;  /* 0x00000000000079af */ /* 0x000e2e0000000000 */
[C---:B------:R-:W-:Y:S08]  /*24d0*/  HMMA.16816.F32.BF16 R52, R44.reuse, R54, RZ ;  /* 0x000000362c34723c */ /* 0x040ff000000418ff */
[C---:B------:R-:W-:Y:S08]  /*24e0*/  HMMA.16816.F32.BF16 R48, R44.reuse, R32, RZ ;  /* 0x000000202c30723c */ /* 0x040ff000000418ff */
[----:B------:R-:W-:Y:S01]  /*24f0*/  HMMA.16816.F32.BF16 R44, R44, R34, RZ ;  /* 0x000000222c2c723c */ /* 0x000fe200000418ff */
[----:B------:R-:W-:Y:S07]  /*2500*/  LDSM.16.M88.4 R32, [R93+0xd900] ;  /* 0x00d900005d20783b */ /* 0x000fee0000000200 */
[C---:B------:R-:W-:Y:S08]  /*2510*/  HMMA.16816.F32.BF16 R28, R76.reuse, R12, R28 ;  /* 0x0000000c4c1c723c */ /* 0x040ff0000004181c */
[C---:B------:R-:W-:Y:S01]  /*2520*/  HMMA.16816.F32.BF16 R60, R76.reuse, R14, R60 ;  /* 0x0000000e4c3c723c */ /* 0x040fe2000004183c */
[----:B------:R-:W1:Y:S07]  /*2530*/  LDSM.16.M88.4 R12, [R185] ;  /* 0x00000000b90c783b */ /* 0x000e6e0000000200 */
[C---:B------:R-:W-:Y:S08]  /*2540*/  HMMA.16816.F32.BF16 R24, R76.reuse, R16, R24 ;  /* 0x000000104c18723c */ /* 0x040ff00000041818 */
[C---:B------:R-:W-:Y:S01]  /*2550*/  HMMA.16816.F32.BF16 R20, R76.reuse, R18, R20 ;  /* 0x000000124c14723c */ /* 0x040fe20000041814 */
[----:B------:R-:W-:Y:S07]  /*2560*/  LDSM.16.M88.4 R16, [R184] ;  /* 0x00000000b810783b */ /* 0x000fee0000000200 */
[C---:B------:R-:W-:Y:S08]  /*2570*/  HMMA.16816.F32.BF16 R56, R76.reuse, R8, R56 ;  /* 0x000000084c38723c */ /* 0x040ff00000041838 */
[C---:B------:R-:W-:Y:S01]  /*2580*/  HMMA.16816.F32.BF16 R52, R76.reuse, R10, R52 ;  /* 0x0000000a4c34723c */ /* 0x040fe20000041834 */
[----:B------:R-:W2:Y:S07]  /*2590*/  LDSM.16.M88.4 R8, [R0+0xc100] ;  /* 0x00c100000008783b */ /* 0x000eae0000000200 */
[C---:B------:R-:W-:Y:S08]  /*25a0*/  HMMA.16816.F32.BF16 R48, R76.reuse, R68, R48 ;  /* 0x000000444c30723c */ /* 0x040ff00000041830 */
[----:B------:R-:W-:Y:S01]  /*25b0*/  HMMA.16816.F32.BF16 R76, R76, R70, R44 ;  /* 0x000000464c4c723c */ /* 0x000fe2000004182c */
[----:B------:R-:W3:Y:S04]  /*25c0*/  LDSM.16.M88.4 R44, [R0+0xc900] ;  /* 0x00c90000002c783b */ /* 0x000ee80000000200 */
[----:B------:R-:W-:Y:S03]  /*25d0*/  LDSM.16.M88.4 R68, [R96+0xf900] ;  /* 0x00f900006044783b */ /* 0x000fe60000000200 */
[C---:B-1----:R-:W-:Y:S08]  /*25e0*/  HMMA.16816.F32.BF16 R28, R12.reuse, R36, R28 ;  /* 0x000000240c1c723c */ /* 0x042ff0000004181c */
[C---:B------:R-:W-:Y:S01]  /*25f0*/  HMMA.16816.F32.BF16 R60, R12.reuse, R38, R60 ;  /* 0x000000260c3c723c */ /* 0x040fe2000004183c */
[----:B------:R-:W1:Y:S07]  /*2600*/  LDSM.16.M88.4 R36, [R0+0xd100] ;  /* 0x00d100000024783b */ /* 0x000e6e0000000200 */
[C---:B------:R-:W-:Y:S08]  /*2610*/  HMMA.16816.F32.BF16 R24, R12.reuse, R40, R24 ;  /* 0x000000280c18723c */ /* 0x040ff00000041818 */
[C---:B------:R-:W-:Y:S01]  /*2620*/  HMMA.16816.F32.BF16 R20, R12.reuse, R42, R20 ;  /* 0x0000002a0c14723c */ /* 0x040fe20000041814 */
[----:B------:R-:W4:Y:S07]  /*2630*/  LDSM.16.M88.4 R40, [R0+0xd900] ;  /* 0x00d900000028783b */ /* 0x000f2e0000000200 */
[C---:B------:R-:W-:Y:S08]  /*2640*/  HMMA.16816.F32.BF16 R56, R12.reuse, R64, R56 ;  /* 0x000000400c38723c */ /* 0x040ff00000041838 */
[C---:B------:R-:W-:Y:S01]  /*2650*/  HMMA.16816.F32.BF16 R52, R12.reuse, R66, R52 ;  /* 0x000000420c34723c */ /* 0x040fe20000041834 */
[----:B------:R-:W-:Y:S07]  /*2660*/  LDSM.16.M88.4 R64, [R93+0xf100] ;  /* 0x00f100005d40783b */ /* 0x000fee0000000200 */
[C---:B------:R-:W-:Y:S08]  /*2670*/  HMMA.16816.F32.BF16 R48, R12.reuse, R32, R48 ;  /* 0x000000200c30723c */ /* 0x040ff00000041830 */
[----:B------:R-:W-:Y:S01]  /*2680*/  HMMA.16816.F32.BF16 R76, R12, R34, R76 ;  /* 0x000000220c4c723c */ /* 0x000fe2000004184c */
[----:B------:R-:W-:Y:S04]  /*2690*/  LDSM.16.M88.4 R32, [R191+0x4000] ;  /* 0x00400000bf20783b */ /* 0x000fe80000000200 */
[----:B------:R-:W5:Y:S03]  /*26a0*/  LDSM.16.M88.4 R12, [R189+0xe100] ;  /* 0x00e10000bd0c783b */ /* 0x000f660000000200 */
        /* <DEDUP_REMOVED lines=11> */
[----:B------:R-:W-:Y:S04]  /*2760*/  LDSM.16.M88.4 R40, [R187+0x4000] ;  /* 0x00400000bb28783b */ /* 0x000fe80000000200 */
[----:B------:R-:W-:Y:S03]  /*2770*/  LDSM.16.M88.4 R16, [R96+0xe100] ;  /* 0x00e100006010783b */ /* 0x000fe60000000200 */
[C---:B-----5:R-:W-:Y:S08]  /*2780*/  HMMA.16816.F32.BF16 R28, R32.reuse, R12, R28 ;  /* 0x0000000c201c723c */ /* 0x060ff0000004181c */
[C---:B------:R-:W-:Y:S01]  /*2790*/  HMMA.16816.F32.BF16 R60, R32.reuse, R14, R60 ;  /* 0x0000000e203c723c */ /* 0x040fe2000004183c */
[----:B------:R-:W4:Y:S07]  /*27a0*/  LDSM.16.M88.4 R12, [R96+0xe900] ;  /* 0x00e90000600c783b */ /* 0x000f2e0000000200 */
[C---:B--2---:R-:W-:Y:S08]  /*27b0*/  HMMA.16816.F32.BF16 R24, R32.reuse, R8, R24 ;  /* 0x000000082018723c */ /* 0x044ff00000041818 */
[C---:B------:R-:W-:Y:S01]  /*27c0*/  HMMA.16816.F32.BF16 R20, R32.reuse, R10, R20 ;  /* 0x0000000a2014723c */ /* 0x040fe20000041814 */
[----:B------:R-:W2:Y:S07]  /*27d0*/  LDSM.16.M88.4 R8, [R96+0xf100] ;  /* 0x00f100006008783b */ /* 0x000eae0000000200 */
[C---:B---3--:R-:W-:Y:S08]  /*27e0*/  HMMA.16816.F32.BF16 R56, R32.reuse, R44, R56 ;  /* 0x0000002c2038723c */ /* 0x048ff00000041838 */
[C---:B------:R-:W-:Y:S01]  /*27f0*/  HMMA.16816.F32.BF16 R52, R32.reuse, R46, R52 ;  /* 0x0000002e2034723c */ /* 0x040fe20000041834 */
[----:B------:R-:W-:Y:S07]  /*2800*/  LDSM.16.M88.4 R44, [R93+0xf900] ;  /* 0x00f900005d2c783b */ /* 0x000fee0000000200 */
[C---:B-1----:R-:W-:Y:S08]  /*2810*/  HMMA.16816.F32.BF16 R48, R32.reuse, R36, R48 ;  /* 0x000000242030723c */ /* 0x042ff00000041830 */
[----:B------:R-:W-:Y:S01]  /*2820*/  HMMA.16816.F32.BF16 R76, R32, R38, R76 ;  /* 0x00000026204c723c */ /* 0x000fe2000004184c */
[----:B------:R-:W-:Y:S04]  /*2830*/  LDSM.16.M88.4 R32, [R185+0x4000] ;  /* 0x00400000b920783b */ /* 0x000fe80000000200 */
[----:B------:R-:W1:Y:S03]  /*2840*/  LDSM.16.M88.4 R36, [R93+0xe100] ;  /* 0x00e100005d24783b */ /* 0x000e660000000200 */
[C---:B----4-:R-:W-:Y:S08]  /*2850*/  HMMA.16816.F32.BF16 R24, R40.reuse, R12, R24 ;  /* 0x0000000c2818723c */ /* 0x050ff00000041818 */
[C---:B------:R-:W-:Y:S01]  /*2860*/  HMMA.16816.F32.BF16 R20, R40.reuse, R14, R20 ;  /* 0x0000000e2814723c */ /* 0x040fe20000041814 */
[----:B------:R-:W3:Y:S07]  /*2870*/  LDSM.16.M88.4 R12, [R93+0xe900] ;  /* 0x00e900005d0c783b */ /* 0x000eee0000000200 */
[C---:B------:R-:W-:Y:S08]  /*2880*/  HMMA.16816.F32.BF16 R28, R40.reuse, R16, R28 ;  /* 0x00000010281c723c */ /* 0x040ff0000004181c */
[C---:B------:R-:W-:Y:S01]  /*2890*/  HMMA.16816.F32.BF16 R60, R40.reuse, R18, R60 ;  /* 0x00000012283c723c */ /* 0x040fe2000004183c */
[----:B------:R-:W-:Y:S07]  /*28a0*/  LDSM.16.M88.4 R16, [R0+0xe100] ;  /* 0x00e100000010783b */ /* 0x000fee0000000200 */
[C---:B--2---:R-:W-:Y:S08]  /*28b0*/  HMMA.16816.F32.BF16 R56, R40.reuse, R8, R56 ;  /* 0x000000082838723c */ /* 0x044ff00000041838 */
[C---:B------:R-:W-:Y:S01]  /*28c0*/  HMMA.16816.F32.BF16 R52, R40.reuse, R10, R52 ;  /* 0x0000000a2834723c */ /* 0x040fe20000041834 */
[----:B------:R-:W2:Y:S07]  /*28d0*/  LDSM.16.M88.4 R8, [R184+0x4000] ;  /* 0x00400000b808783b */ /* 0x000eae0000000200 */
[C---:B------:R-:W-:Y:S08]  /*28e0*/  HMMA.16816.F32.BF16 R48, R40.reuse, R68, R48 ;  /* 0x000000442830723c */ /* 0x040ff00000041830 */
[----:B------:R-:W-:Y:S01]  /*28f0*/  HMMA.16816.F32.BF16 R76, R40, R70, R76 ;  /* 0x00000046284c723c */ /* 0x000fe2000004184c */
[----:B------:R-:W4:Y:S04]  /*2900*/  LDSM.16.M88.4 R40, [R0+0xe900] ;  /* 0x00e900000028783b */ /* 0x000f280000000200 */
[----:B------:R-:W-:Y:S03]  /*2910*/  LDSM.16.M88.4 R68, [R96+0x11100] ;  /* 0x011100006044783b */ /* 0x000fe60000000200 */
[C---:B-1----:R-:W-:Y:S08]  /*2920*/  HMMA.16816.F32.BF16 R28, R32.reuse, R36, R28 ;  /* 0x00000024201c723c */ /* 0x042ff0000004181c */
[C---:B------:R-:W-:Y:S01]  /*2930*/  HMMA.16816.F32.BF16 R60, R32.reuse, R38, R60 ;  /* 0x00000026203c723c */ /* 0x040fe2000004183c */
[----:B------:R-:W-:Y:S07]  /*2940*/  LDSM.16.M88.4 R36, [R0+0xf900] ;  /* 0x00f900000024783b */ /* 0x000fee0000000200 */
[C---:B---3--:R-:W-:Y:S08]  /*2950*/  HMMA.16816.F32.BF16 R24, R32.reuse, R12, R24 ;  /* 0x0000000c2018723c */ /* 0x048ff00000041818 */
[C---:B------:R-:W-:Y:S01]  /*2960*/  HMMA.16816.F32.BF16 R20, R32.reuse, R14, R20 ;  /* 0x0000000e2014723c */ /* 0x040fe20000041814 */
[----:B------:R-:W1:Y:S07]  /*2970*/  LDSM.16.M88.4 R12, [R0+0xf100] ;  /* 0x00f10000000c783b */ /* 0x000e6e0000000200 */
[C---:B------:R-:W-:Y:S08]  /*2980*/  HMMA.16816.F32.BF16 R56, R32.reuse, R64, R56 ;  /* 0x000000402038723c */ /* 0x040ff00000041838 */
[C---:B------:R-:W-:Y:S01]  /*2990*/  HMMA.16816.F32.BF16 R52, R32.reuse, R66, R52 ;  /* 0x000000422034723c */ /* 0x040fe20000041834 */
[----:B------:R-:W-:Y:S07]  /*29a0*/  LDSM.16.M88.4 R64, [R96+0x11900] ;  /* 0x011900006040783b */ /* 0x000fee0000000200 */
[C---:B------:R-:W-:Y:S08]  /*29b0*/  HMMA.16816.F32.BF16 R48, R32.reuse, R44, R48 ;  /* 0x0000002c2030723c */ /* 0x040ff00000041830 */
[----:B------:R-:W-:Y:S01]  /*29c0*/  HMMA.16816.F32.BF16 R76, R32, R46, R76 ;  /* 0x0000002e204c723c */ /* 0x000fe2000004184c */
[----:B------:R-:W-:Y:S04]  /*29d0*/  LDSM.16.M88.4 R32, [R189+0x10100] ;  /* 0x01010000bd20783b */ /* 0x000fe80000000200 */
[----:B------:R-:W-:Y:S03]  /*29e0*/  LDSM.16.M88.4 R44, [R185+0x8000] ;  /* 0x00800000b92c783b */ /* 0x000fe60000000200 */
[C---:B--2---:R-:W-:Y:S08]  /*29f0*/  HMMA.16816.F32.BF16 R28, R8.reuse, R16, R28 ;  /* 0x00000010081c723c */ /* 0x044ff0000004181c */
[C---:B------:R-:W-:Y:S01]  /*2a00*/  HMMA.16816.F32.BF16 R60, R8.reuse, R18, R60 ;  /* 0x00000012083c723c */ /* 0x040fe2000004183c */
[----:B------:R-:W2:Y:S07]  /*2a10*/  LDSM.16.M88.4 R16, [R189+0x10900] ;  /* 0x01090000bd10783b */ /* 0x000eae0000000200 */
[C---:B----4-:R-:W-:Y:S08]  /*2a20*/  HMMA.16816.F32.BF16 R20, R8.reuse, R42, R20 ;  /* 0x0000002a0814723c */ /* 0x050ff00000041814 */
[C---:B------:R-:W-:Y:S01]  /*2a30*/  HMMA.16816.F32.BF16 R24, R8.reuse, R40, R24 ;  /* 0x000000280818723c */ /* 0x040fe20000041818 */
[----:B------:R-:W-:Y:S07]  /*2a40*/  LDSM.16.M88.4 R40, [R93+0x10100] ;  /* 0x010100005d28783b */ /* 0x000fee0000000200 */
[C---:B-1----:R-:W-:Y:S08]  /*2a50*/  HMMA.16816.F32.BF16 R56, R8.reuse, R12, R56 ;  /* 0x0000000c0838723c */ /* 0x042ff00000041838 */
[C---:B------:R-:W-:Y:S01]  /*2a60*/  HMMA.16816.F32.BF16 R52, R8.reuse, R14, R52 ;  /* 0x0000000e0834723c */ /* 0x040fe20000041834 */
[----:B------:R-:W1:Y:S07]  /*2a70*/  LDSM.16.M88.4 R12, [R189+0x11100] ;  /* 0x01110000bd0c783b */ /* 0x000e6e0000000200 */
[C---:B------:R-:W-:Y:S08]  /*2a80*/  HMMA.16816.F32.BF16 R48, R8.reuse, R36, R48 ;  /* 0x000000240830723c */ /* 0x040ff00000041830 */
[----:B------:R-:W-:Y:S01]  /*2a90*/  HMMA.16816.F32.BF16 R76, R8, R38, R76 ;  /* 0x00000026084c723c */ /* 0x000fe2000004184c */
[----:B------:R-:W3:Y:S04]  /*2aa0*/  LDSM.16.M88.4 R8, [R96+0x10900] ;  /* 0x010900006008783b */ /* 0x000ee80000000200 */
[----:B------:R-:W4:Y:S03]  /*2ab0*/  LDSM.16.M88.4 R36, [R93+0x10900] ;  /* 0x010900005d24783b */ /* 0x000f260000000200 */
[C---:B--2---:R-:W-:Y:S08]  /*2ac0*/  HMMA.16816.F32.BF16 R20, R80.reuse, R18, R20 ;  /* 0x000000125014723c */ /* 0x044ff00000041814 */
[C---:B------:R-:W-:Y:S01]  /*2ad0*/  HMMA.16816.F32.BF16 R24, R80.reuse, R16, R24 ;  /* 0x000000105018723c */ /* 0x040fe20000041818 */
[----:B------:R-:W-:Y:S07]  /*2ae0*/  LDSM.16.M88.4 R16, [R184+0x8000] ;  /* 0x00800000b810783b */ /* 0x000fee0000000200 */
[C---:B------:R-:W-:Y:S08]  /*2af0*/  HMMA.16816.F32.BF16 R28, R80.reuse, R32, R28 ;  /* 0x00000020501c723c */ /* 0x040ff0000004181c */
[C---:B-1----:R-:W-:Y:S08]  /*2b00*/  HMMA.16816.F32.BF16 R56, R80.reuse, R12, R56 ;  /* 0x0000000c5038723c */ /* 0x042ff00000041838 */
[----:B------:R-:W-:Y:S01]  /*2b10*/  HMMA.16816.F32.BF16 R52, R80, R14, R52 ;  /* 0x0000000e5034723c */ /* 0x000fe20000041834 */
[----:B------:R-:W-:Y:S07]  /*2b20*/  LDSM.16.M88.4 R12, [R0+0x10100] ;  /* 0x01010000000c783b */ /* 0x000fee0000000200 */
[C---:B---3--:R-:W-:Y:S08]  /*2b30*/  HMMA.16816.F32.BF16 R20, R72.reuse, R10, R20 ;  /* 0x0000000a4814723c */ /* 0x048ff00000041814 */
[----:B------:R-:W-:Y:S01]  /*2b40*/  HMMA.16816.F32.BF16 R24, R72, R8, R24 ;  /* 0x000000084818723c */ /* 0x000fe20000041818 */
[----:B------:R-:W1:Y:S07]  /*2b50*/  LDSM.16.M88.4 R8, [R0+0x10900] ;  /* 0x010900000008783b */ /* 0x000e6e0000000200 */
[----:B------:R-:W-:Y:S01]  /*2b60*/  HMMA.16816.F32.BF16 R60, R80, R34, R60 ;  /* 0x00000022503c723c */ /* 0x000fe2000004183c */
[----:B------:R-:W2:Y:S07]  /*2b70*/  LDSM.16.M88.4 R32, [R93+0x11100] ;  /* 0x011100005d20783b */ /* 0x000eae0000000200 */
[----:B------:R-:W-:Y:S08]  /*2b80*/  HMMA.16816.F32.BF16 R28, R72, R88, R28 ;  /* 0x00000058481c723c */ /* 0x000ff0000004181c */
[----:B----4-:R-:W-:Y:S08]  /*2b90*/  HMMA.16816.F32.BF16 R20, R44, R38, R20 ;  /* 0x000000262c14723c */ /* 0x010ff00000041814 */
[C---:B------:R-:W-:Y:S08]  /*2ba0*/  HMMA.16816.F32.BF16 R48, R80.reuse, R84, R48 ;  /* 0x000000545030723c */ /* 0x040ff00000041830 */
[----:B------:R-:W-:Y:S08]  /*2bb0*/  HMMA.16816.F32.BF16 R76, R80, R86, R76 ;  /* 0x00000056504c723c */ /* 0x000ff0000004184c */
[C---:B------:R-:W-:Y:S08]  /*2bc0*/  HMMA.16816.F32.BF16 R56, R72.reuse, R68, R56 ;  /* 0x000000444838723c */ /* 0x040ff00000041838 */
[C---:B------:R-:W-:Y:S01]  /*2bd0*/  HMMA.16816.F32.BF16 R52, R72.reuse, R70, R52 ;  /* 0x000000464834723c */ /* 0x040fe20000041834 */
[----:B------:R-:W3:Y:S07]  /*2be0*/  LDSM.16.M88.4 R68, [R93+0x11900] ;  /* 0x011900005d44783b */ /* 0x000eee0000000200 */
[----:B------:R-:W-:Y:S08]  /*2bf0*/  HMMA.16816.F32.BF16 R60, R72, R90, R60 ;  /* 0x0000005a483c723c */ /* 0x000ff0000004183c */
[----:B------:R-:W-:Y:S08]  /*2c00*/  HMMA.16816.F32.BF16 R28, R44, R40, R28 ;  /* 0x000000282c1c723c */ /* 0x000ff0000004181c */
[----:B-1----:R-:W-:Y:S08]  /*2c10*/  HMMA.16816.F32.BF16 R20, R16, R10, R20 ;  /* 0x0000000a1014723c */ /* 0x002ff00000041814 */
[C---:B------:R-:W-:Y:S08]  /*2c20*/  HMMA.16816.F32.BF16 R48, R72.reuse, R64, R48 ;  /* 0x000000404830723c */ /* 0x040ff00000041830 */
[----:B------:R-:W-:Y:S08]  /*2c30*/  HMMA.16816.F32.BF16 R76, R72, R66, R76 ;  /* 0x00000042484c723c */ /* 0x000ff0000004184c */
[----:B------:R-:W-:Y:S01]  /*2c40*/  HMMA.16816.F32.BF16 R24, R44, R36, R24 ;  /* 0x000000242c18723c */ /* 0x000fe20000041818 */
[----:B------:R-:W1:Y:S01]  /*2c50*/  LDSM.16.M88.4 R36, [R0+0x11100] ;  /* 0x011100000024783b */ /* 0x000e620000000200 */
[----:B------:R-:W-:Y:S01]  /*2c60*/  FMUL.FTZ R11, R21, c[0x0][0x320] ;  /* 0x0000c800150b7a20 */ /* 0x000fe20000410000 */
[----:B------:R-:W-:-:S04]  /*2c70*/  SHF.R.S32.HI R21, RZ, 0x1f, R6 ;  /* 0x0000001fff157819 */ /* 0x000fc80000011406 */
[----:B------:R-:W-:Y:S01]  /*2c80*/  LEA.HI R21, R21, R6, RZ, 0x3 ;  /* 0x0000000615157211 */ /* 0x000fe200078f18ff */
[----:B--2---:R-:W-:Y:S01]  /*2c90*/  HMMA.16816.F32.BF16 R56, R44, R32, R56 ;  /* 0x000000202c38723c */ /* 0x004fe20000041838 */
[----:B------:R-:W2:Y:S02]  /*2ca0*/  MUFU.TANH R11, R11 ;  /* 0x0000000b000b7308 */ /* 0x000ea40000002400 */
[----:B------:R-:W-:-:S05]  /*2cb0*/  LOP3.LUT R21, R21, 0xffffff8, RZ, 0xc0, !PT ;  /* 0x0ffffff815157812 */ /* 0x000fca00078ec0ff */
[----:B------:R-:W-:Y:S01]  /*2cc0*/  HMMA.16816.F32.BF16 R52, R44, R34, R52 ;  /* 0x000000222c34723c */ /* 0x000fe20000041834 */
[----:B------:R4:W5:Y:S01]  /*2cd0*/  LDSM.16.M88.4 R32, [R0+0x11900] ;  /* 0x011900000020783b */ /* 0x0009620000000200 */
[----:B------:R-:W-:-:S06]  /*2ce0*/  IMAD.IADD R6, R6, 0x1, -R21 ;  /* 0x0000000106067824 */ /* 0x000fcc00078e0a15 */
[----:B------:R-:W-:Y:S08]  /*2cf0*/  HMMA.16816.F32.BF16 R60, R44, R42, R60 ;  /* 0x0000002a2c3c723c */ /* 0x000ff0000004183c */
[----:B------:R-:W-:Y:S07]  /*2d00*/  HMMA.16816.F32.BF16 R28, R16, R12, R28 ;  /* 0x0000000c101c723c */ /* 0x000fee000004181c */
[----:B------:R-:W-:Y:S01]  /*2d10*/  LOP3.LUT R12, R92, 0xffffffe0, RZ, 0xc0, !PT ;  /* 0xffffffe05c0c7812 */ /* 0x000fe200078ec0ff */
[----:B----4-:R-:W-:Y:S01]  /*2d20*/  FMUL.FTZ R0, R20, c[0x0][0x320] ;  /* 0x0000c80014007a20 */ /* 0x010fe20000410000 */
[-C--:B------:R-:W-:Y:S01]  /*2d30*/  LEA.HI R20, R94, R7.reuse, RZ, 0x2 ;  /* 0x000000075e147211 */ /* 0x080fe200078f10ff */
[C---:B---3--:R-:W-:Y:S02]  /*2d40*/  HMMA.16816.F32.BF16 R48, R44.reuse, R68, R48 ;  /* 0x000000442c30723c */ /* 0x048fe40000041830 */
[----:B------:R-:W-:Y:S01]  /*2d50*/  IMAD.IADD R12, R7, 0x1, -R12 ;  /* 0x00000001070c7824 */ /* 0x000fe200078e0a0c */
[----:B------:R-:W-:Y:S01]  /*2d60*/  LOP3.LUT R20, R20, 0xfffffffc, RZ, 0xc0, !PT ;  /* 0xfffffffc14147812 */ /* 0x000fe200078ec0ff */
[----:B------:R-:W3:Y:S03]  /*2d70*/  MUFU.TANH R0, R0 ;  /* 0x0000000000007308 */ /* 0x000ee60000002400 */
[----:B------:R-:W-:Y:S01]  /*2d80*/  IADD3 R7, -R20, R7, RZ ;  /* 0x0000000714077210 */ /* 0x000fe20007ffe1ff */
[----:B------:R-:W-:Y:S01]  /*2d90*/  HMMA.16816.F32.BF16 R76, R44, R70, R76 ;  /* 0x000000462c4c723c */ /* 0x000fe2000004184c */
[----:B------:R-:W-:-:S02]  /*2da0*/  SHF.R.S32.HI R13, RZ, 0x1f, R12 ;  /* 0x0000001fff0d7819 */ /* 0x000fc4000001140c */
[----:B------:R-:W-:Y:S02]  /*2db0*/  LEA.HI R20, R7, R7, RZ, 0x1 ;  /* 0x0000000707147211 */ /* 0x000fe400078f08ff */
[----:B------:R-:W-:Y:S02]  /*2dc0*/  LEA.HI R13, R13, R12, RZ, 0x2 ;  /* 0x0000000c0d0d7211 */ /* 0x000fe400078f10ff */
[----:B------:R-:W-:Y:S01]  /*2dd0*/  LOP3.LUT R20, R20, 0x1ffffffe, RZ, 0xc0, !PT ;  /* 0x1ffffffe14147812 */ /* 0x000fe200078ec0ff */
[----:B------:R-:W-:Y:S04]  /*2de0*/  HMMA.16816.F32.BF16 R60, R16, R14, R60 ;  /* 0x0000000e103c723c */ /* 0x000fe8000004183c */
[----:B------:R-:W-:-:S03]  /*2df0*/  IMAD.IADD R205, R7, 0x1, -R20 ;  /* 0x0000000107cd7824 */ /* 0x000fc600078e0a14 */
[C---:B------:R-:W-:Y:S01]  /*2e00*/  LEA.HI.SX32 R15, R13.reuse, R148, 0x1e ;  /* 0x000000940d0f7211 */ /* 0x040fe200078ff2ff */
[C---:B------:R-:W-:Y:S01]  /*2e10*/  HMMA.16816.F32.BF16 R24, R16.reuse, R8, R24 ;  /* 0x000000081018723c */ /* 0x040fe20000041818 */
[----:B------:R-:W-:Y:S02]  /*2e20*/  LOP3.LUT R13, R13, 0x7ffffffc, RZ, 0xc0, !PT ;  /* 0x7ffffffc0d0d7812 */ /* 0x000fe400078ec0ff */
[----:B------:R-:W-:Y:S02]  /*2e30*/  LEA R6, R6, R15, 0x4 ;  /* 0x0000000f06067211 */ /* 0x000fe400078e20ff */
[----:B------:R-:W-:Y:S01]  /*2e40*/  IADD3 R206, R12, -R13, RZ ;  /* 0x8000000d0cce7210 */ /* 0x000fe20007ffe0ff */
[--C-:B------:R-:W-:Y:S01]  /*2e50*/  IMAD R13, R214, c[0x0][0x1d0], -R144.reuse ;  /* 0x00007400d60d7a24 */ /* 0x100fe200078e0a90 */
[----:B------:R-:W-:Y:S01]  /*2e60*/  LEA R205, R205, R6, 0x3 ;  /* 0x00000006cdcd7211 */ /* 0x000fe200078e18ff */
[----:B-1----:R-:W-:Y:S01]  /*2e70*/  HMMA.16816.F32.BF16 R56, R16, R36, R56 ;  /* 0x000000241038723c */ /* 0x002fe20000041838 */
[----:B------:R-:W-:Y:S01]  /*2e80*/  FMUL.FTZ R8, R28, c[0x0][0x320] ;  /* 0x0000c8001c087a20 */ /* 0x000fe20000410000 */
[----:B------:R-:W-:Y:S01]  /*2e90*/  IADD3 R15, R199, 0x1, -R144 ;  /* 0x00000001c70f7810 */ /* 0x000fe20007ffe890 */
[----:B------:R-:W-:-:S02]  /*2ea0*/  IMAD.SHL.U32 R206, R206, 0x2, RZ ;  /* 0x00000002cece7824 */ /* 0x000fc400078e00ff */
[----:B------:R-:W-:Y:S02]  /*2eb0*/  @P0 IMAD.HI.U32 R6, R205, c[0x0][0x2c8], RZ ;  /* 0x0000b200cd060a27 */ /* 0x000fe400078e00ff */
[----:B------:R-:W1:Y:S01]  /*2ec0*/  MUFU.TANH R8, R8 ;  /* 0x0000000800087308 */ /* 0x000e620000002400 */
[C---:B------:R-:W-:Y:S01]  /*2ed0*/  HMMA.16816.F32.BF16 R52, R16.reuse, R38, R52 ;  /* 0x000000261034723c */ /* 0x040fe20000041834 */
[----:B------:R-:W-:Y:S01]  /*2ee0*/  IMAD.MOV.U32 R7, RZ, RZ, R205 ;  /* 0x000000ffff077224 */ /* 0x000fe200078e00cd */
[----:B------:R-:W-:Y:S01]  /*2ef0*/  @P0 SHF.R.U32.HI R7, RZ, c[0x0][0x2cc], R6 ;  /* 0x0000b300ff070a19 */ /* 0x000fe20000011606 */
[----:B------:R-:W-:Y:S01]  /*2f00*/  FMUL.FTZ R9, R29, c[0x0][0x320] ;  /* 0x0000c8001d097a20 */ /* 0x000fe20000410000 */
[----:B------:R-:W-:Y:S01]  /*2f10*/  IADD3 R15, R15, -c[0x0][0x168], -R206 ;  /* 0x80005a000f0f7a10 */ /* 0x000fe20007ffe8ce */
[----:B------:R-:W-:Y:S01]  /*2f20*/  FMUL.FTZ R28, R30, c[0x0][0x320] ;  /* 0x0000c8001e1c7a20 */ /* 0x000fe20000410000 */
[----:B------:R-:W-:Y:S01]  /*2f30*/  IADD3 R13, -R206, R13, RZ ;  /* 0x0000000dce0d7210 */ /* 0x000fe20007ffe1ff */
[----:B------:R-:W4:Y:S01]  /*2f40*/  SHFL.IDX PT, R14, R7, RZ, 0x1c1f ;  /* 0x001c1fff070e7589 */ /* 0x000f2200000e0000 */
[----:B-----5:R-:W-:Y:S01]  /*2f50*/  HMMA.16816.F32.BF16 R48, R16, R32, R48 ;  /* 0x000000201030723c */ /* 0x020fe20000041830 */
[----:B------:R-:W-:Y:S01]  /*2f60*/  FMUL.FTZ R10, R25, c[0x0][0x320] ;  /* 0x0000c800190a7a20 */ /* 0x000fe20000410000 */
[----:B------:R-:W1:Y:S01]  /*2f70*/  MUFU.TANH R9, R9 ;  /* 0x0000000900097308 */ /* 0x000e620000002400 */
[----:B------:R-:W-:-:S02]  /*2f80*/  FMUL.FTZ R24, R24, c[0x0][0x320] ;  /* 0x0000c80018187a20 */ /* 0x000fc40000410000 */
[----:B------:R-:W-:-:S03]  /*2f90*/  FMUL.FTZ R61, R61, c[0x0][0x320] ;  /* 0x0000c8003d3d7a20 */ /* 0x000fc60000410000 */
[----:B------:R-:W-:Y:S01]  /*2fa0*/  HMMA.16816.F32.BF16 R76, R16, R34, R76 ;  /* 0x00000022104c723c */ /* 0x000fe2000004184c */
[----:B------:R-:W-:Y:S01]  /*2fb0*/  FMUL.FTZ R57, R57, c[0x0][0x320] ;  /* 0x0000c80039397a20 */ /* 0x000fe20000410000 */
[----:B------:R-:W1:Y:S01]  /*2fc0*/  MUFU.TANH R28, R28 ;  /* 0x0000001c001c7308 */ /* 0x000e620000002400 */
[----:B------:R-:W-:-:S04]  /*2fd0*/  FMUL.FTZ R56, R56, c[0x0][0x320] ;  /* 0x0000c80038387a20 */ /* 0x000fc80000410000 */
[----:B------:R-:W-:Y:S01]  /*2fe0*/  FMUL.FTZ R16, R60, c[0x0][0x320] ;  /* 0x0000c8003c107a20 */ /* 0x000fe20000410000 */
[----:B------:R-:W-:Y:S01]  /*2ff0*/  IADD3 R17, R15, c[0x0][0x328], RZ ;  /* 0x0000ca000f117a10 */ /* 0x000fe20007ffe0ff */
[----:B------:R-:W-:Y:S01]  /*3000*/  FMUL.FTZ R52, R52, c[0x0][0x320] ;  /* 0x0000c80034347a20 */ /* 0x000fe20000410000 */
[----:B------:R-:W1:Y:S01]  /*3010*/  MUFU.TANH R10, R10 ;  /* 0x0000000a000a7308 */ /* 0x000e620000002400 */
[----:B------:R-:W-:Y:S01]  /*3020*/  FMUL.FTZ R53, R53, c[0x0][0x320] ;  /* 0x0000c80035357a20 */ /* 0x000fe20000410000 */
[----:B------:R-:W-:Y:S01]  /*3030*/  IADD3 R15, R15, UR17, RZ ;  /* 0x000000110f0f7c10 */ /* 0x000fe2000fffe0ff */
[----:B----4-:R-:W-:-:S03]  /*3040*/  IMAD.IADD R18, R17, 0x1, R14 ;  /* 0x0000000111127824 */ /* 0x010fc600078e020e */
[----:B------:R-:W-:Y:S02]  /*3050*/  FMUL.FTZ R48, R48, c[0x0][0x320] ;  /* 0x0000c80030307a20 */ /* 0x000fe40000410000 */
[----:B------:R4:W1:Y:S01]  /*3060*/  MUFU.TANH R174, R57 ;  /* 0x0000003900ae7308 */ /* 0x0008620000002400 */
[----:B------:R-:W-:Y:S01]  /*3070*/  FMUL.FTZ R49, R49, c[0x0][0x320] ;  /* 0x0000c80031317a20 */ /* 0x000fe20000410000 */
[----:B------:R-:W-:Y:S01]  /*3080*/  IMNMX R19, R18, R13, PT ;  /* 0x0000000d12137217 */ /* 0x000fe20003800200 */
[----:B------:R-:W-:-:S03]  /*3090*/  IMAD.IADD R2, R15, 0x1, R14 ;  /* 0x000000010f027824 */ /* 0x000fc600078e020e */
[----:B------:R-:W-:Y:S02]  /*30a0*/  FMUL.FTZ R76, R76, c[0x0][0x320] ;  /* 0x0000c8004c4c7a20 */ /* 0x000fe40000410000 */
[----:B------:R-:W-:Y:S01]  /*30b0*/  FMUL.FTZ R77, R77, c[0x0][0x320] ;  /* 0x0000c8004d4d7a20 */ /* 0x000fe20000410000 */
[----:B------:R4:W1:Y:S08]  /*30c0*/  MUFU.TANH R172, R52 ;  /* 0x0000003400ac7308 */ /* 0x0008700000002400 */
[----:B------:R4:W1:Y:S08]  /*30d0*/  MUFU.TANH R168, R53 ;  /* 0x0000003500a87308 */ /* 0x0008700000002400 */
[----:B------:R4:W1:Y:S08]  /*30e0*/  MUFU.TANH R178, R48 ;  /* 0x0000003000b27308 */ /* 0x0008700000002400 */
[----:B------:R4:W1:Y:S08]  /*30f0*/  MUFU.TANH R176, R49 ;  /* 0x0000003100b07308 */ /* 0x0008700000002400 */
[----:B------:R4:W1:Y:S08]  /*3100*/  MUFU.TANH R142, R76 ;  /* 0x0000004c008e7308 */ /* 0x0008700000002400 */
[----:B------:R4:W1:Y:S08]  /*3110*/  MUFU.TANH R140, R77 ;  /* 0x0000004d008c7308 */ /* 0x0008700000002400 */
[----:B------:R4:W1:Y:S08]  /*3120*/  MUFU.TANH R6, R24 ;  /* 0x0000001800067308 */ /* 0x0008700000002400 */
[----:B------:R-:W1:Y:S08]  /*3130*/  MUFU.TANH R16, R16 ;  /* 0x0000001000107308 */ /* 0x000e700000002400 */
[----:B------:R4:W1:Y:S08]  /*3140*/  MUFU.TANH R12, R61 ;  /* 0x0000003d000c7308 */ /* 0x0008700000002400 */
[----:B------:R4:W1:Y:S01]  /*3150*/  MUFU.TANH R166, R56 ;  /* 0x0000003800a67308 */ /* 0x0008620000002400 */
[----:B------:R-:W-:Y:S05]  /*3160*/  @!P2 BRA `(.L_x_1018) ;  /* 0x000001500000a947 */ /* 0x000fea0003800000 */
[----:B--23--:R-:W-:Y:S01]  /*3170*/  IADD3 R21, R199, -c[0x0][0x168], R14 ;  /* 0x80005a00c7157a10 */ /* 0x00cfe20007ffe00e */
[----:B------:R-:W-:Y:S03]  /*3180*/  BSSY B0, `(.L_x_1019) ;  /* 0x000000e000007945 */ /* 0x000fe60003800000 */
        /* <DEDUP_REMOVED lines=9> */
.L_x_1020:
[----:B------:R-:W-:-:S04]  /*3220*/  MOV R5, c[0x0][0x32c] ;  /* 0x0000cb0000057a02 */ /* 0x000fc80000000f00 */
[----:B------:R-:W-:-:S13]  /*3230*/  ISETP.NE.AND P0, PT, R5, 0x1, PT ;  /* 0x000000010500780c */ /* 0x000fda0003f05270 */
[----:B------:R-:W-:-:S05]  /*3240*/  @P0 IMAD.HI.U32 R5, R21, c[0x0][0x330], RZ ;  /* 0x0000cc0015050a27 */ /* 0x000fca00078e00ff */
[----:B------:R-:W-:Y:S02]  /*3250*/  @P0 SHF.R.U32.HI R21, RZ, c[0x0][0x334], R5 ;  /* 0x0000cd00ff150a19 */ /* 0x000fe40000011605 */
.L_x_1021:
[----:B------:R-:W-:Y:S05]  /*3260*/  BSYNC B0 ;  /* 0x0000000000007941 */ /* 0x000fea0003800000 */
.L_x_1019:
[----:B------:R-:W-:-:S04]  /*3270*/  IMAD R5, R21, c[0x0][0x32c], -R144 ;  /* 0x0000cb0015057a24 */ /* 0x000fc800078e0a90 */
[----:B------:R-:W-:-:S05]  /*3280*/  IMAD.IADD R5, R5, 0x1, -R206 ;  /* 0x0000000105057824 */ /* 0x000fca00078e0ace */
[----:B------:R-:W-:Y:S02]  /*3290*/  IADD3 R14, R5, c[0x0][0x32c], RZ ;  /* 0x0000cb00050e7a10 */ /* 0x000fe40007ffe0ff */
[----:B------:R-:W-:Y:S02]  /*32a0*/  IMNMX R2, R2, R5, !PT ;  /* 0x0000000502027217 */ /* 0x000fe40007800200 */
[----:B------:R-:W-:Y:S02]  /*32b0*/  IMNMX R19, R19, R14, PT ;  /* 0x0000000e13137217 */ /* 0x000fe40003800200 */
.L_x_1018:
[----:B--23--:R-:W-:Y:S01]  /*32c0*/  ISETP.GT.AND P1, PT, R145, RZ, PT ;  /* 0x000000ff9100720c */ /* 0x00cfe20003f24270 */
[----:B----4-:R-:W2:Y:S01]  /*32d0*/  SHFL.IDX PT, R24, R7, 0x1, 0x1c1f ;  /* 0x003c1f0007187f89 */ /* 0x010ea200000e0000 */
        /* <DEDUP_REMOVED lines=8> */
[----:B-1----:R-:W-:Y:S01]  /*3360*/  FSEL R5, R8, -INF , !P0 ;  /* 0xff80000008057808 */ /* 0x002fe20004000000 */
[----:B------:R-:W-:Y:S01]  /*3370*/  FMUL.FTZ R54, R54, c[0x0][0x320] ;  /* 0x0000c80036367a20 */ /* 0x000fe20000410000 */
[----:B------:R-:W-:Y:S01]  /*3380*/  ISETP.GT.AND P0, PT, R2, 0x1, P1 ;  /* 0x000000010200780c */ /* 0x000fe20000f04270 */
[----:B------:R-:W-:-:S02]  /*3390*/  FMUL.FTZ R55, R55, c[0x0][0x320] ;  /* 0x0000c80037377a20 */ /* 0x000fc40000410000 */
[----:B------:R-:W-:Y:S01]  /*33a0*/  FMUL.FTZ R51, R51, c[0x0][0x320] ;  /* 0x0000c80033337a20 */ /* 0x000fe20000410000 */
[----:B------:R-:W-:Y:S01]  /*33b0*/  ISETP.LT.OR P0, PT, R19, 0x2, P0 ;  /* 0x000000021300780c */ /* 0x000fe20000701670 */
[----:B------:R-:W-:Y:S01]  /*33c0*/  FMUL.FTZ R78, R78, c[0x0][0x320] ;  /* 0x0000c8004e4e7a20 */ /* 0x000fe20000410000 */
[----:B------:R1:W4:Y:S01]  /*33d0*/  MUFU.TANH R207, R58 ;  /* 0x0000003a00cf7308 */ /* 0x0003220000002400 */
[----:B------:R-:W-:Y:S01]  /*33e0*/  FMUL.FTZ R79, R79, c[0x0][0x320] ;  /* 0x0000c8004f4f7a20 */ /* 0x000fe20000410000 */
[----:B------:R-:W-:Y:S01]  /*33f0*/  FSEL R18, R9, -INF , !P0 ;  /* 0xff80000009127808 */ /* 0x000fe20004000000 */
[----:B------:R-:W-:Y:S01]  /*3400*/  FMUL.FTZ R9, R23, c[0x0][0x320] ;  /* 0x0000c80017097a20 */ /* 0x000fe20000410000 */
[----:B------:R-:W-:Y:S01]  /*3410*/  ISETP.GT.AND P0, PT, R2, 0x8, P1 ;  /* 0x000000080200780c */ /* 0x000fe20000f04270 */
[----:B------:R-:W-:Y:S02]  /*3420*/  FMUL.FTZ R23, R31, c[0x0][0x320] ;  /* 0x0000c8001f177a20 */ /* 0x000fe40000410000 */
[----:B------:R-:W-:Y:S01]  /*3430*/  FMUL.FTZ R50, R50, c[0x0][0x320] ;  /* 0x0000c80032327a20 */ /* 0x000fe20000410000 */
[----:B------:R-:W-:Y:S01]  /*3440*/  ISETP.LT.OR P0, PT, R19, 0x9, P0 ;  /* 0x000000091300780c */ /* 0x000fe20000701670 */
[----:B------:R-:W1:Y:S03]  /*3450*/  MUFU.TANH R9, R9 ;  /* 0x0000000900097308 */ /* 0x000e660000002400 */
[----:B------:R-:W-:-:S02]  /*3460*/  FSEL R16, R16, -INF , !P0 ;  /* 0xff80000010107808 */ /* 0x000fc40004000000 */
[----:B------:R-:W-:-:S03]  /*3470*/  ISETP.GT.AND P0, PT, R2, 0x9, P1 ;  /* 0x000000090200780c */ /* 0x000fc60000f04270 */
[----:B------:R1:W1:Y:S01]  /*3480*/  MUFU.TANH R175, R59 ;  /* 0x0000003b00af7308 */ /* 0x0002620000002400 */
        /* <DEDUP_REMOVED lines=13> */
[----:B------:R1:W1:Y:S03]  /*3560*/  MUFU.TANH R143, R51 ;  /* 0x00000033008f7308 */ /* 0x0002660000002400 */
[----:B------:R-:W-:Y:S01]  /*3570*/  FSEL R8, R0, -INF , !P0 ;  /* 0xff80000000087808 */ /* 0x000fe20004000000 */
[----:B------:R-:W-:Y:S01]  /*3580*/  FMUL.FTZ R0, R62, c[0x0][0x320] ;  /* 0x0000c8003e007a20 */ /* 0x000fe20000410000 */
[----:B------:R-:W-:-:S03]  /*3590*/  ISETP.GT.AND P0, PT, R2, 0x19, P1 ;  /* 0x000000190200780c */ /* 0x000fc60000f04270 */
[----:B------:R1:W1:Y:S01]  /*35a0*/  MUFU.TANH R141, R78 ;  /* 0x0000004e008d7308 */ /* 0x0002620000002400 */
[----:B------:R-:W-:-:S04]  /*35b0*/  ISETP.LT.OR P0, PT, R19, 0x1a, P0 ;  /* 0x0000001a1300780c */ /* 0x000fc80000701670 */
[----:B------:R-:W-:Y:S01]  /*35c0*/  FSEL R6, R11, -INF , !P0 ;  /* 0xff8000000b067808 */ /* 0x000fe20004000000 */
[----:B------:R-:W-:Y:S01]  /*35d0*/  FMUL.FTZ R11, R27, c[0x0][0x320] ;  /* 0x0000c8001b0b7a20 */ /* 0x000fe20000410000 */
        /* <DEDUP_REMOVED lines=14> */
[----:B------:R-:W1:Y:S01]  /*36c0*/  MUFU.TANH R21, R21 ;  /* 0x0000001500157308 */ /* 0x000e620000002400 */
[----:B------:R-:W-:-:S04]  /*36d0*/  ISETP.LT.OR P0, PT, R19, 0x2a, P0 ;  /* 0x0000002a1300780c */ /* 0x000fc80000701670 */
[----:B------:R-:W-:Y:S02]  /*36e0*/  FSEL R168, R168, -INF , !P0 ;  /* 0xff800000a8a87808 */ /* 0x000fe40004000000 */
[----:B------:R-:W-:Y:S01]  /*36f0*/  ISETP.GT.AND P0, PT, R2, 0x30, P1 ;  /* 0x000000300200780c */ /* 0x000fe20000f04270 */
[----:B------:R1:W1:Y:S03]  /*3700*/  MUFU.TANH R177, R50 ;  /* 0x0000003200b17308 */ /* 0x0002660000002400 */
        /* <DEDUP_REMOVED lines=9> */
[----:B--2---:R-:W-:-:S03]  /*37a0*/  IMAD.IADD R2, R17, 0x1, R24 ;  /* 0x0000000111027824 */ /* 0x004fc600078e0218 */
[----:B------:R-:W-:Y:S01]  /*37b0*/  ISETP.LT.OR P0, PT, R19, 0x3a, P0 ;  /* 0x0000003a1300780c */ /* 0x000fe20000701670 */
[----:B------:R-:W-:Y:S01]  /*37c0*/  IMAD.IADD R19, R15, 0x1, R24 ;  /* 0x000000010f137824 */ /* 0x000fe200078e0218 */
[----:B------:R-:W-:Y:S02]  /*37d0*/  IMNMX R2, R2, R13, PT ;  /* 0x0000000d02027217 */ /* 0x000fe40003800200 */
[----:B------:R-:W-:Y:S01]  /*37e0*/  FSEL R140, R140, -INF , !P0 ;  /* 0xff8000008c8c7808 */ /* 0x000fe20004000000 */
[----:B------:R-:W-:Y:S05]  /*37f0*/  @!P2 BRA `(.L_x_1022) ;  /* 0x000001500000a947 */ /* 0x000fea0003800000 */
[----:B-1-34-:R-:W-:Y:S01]  /*3800*/  IADD3 R13, R199, -c[0x0][0x168], R24 ;  /* 0x80005a00c70d7a10 */ /* 0x01afe20007ffe018 */
        /* <DEDUP_REMOVED lines=10> */
.L_x_1024:
[----:B------:R-:W-:-:S04]  /*38b0*/  MOV R7, c[0x0][0x32c] ;  /* 0x0000cb0000077a02 */ /* 0x000fc80000000f00 */
[----:B------:R-:W-:-:S13]  /*38c0*/  ISETP.NE.AND P0, PT, R7, 0x1, PT ;  /* 0x000000010700780c */ /* 0x000fda0003f05270 */
[----:B------:R-:W-:-:S05]  /*38d0*/  @P0 IMAD.HI.U32 R7, R13, c[0x0][0x330], RZ ;  /* 0x0000cc000d070a27 */ /* 0x000fca00078e00ff */
[----:B------:R-:W-:Y:S02]  /*38e0*/  @P0 SHF.R.U32.HI R13, RZ, c[0x0][0x334], R7 ;  /* 0x0000cd00ff0d0a19 */ /* 0x000fe40000011607 */
.L_x_1025:
[----:B------:R-:W-:Y:S05]  /*38f0*/  BSYNC B0 ;  /* 0x0000000000007941 */ /* 0x000fea0003800000 */
.L_x_1023:
[----:B------:R-:W-:-:S04]  /*3900*/  IMAD R13, R13, c[0x0][0x32c], -R144 ;  /* 0x0000cb000d0d7a24 */ /* 0x000fc800078e0a90 */
[----:B------:R-:W-:-:S05]  /*3910*/  IMAD.IADD R22, R13, 0x1, -R206 ;  /* 0x000000010d167824 */ /* 0x000fca00078e0ace */
[----:B------:R-:W-:Y:S02]  /*3920*/  IADD3 R7, R22, c[0x0][0x32c], RZ ;  /* 0x0000cb0016077a10 */ /* 0x000fe40007ffe0ff */
[----:B------:R-:W-:Y:S02]  /*3930*/  IMNMX R19, R19, R22, !PT ;  /* 0x0000001613137217 */ /* 0x000fe40007800200 */
[----:B------:R-:W-:Y:S02]  /*3940*/  IMNMX R2, R2, R7, PT ;  /* 0x0000000702027217 */ /* 0x000fe40003800200 */
.L_x_1022:
[----:B-1-34-:R-:W-:Y:S01]  /*3950*/  ISETP.GT.AND P0, PT, R19, 0x1, P1 ;  /* 0x000000011300780c */ /* 0x01afe20000f04270 */
[----:B------:R-:W-:-:S04]  /*3960*/  DEPBAR.LE SB0, 0x2 ;  /* 0x000080800000791a */ /* 0x000fc80000000000 */
[----:B------:R-:W-:Y:S01]  /*3970*/  BAR.SYNC.DEFER_BLOCKING 0x0 ;  /* 0x0000000000007b1d */ /* 0x000fe20000010000 */
[----:B------:R-:W-:Y:S01]  /*3980*/  ISETP.LT.OR P0, PT, R2, 0x2, P0 ;  /* 0x000000020200780c */ /* 0x000fe20000701670 */
[----:B------:R-:W-:-:S03]  /*3990*/  IMAD.SHL.U32 R135, R135, 0x2, RZ ;  /* 0x0000000287877824 */ /* 0x000fc600078e00ff */
[----:B------:R-:W-:Y:S01]  /*39a0*/  FSEL R17, R23, -INF , !P0 ;  /* 0xff80000017117808 */ /* 0x000fe20004000000 */
[--C-:B------:R-:W-:Y:S01]  /*39b0*/  IMAD R134, R4, 0x2, R135.reuse ;  /* 0x0000000204867824 */ /* 0x100fe200078e0287 */
[----:B------:R-:W-:Y:S01]  /*39c0*/  ISETP.GT.AND P0, PT, R19, 0x8, P1 ;  /* 0x000000081300780c */ /* 0x000fe20000f04270 */
[C---:B------:R-:W-:Y:S02]  /*39d0*/  IMAD.IADD R173, R188.reuse, 0x1, R135 ;  /* 0x00000001bcad7824 */ /* 0x040fe400078e0287 */
[----:B------:R-:W-:Y:S01]  /*39e0*/  IMAD.IADD R165, R188, 0x1, R134 ;  /* 0x00000001bca57824 */ /* 0x000fe200078e0286 */
[----:B------:R-:W-:Y:S01]  /*39f0*/  ISETP.LT.OR P0, PT, R2, 0x9, P0 ;  /* 0x000000090200780c */ /* 0x000fe20000701670 */
[----:B------:R-:W-:-:S03]  /*3a00*/  IMAD R4, R4, 0x2, R173 ;  /* 0x0000000204047824 */ /* 0x000fc600078e02ad */
[----:B------:R-:W-:Y:S02]  /*3a10*/  FSEL R7, R0, -INF , !P0 ;  /* 0xff80000000077808 */ /* 0x000fe40004000000 */
[----:B------:R-:W-:-:S04]  /*3a20*/  ISETP.GT.AND P0, PT, R19, 0x9, P1 ;  /* 0x000000091300780c */ /* 0x000fc80000f04270 */
[C---:B------:R-:W-:Y:S01]  /*3a30*/  ISETP.LT.OR P0, PT, R2.reuse, 0xa, P0 ;  /* 0x0000000a0200780c */ /* 0x040fe20000701670 */
[----:B------:R-:W-:Y:S03]  /*3a40*/  LDSM.16.MT88.4 R40, [R135+0x2100] ;  /* 0x002100008728783b */ /* 0x000fe60000004200 */
[----:B------:R-:W-:Y:S02]  /*3a50*/  FSEL R157, R157, -INF , !P0 ;  /* 0xff8000009d9d7808 */ /* 0x000fe40004000000 */
[C---:B------:R-:W-:Y:S01]  /*3a60*/  ISETP.GT.AND P0, PT, R19.reuse, 0x10, P1 ;  /* 0x000000101300780c */ /* 0x040fe20000f04270 */
[----:B------:R-:W-:Y:S03]  /*3a70*/  LDSM.16.MT88.4 R56, [R134+0x2100] ;  /* 0x002100008638783b */ /* 0x000fe60000004200 */
[----:B------:R-:W-:Y:S01]  /*3a80*/  ISETP.LT.OR P0, PT, R2, 0x11, P0 ;  /* 0x000000110200780c */ /* 0x000fe20000701670 */
[----:B------:R-:W-:Y:S03]  /*3a90*/  LDSM.16.MT88.4 R124, [R135+0x100] ;  /* 0x00010000877c783b */ /* 0x000fe60000004200 */
[----:B------:R-:W-:Y:S01]  /*3aa0*/  FSEL R15, R20, -INF , !P0 ;  /* 0xff800000140f7808 */ /* 0x000fe20004000000 */
[----:B------:R-:W-:Y:S01]  /*3ab0*/  LDSM.16.MT88.4 R116, [R173+0x100] ;  /* 0x00010000ad74783b */ /* 0x000fe20000004200 */
[----:B------:R-:W-:-:S03]  /*3ac0*/  ISETP.GT.AND P0, PT, R19, 0x11, P1 ;  /* 0x000000111300780c */ /* 0x000fc60000f04270 */
[----:B------:R-:W-:Y:S01]  /*3ad0*/  LDSM.16.MT88.4 R108, [R134+0x100] ;  /* 0x00010000866c783b */ /* 0x000fe20000004200 */
[----:B------:R-:W-:-:S03]  /*3ae0*/  ISETP.LT.OR P0, PT, R2, 0x12, P0 ;  /* 0x000000120200780c */ /* 0x000fc60000701670 */
[----:B------:R-:W-:Y:S01]  /*3af0*/  LDSM.16.MT88.4 R100, [R4+0x100] ;  /* 0x000100000464783b */ /* 0x000fe20000004200 */
[----:B------:R-:W-:Y:S02]  /*3b00*/  FSEL R13, R11, -INF , !P0 ;  /* 0xff8000000b0d7808 */ /* 0x000fe40004000000 */
[----:B------:R-:W-:Y:S01]  /*3b10*/  ISETP.GT.AND P0, PT, R19, 0x18, P1 ;  /* 0x000000181300780c */ /* 0x000fe20000f04270 */
        /* <DEDUP_REMOVED lines=37> */
[----:B------:R-:W-:Y:S02]  /*3d70*/  ISETP.GT.AND P0, PT, R19, 0x39, P1 ;  /* 0x000000391300780c */ /* 0x000fe40000f04270 */
[----:B------:R-:W-:Y:S02]  /*3d80*/  FMNMX.FTZ R19, R5, R18, !PT ;  /* 0x0000001205137209 */ /* 0x000fe40007810000 */
[----:B------:R-:W-:Y:S02]  /*3d90*/  FMNMX.FTZ R20, R28, R17, !PT ;  /* 0x000000111c147209 */ /* 0x000fe40007810000 */
[----:B------:R-:W-:Y:S02]  /*3da0*/  FMNMX.FTZ R19, R16, R19, !PT ;  /* 0x0000001310137209 */ /* 0x000fe40007810000 */
[----:B------:R-:W-:-:S02]  /*3db0*/  FMNMX.FTZ R20, R7, R20, !PT ;  /* 0x0000001407147209 */ /* 0x000fc40007810000 */
[----:B------:R-:W-:Y:S02]  /*3dc0*/  FMNMX.FTZ R19, R14, R19, !PT ;  /* 0x000000130e137209 */ /* 0x000fe40007810000 */
[----:B------:R-:W-:Y:S02]  /*3dd0*/  FMNMX.FTZ R20, R157, R20, !PT ;  /* 0x000000149d147209 */ /* 0x000fe40007810000 */
        /* <DEDUP_REMOVED lines=13> */
[----:B------:R-:W-:Y:S02]  /*3eb0*/  ISETP.LT.OR P0, PT, R2, 0x3a, P0 ;  /* 0x0000003a0200780c */ /* 0x000fe40000701670 */
        /* <DEDUP_REMOVED lines=9> */
[----:B------:R-:W-:Y:S02]  /*3f50*/  FSEL R171, R171, -INF , !P0 ;  /* 0xff800000abab7808 */ /* 0x000fe40004000000 */
[----:B------:R-:W-:Y:S01]  /*3f60*/  FMNMX.FTZ R20, R141, R20, !PT ;  /* 0x000000148d147209 */ /* 0x000fe20007810000 */
[----:B------:R-:W1:Y:S03]  /*3f70*/  SHFL.BFLY PT, R19, R0, 0x2, 0x1f ;  /* 0x0c401f0000137f89 */ /* 0x000e6600000e0000 */
[----:B------:R-:W-:Y:S02]  /*3f80*/  FMNMX.FTZ R20, R171, R20, !PT ;  /* 0x00000014ab147209 */ /* 0x000fe40007810000 */
[----:B-1----:R-:W-:-:S05]  /*3f90*/  FMNMX.FTZ R19, R0, R19, !PT ;  /* 0x0000001300137209 */ /* 0x002fca0007810000 */
[----:B------:R-:W1:Y:S02]  /*3fa0*/  SHFL.BFLY PT, R2, R19, 0x1, 0x1f ;  /* 0x0c201f0013027f89 */ /* 0x000e6400000e0000 */
[----:B-1----:R-:W-:Y:S02]  /*3fb0*/  FMNMX.FTZ R2, R19, R2, !PT ;  /* 0x0000000213027209 */ /* 0x002fe40007810000 */
[----:B------:R-:W1:Y:S02]  /*3fc0*/  SHFL.BFLY PT, R19, R20, 0x2, 0x1f ;  /* 0x0c401f0014137f89 */ /* 0x000e6400000e0000 */
[C---:B------:R-:W-:Y:S01]  /*3fd0*/  FSETP.NEU.FTZ.AND P0, PT, R2.reuse, -INF , PT ;  /* 0xff8000000200780b */ /* 0x040fe20003f1d000 */
[----:B------:R-:W-:-:S05]  /*3fe0*/  FMUL.FTZ R181, R2, c[0x0][0x2d0] ;  /* 0x0000b40002b57a20 */ /* 0x000fca0000410000 */
[----:B------:R-:W-:-:S05]  /*3ff0*/  FSEL R181, R181, RZ, P0 ;  /* 0x000000ffb5b57208 */ /* 0x000fca0000000000 */
[--C-:B------:R-:W-:Y:S02]  /*4000*/  FFMA.FTZ R161, R5, c[0x0][0x2d0], -R181.reuse ;  /* 0x0000b40005a17a23 */ /* 0x100fe400000108b5 */
[--C-:B------:R-:W-:Y:S02]  /*4010*/  FFMA.FTZ R160, R18, c[0x0][0x2d0], -R181.reuse ;  /* 0x0000b40012a07a23 */ /* 0x100fe400000108b5 */
[--C-:B------:R-:W-:Y:S02]  /*4020*/  FFMA.FTZ R158, R16, c[0x0][0x2d0], -R181.reuse ;  /* 0x0000b400109e7a23 */ /* 0x100fe400000108b5 */
[--C-:B------:R-:W-:Y:S01]  /*4030*/  FFMA.FTZ R155, R14, c[0x0][0x2d0], -R181.reuse ;  /* 0x0000b4000e9b7a23 */ /* 0x100fe200000108b5 */
[----:B------:R-:W-:Y:S01]  /*4040*/  MUFU.EX2 R161, R161 ;  /* 0x000000a100a17308 */ /* 0x000fe20000000800 */
[--C-:B------:R-:W-:Y:S02]  /*4050*/  FFMA.FTZ R150, R6, c[0x0][0x2d0], -R181.reuse ;  /* 0x0000b40006967a23 */ /* 0x100fe400000108b5 */
[--C-:B------:R-:W-:Y:S01]  /*4060*/  FFMA.FTZ R154, R10, c[0x0][0x2d0], -R181.reuse ;  /* 0x0000b4000a9a7a23 */ /* 0x100fe200000108b5 */
[----:B-1----:R-:W-:Y:S01]  /*4070*/  FMNMX.FTZ R19, R20, R19, !PT ;  /* 0x0000001314137209 */ /* 0x002fe20007810000 */
[--C-:B------:R-:W-:Y:S01]  /*4080*/  FFMA.FTZ R153, R8, c[0x0][0x2d0], -R181.reuse ;  /* 0x0000b40008997a23 */ /* 0x100fe200000108b5 */
[----:B------:R-:W-:Y:S01]  /*4090*/  LDSM.16.MT88.4 R20, [R135+0x900] ;  /* 0x000900008714783b */ /* 0x000fe20000004200 */
[--C-:B------:R-:W-:Y:S01]  /*40a0*/  FFMA.FTZ R159, R12, c[0x0][0x2d0], -R181.reuse ;  /* 0x0000b4000c9f7a23 */ /* 0x100fe200000108b5 */
[----:B------:R-:W1:Y:S01]  /*40b0*/  MUFU.EX2 R160, R160 ;  /* 0x000000a000a07308 */ /* 0x000e620000000800 */
[--C-:B------:R-:W-:Y:S01]  /*40c0*/  FFMA.FTZ R169, R174, c[0x0][0x2d0], -R181.reuse ;  /* 0x0000b400aea97a23 */ /* 0x100fe200000108b5 */
[----:B------:R-:W2:Y:S01]  /*40d0*/  SHFL.BFLY PT, R0, R19, 0x1, 0x1f ;  /* 0x0c201f0013007f89 */ /* 0x000ea200000e0000 */
[----:B------:R-:W-:-:S02]  /*40e0*/  FFMA.FTZ R167, R172, c[0x0][0x2d0], -R181 ;  /* 0x0000b400aca77a23 */ /* 0x000fc400000108b5 */
[--C-:B------:R-:W-:Y:S02]  /*40f0*/  FFMA.FTZ R166, R166, c[0x0][0x2d0], -R181.reuse ;  /* 0x0000b400a6a67a23 */ /* 0x100fe400000108b5 */
[--C-:B------:R-:W-:Y:S01]  /*4100*/  FFMA.FTZ R168, R168, c[0x0][0x2d0], -R181.reuse ;  /* 0x0000b400a8a87a23 */ /* 0x100fe200000108b5 */
[----:B------:R-:W-:Y:S01]  /*4110*/  MUFU.EX2 R158, R158 ;  /* 0x0000009e009e7308 */ /* 0x000fe20000000800 */
[----:B------:R-:W-:-:S07]  /*4120*/  FFMA.FTZ R178, R178, c[0x0][0x2d0], -R181 ;  /* 0x0000b400b2b27a23 */ /* 0x000fce00000108b5 */
[----:B------:R-:W3:Y:S01]  /*4130*/  MUFU.EX2 R155, R155 ;  /* 0x0000009b009b7308 */ /* 0x000ee20000000800 */
[----:B-1----:R-:W-:Y:S01]  /*4140*/  F2FP.BF16.PACK_AB R96, R160, R161 ;  /* 0x000000a1a060723e */ /* 0x002fe200000010ff */
[----:B------:R-:W-:-:S06]  /*4150*/  FADD.FTZ R161, R161, R160 ;  /* 0x000000a0a1a17221 */ /* 0x000fcc0000010000 */
[----:B------:R-:W-:Y:S01]  /*4160*/  MUFU.EX2 R159, R159 ;  /* 0x0000009f009f7308 */ /* 0x000fe20000000800 */
[----:B--2---:R-:W-:-:S04]  /*4170*/  FMNMX.FTZ R0, R19, R0, !PT ;  /* 0x0000000013007209 */ /* 0x004fc80007810000 */
[C---:B------:R-:W-:Y:S01]  /*4180*/  FSETP.NEU.FTZ.AND P0, PT, R0.reuse, -INF , PT ;  /* 0xff8000000000780b */ /* 0x040fe20003f1d000 */
[----:B------:R-:W-:Y:S01]  /*4190*/  FMUL.FTZ R170, R0, c[0x0][0x2d0] ;  /* 0x0000b40000aa7a20 */ /* 0x000fe20000410000 */
[C---:B---3--:R-:W-:Y:S01]  /*41a0*/  F2FP.BF16.PACK_AB R98, R155.reuse, R158 ;  /* 0x0000009e9b62723e */ /* 0x048fe200000010ff */
[----:B------:R-:W-:Y:S01]  /*41b0*/  MUFU.EX2 R154, R154 ;  /* 0x0000009a009a7308 */ /* 0x000fe20000000800 */
[----:B------:R-:W-:Y:S02]  /*41c0*/  FADD.FTZ R158, R158, R161 ;  /* 0x000000a19e9e7221 */ /* 0x000fe40000010000 */
[----:B------:R-:W-:Y:S02]  /*41d0*/  FSEL R170, R170, RZ, P0 ;  /* 0x000000ffaaaa7208 */ /* 0x000fe40000000000 */
[----:B------:R-:W-:-:S03]  /*41e0*/  FADD.FTZ R158, R155, R158 ;  /* 0x0000009e9b9e7221 */ /* 0x000fc60000010000 */
[--C-:B------:R-:W-:Y:S01]  /*41f0*/  FFMA.FTZ R163, R28, c[0x0][0x2d0], -R170.reuse ;  /* 0x0000b4001ca37a23 */ /* 0x100fe200000108aa */
[----:B------:R-:W-:Y:S01]  /*4200*/  MUFU.EX2 R153, R153 ;  /* 0x0000009900997308 */ /* 0x000fe20000000800 */
[--C-:B------:R-:W-:Y:S01]  /*4210*/  FFMA.FTZ R162, R17, c[0x0][0x2d0], -R170.reuse ;  /* 0x0000b40011a27a23 */ /* 0x100fe200000108aa */
[----:B------:R-:W-:Y:S01]  /*4220*/  LDSM.16.MT88.4 R28, [R165+0x900] ;  /* 0x00090000a51c783b */ /* 0x000fe20000004200 */
[--C-:B------:R-:W-:Y:S02]  /*4230*/  FFMA.FTZ R164, R7, c[0x0][0x2d0], -R170.reuse ;  /* 0x0000b40007a47a23 */ /* 0x100fe400000108aa */
[--C-:B------:R-:W-:Y:S01]  /*4240*/  FFMA.FTZ R157, R157, c[0x0][0x2d0], -R170.reuse ;  /* 0x0000b4009d9d7a23 */ /* 0x100fe200000108aa */
[----:B------:R-:W1:Y:S01]  /*4250*/  LDSM.16.MT88.4 R4, [R4+0x4100] ;  /* 0x004100000404783b */ /* 0x000e620000004200 */
[--C-:B------:R-:W-:Y:S01]  /*4260*/  FFMA.FTZ R152, R11, c[0x0][0x2d0], -R170.reuse ;  /* 0x0000b4000b987a23 */ /* 0x100fe200000108aa */
[----:B------:R-:W-:Y:S01]  /*4270*/  MUFU.EX2 R163, R163 ;  /* 0x000000a300a37308 */ /* 0x000fe20000000800 */
[--C-:B------:R-:W-:Y:S01]  /*4280*/  FFMA.FTZ R149, R9, c[0x0][0x2d0], -R170.reuse ;  /* 0x0000b40009957a23 */ /* 0x100fe200000108aa */
[----:B------:R-:W-:Y:S01]  /*4290*/  LDSM.16.MT88.4 R16, [R134+0x2900] ;  /* 0x002900008610783b */ /* 0x000fe20000004200 */
[----:B------:R-:W-:-:S02]  /*42a0*/  FFMA.FTZ R156, R15, c[0x0][0x2d0], -R170 ;  /* 0x0000b4000f9c7a23 */ /* 0x000fc400000108aa */
[--C-:B------:R-:W-:Y:S01]  /*42b0*/  FFMA.FTZ R151, R13, c[0x0][0x2d0], -R170.reuse ;  /* 0x0000b4000d977a23 */ /* 0x100fe200000108aa */
[----:B------:R-:W2:Y:S01]  /*42c0*/  LDSM.16.MT88.4 R8, [R135+0x2900] ;  /* 0x002900008708783b */ /* 0x000ea20000004200 */
[--C-:B------:R-:W-:Y:S01]  /*42d0*/  FFMA.FTZ R172, R207, c[0x0][0x2d0], -R170.reuse ;  /* 0x0000b400cfac7a23 */ /* 0x100fe200000108aa */
[----:B------:R-:W3:Y:S01]  /*42e0*/  MUFU.EX2 R162, R162 ;  /* 0x000000a200a27308 */ /* 0x000ee20000000800 */
[--C-:B------:R-:W-:Y:S01]  /*42f0*/  FFMA.FTZ R175, R175, c[0x0][0x2d0], -R170.reuse ;  /* 0x0000b400afaf7a23 */ /* 0x100fe200000108aa */
[----:B------:R-:W4:Y:S01]  /*4300*/  LDSM.16.MT88.4 R12, [R165+0x2900] ;  /* 0x00290000a50c783b */ /* 0x000f220000004200 */
[--C-:B------:R-:W-:Y:S02]  /*4310*/  FFMA.FTZ R174, R183, c[0x0][0x2d0], -R170.reuse ;  /* 0x0000b400b7ae7a23 */ /* 0x100fe400000108aa */
[----:B------:R-:W-:Y:S02]  /*4320*/  FFMA.FTZ R179, R179, c[0x0][0x2d0], -R170 ;  /* 0x0000b400b3b37a23 */ /* 0x000fe400000108aa */
[--C-:B------:R-:W-:Y:S01]  /*4330*/  FFMA.FTZ R183, R176, c[0x0][0x2d0], -R181.reuse ;  /* 0x0000b400b0b77a23 */ /* 0x100fe200000108b5 */
[----:B------:R-:W-:Y:S01]  /*4340*/  MUFU.EX2 R164, R164 ;  /* 0x000000a400a47308 */ /* 0x000fe20000000800 */
[----:B------:R-:W-:-:S02]  /*4350*/  FFMA.FTZ R176, R142, c[0x0][0x2d0], -R181 ;  /* 0x0000b4008eb07a23 */ /* 0x000fc400000108b5 */
[----:B------:R-:W-:Y:S02]  /*4360*/  FFMA.FTZ R207, R140, c[0x0][0x2d0], -R181 ;  /* 0x0000b4008ccf7a23 */ /* 0x000fe400000108b5 */
[--C-:B------:R-:W-:Y:S02]  /*4370*/  FFMA.FTZ R177, R177, c[0x0][0x2d0], -R170.reuse ;  /* 0x0000b400b1b17a23 */ /* 0x100fe400000108aa */
[--C-:B------:R-:W-:Y:S01]  /*4380*/  FFMA.FTZ R180, R143, c[0x0][0x2d0], -R170.reuse ;  /* 0x0000b4008fb47a23 */ /* 0x100fe200000108aa */
[----:B------:R-:W5:Y:S01]  /*4390*/  MUFU.EX2 R157, R157 ;  /* 0x0000009d009d7308 */ /* 0x000f620000000800 */
[----:B---3--:R-:W-:Y:S01]  /*43a0*/  F2FP.BF16.PACK_AB R97, R162, R163 ;  /* 0x000000a3a261723e */ /* 0x008fe200000010ff */
[--C-:B------:R-:W-:Y:S02]  /*43b0*/  FFMA.FTZ R181, R141, c[0x0][0x2d0], -R170.reuse ;  /* 0x0000b4008db57a23 */ /* 0x100fe400000108aa */
[----:B------:R-:W-:Y:S01]  /*43c0*/  FFMA.FTZ R208, R171, c[0x0][0x2d0], -R170 ;  /* 0x0000b400abd07a23 */ /* 0x000fe200000108aa */
[----:B------:R-:W-:Y:S01]  /*43d0*/  LDSM.16.MT88.4 R140, [R173+0x3900] ;  /* 0x00390000ad8c783b */ /* 0x000fe20000004200 */
[----:B------:R-:W-:-:S02]  /*43e0*/  FADD.FTZ R163, R163, R162 ;  /* 0x000000a2a3a37221 */ /* 0x000fc40000010000 */
[----:B------:R-:W-:Y:S01]  /*43f0*/  MUFU.EX2 R150, R150 ;  /* 0x0000009600967308 */ /* 0x000fe20000000800 */
[----:B-----5:R-:W-:-:S07]  /*4400*/  F2FP.BF16.PACK_AB R99, R157, R164 ;  /* 0x000000a49d63723e */ /* 0x020fce00000010ff */
[----:B------:R-:W-:Y:S01]  /*4410*/  MUFU.EX2 R156, R156 ;  /* 0x0000009c009c7308 */ /* 0x000fe20000000800 */
[----:B------:R-:W-:-:S04]  /*4420*/  FADD.FTZ R164, R164, R163 ;  /* 0x000000a3a4a47221 */ /* 0x000fc80000010000 */
[----:B------:R-:W-:Y:S01]  /*4430*/  FADD.FTZ R157, R157, R164 ;  /* 0x000000a49d9d7221 */ /* 0x000fe20000010000 */
[C---:B------:R-:W-:Y:S02]  /*4440*/  HMMA.16816.F32.BF16 R36, R96.reuse, R40, RZ ;  /* 0x000000286024723c */ /* 0x040fe400000418ff */
[----:B------:R-:W3:Y:S06]  /*4450*/  MUFU.EX2 R151, R151 ;  /* 0x0000009700977308 */ /* 0x000eec0000000800 */
        /* <DEDUP_REMOVED lines=39> */
[C---:B-1----:R-:W-:Y:S07]  /*46d0*/  HMMA.16816.F32.BF16 R92, R96.reuse, R4, RZ ;  /* 0x00000004605c723c */ /* 0x042fee00000418ff */
[----:B------:R-:W-:Y:S01]  /*46e0*/  F2FP.BF16.PACK_AB R4, R154, R159 ;  /* 0x0000009f9a04723e */ /* 0x000fe200000010ff */
[----:B------:R-:W-:Y:S01]  /*46f0*/  HMMA.16816.F32.BF16 R96, R96, R6, RZ ;  /* 0x000000066060723c */ /* 0x000fe200000418ff */
[----:B---3--:R-:W-:Y:S01]  /*4700*/  F2FP.BF16.PACK_AB R5, R151, R156 ;  /* 0x0000009c9705723e */ /* 0x008fe200000010ff */
[----:B------:R-:W-:-:S02]  /*4710*/  FADD.FTZ R159, R159, R158 ;  /* 0x0000009e9f9f7221 */ /* 0x000fc40000010000 */
[----:B------:R-:W-:Y:S02]  /*4720*/  FADD.FTZ R156, R156, R157 ;  /* 0x0000009d9c9c7221 */ /* 0x000fe40000010000 */
[----:B------:R-:W-:Y:S01]  /*4730*/  FADD.FTZ R154, R154, R159 ;  /* 0x0000009f9a9a7221 */ /* 0x000fe20000010000 */
[----:B------:R-:W-:Y:S01]  /*4740*/  F2FP.BF16.PACK_AB R6, R150, R153 ;  /* 0x000000999606723e */ /* 0x000fe200000010ff */
[----:B------:R-:W-:Y:S01]  /*4750*/  FADD.FTZ R151, R151, R156 ;  /* 0x0000009c97977221 */ /* 0x000fe20000010000 */
[----:B-----5:R-:W-:Y:S01]  /*4760*/  F2FP.BF16.PACK_AB R7, R149, R152 ;  /* 0x000000989507723e */ /* 0x020fe200000010ff */
[----:B------:R-:W-:Y:S02]  /*4770*/  FADD.FTZ R153, R153, R154 ;  /* 0x0000009a99997221 */ /* 0x000fe40000010000 */
[----:B------:R-:W-:Y:S02]  /*4780*/  FADD.FTZ R152, R152, R151 ;  /* 0x0000009798987221 */ /* 0x000fe40000010000 */
[----:B------:R-:W-:-:S02]  /*4790*/  FADD.FTZ R153, R150, R153 ;  /* 0x0000009996997221 */ /* 0x000fc40000010000 */
[----:B--2---:R-:W-:Y:S01]  /*47a0*/  HMMA.16816.F32.BF16 R36, R4, R8, R36 ;  /* 0x000000080424723c */ /* 0x004fe20000041824 */
        /* <DEDUP_REMOVED lines=9> */
[C---:B----4-:R-:W-:Y:S08]  /*4840*/  HMMA.16816.F32.BF16 R60, R4.reuse, R12, R60 ;  /* 0x0000000c043c723c */ /* 0x050ff0000004183c */
        /* <DEDUP_REMOVED lines=112> */
[----:B------:R-:W-:Y:S07]  /*4f50*/  HMMA.16816.F32.BF16 R96, R4, R18, R96 ;  /* 0x000000120460723c */ /* 0x000fee0000041860 */
[----:B------:R-:W-:-:S04]  /*4f60*/  IADD3 R5, R145, -0x3, RZ ;  /* 0xfffffffd91057810 */ /* 0x000fc80007ffe0ff */
[----:B------:R-:W-:Y:S11]  /*4f70*/  ISETP.GE.AND P0, PT, R5, R194, PT ;  /* 0x000000c20500720c */ /* 0x000ff60003f06270 */
[----:B------:R-:W-:Y:S02]  /*4f80*/  @!UPT UIADD3 URZ, URZ, URZ, URZ ;  /* 0x0000003f3f3ff290 */ /* 0x000fe4000fffe03f */
        /* <DEDUP_REMOVED lines=18> */
[----:B------:R-:W-:-:S03]  /*50b0*/  IADD3 R20, -R10, 0x10, RZ ;  /* 0x000000100a147810 */ /* 0x000fc60007ffe1ff */
[----:B------:R-:W-:Y:S01]  /*50c0*/  IMAD.WIDE.U32 R8, R201, c[0x0][0x1e0], RZ ;  /* 0x00007800c9087a25 */ /* 0x000fe200078e00ff */
[----:B------:R-:W-:Y:S02]  /*50d0*/  SHF.R.S32.HI R4, RZ, 0x1f, R201 ;  /* 0x0000001fff047819 */ /* 0x000fe400000114c9 */
[----:B------:R-:W-:-:S03]  /*50e0*/  LOP3.LUT R20, R20, 0xf, RZ, 0xc0, !PT ;  /* 0x0000000f14147812 */ /* 0x000fc600078ec0ff */
[----:B------:R-:W-:-:S04]  /*50f0*/  IMAD R4, R4, c[0x0][0x1e0], RZ ;  /* 0x0000780004047a24 */ /* 0x000fc800078e02ff */
[----:B------:R-:W-:-:S04]  /*5100*/  IMAD R4, R201, c[0x0][0x1e4], R4 ;  /* 0x00007900c9047a24 */ /* 0x000fc800078e0204 */
[----:B------:R-:W-:Y:S01]  /*5110*/  IMAD.IADD R5, R9, 0x1, R4 ;  /* 0x0000000109057824 */ /* 0x000fe200078e0204 */
[C---:B------:R-:W-:Y:S01]  /*5120*/  SHF.L.U64.HI R9, R209.reuse, 0x1, R132 ;  /* 0x00000001d1097819 */ /* 0x040fe20000010284 */
[----:B------:R-:W-:Y:S01]  /*5130*/  IMAD.MOV.U32 R4, RZ, RZ, R8 ;  /* 0x000000ffff047224 */ /* 0x000fe200078e0008 */
[----:B-1----:R-:W-:Y:S01]  /*5140*/  SEL R7, RZ, 0x10, P4 ;  /* 0x00000010ff077807 */ /* 0x002fe20002000000 */
[----:B------:R-:W-:Y:S01]  /*5150*/  IMAD.SHL.U32 R8, R209, 0x2, RZ ;  /* 0x00000002d1087824 */ /* 0x000fe200078e00ff */
[----:B------:R-:W-:Y:S02]  /*5160*/  SHF.L.U64.HI R6, R192, 0x1, R3 ;  /* 0x00000001c0067819 */ /* 0x000fe40000010203 */
[----:B------:R-:W-:-:S04]  /*5170*/  IADD3 R18, -R7, 0x10, RZ ;  /* 0x0000001007127810 */ /* 0x000fc80007ffe1ff */
[----:B------:R-:W-:Y:S02]  /*5180*/  LOP3.LUT R18, R18, 0xf, RZ, 0xc0, !PT ;  /* 0x0000000f12127812 */ /* 0x000fe400078ec0ff */
[----:B--2---:R-:W-:Y:S01]  /*5190*/  SHF.R.S32.HI R13, RZ, 0x1f, R200 ;  /* 0x0000001fff0d7819 */ /* 0x004fe200000114c8 */
[----:B------:R-:W-:-:S04]  /*51a0*/  IMAD.WIDE.U32 R4, R200, c[0x0][0x1f0], R4 ;  /* 0x00007c00c8047a25 */ /* 0x000fc800078e0004 */
[----:B------:R-:W-:Y:S01]  /*51b0*/  IMAD R13, R13, c[0x0][0x1f0], RZ ;  /* 0x00007c000d0d7a24 */ /* 0x000fe200078e02ff */
[----:B------:R-:W-:-:S03]  /*51c0*/  IADD3 R4, P0, R4, UR14, RZ ;  /* 0x0000000e04047c10 */ /* 0x000fc6000ff1e0ff */
[----:B------:R-:W-:-:S05]  /*51d0*/  IMAD R13, R200, c[0x0][0x1f4], R13 ;  /* 0x00007d00c80d7a24 */ /* 0x000fca00078e020d */
[----:B------:R-:W-:Y:S01]  /*51e0*/  IADD3.X R13, R5, UR10, R13, P0, !PT ;  /* 0x0000000a050d7c10 */ /* 0x000fe200087fe40d */
[----:B------:R-:W-:Y:S01]  /*51f0*/  IMAD.SHL.U32 R5, R192, 0x2, RZ ;  /* 0x00000002c0057824 */ /* 0x000fe200078e00ff */
[----:B------:R-:W-:-:S04]  /*5200*/  LEA R14, P0, R4, c[0x0][0x1c8], 0x1 ;  /* 0x00007200040e7a11 */ /* 0x000fc800078008ff */
[----:B------:R-:W-:Y:S01]  /*5210*/  LEA.HI.X R13, R4, c[0x0][0x1cc], R13, 0x1, P0 ;  /* 0x00007300040d7a11 */ /* 0x000fe200000f0c0d */
        /* <DEDUP_REMOVED lines=27> */
.L_x_1026:
[----:B------:R-:W-:Y:S01]  /*53d0*/  ISETP.NE.AND P0, PT, R197, 0x1, PT ;  /* 0x00000001c500780c */ /* 0x000fe20003f05270 */
[----:B------:R-:W0:Y:S01]  /*53e0*/  LDGDEPBAR ;  /* 0x00000000000079af */ /* 0x000e220000000000 */
[----:B------:R-:W-:-:S11]  /*53f0*/  IADD3 R213, R145, -0x2, RZ ;  /* 0xfffffffe91d57810 */ /* 0x000fd60007ffe0ff */
[----:B-1----:R-:W-:-:S05]  /*5400*/  @P0 IMAD.HI.U32 R4, R148, c[0x0][0x2c8], RZ ;  /* 0x0000b20094040a27 */ /* 0x002fca00078e00ff */
[----:B------:R-:W-:-:S05]  /*5410*/  @P0 SHF.R.U32.HI R148, RZ, c[0x0][0x2cc], R4 ;  /* 0x0000b300ff940a19 */ /* 0x000fca0000011604 */
[----:B------:R-:W-:-:S05]  /*5420*/  IMAD.IADD R147, R147, 0x1, R148 ;  /* 0x0000000193937824 */ /* 0x000fca00078e0294 */
[----:B------:R-:W-:Y:S01]  /*5430*/  IADD3 R5, R147, c[0x0][0x328], RZ ;  /* 0x0000ca0093057a10 */ /* 0x000fe20007ffe0ff */
[----:B------:R-:W-:Y:S05]  /*5440*/  @!P2 BRA `(.L_x_1027) ;  /* 0x000000f00000a947 */ /* 0x000fea0003800000 */
[C---:B------:R-:W-:Y:S01]  /*5450*/  ISETP.GT.AND P0, PT, R147.reuse, RZ, PT ;  /* 0x000000ff9300720c */ /* 0x040fe20003f04270 */
[----:B------:R-:W-:Y:S01]  /*5460*/  IMAD.MOV.U32 R4, RZ, RZ, c[0x0][0x32c] ;  /* 0x0000cb00ff047624 */ /* 0x000fe200078e00ff */
        /* <DEDUP_REMOVED lines=8> */
.L_x_1028:
[----:B------:R-:W-:-:S13]  /*54f0*/  ISETP.NE.AND P0, PT, R4, 0x1, PT ;  /* 0x000000010400780c */ /* 0x000fda0003f05270 */
[----:B------:R-:W-:-:S05]  /*5500*/  @P0 IMAD.HI.U32 R6, R7, c[0x0][0x330], RZ ;  /* 0x0000cc0007060a27 */ /* 0x000fca00078e00ff */
[----:B------:R-:W-:-:S05]  /*5510*/  @P0 SHF.R.U32.HI R7, RZ, c[0x0][0x334], R6 ;  /* 0x0000cd00ff070a19 */ /* 0x000fca0000011606 */
.L_x_1029:
[----:B------:R-:W-:-:S05]  /*5520*/  IMAD R4, R7, R4, c[0x0][0x32c] ;  /* 0x0000cb0007047624 */ /* 0x000fca00078e0204 */
[----:B------:R-:W-:-:S04]  /*5530*/  IMNMX R5, R5, R4, PT ;  /* 0x0000000405057217 */ /* 0x000fc80003800200 */
.L_x_1027:
[----:B------:R-:W-:Y:S01]  /*5540*/  SHF.R.S32.HI R4, RZ, 0x1f, R5 ;  /* 0x0000001fff047819 */ /* 0x000fe20000011405 */
[----:B------:R-:W-:Y:S02]  /*5550*/  UMOV UR5, 0x1 ;  /* 0x0000000100057882 */ /* 0x000fe40000000000 */
[----:B------:R-:W-:Y:S01]  /*5560*/  UMOV UR16, URZ ;  /* 0x0000003f00107c82 */ /* 0x000fe20008000000 */
[----:B------:R-:W-:-:S04]  /*5570*/  LEA.HI R5, R4, R5, RZ, 0x6 ;  /* 0x0000000504057211 */ /* 0x000fc800078f30ff */
[----:B------:R-:W-:-:S04]  /*5580*/  SHF.R.S32.HI R5, RZ, 0x6, R5 ;  /* 0x00000006ff057819 */ /* 0x000fc80000011405 */
[----:B------:R-:W-:-:S04]  /*5590*/  IMNMX R224, R194, R5, !PT ;  /* 0x00000005c2e07217 */ /* 0x000fc80007800200 */
[----:B------:R-:W-:-:S13]  /*55a0*/  ISETP.GE.AND P0, PT, R213, R224, PT ;  /* 0x000000e0d500720c */ /* 0x000fda0003f06270 */
[----:B------:R-:W-:Y:S05]  /*55b0*/  @!P0 BRA `(.L_x_1030) ;  /* 0x00003b8000008947 */ /* 0x000fea0003800000 */
[----:B------:R-:W-:Y:S01]  /*55c0*/  IMAD.MOV.U32 R186, RZ, RZ, 0x20 ;  /* 0x00000020ffba7424 */ /* 0x000fe200078e00ff */
[----:B------:R-:W-:Y:S01]  /*55d0*/  LOP3.LUT P1, RZ, R211, 0x2, RZ, 0xc0, !PT ;  /* 0x00000002d3ff7812 */ /* 0x000fe2000782c0ff */
[----:B------:R-:W-:Y:S01]  /*55e0*/  IMAD.MOV.U32 R225, RZ, RZ, R213 ;  /* 0x000000ffffe17224 */ /* 0x000fe200078e00d5 */
[C---:B------:R-:W-:Y:S01]  /*55f0*/  SHF.L.U64.HI R220, R209.reuse, 0x1, R132 ;  /* 0x00000001d1dc7819 */ /* 0x040fe20000010284 */
[----:B------:R-:W-:Y:S01]  /*5600*/  IMAD.MOV.U32 R132, RZ, RZ, R2 ;  /* 0x000000ffff847224 */ /* 0x000fe200078e0002 */
[----:B------:R-:W-:Y:S01]  /*5610*/  SHF.L.U64.HI R217, R192, 0x1, R3 ;  /* 0x00000001c0d97819 */ /* 0x000fe20000010203 */
[----:B------:R-:W-:Y:S01]  /*5620*/  IMAD.MOV.U32 R3, RZ, RZ, R0 ;  /* 0x000000ffff037224 */ /* 0x000fe200078e0000 */
[----:B------:R-:W-:Y:S01]  /*5630*/  SEL R186, R186, 0xffffffe0, !P1 ;  /* 0xffffffe0baba7807 */ /* 0x000fe20004800000 */
[C---:B------:R-:W-:Y:S01]  /*5640*/  IMAD.SHL.U32 R222, R210.reuse, 0x2, RZ ;  /* 0x00000002d2de7824 */ /* 0x040fe200078e00ff */
[----:B------:R-:W-:Y:S01]  /*5650*/  SHF.L.U64.HI R223, R210, 0x1, R133 ;  /* 0x00000001d2df7819 */ /* 0x000fe20000010285 */
[----:B------:R-:W-:Y:S01]  /*5660*/  IMAD.SHL.U32 R219, R209, 0x2, RZ ;  /* 0x00000002d1db7824 */ /* 0x000fe200078e00ff */
[----:B------:R-:W-:Y:S01]  /*5670*/  SEL R221, RZ, 0x10, P5 ;  /* 0x00000010ffdd7807 */ /* 0x000fe20002800000 */
[----:B------:R-:W-:Y:S01]  /*5680*/  IMAD.SHL.U32 R216, R192, 0x2, RZ ;  /* 0x00000002c0d87824 */ /* 0x000fe200078e00ff */
[----:B------:R-:W-:Y:S01]  /*5690*/  SEL R218, RZ, 0x10, P4 ;  /* 0x00000010ffda7807 */ /* 0x000fe20002000000 */
[----:B------:R-:W-:-:S02]  /*56a0*/  UMOV UR16, URZ ;  /* 0x0000003f00107c82 */ /* 0x000fc40008000000 */
[----:B------:R-:W-:Y:S02]  /*56b0*/  UMOV UR5, 0x1 ;  /* 0x0000000100057882 */ /* 0x000fe40000000000 */
.L_x_1041:
[----:B------:R-:W-:Y:S04]  /*56c0*/  DEPBAR.LE SB0, 0x2 ;  /* 0x000080800000791a */ /* 0x000fe80000000000 */
[----:B------:R-:W-:Y:S01]  /*56d0*/  BAR.SYNC.DEFER_BLOCKING 0x0 ;  /* 0x0000000000007b1d */ /* 0x000fe20000010000 */
[----:B------:R-:W-:Y:S01]  /*56e0*/  UIMAD UR4, UR5, 0x6000, URZ ;  /* 0x00006000050478a4 */ /* 0x000fe2000f8e023f */
[----:B------:R-:W-:Y:S05]  /*56f0*/  ISETP.GE.AND P0, PT, R194, R225, PT ;  /* 0x000000e1c200720c */ /* 0x000fea0003f06270 */
[----:B------:R-:W-:Y:S05]  /*5700*/  IADD3 R133, R189, UR4, RZ ;  /* 0x00000004bd857c10 */ /* 0x000fea000fffe0ff */
[----:B------:R-:W-:Y:S01]  /*5710*/  IMAD.IADD R190, R186, 0x1, R133 ;  /* 0x00000001babe7824 */ /* 0x000fe200078e0285 */
[----:B-1----:R1:W2:Y:S04]  /*5720*/  LDSM.16.M88.4 R136, [R191] ;  /* 0x00000000bf88783b */ /* 0x0022a80000000200 */
[----:B------:R1:W3:Y:S04]  /*5730*/  LDSM.16.M88.4 R140, [R189+UR4+0xc100] ;  /* 0x00c10004bd8c783b */ /* 0x0002e80008000200 */
[----:B------:R1:W4:Y:S04]  /*5740*/  LDSM.16.M88.4 R144, [R189+UR4+0xc900] ;  /* 0x00c90004bd90783b */ /* 0x0003280008000200 */
[----:B------:R1:W1:Y:S04]  /*5750*/  LDSM.16.M88.4 R148, [R189+UR4+0xd100] ;  /* 0x00d10004bd94783b */ /* 0x0002680008000200 */
[----:B------:R1:W1:Y:S04]  /*5760*/  LDSM.16.M88.4 R152, [R189+UR4+0xd900] ;  /* 0x00d90004bd98783b */ /* 0x0002680008000200 */
[----:B------:R1:W1:Y:S04]  /*5770*/  LDSM.16.M88.4 R156, [R187] ;  /* 0x00000000bb9c783b */ /* 0x0002680000000200 */
[----:B------:R1:W1:Y:S04]  /*5780*/  LDSM.16.M88.4 R160, [R190+0xc100] ;  /* 0x00c10000bea0783b */ /* 0x0002680000000200 */
[----:B------:R1:W1:Y:S04]  /*5790*/  LDSM.16.M88.4 R164, [R190+0xc900] ;  /* 0x00c90000bea4783b */ /* 0x0002680000000200 */
[----:B------:R1:W1:Y:S04]  /*57a0*/  LDSM.16.M88.4 R168, [R190+0xd100] ;  /* 0x00d10000bea8783b */ /* 0x0002680000000200 */
[----:B------:R1:W1:Y:S01]  /*57b0*/  LDSM.16.M88.4 R172, [R190+0xd900] ;  /* 0x00d90000beac783b */ /* 0x0002620000000200 */
[----:B------:R-:W-:-:S05]  /*57c0*/  @P0 BRA `(.L_x_1031) ;  /* 0x0000030000000947 */ /* 0x000fca0003800000 */
[----:B------:R-:W-:Y:S01]  /*57d0*/  SHF.R.S32.HI R9, RZ, 0x1f, R201 ;  /* 0x0000001fff097819 */ /* 0x000fe200000114c9 */
[----:B------:R-:W-:Y:S01]  /*57e0*/  IMAD.WIDE.U32 R6, R201, c[0x0][0x208], RZ ;  /* 0x00008200c9067a25 */ /* 0x000fe200078e00ff */
[----:B------:R-:W-:Y:S02]  /*57f0*/  SHF.R.S32.HI R5, RZ, 0x1f, R200 ;  /* 0x0000001fff057819 */ /* 0x000fe400000114c8 */
[----:B------:R-:W-:Y:S01]  /*5800*/  IADD3 R11, -R221, 0x10, RZ ;  /* 0x00000010dd0b7810 */ /* 0x000fe20007ffe1ff */
[----:B------:R-:W-:Y:S01]  /*5810*/  IMAD R9, R9, c[0x0][0x208], RZ ;  /* 0x0000820009097a24 */ /* 0x000fe200078e02ff */
[----:B------:R-:W-:Y:S01]  /*5820*/  IADD3 R8, -R218, 0x10, RZ ;  /* 0x00000010da087810 */ /* 0x000fe20007ffe1ff */
[----:B------:R-:W-:Y:S01]  /*5830*/  IMAD R5, R5, c[0x0][0x218], RZ ;  /* 0x0000860005057a24 */ /* 0x000fe200078e02ff */
[----:B------:R-:W-:Y:S01]  /*5840*/  LOP3.LUT R11, R11, 0xf, RZ, 0xc0, !PT ;  /* 0x0000000f0b0b7812 */ /* 0x000fe200078ec0ff */
[----:B------:R-:W-:Y:S01]  /*5850*/  IMAD R9, R201, c[0x0][0x20c], R9 ;  /* 0x00008300c9097a24 */ /* 0x000fe200078e0209 */
[----:B------:R-:W-:Y:S01]  /*5860*/  LOP3.LUT R8, R8, 0xf, RZ, 0xc0, !PT ;  /* 0x0000000f08087812 */ /* 0x000fe200078ec0ff */
[C---:B------:R-:W-:Y:S02]  /*5870*/  IMAD R5, R200.reuse, c[0x0][0x21c], R5 ;  /* 0x00008700c8057a24 */ /* 0x040fe400078e0205 */
[----:B------:R-:W-:Y:S04]  /*5880*/  IMAD.IADD R7, R7, 0x1, R9 ;  /* 0x0000000107077824 */ /* 0x000fe800078e0209 */
[----:B------:R-:W-:Y:S05]  /*5890*/  IMAD.WIDE.U32 R6, R200, c[0x0][0x218], R6 ;  /* 0x00008600c8067a25 */ /* 0x000fea00078e0006 */
[----:B------:R-:W-:Y:S04]  /*58a0*/  IADD3 R4, P0, R6, UR20, RZ ;  /* 0x0000001406047c10 */ /* 0x000fe8000ff1e0ff */
[----:B------:R-:W-:Y:S02]  /*58b0*/  IADD3.X R5, R7, UR11, R5, P0, !PT ;  /* 0x0000000b07057c10 */ /* 0x000fe400087fe405 */
[C---:B------:R-:W-:Y:S04]  /*58c0*/  LEA R2, P0, R4.reuse, c[0x0][0x1f8], 0x1 ;  /* 0x00007e0004027a11 */ /* 0x040fe800078008ff */
[----:B------:R-:W-:Y:S02]  /*58d0*/  LEA.HI.X R0, R4, c[0x0][0x1fc], R5, 0x1, P0 ;  /* 0x00007f0004007a11 */ /* 0x000fe400000f0c05 */
[----:B------:R-:W5:Y:S01]  /*58e0*/  SHFL.IDX PT, R4, R2, 0x1, 0x181f ;  /* 0x00381f0002047f89 */ /* 0x000f6200000e0000 */
[----:B------:R-:W-:Y:S03]  /*58f0*/  IADD3 R5, -R212, 0x10, RZ ;  /* 0x00000010d4057810 */ /* 0x000fe60007ffe1ff */
[----:B------:R-:W4:Y:S01]  /*5900*/  SHFL.IDX PT, R6, R0, 0x1, 0x181f ;  /* 0x00381f0000067f89 */ /* 0x000f2200000e0000 */
[----:B------:R-:W-:Y:S03]  /*5910*/  LOP3.LUT R5, R5, 0xf, RZ, 0xc0, !PT ;  /* 0x0000000f05057812 */ /* 0x000fe600078ec0ff */
[----:B------:R-:W-:Y:S01]  /*5920*/  SHFL.IDX PT, R0, R0, RZ, 0x181f ;  /* 0x00181fff00007589 */ /* 0x000fe200000e0000 */
[----:B-----5:R-:W-:Y:S04]  /*5930*/  IADD3 R10, P1, P0, R11, R4, R222 ;  /* 0x000000040b0a7210 */ /* 0x020fe8000783e0de */
[----:B----4-:R-:W-:Y:S02]  /*5940*/  IADD3.X R11, RZ, R6, R223, P1, P0 ;  /* 0x00000006ff0b7210 */ /* 0x010fe40000fe04df */
[----:B------:R-:W-:Y:S04]  /*5950*/  IADD3 R8, P1, P0, R8, R4, R219 ;  /* 0x0000000408087210 */ /* 0x000fe8000783e0db */
[----:B------:R-:W-:Y:S02]  /*5960*/  IADD3.X R9, RZ, R6, R220, P1, P0 ;  /* 0x00000006ff097210 */ /* 0x000fe40000fe04dc */
[----:B------:R-:W-:Y:S02]  /*5970*/  IADD3 R12, P1, P0, R5, R4, R216 ;  /* 0x00000004050c7210 */ /* 0x000fe4000783e0d8 */
[----:B------:R-:W4:Y:S02]  /*5980*/  SHFL.IDX PT, R5, R2, RZ, 0x181f ;  /* 0x00181fff02057589 */ /* 0x000f2400000e0000 */
[----:B------:R-:W-:Y:S02]  /*5990*/  IADD3.X R13, RZ, R6, R217, P1, P0 ;  /* 0x00000006ff0d7210 */ /* 0x000fe40000fe04d9 */
[C---:B----4-:R-:W-:Y:S05]  /*59a0*/  IADD3 R16, P0, R5.reuse, R222, RZ ;  /* 0x000000de05107210 */ /* 0x050fea0007f1e0ff */
[C---:B------:R-:W-:Y:S01]  /*59b0*/  IMAD.X R17, R0.reuse, 0x1, R223, P0 ;  /* 0x0000000100117824 */ /* 0x040fe200000e06df */
[C---:B------:R-:W-:Y:S05]  /*59c0*/  IADD3 R14, P0, R5.reuse, R219, RZ ;  /* 0x000000db050e7210 */ /* 0x040fea0007f1e0ff */
[C---:B------:R-:W-:Y:S01]  /*59d0*/  IMAD.X R15, R0.reuse, 0x1, R220, P0 ;  /* 0x00000001000f7824 */ /* 0x040fe200000e06dc */
[----:B------:R-:W-:Y:S01]  /*59e0*/  IADD3 R18, P0, R5, R216, RZ ;  /* 0x000000d805127210 */ /* 0x000fe20007f1e0ff */
[----:B------:R-:W-:Y:S04]  /*59f0*/  IMAD.U32 R5, RZ, RZ, UR16 ;  /* 0x00000010ff057e24 */ /* 0x000fe8000f8e00ff */
[----:B------:R-:W-:Y:S02]  /*5a00*/  IMAD R7, R5, 0x6000, R198 ;  /* 0x0000600005077824 */ /* 0x000fe400078e02c6 */
[----:B------:R-:W-:Y:S01]  /*5a10*/  IMAD.X R19, R0, 0x1, R217, P0 ;  /* 0x0000000100137824 */ /* 0x000fe200000e06d9 */
[----:B------:R-:W-:Y:S02]  /*5a20*/  ISETP.NE.U32.AND P0, PT, R221, RZ, PT ;  /* 0x000000ffdd00720c */ /* 0x000fe40003f05070 */
[----:B------:R4:W-:Y:S04]  /*5a30*/  LDGSTS.E.BYPASS.LTC128B.128 [R7], [R16.64], !P5 ;  /* 0x0000000010077fae */ /* 0x0009e8000e901d4c */
[----:B------:R4:W-:Y:S04]  /*5a40*/  LDGSTS.E.BYPASS.LTC128B.128 [R7+0x2000], [R14.64], !P4 ;  /* 0x020000000e077fae */ /* 0x0009e8000e101d4c */
[----:B------:R4:W-:Y:S04]  /*5a50*/  LDGSTS.E.BYPASS.LTC128B.128 [R7+0x4000], [R18.64], !P6 ;  /* 0x0400000012077fae */ /* 0x0009e8000f101d4c */
[----:B------:R4:W-:Y:S01]  /*5a60*/  LDGSTS.E.BYPASS.LTC128B.128.ZFILL [R7+0x1000], [R10.64], P0 ;  /* 0x010000000a077fae */ /* 0x0009e20008141d4c */
[----:B------:R-:W-:Y:S11]  /*5a70*/  ISETP.NE.U32.AND P0, PT, R218, RZ, PT ;  /* 0x000000ffda00720c */ /* 0x000ff60003f05070 */
[----:B------:R-:W-:Y:S02]  /*5a80*/  @!UPT UIADD3 URZ, URZ, URZ, URZ ;  /* 0x0000003f3f3ff290 */ /* 0x000fe4000fffe03f */
[----:B------:R4:W-:Y:S01]  /*5a90*/  LDGSTS.E.BYPASS.LTC128B.128.ZFILL [R7+0x3000], [R8.64], P0 ;  /* 0x0300000008077fae */ /* 0x0009e20008141d4c */
[----:B------:R-:W-:Y:S11]  /*5aa0*/  ISETP.NE.U32.AND P0, PT, R212, RZ, PT ;  /* 0x000000ffd400720c */ /* 0x000ff60003f05070 */
[----:B------:R-:W-:Y:S02]  /*5ab0*/  @!UPT UIADD3 URZ, URZ, URZ, URZ ;  /* 0x0000003f3f3ff290 */ /* 0x000fe4000fffe03f */
[----:B------:R4:W-:Y:S02]  /*5ac0*/  LDGSTS.E.BYPASS.LTC128B.128.ZFILL [R7+0x5000], [R12.64], P0 ;  /* 0x050000000c077fae */ /* 0x0009e40008141d4c */
.L_x_1031:
[C---:B--234-:R-:W-:Y:S01]  /*5ad0*/  HMMA.16816.F32.BF16 R4, R136.reuse, R140, RZ ;  /* 0x0000008c8804723c */ /* 0x05cfe200000418ff */
[----:B------:R-:W-:Y:S01]  /*5ae0*/  LDSM.16.M88.4 R180, [R189+UR4+0x10100] ;  /* 0x01010004bdb4783b */ /* 0x000fe20008000200 */
[----:B------:R-:W-:Y:S01]  /*5af0*/  UIADD3 UR18, UR16, 0x1, URZ ;  /* 0x0000000110127890 */ /* 0x000fe2000fffe03f */
[----:B------:R-:W-:Y:S01]  /*5b00*/  ISETP.NE.AND P0, PT, R197, 0x1, PT ;  /* 0x00000001c500780c */ /* 0x000fe20003f05270 */
[----:B------:R-:W-:Y:S01]  /*5b10*/  UISETP.GE.AND UP0, UPT, UR16, 0x1, UPT ;  /* 0x000000011000788c */ /* 0x000fe2000bf06270 */
[CC--:B------:R-:W-:Y:S02]  /*5b20*/  IADD3 R0, R193.reuse, R133.reuse, RZ ;  /* 0x00000085c1007210 */ /* 0x0c0fe40007ffe0ff */
[----:B------:R-:W-:Y:S01]  /*5b30*/  IADD3 R2, R193, R190, RZ ;  /* 0x000000bec1027210 */ /* 0x000fe20007ffe0ff */
[C---:B------:R-:W-:Y:S01]  /*5b40*/  HMMA.16816.F32.BF16 R8, R136.reuse, R142, RZ ;  /* 0x0000008e8808723c */ /* 0x040fe200000418ff */
[----:B------:R-:W-:Y:S01]  /*5b50*/  LDSM.16.M88.4 R140, [R185] ;  /* 0x00000000b98c783b */ /* 0x000fe20000000200 */
[----:B------:R-:W-:Y:S01]  /*5b60*/  ISETP.LE.AND P2, PT, R196, c[0x0][0x32c], PT ;  /* 0x0000cb00c4007a0c */ /* 0x000fe20003f43270 */
[----:B------:R-:W-:Y:S01]  /*5b70*/  USEL UR16, UR18, URZ, !UP0 ;  /* 0x0000003f12107287 */ /* 0x000fe2000c000000 */
[----:B------:R-:W-:Y:S02]  /*5b80*/  IADD3 R133, R186, R133, R193 ;  /* 0x00000085ba857210 */ /* 0x000fe40007ffe0c1 */
[----:B------:R-:W-:Y:S02]  /*5b90*/  MOV R246, R205 ;  /* 0x000000cd00f67202 */ /* 0x000fe40000000f00 */
[C---:B------:R-:W-:Y:S01]  /*5ba0*/  HMMA.16816.F32.BF16 R12, R136.reuse, R144, RZ ;  /* 0x00000090880c723c */ /* 0x040fe200000418ff */
[----:B------:R-:W-:Y:S07]  /*5bb0*/  LDSM.16.M88.4 R176, [R0+0xe100] ;  /* 0x00e1000000b0783b */ /* 0x000fee0000000200 */
[C---:B------:R-:W-:Y:S01]  /*5bc0*/  HMMA.16816.F32.BF16 R16, R136.reuse, R146, RZ ;  /* 0x000000928810723c */ /* 0x040fe200000418ff */
[----:B------:R-:W2:Y:S07]  /*5bd0*/  LDSM.16.M88.4 R144, [R0+0xc100] ;  /* 0x00c100000090783b */ /* 0x000eae0000000200 */
[C---:B-1----:R-:W-:Y:S01]  /*5be0*/  HMMA.16816.F32.BF16 R20, R136.reuse, R148, RZ ;  /* 0x000000948814723c */ /* 0x042fe200000418ff */
[----:B------:R-:W0:Y:S07]  /*5bf0*/  LDGDEPBAR ;  /* 0x00000000000079af */ /* 0x000e2e0000000000 */
[C---:B------:R-:W-:Y:S01]  /*5c00*/  HMMA.16816.F32.BF16 R24, R136.reuse, R150, RZ ;  /* 0x000000968818723c */ /* 0x040fe200000418ff */
[----:B------:R-:W-:Y:S07]  /*5c10*/  LDSM.16.M88.4 R148, [R0+0xd100] ;  /* 0x00d100000094783b */ /* 0x000fee0000000200 */
[C---:B------:R-:W-:Y:S08]  /*5c20*/  HMMA.16816.F32.BF16 R28, R136.reuse, R152, RZ ;  /* 0x00000098881c723c */ /* 0x040ff000000418ff */
[----:B------:R-:W-:Y:S01]  /*5c30*/  HMMA.16816.F32.BF16 R32, R136, R154, RZ ;  /* 0x0000009a8820723c */ /* 0x000fe200000418ff */
[----:B------:R-:W1:Y:S07]  /*5c40*/  LDSM.16.M88.4 R136, [R0+0xc900] ;  /* 0x00c900000088783b */ /* 0x000e6e0000000200 */
[C---:B------:R-:W-:Y:S01]  /*5c50*/  HMMA.16816.F32.BF16 R4, R156.reuse, R160, R4 ;  /* 0x000000a09c04723c */ /* 0x040fe20000041804 */
[----:B------:R-:W3:Y:S07]  /*5c60*/  LDSM.16.M88.4 R152, [R0+0xd900] ;  /* 0x00d900000098783b */ /* 0x000eee0000000200 */
[C---:B------:R-:W-:Y:S01]  /*5c70*/  HMMA.16816.F32.BF16 R8, R156.reuse, R162, R8 ;  /* 0x000000a29c08723c */ /* 0x040fe20000041808 */
[----:B------:R-:W-:Y:S07]  /*5c80*/  LDSM.16.M88.4 R160, [R184] ;  /* 0x00000000b8a0783b */ /* 0x000fee0000000200 */
        /* <DEDUP_REMOVED lines=8> */
[----:B------:R-:W5:Y:S07]  /*5d10*/  LDSM.16.M88.4 R156, [R2+0xc900] ;  /* 0x00c90000029c783b */ /* 0x000f6e0000000200 */
[C---:B--2---:R-:W-:Y:S01]  /*5d20*/  HMMA.16816.F32.BF16 R4, R140.reuse, R144, R4 ;  /* 0x000000908c04723c */ /* 0x044fe20000041804 */
[----:B------:R-:W-:Y:S07]  /*5d30*/  LDSM.16.M88.4 R172, [R190+0xe900] ;  /* 0x00e90000beac783b */ /* 0x000fee0000000200 */
[C---:B------:R-:W-:Y:S01]  /*5d40*/  HMMA.16816.F32.BF16 R8, R140.reuse, R146, R8 ;  /* 0x000000928c08723c */ /* 0x040fe20000041808 */
[----:B------:R-:W2:Y:S07]  /*5d50*/  LDSM.16.M88.4 R144, [R2+0xd100] ;  /* 0x00d100000290783b */ /* 0x000eae0000000200 */
[C---:B-1----:R-:W-:Y:S08]  /*5d60*/  HMMA.16816.F32.BF16 R12, R140.reuse, R136, R12 ;  /* 0x000000888c0c723c */ /* 0x042ff0000004180c */
[C---:B------:R-:W-:Y:S01]  /*5d70*/  HMMA.16816.F32.BF16 R16, R140.reuse, R138, R16 ;  /* 0x0000008a8c10723c */ /* 0x040fe20000041810 */
[----:B------:R-:W1:Y:S07]  /*5d80*/  LDSM.16.M88.4 R136, [R2+0xd900] ;  /* 0x00d900000288783b */ /* 0x000e6e0000000200 */
[C---:B------:R-:W-:Y:S08]  /*5d90*/  HMMA.16816.F32.BF16 R20, R140.reuse, R148, R20 ;  /* 0x000000948c14723c */ /* 0x040ff00000041814 */
[C---:B------:R-:W-:Y:S01]  /*5da0*/  HMMA.16816.F32.BF16 R24, R140.reuse, R150, R24 ;  /* 0x000000968c18723c */ /* 0x040fe20000041818 */
[----:B------:R-:W-:Y:S07]  /*5db0*/  LDSM.16.M88.4 R148, [R189+UR4+0xe100] ;  /* 0x00e10004bd94783b */ /* 0x000fee0008000200 */
[C---:B---3--:R-:W-:Y:S08]  /*5dc0*/  HMMA.16816.F32.BF16 R28, R140.reuse, R152, R28 ;  /* 0x000000988c1c723c */ /* 0x048ff0000004181c */
[----:B------:R-:W-:Y:S01]  /*5dd0*/  HMMA.16816.F32.BF16 R32, R140, R154, R32 ;  /* 0x0000009a8c20723c */ /* 0x000fe20000041820 */
[----:B------:R-:W3:Y:S07]  /*5de0*/  LDSM.16.M88.4 R140, [R191+0x4000] ;  /* 0x00400000bf8c783b */ /* 0x000eee0000000200 */
[C---:B----4-:R-:W-:Y:S01]  /*5df0*/  HMMA.16816.F32.BF16 R4, R160.reuse, R164, R4 ;  /* 0x000000a4a004723c */ /* 0x050fe20000041804 */
[----:B------:R-:W4:Y:S07]  /*5e00*/  LDSM.16.M88.4 R152, [R189+UR4+0xe900] ;  /* 0x00e90004bd98783b */ /* 0x000f2e0008000200 */
[C---:B------:R-:W-:Y:S01]  /*5e10*/  HMMA.16816.F32.BF16 R8, R160.reuse, R166, R8 ;  /* 0x000000a6a008723c */ /* 0x040fe20000041808 */
[----:B------:R-:W-:Y:S07]  /*5e20*/  LDSM.16.M88.4 R164, [R189+UR4+0xf900] ;  /* 0x00f90004bda4783b */ /* 0x000fee0008000200 */
[C---:B-----5:R-:W-:Y:S08]  /*5e30*/  HMMA.16816.F32.BF16 R12, R160.reuse, R156, R12 ;  /* 0x0000009ca00c723c */ /* 0x060ff0000004180c */
[C---:B------:R-:W-:Y:S01]  /*5e40*/  HMMA.16816.F32.BF16 R16, R160.reuse, R158, R16 ;  /* 0x0000009ea010723c */ /* 0x040fe20000041810 */
[----:B------:R-:W5:Y:S07]  /*5e50*/  LDSM.16.M88.4 R156, [R189+UR4+0xf100] ;  /* 0x00f10004bd9c783b */ /* 0x000f6e0008000200 */
[C---:B--2---:R-:W-:Y:S08]  /*5e60*/  HMMA.16816.F32.BF16 R20, R160.reuse, R144, R20 ;  /* 0x00000090a014723c */ /* 0x044ff00000041814 */
[C---:B------:R-:W-:Y:S01]  /*5e70*/  HMMA.16816.F32.BF16 R24, R160.reuse, R146, R24 ;  /* 0x00000092a018723c */ /* 0x040fe20000041818 */
[----:B------:R-:W2:Y:S07]  /*5e80*/  LDSM.16.M88.4 R144, [R187+0x4000] ;  /* 0x00400000bb90783b */ /* 0x000eae0000000200 */
[C---:B-1----:R-:W-:Y:S08]  /*5e90*/  HMMA.16816.F32.BF16 R28, R160.reuse, R136, R28 ;  /* 0x00000088a01c723c */ /* 0x042ff0000004181c */
[----:B------:R-:W-:Y:S01]  /*5ea0*/  HMMA.16816.F32.BF16 R32, R160, R138, R32 ;  /* 0x0000008aa020723c */ /* 0x000fe20000041820 */
[----:B------:R-:W1:Y:S07]  /*5eb0*/  LDSM.16.M88.4 R136, [R190+0xf100] ;  /* 0x00f10000be88783b */ /* 0x000e6e0000000200 */
[C---:B---3--:R-:W-:Y:S01]  /*5ec0*/  HMMA.16816.F32.BF16 R4, R140.reuse, R148, R4 ;  /* 0x000000948c04723c */ /* 0x048fe20000041804 */
[----:B------:R-:W-:Y:S07]  /*5ed0*/  LDSM.16.M88.4 R160, [R185+0x4000] ;  /* 0x00400000b9a0783b */ /* 0x000fee0000000200 */
[C---:B------:R-:W-:Y:S01]  /*5ee0*/  HMMA.16816.F32.BF16 R8, R140.reuse, R150, R8 ;  /* 0x000000968c08723c */ /* 0x040fe20000041808 */
[----:B------:R-:W3:Y:S07]  /*5ef0*/  LDSM.16.M88.4 R148, [R190+0xf900] ;  /* 0x00f90000be94783b */ /* 0x000eee0000000200 */
[C---:B----4-:R-:W-:Y:S08]  /*5f00*/  HMMA.16816.F32.BF16 R12, R140.reuse, R152, R12 ;  /* 0x000000988c0c723c */ /* 0x050ff0000004180c */
[C---:B------:R-:W-:Y:S01]  /*5f10*/  HMMA.16816.F32.BF16 R16, R140.reuse, R154, R16 ;  /* 0x0000009a8c10723c */ /* 0x040fe20000041810 */
[----:B------:R-:W-:Y:S07]  /*5f20*/  LDSM.16.M88.4 R152, [R0+0xf100] ;  /* 0x00f100000098783b */ /* 0x000fee0000000200 */
[C---:B-----5:R-:W-:Y:S08]  /*5f30*/  HMMA.16816.F32.BF16 R20, R140.reuse, R156, R20 ;  /* 0x0000009c8c14723c */ /* 0x060ff00000041814 */
[C---:B------:R-:W-:Y:S01]  /*5f40*/  HMMA.16816.F32.BF16 R24, R140.reuse, R158, R24 ;  /* 0x0000009e8c18723c */ /* 0x040fe20000041818 */
[----:B------:R-:W-:Y:S07]  /*5f50*/  LDSM.16.M88.4 R156, [R0+0xf900] ;  /* 0x00f90000009c783b */ /* 0x000fee0000000200 */
[C---:B------:R-:W-:Y:S08]  /*5f60*/  HMMA.16816.F32.BF16 R28, R140.reuse, R164, R28 ;  /* 0x000000a48c1c723c */ /* 0x040ff0000004181c */
[----:B------:R-:W-:Y:S01]  /*5f70*/  HMMA.16816.F32.BF16 R32, R140, R166, R32 ;  /* 0x000000a68c20723c */ /* 0x000fe20000041820 */
[----:B------:R-:W4:Y:S07]  /*5f80*/  LDSM.16.M88.4 R140, [R0+0xe900] ;  /* 0x00e90000008c783b */ /* 0x000f2e0000000200 */
[C---:B--2---:R-:W-:Y:S01]  /*5f90*/  HMMA.16816.F32.BF16 R4, R144.reuse, R168, R4 ;  /* 0x000000a89004723c */ /* 0x044fe20000041804 */
[----:B------:R-:W-:Y:S07]  /*5fa0*/  LDSM.16.M88.4 R164, [R184+0x4000] ;  /* 0x00400000b8a4783b */ /* 0x000fee0000000200 */
[C---:B------:R-:W-:Y:S01]  /*5fb0*/  HMMA.16816.F32.BF16 R8, R144.reuse, R170, R8 ;  /* 0x000000aa9008723c */ /* 0x040fe20000041808 */
[----:B------:R-:W2:Y:S07]  /*5fc0*/  LDSM.16.M88.4 R168, [R2+0xe100] ;  /* 0x00e1000002a8783b */ /* 0x000eae0000000200 */
[C---:B------:R-:W-:Y:S08]  /*5fd0*/  HMMA.16816.F32.BF16 R12, R144.reuse, R172, R12 ;  /* 0x000000ac900c723c */ /* 0x040ff0000004180c */
[C---:B------:R-:W-:Y:S01]  /*5fe0*/  HMMA.16816.F32.BF16 R16, R144.reuse, R174, R16 ;  /* 0x000000ae9010723c */ /* 0x040fe20000041810 */
[----:B------:R-:W-:Y:S07]  /*5ff0*/  LDSM.16.M88.4 R172, [R191+0x8000] ;  /* 0x00800000bfac783b */ /* 0x000fee0000000200 */
[C---:B-1----:R-:W-:Y:S08]  /*6000*/  HMMA.16816.F32.BF16 R20, R144.reuse, R136, R20 ;  /* 0x000000889014723c */ /* 0x042ff00000041814 */
[C---:B------:R-:W-:Y:S01]  /*6010*/  HMMA.16816.F32.BF16 R24, R144.reuse, R138, R24 ;  /* 0x0000008a9018723c */ /* 0x040fe20000041818 */
[----:B------:R-:W1:Y:S07]  /*6020*/  LDSM.16.M88.4 R136, [R133+0xe900] ;  /* 0x00e900008588783b */ /* 0x000e6e0000000200 */
[C---:B---3--:R-:W-:Y:S08]  /*6030*/  HMMA.16816.F32.BF16 R28, R144.reuse, R148, R28 ;  /* 0x00000094901c723c */ /* 0x048ff0000004181c */
[----:B------:R-:W-:Y:S01]  /*6040*/  HMMA.16816.F32.BF16 R32, R144, R150, R32 ;  /* 0x000000969020723c */ /* 0x000fe20000041820 */
[----:B------:R-:W3:Y:S07]  /*6050*/  LDSM.16.M88.4 R144, [R133+0xf100] ;  /* 0x00f100008590783b */ /* 0x000eee0000000200 */
[C---:B------:R-:W-:Y:S01]  /*6060*/  HMMA.16816.F32.BF16 R4, R160.reuse, R176, R4 ;  /* 0x000000b0a004723c */ /* 0x040fe20000041804 */
[----:B------:R-:W5:Y:S07]  /*6070*/  LDSM.16.M88.4 R148, [R133+0xf900] ;  /* 0x00f900008594783b */ /* 0x000f6e0000000200 */
[C---:B------:R-:W-:Y:S01]  /*6080*/  HMMA.16816.F32.BF16 R8, R160.reuse, R178, R8 ;  /* 0x000000b2a008723c */ /* 0x040fe20000041808 */
[----:B------:R-:W-:Y:S07]  /*6090*/  LDSM.16.M88.4 R176, [R190+0x10100] ;  /* 0x01010000beb0783b */ /* 0x000fee0000000200 */
[C---:B----4-:R-:W-:Y:S08]  /*60a0*/  HMMA.16816.F32.BF16 R12, R160.reuse, R140, R12 ;  /* 0x0000008ca00c723c */ /* 0x050ff0000004180c */
[C---:B------:R-:W-:Y:S01]  /*60b0*/  HMMA.16816.F32.BF16 R16, R160.reuse, R142, R16 ;  /* 0x0000008ea010723c */ /* 0x040fe20000041810 */
[----:B------:R-:W4:Y:S07]  /*60c0*/  LDSM.16.M88.4 R140, [R189+UR4+0x10900] ;  /* 0x01090004bd8c783b */ /* 0x000f2e0008000200 */
[C---:B------:R-:W-:Y:S08]  /*60d0*/  HMMA.16816.F32.BF16 R20, R160.reuse, R152, R20 ;  /* 0x00000098a014723c */ /* 0x040ff00000041814 */
[C---:B------:R-:W-:Y:S01]  /*60e0*/  HMMA.16816.F32.BF16 R24, R160.reuse, R154, R24 ;  /* 0x0000009aa018723c */ /* 0x040fe20000041818 */
[----:B------:R-:W3:Y:S07]  /*60f0*/  LDSM.16.M88.4 R152, [R189+UR4+0x11100] ;  /* 0x01110004bd98783b */ /* 0x000eee0008000200 */
[C---:B------:R-:W-:Y:S08]  /*6100*/  HMMA.16816.F32.BF16 R28, R160.reuse, R156, R28 ;  /* 0x0000009ca01c723c */ /* 0x040ff0000004181c */
[----:B------:R-:W-:Y:S01]  /*6110*/  HMMA.16816.F32.BF16 R32, R160, R158, R32 ;  /* 0x0000009ea020723c */ /* 0x000fe20000041820 */
[----:B------:R-:W4:Y:S07]  /*6120*/  LDSM.16.M88.4 R156, [R189+UR4+0x11900] ;  /* 0x01190004bd9c783b */ /* 0x000f2e0008000200 */
[C---:B--2---:R-:W-:Y:S01]  /*6130*/  HMMA.16816.F32.BF16 R4, R164.reuse, R168, R4 ;  /* 0x000000a8a404723c */ /* 0x044fe20000041804 */
[----:B------:R-:W2:Y:S07]  /*6140*/  LDSM.16.M88.4 R160, [R187+0x8000] ;  /* 0x00800000bba0783b */ /* 0x000eae0000000200 */
[C---:B------:R-:W-:Y:S01]  /*6150*/  HMMA.16816.F32.BF16 R8, R164.reuse, R170, R8 ;  /* 0x000000aaa408723c */ /* 0x040fe20000041808 */
[----:B------:R-:W-:Y:S07]  /*6160*/  LDSM.16.M88.4 R168, [R0+0x10100] ;  /* 0x0101000000a8783b */ /* 0x000fee0000000200 */
[C---:B-1----:R-:W-:Y:S08]  /*6170*/  HMMA.16816.F32.BF16 R12, R164.reuse, R136, R12 ;  /* 0x00000088a40c723c */ /* 0x042ff0000004180c */
[C---:B------:R-:W-:Y:S01]  /*6180*/  HMMA.16816.F32.BF16 R16, R164.reuse, R138, R16 ;  /* 0x0000008aa410723c */ /* 0x040fe20000041810 */
[----:B------:R-:W1:Y:S07]  /*6190*/  LDSM.16.M88.4 R136, [R190+0x10900] ;  /* 0x01090000be88783b */ /* 0x000e6e0000000200 */
[C---:B---3--:R-:W-:Y:S08]  /*61a0*/  HMMA.16816.F32.BF16 R20, R164.reuse, R144, R20 ;  /* 0x00000090a414723c */ /* 0x048ff00000041814 */
[C---:B------:R-:W-:Y:S01]  /*61b0*/  HMMA.16816.F32.BF16 R24, R164.reuse, R146, R24 ;  /* 0x00000092a418723c */ /* 0x040fe20000041818 */
[----:B------:R-:W3:Y:S07]  /*61c0*/  LDSM.16.M88.4 R144, [R190+0x11100] ;  /* 0x01110000be90783b */ /* 0x000eee0000000200 */
[C---:B-----5:R-:W-:Y:S08]  /*61d0*/  HMMA.16816.F32.BF16 R28, R164.reuse, R148, R28 ;  /* 0x00000094a41c723c */ /* 0x060ff0000004181c */
[----:B------:R-:W-:Y:S01]  /*61e0*/  HMMA.16816.F32.BF16 R32, R164, R150, R32 ;  /* 0x00000096a420723c */ /* 0x000fe20000041820 */
[----:B------:R-:W5:Y:S07]  /*61f0*/  LDSM.16.M88.4 R148, [R190+0x11900] ;  /* 0x01190000be94783b */ /* 0x000f6e0000000200 */
[C---:B------:R-:W-:Y:S01]  /*6200*/  HMMA.16816.F32.BF16 R4, R172.reuse, R180, R4 ;  /* 0x000000b4ac04723c */ /* 0x040fe20000041804 */
[----:B------:R-:W1:Y:S07]  /*6210*/  LDSM.16.M88.4 R164, [R185+0x8000] ;  /* 0x00800000b9a4783b */ /* 0x000e6e0000000200 */
        /* <DEDUP_REMOVED lines=10> */
[----:B------:R-:W4:Y:S07]  /*62c0*/  LDSM.16.M88.4 R156, [R0+0x11900] ;  /* 0x01190000009c783b */ /* 0x000f2e0000000200 */
[C---:B--2---:R-:W-:Y:S01]  /*62d0*/  HMMA.16816.F32.BF16 R4, R160.reuse, R176, R4 ;  /* 0x000000b0a004723c */ /* 0x044fe20000041804 */
[----:B------:R-:W2:Y:S07]  /*62e0*/  LDSM.16.M88.4 R172, [R184+0x8000] ;  /* 0x00800000b8ac783b */ /* 0x000eae0000000200 */
[C---:B------:R-:W-:Y:S08]  /*62f0*/  HMMA.16816.F32.BF16 R8, R160.reuse, R178, R8 ;  /* 0x000000b2a008723c */ /* 0x040ff00000041808 */
[C---:B-1----:R-:W-:Y:S08]  /*6300*/  HMMA.16816.F32.BF16 R12, R160.reuse, R136, R12 ;  /* 0x00000088a00c723c */ /* 0x042ff0000004180c */
[C---:B------:R-:W-:Y:S01]  /*6310*/  HMMA.16816.F32.BF16 R16, R160.reuse, R138, R16 ;  /* 0x0000008aa010723c */ /* 0x040fe20000041810 */
[----:B------:R-:W1:Y:S07]  /*6320*/  LDSM.16.M88.4 R136, [R133+0x10900] ;  /* 0x010900008588783b */ /* 0x000e6e0000000200 */
[C---:B---3--:R-:W-:Y:S08]  /*6330*/  HMMA.16816.F32.BF16 R20, R160.reuse, R144, R20 ;  /* 0x00000090a014723c */ /* 0x048ff00000041814 */
[C---:B------:R-:W-:Y:S08]  /*6340*/  HMMA.16816.F32.BF16 R24, R160.reuse, R146, R24 ;  /* 0x00000092a018723c */ /* 0x040ff00000041818 */
[C---:B-----5:R-:W-:Y:S08]  /*6350*/  HMMA.16816.F32.BF16 R28, R160.reuse, R148, R28 ;  /* 0x00000094a01c723c */ /* 0x060ff0000004181c */
[----:B------:R-:W-:Y:S08]  /*6360*/  HMMA.16816.F32.BF16 R32, R160, R150, R32 ;  /* 0x00000096a020723c */ /* 0x000ff00000041820 */
[C---:B------:R-:W-:Y:S08]  /*6370*/  HMMA.16816.F32.BF16 R4, R164.reuse, R168, R4 ;  /* 0x000000a8a404723c */ /* 0x040ff00000041804 */
[C---:B------:R-:W-:Y:S08]  /*6380*/  HMMA.16816.F32.BF16 R8, R164.reuse, R170, R8 ;  /* 0x000000aaa408723c */ /* 0x040ff00000041808 */
[C---:B----4-:R-:W-:Y:S08]  /*6390*/  HMMA.16816.F32.BF16 R12, R164.reuse, R140, R12 ;  /* 0x0000008ca40c723c */ /* 0x050ff0000004180c */
[C---:B------:R-:W-:Y:S01]  /*63a0*/  HMMA.16816.F32.BF16 R16, R164.reuse, R142, R16 ;  /* 0x0000008ea410723c */ /* 0x040fe20000041810 */
[----:B------:R-:W3:Y:S07]  /*63b0*/  LDSM.16.M88.4 R140, [R133+0x11100] ;  /* 0x01110000858c783b */ /* 0x000eee0000000200 */
        /* <DEDUP_REMOVED lines=8> */
[----:B------:R-:W1:Y:S03]  /*6440*/  LDSM.16.M88.4 R136, [R133+0x11900] ;  /* 0x011900008588783b */ /* 0x000e660000000200 */
[----:B------:R-:W-:Y:S02]  /*6450*/  FMUL.FTZ R179, R4, c[0x0][0x320] ;  /* 0x0000c80004b37a20 */ /* 0x000fe40000410000 */
[----:B------:R-:W-:Y:S02]  /*6460*/  FMUL.FTZ R181, R5, c[0x0][0x320] ;  /* 0x0000c80005b57a20 */ /* 0x000fe40000410000 */
[C---:B---3--:R-:W-:Y:S02]  /*6470*/  HMMA.16816.F32.BF16 R20, R172.reuse, R140, R20 ;  /* 0x0000008cac14723c */ /* 0x048fe40000041814 */
[----:B------:R-:W2:Y:S02]  /*6480*/  MUFU.TANH R179, R179 ;  /* 0x000000b300b37308 */ /* 0x000ea40000002400 */
[----:B------:R-:W-:Y:S02]  /*6490*/  FMUL.FTZ R176, R6, c[0x0][0x320] ;  /* 0x0000c80006b07a20 */ /* 0x000fe40000410000 */
[----:B------:R-:W-:Y:S02]  /*64a0*/  FMUL.FTZ R177, R7, c[0x0][0x320] ;  /* 0x0000c80007b17a20 */ /* 0x000fe40000410000 */
[C---:B------:R-:W-:Y:S04]  /*64b0*/  HMMA.16816.F32.BF16 R24, R172.reuse, R142, R24 ;  /* 0x0000008eac18723c */ /* 0x040fe80000041818 */
[----:B------:R-:W3:Y:S01]  /*64c0*/  MUFU.TANH R181, R181 ;  /* 0x000000b500b57308 */ /* 0x000ee20000002400 */
[----:B------:R-:W-:Y:S02]  /*64d0*/  FMUL.FTZ R182, R8, c[0x0][0x320] ;  /* 0x0000c80008b67a20 */ /* 0x000fe40000410000 */
[----:B------:R-:W-:Y:S02]  /*64e0*/  FMUL.FTZ R226, R9, c[0x0][0x320] ;  /* 0x0000c80009e27a20 */ /* 0x000fe40000410000 */
[----:B------:R-:W-:Y:S03]  /*64f0*/  FMUL.FTZ R178, R10, c[0x0][0x320] ;  /* 0x0000c8000ab27a20 */ /* 0x000fe60000410000 */
[----:B------:R-:W-:Y:S02]  /*6500*/  FMUL.FTZ R180, R11, c[0x0][0x320] ;  /* 0x0000c8000bb47a20 */ /* 0x000fe40000410000 */
[----:B------:R-:W4:Y:S01]  /*6510*/  MUFU.TANH R176, R176 ;  /* 0x000000b000b07308 */ /* 0x000f220000002400 */
[----:B------:R-:W-:Y:S02]  /*6520*/  FMUL.FTZ R230, R12, c[0x0][0x320] ;  /* 0x0000c8000ce67a20 */ /* 0x000fe40000410000 */
[----:B------:R-:W-:Y:S02]  /*6530*/  FMUL.FTZ R229, R13, c[0x0][0x320] ;  /* 0x0000c8000de57a20 */ /* 0x000fe40000410000 */
[----:B------:R-:W-:Y:S02]  /*6540*/  FMUL.FTZ R213, R14, c[0x0][0x320] ;  /* 0x0000c8000ed57a20 */ /* 0x000fe40000410000 */
[----:B------:R-:W-:Y:S02]  /*6550*/  FMUL.FTZ R183, R15, c[0x0][0x320] ;  /* 0x0000c8000fb77a20 */ /* 0x000fe40000410000 */
[----:B------:R-:W-:Y:S01]  /*6560*/  FMUL.FTZ R231, R16, c[0x0][0x320] ;  /* 0x0000c80010e77a20 */ /* 0x000fe20000410000 */
[----:B------:R-:W2:Y:S01]  /*6570*/  MUFU.TANH R177, R177 ;  /* 0x000000b100b17308 */ /* 0x000ea20000002400 */
[C---:B-1----:R-:W-:Y:S03]  /*6580*/  HMMA.16816.F32.BF16 R28, R172.reuse, R136, R28 ;  /* 0x00000088ac1c723c */ /* 0x042fe6000004181c */
[----:B------:R-:W-:Y:S02]  /*6590*/  FMUL.FTZ R234, R17, c[0x0][0x320] ;  /* 0x0000c80011ea7a20 */ /* 0x000fe40000410000 */
[----:B------:R-:W-:Y:S02]  /*65a0*/  FMUL.FTZ R228, R18, c[0x0][0x320] ;  /* 0x0000c80012e47a20 */ /* 0x000fe40000410000 */
[----:B------:R-:W-:Y:S01]  /*65b0*/  FMUL.FTZ R227, R19, c[0x0][0x320] ;  /* 0x0000c80013e37a20 */ /* 0x000fe20000410000 */
[----:B------:R-:W-:Y:S01]  /*65c0*/  HMMA.16816.F32.BF16 R32, R172, R138, R32 ;  /* 0x0000008aac20723c */ /* 0x000fe20000041820 */
[----:B------:R-:W1:Y:S03]  /*65d0*/  MUFU.TANH R182, R182 ;  /* 0x000000b600b67308 */ /* 0x000e660000002400 */
[----:B------:R-:W-:Y:S02]  /*65e0*/  FMUL.FTZ R238, R20, c[0x0][0x320] ;  /* 0x0000c80014ee7a20 */ /* 0x000fe40000410000 */
[----:B------:R-:W-:Y:S02]  /*65f0*/  FMUL.FTZ R237, R21, c[0x0][0x320] ;  /* 0x0000c80015ed7a20 */ /* 0x000fe40000410000 */
[----:B------:R-:W-:Y:S03]  /*6600*/  @P0 IMAD.HI.U32 R175, R205, c[0x0][0x2c8], RZ ;  /* 0x0000b200cdaf0a27 */ /* 0x000fe600078e00ff */
[----:B------:R-:W1:Y:S01]  /*6610*/  MUFU.TANH R226, R226 ;  /* 0x000000e200e27308 */ /* 0x000e620000002400 */
[----:B------:R-:W-:Y:S01]  /*6620*/  FMUL.FTZ R233, R22, c[0x0][0x320] ;  /* 0x0000c80016e97a20 */ /* 0x000fe20000410000 */
[----:B------:R-:W-:Y:S01]  /*6630*/  @P0 SHF.R.U32.HI R246, RZ, c[0x0][0x2cc], R175 ;  /* 0x0000b300fff60a19 */ /* 0x000fe200000116af */
[----:B------:R-:W-:Y:S01]  /*6640*/  FMUL.FTZ R232, R23, c[0x0][0x320] ;  /* 0x0000c80017e87a20 */ /* 0x000fe20000410000 */
[----:B------:R-:W-:Y:S01]  /*6650*/  SHF.L.U32 R175, R225, 0x6, RZ ;  /* 0x00000006e1af7819 */ /* 0x000fe200000006ff */
[----:B------:R-:W-:Y:S02]  /*6660*/  FMUL.FTZ R239, R24, c[0x0][0x320] ;  /* 0x0000c80018ef7a20 */ /* 0x000fe40000410000 */
[----:B------:R-:W-:Y:S01]  /*6670*/  FMUL.FTZ R243, R25, c[0x0][0x320] ;  /* 0x0000c80019f37a20 */ /* 0x000fe20000410000 */
[----:B------:R-:W-:Y:S01]  /*6680*/  IADD3 R249, -R206, 0x1, -R175 ;  /* 0x00000001cef97810 */ /* 0x000fe20007ffe9af */
        /* <DEDUP_REMOVED lines=10> */
[----:B------:R-:W5:Y:S01]  /*6730*/  SHFL.IDX PT, R33, R246, RZ, 0x1c1f ;  /* 0x001c1ffff6217589 */ /* 0x000f6200000e0000 */
[----:B------:R-:W-:Y:S02]  /*6740*/  FMUL.FTZ R242, R34, c[0x0][0x320] ;  /* 0x0000c80022f27a20 */ /* 0x000fe40000410000 */
[----:B------:R-:W-:Y:S02]  /*6750*/  FMUL.FTZ R241, R35, c[0x0][0x320] ;  /* 0x0000c80023f17a20 */ /* 0x000fe40000410000 */
[----:B------:R-:W1:Y:S01]  /*6760*/  MUFU.TANH R230, R230 ;  /* 0x000000e600e67308 */ /* 0x000e620000002400 */
[----:B------:R-:W-:Y:S05]  /*6770*/  IMAD R249, R214, c[0x0][0x1d0], R249 ;  /* 0x00007400d6f97a24 */ /* 0x000fea00078e02f9 */
[----:B------:R-:W-:Y:S04]  /*6780*/  IADD3 R249, R249, -c[0x0][0x168], RZ ;  /* 0x80005a00f9f97a10 */ /* 0x000fe80007ffe0ff */
[----:B------:R-:W1:Y:S01]  /*6790*/  MUFU.TANH R229, R229 ;  /* 0x000000e500e57308 */ /* 0x000e620000002400 */
[C---:B------:R-:W-:Y:S02]  /*67a0*/  IADD3 R250, R249.reuse, c[0x0][0x328], RZ ;  /* 0x0000ca00f9fa7a10 */ /* 0x040fe40007ffe0ff */
[----:B------:R-:W-:Y:S02]  /*67b0*/  IADD3 R249, R249, UR17, RZ ;  /* 0x00000011f9f97c10 */ /* 0x000fe4000fffe0ff */
[-C--:B-----5:R-:W-:Y:S05]  /*67c0*/  IADD3 R252, R250, R33.reuse, RZ ;  /* 0x00000021fafc7210 */ /* 0x0a0fea0007ffe0ff */
[----:B------:R-:W1:Y:S01]  /*67d0*/  MUFU.TANH R213, R213 ;  /* 0x000000d500d57308 */ /* 0x000e620000002400 */
[----:B------:R-:W-:Y:S09]  /*67e0*/  IADD3 R251, R249, R33, RZ ;  /* 0x00000021f9fb7210 */ /* 0x000ff20007ffe0ff */
        /* <DEDUP_REMOVED lines=22> */
[----:B--234-:R-:W-:Y:S01]  /*6950*/  IMAD R33, R214, c[0x0][0x1d0], R33 ;  /* 0x00007400d6217a24 */ /* 0x01cfe200078e0221 */
[----:B------:R-:W-:Y:S04]  /*6960*/  BSSY B0, `(.L_x_1033) ;  /* 0x0000012000007945 */ /* 0x000fe80003800000 */
        /* <DEDUP_REMOVED lines=12> */
.L_x_1034:
[----:B------:R-:W-:Y:S04]  /*6a30*/  MOV R0, c[0x0][0x32c] ;  /* 0x0000cb0000007a02 */ /* 0x000fe80000000f00 */
[----:B------:R-:W-:Y:S11]  /*6a40*/  ISETP.NE.AND P0, PT, R0, 0x1, PT ;  /* 0x000000010000780c */ /* 0x000ff60003f05270 */
[----:B------:R-:W-:Y:S02]  /*6a50*/  @!UPT UIADD3 URZ, URZ, URZ, URZ ;  /* 0x0000003f3f3ff290 */ /* 0x000fe4000fffe03f */
[----:B------:R-:W-:Y:S05]  /*6a60*/  @P0 IMAD.HI.U32 R0, R2, c[0x0][0x330], RZ ;  /* 0x0000cc0002000a27 */ /* 0x000fea00078e00ff */
[----:B------:R-:W-:Y:S02]  /*6a70*/  @P0 SHF.R.U32.HI R2, RZ, c[0x0][0x334], R0 ;  /* 0x0000cd00ff020a19 */ /* 0x000fe40000011600 */
.L_x_1035:
[----:B------:R-:W-:Y:S05]  /*6a80*/  BSYNC B0 ;  /* 0x0000000000007941 */ /* 0x000fea0003800000 */
.L_x_1033:
[----:B------:R-:W-:Y:S04]  /*6a90*/  IMAD R5, R2, c[0x0][0x32c], -R175 ;  /* 0x0000cb0002057a24 */ /* 0x000fe800078e0aaf */
[----:B------:R-:W-:Y:S05]  /*6aa0*/  IMAD.IADD R0, R5, 0x1, -R206 ;  /* 0x0000000105007824 */ /* 0x000fea00078e0ace */
[----:B------:R-:W-:Y:S02]  /*6ab0*/  IADD3 R5, R0, c[0x0][0x32c], RZ ;  /* 0x0000cb0000057a10 */ /* 0x000fe40007ffe0ff */
[----:B------:R-:W-:Y:S02]  /*6ac0*/  IMNMX R251, R251, R0, !PT ;  /* 0x00000000fbfb7217 */ /* 0x000fe40007800200 */
[----:B------:R-:W-:Y:S02]  /*6ad0*/  IMNMX R252, R252, R5, PT ;  /* 0x00000005fcfc7217 */ /* 0x000fe40003800200 */
.L_x_1032:
[----:B--234-:R-:W-:Y:S01]  /*6ae0*/  ISETP.GT.AND P1, PT, R225, -0x1, PT ;  /* 0xffffffffe100780c */ /* 0x01cfe20003f24270 */
[----:B------:R-:W2:Y:S03]  /*6af0*/  SHFL.IDX PT, R5, R246, 0x1, 0x1c1f ;  /* 0x003c1f00f6057f89 */ /* 0x000ea600000e0000 */
[----:B------:R-:W-:Y:S04]  /*6b00*/  ISETP.GT.AND P0, PT, R251, RZ, P1 ;  /* 0x000000fffb00720c */ /* 0x000fe80000f04270 */
[C---:B------:R-:W-:Y:S04]  /*6b10*/  ISETP.LT.OR P0, PT, R252.reuse, 0x1, P0 ;  /* 0x00000001fc00780c */ /* 0x040fe80000701670 */
[----:B------:R-:W-:Y:S02]  /*6b20*/  FSEL R179, R179, -INF , !P0 ;  /* 0xff800000b3b37808 */ /* 0x000fe40004000000 */
[----:B------:R-:W-:Y:S04]  /*6b30*/  ISETP.GT.AND P0, PT, R251, 0x1, P1 ;  /* 0x00000001fb00780c */ /* 0x000fe80000f04270 */
[----:B------:R-:W-:Y:S04]  /*6b40*/  ISETP.LT.OR P0, PT, R252, 0x2, P0 ;  /* 0x00000002fc00780c */ /* 0x000fe80000701670 */
[----:B------:R-:W-:Y:S02]  /*6b50*/  FSEL R6, R181, -INF , !P0 ;  /* 0xff800000b5067808 */ /* 0x000fe40004000000 */
[----:B------:R-:W-:Y:S01]  /*6b60*/  ISETP.GT.AND P0, PT, R251, 0x8, P1 ;  /* 0x00000008fb00780c */ /* 0x000fe20000f04270 */
[--C-:B--2---:R-:W-:Y:S02]  /*6b70*/  IMAD.IADD R250, R250, 0x1, R5.reuse ;  /* 0x00000001fafa7824 */ /* 0x104fe400078e0205 */
[----:B------:R-:W-:Y:S01]  /*6b80*/  IMAD.IADD R249, R249, 0x1, R5 ;  /* 0x00000001f9f97824 */ /* 0x000fe200078e0205 */
[----:B------:R-:W-:Y:S04]  /*6b90*/  ISETP.LT.OR P0, PT, R252, 0x9, P0 ;  /* 0x00000009fc00780c */ /* 0x000fe80000701670 */
[----:B-1----:R-:W-:Y:S02]  /*6ba0*/  FSEL R182, R182, -INF , !P0 ;  /* 0xff800000b6b67808 */ /* 0x002fe40004000000 */
[C---:B------:R-:W-:Y:S04]  /*6bb0*/  ISETP.GT.AND P0, PT, R251.reuse, 0x9, P1 ;  /* 0x00000009fb00780c */ /* 0x040fe80000f04270 */
[----:B------:R-:W-:Y:S04]  /*6bc0*/  ISETP.LT.OR P0, PT, R252, 0xa, P0 ;  /* 0x0000000afc00780c */ /* 0x000fe80000701670 */
[----:B------:R-:W-:Y:S02]  /*6bd0*/  FSEL R226, R226, -INF , !P0 ;  /* 0xff800000e2e27808 */ /* 0x000fe40004000000 */
[C---:B------:R-:W-:Y:S04]  /*6be0*/  ISETP.GT.AND P0, PT, R251.reuse, 0x10, P1 ;  /* 0x00000010fb00780c */ /* 0x040fe80000f04270 */
[----:B------:R-:W-:Y:S04]  /*6bf0*/  ISETP.LT.OR P0, PT, R252, 0x11, P0 ;  /* 0x00000011fc00780c */ /* 0x000fe80000701670 */
[----:B------:R-:W-:Y:S02]  /*6c00*/  FSEL R164, R230, -INF , !P0 ;  /* 0xff800000e6a47808 */ /* 0x000fe40004000000 */
[----:B------:R-:W-:Y:S04]  /*6c10*/  ISETP.GT.AND P0, PT, R251, 0x11, P1 ;  /* 0x00000011fb00780c */ /* 0x000fe80000f04270 */
[C---:B------:R-:W-:Y:S04]  /*6c20*/  ISETP.LT.OR P0, PT, R252.reuse, 0x12, P0 ;  /* 0x00000012fc00780c */ /* 0x040fe80000701670 */
[----:B------:R-:W-:Y:S02]  /*6c30*/  FSEL R162, R229, -INF , !P0 ;  /* 0xff800000e5a27808 */ /* 0x000fe40004000000 */
[----:B------:R-:W-:Y:S04]  /*6c40*/  ISETP.GT.AND P0, PT, R251, 0x18, P1 ;  /* 0x00000018fb00780c */ /* 0x000fe80000f04270 */
[C---:B------:R-:W-:Y:S04]  /*6c50*/  ISETP.LT.OR P0, PT, R252.reuse, 0x19, P0 ;  /* 0x00000019fc00780c */ /* 0x040fe80000701670 */
[----:B------:R-:W-:Y:S02]  /*6c60*/  FSEL R142, R231, -INF , !P0 ;  /* 0xff800000e78e7808 */ /* 0x000fe40004000000 */
        /* <DEDUP_REMOVED lines=25> */
[----:B------:R-:W-:Y:S04]  /*6e00*/  ISETP.LT.OR P0, PT, R252, 0x3a, P0 ;  /* 0x0000003afc00780c */ /* 0x000fe80000701670 */
[----:B------:R-:W-:Y:S01]  /*6e10*/  FSEL R146, R247, -INF , !P0 ;  /* 0xff800000f7927808 */ /* 0x000fe20004000000 */
[----:B------:R-:W-:-:S05]  /*6e20*/  @!P2 BRA `(.L_x_1036) ;  /* 0x000001900000a947 */ /* 0x000fca0003800000 */
[----:B------:R-:W-:Y:S01]  /*6e30*/  IMAD R5, R214, c[0x0][0x1d0], R5 ;  /* 0x00007400d6057a24 */ /* 0x000fe200078e0205 */
        /* <DEDUP_REMOVED lines=13> */
.L_x_1038:
[----:B------:R-:W-:Y:S04]  /*6f10*/  MOV R0, c[0x0][0x32c] ;  /* 0x0000cb0000007a02 */ /* 0x000fe80000000f00 */
[----:B------:R-:W-:Y:S11]  /*6f20*/  ISETP.NE.AND P0, PT, R0, 0x1, PT ;  /* 0x000000010000780c */ /* 0x000ff60003f05270 */
[----:B------:R-:W-:Y:S02]  /*6f30*/  @!UPT UIADD3 URZ, URZ, URZ, URZ ;  /* 0x0000003f3f3ff290 */ /* 0x000fe4000fffe03f */
[----:B------:R-:W-:Y:S05]  /*6f40*/  @P0 IMAD.HI.U32 R0, R2, c[0x0][0x330], RZ ;  /* 0x0000cc0002000a27 */ /* 0x000fea00078e00ff */
[----:B------:R-:W-:Y:S02]  /*6f50*/  @P0 SHF.R.U32.HI R2, RZ, c[0x0][0x334], R0 ;  /* 0x0000cd00ff020a19 */ /* 0x000fe40000011600 */
.L_x_1039:
[----:B------:R-:W-:Y:S05]  /*6f60*/  BSYNC B0 ;  /* 0x0000000000007941 */ /* 0x000fea0003800000 */
.L_x_1037:
[----:B------:R-:W-:Y:S04]  /*6f70*/  IMAD R5, R2, c[0x0][0x32c], -R175 ;  /* 0x0000cb0002057a24 */ /* 0x000fe800078e0aaf */
[----:B------:R-:W-:Y:S05]  /*6f80*/  IMAD.IADD R0, R5, 0x1, -R206 ;  /* 0x0000000105007824 */ /* 0x000fea00078e0ace */
[----:B------:R-:W-:Y:S02]  /*6f90*/  IADD3 R5, R0, c[0x0][0x32c], RZ ;  /* 0x0000cb0000057a10 */ /* 0x000fe40007ffe0ff */
[----:B------:R-:W-:Y:S02]  /*6fa0*/  IMNMX R249, R249, R0, !PT ;  /* 0x00000000f9f97217 */ /* 0x000fe40007800200 */
[----:B------:R-:W-:Y:S02]  /*6fb0*/  IMNMX R250, R250, R5, PT ;  /* 0x00000005fafa7217 */ /* 0x000fe40003800200 */
.L_x_1036:
[----:B------:R-:W-:Y:S01]  /*6fc0*/  FMNMX.FTZ R5, R179, R132, !PT ;  /* 0x00000084b3057209 */ /* 0x000fe20007810000 */
[----:B------:R-:W-:Y:S04]  /*6fd0*/  DEPBAR.LE SB0, 0x2 ;  /* 0x000080800000791a */ /* 0x000fe80000000000 */
[----:B------:R-:W-:Y:S01]  /*6fe0*/  FMNMX.FTZ R5, R6, R5, !PT ;  /* 0x0000000506057209 */ /* 0x000fe20007810000 */
[----:B------:R-:W-:Y:S01]  /*6ff0*/  BAR.SYNC.DEFER_BLOCKING 0x0 ;  /* 0x0000000000007b1d */ /* 0x000fe20000010000 */
[C---:B------:R-:W-:Y:S02]  /*7000*/  ISETP.GT.AND P0, PT, R249.reuse, RZ, P1 ;  /* 0x000000fff900720c */ /* 0x040fe40000f04270 */
[----:B------:R-:W-:Y:S02]  /*7010*/  FMNMX.FTZ R5, R182, R5, !PT ;  /* 0x00000005b6057209 */ /* 0x000fe40007810000 */
[----:B------:R-:W-:Y:S02]  /*7020*/  ISETP.LT.OR P0, PT, R250, 0x1, P0 ;  /* 0x00000001fa00780c */ /* 0x000fe40000701670 */
[----:B------:R-:W-:Y:S02]  /*7030*/  FMNMX.FTZ R5, R226, R5, !PT ;  /* 0x00000005e2057209 */ /* 0x000fe40007810000 */
[----:B------:R-:W-:Y:S02]  /*7040*/  FSEL R176, R176, -INF , !P0 ;  /* 0xff800000b0b07808 */ /* 0x000fe40004000000 */
[----:B------:R-:W-:Y:S02]  /*7050*/  FMNMX.FTZ R5, R164, R5, !PT ;  /* 0x00000005a4057209 */ /* 0x000fe40007810000 */
[----:B------:R-:W-:Y:S02]  /*7060*/  ISETP.GT.AND P0, PT, R249, 0x1, P1 ;  /* 0x00000001f900780c */ /* 0x000fe40000f04270 */
[----:B------:R-:W-:Y:S02]  /*7070*/  FMNMX.FTZ R5, R162, R5, !PT ;  /* 0x00000005a2057209 */ /* 0x000fe40007810000 */
[----:B------:R-:W-:Y:S02]  /*7080*/  ISETP.LT.OR P0, PT, R250, 0x2, P0 ;  /* 0x00000002fa00780c */ /* 0x000fe40000701670 */
[----:B------:R-:W-:Y:S02]  /*7090*/  FMNMX.FTZ R5, R142, R5, !PT ;  /* 0x000000058e057209 */ /* 0x000fe40007810000 */
[----:B------:R-:W-:Y:S02]  /*70a0*/  FSEL R177, R177, -INF , !P0 ;  /* 0xff800000b1b17808 */ /* 0x000fe40004000000 */
[----:B------:R-:W-:Y:S01]  /*70b0*/  FMNMX.FTZ R5, R140, R5, !PT ;  /* 0x000000058c057209 */ /* 0x000fe20007810000 */
[----:B------:R-:W-:Y:S01]  /*70c0*/  LDSM.16.MT88.4 R28, [R134+UR4+0x100] ;  /* 0x00010004861c783b */ /* 0x000fe20008004200 */
[C---:B------:R-:W-:Y:S02]  /*70d0*/  ISETP.GT.AND P0, PT, R249.reuse, 0x8, P1 ;  /* 0x00000008f900780c */ /* 0x040fe40000f04270 */
[----:B------:R-:W-:Y:S02]  /*70e0*/  FMNMX.FTZ R5, R160, R5, !PT ;  /* 0x00000005a0057209 */ /* 0x000fe40007810000 */
[----:B------:R-:W-:Y:S02]  /*70f0*/  ISETP.LT.OR P0, PT, R250, 0x9, P0 ;  /* 0x00000009fa00780c */ /* 0x000fe40000701670 */
[----:B------:R-:W-:Y:S02]  /*7100*/  FMNMX.FTZ R5, R158, R5, !PT ;  /* 0x000000059e057209 */ /* 0x000fe40007810000 */
[----:B------:R-:W-:Y:S02]  /*7110*/  FSEL R9, R178, -INF , !P0 ;  /* 0xff800000b2097808 */ /* 0x000fe40004000000 */
[----:B------:R-:W-:Y:S02]  /*7120*/  FMNMX.FTZ R5, R156, R5, !PT ;  /* 0x000000059c057209 */ /* 0x000fe40007810000 */
[C---:B------:R-:W-:Y:S02]  /*7130*/  ISETP.GT.AND P0, PT, R249.reuse, 0x9, P1 ;  /* 0x00000009f900780c */ /* 0x040fe40000f04270 */
        /* <DEDUP_REMOVED lines=12> */
[----:B------:R-:W-:Y:S01]  /*7200*/  IADD3 R17, R134, UR4, RZ ;  /* 0x0000000486117c10 */ /* 0x000fe2000fffe0ff */
[----:B------:R-:W1:Y:S01]  /*7210*/  SHFL.BFLY PT, R0, R13, 0x2, 0x1f ;  /* 0x0c401f000d007f89 */ /* 0x000e6200000e0000 */
[----:B------:R-:W-:Y:S02]  /*7220*/  FSEL R163, R183, -INF , !P0 ;  /* 0xff800000b7a37808 */ /* 0x000fe40004000000 */
[C---:B------:R-:W-:Y:S02]  /*7230*/  ISETP.GT.AND P0, PT, R249.reuse, 0x18, P1 ;  /* 0x00000018f900780c */ /* 0x040fe40000f04270 */
[----:B------:R-:W-:Y:S02]  /*7240*/  IADD3 R168, R188, R17, RZ ;  /* 0x00000011bca87210 */ /* 0x000fe40007ffe0ff */
[----:B------:R-:W-:Y:S04]  /*7250*/  ISETP.LT.OR P0, PT, R250, 0x19, P0 ;  /* 0x00000019fa00780c */ /* 0x000fe80000701670 */
[----:B------:R-:W-:Y:S02]  /*7260*/  FSEL R143, R228, -INF , !P0 ;  /* 0xff800000e48f7808 */ /* 0x000fe40004000000 */
[----:B------:R-:W-:Y:S04]  /*7270*/  ISETP.GT.AND P0, PT, R249, 0x19, P1 ;  /* 0x00000019f900780c */ /* 0x000fe80000f04270 */
[C---:B------:R-:W-:Y:S04]  /*7280*/  ISETP.LT.OR P0, PT, R250.reuse, 0x1a, P0 ;  /* 0x0000001afa00780c */ /* 0x040fe80000701670 */
[----:B------:R-:W-:Y:S02]  /*7290*/  FSEL R141, R227, -INF , !P0 ;  /* 0xff800000e38d7808 */ /* 0x000fe40004000000 */
[----:B------:R-:W-:Y:S02]  /*72a0*/  ISETP.GT.AND P0, PT, R249, 0x20, P1 ;  /* 0x00000020f900780c */ /* 0x000fe40000f04270 */
[----:B-1----:R-:W-:Y:S02]  /*72b0*/  FMNMX.FTZ R11, R13, R0, !PT ;  /* 0x000000000d0b7209 */ /* 0x002fe40007810000 */
[----:B------:R-:W-:Y:S02]  /*72c0*/  ISETP.LT.OR P0, PT, R250, 0x21, P0 ;  /* 0x00000021fa00780c */ /* 0x000fe40000701670 */
[----:B------:R-:W-:Y:S01]  /*72d0*/  FMNMX.FTZ R0, R176, R3, !PT ;  /* 0x00000003b0007209 */ /* 0x000fe20007810000 */
[----:B------:R-:W1:Y:S01]  /*72e0*/  SHFL.BFLY PT, R2, R11, 0x1, 0x1f ;  /* 0x0c201f000b027f89 */ /* 0x000e6200000e0000 */
        /* <DEDUP_REMOVED lines=13> */
[C---:B------:R-:W-:Y:S02]  /*73c0*/  ISETP.LT.OR P0, PT, R250.reuse, 0x2a, P0 ;  /* 0x0000002afa00780c */ /* 0x040fe40000701670 */
        /* <DEDUP_REMOVED lines=22> */
[----:B-1----:R-:W-:Y:S02]  /*7530*/  FMNMX.FTZ R2, R11, R2, !PT ;  /* 0x000000020b027209 */ /* 0x002fe40007810000 */
[----:B------:R-:W-:Y:S02]  /*7540*/  FMNMX.FTZ R13, R145, R0, !PT ;  /* 0x00000000910d7209 */ /* 0x000fe40007810000 */
[C---:B------:R-:W-:Y:S01]  /*7550*/  FSETP.NEU.FTZ.AND P0, PT, R2.reuse, -INF , PT ;  /* 0xff8000000200780b */ /* 0x040fe20003f1d000 */
[C---:B------:R-:W-:Y:S02]  /*7560*/  FMUL.FTZ R153, R2.reuse, c[0x0][0x2d0] ;  /* 0x0000b40002997a20 */ /* 0x040fe40000410000 */
[----:B------:R-:W1:Y:S01]  /*7570*/  SHFL.BFLY PT, R0, R13, 0x2, 0x1f ;  /* 0x0c401f000d007f89 */ /* 0x000e6200000e0000 */
[----:B------:R-:W-:Y:S02]  /*7580*/  FSEL R5, R2, RZ, P0 ;  /* 0x000000ff02057208 */ /* 0x000fe40000000000 */
[----:B------:R-:W-:Y:S03]  /*7590*/  FSEL R153, R153, RZ, P0 ;  /* 0x000000ff99997208 */ /* 0x000fe60000000000 */
[----:B------:R-:W-:Y:S02]  /*75a0*/  FADD.FTZ R5, -R5, R132 ;  /* 0x0000008405057221 */ /* 0x000fe40000010100 */
[--C-:B------:R-:W-:Y:S02]  /*75b0*/  FFMA.FTZ R174, R179, c[0x0][0x2d0], -R153.reuse ;  /* 0x0000b400b3ae7a23 */ /* 0x100fe40000010899 */
[--C-:B------:R-:W-:Y:S02]  /*75c0*/  FFMA.FTZ R171, R6, c[0x0][0x2d0], -R153.reuse ;  /* 0x0000b40006ab7a23 */ /* 0x100fe40000010899 */
[--C-:B------:R-:W-:Y:S02]  /*75d0*/  FFMA.FTZ R170, R182, c[0x0][0x2d0], -R153.reuse ;  /* 0x0000b400b6aa7a23 */ /* 0x100fe40000010899 */
[--C-:B------:R-:W-:Y:S01]  /*75e0*/  FFMA.FTZ R169, R226, c[0x0][0x2d0], -R153.reuse ;  /* 0x0000b400e2a97a23 */ /* 0x100fe20000010899 */
[----:B------:R-:W-:Y:S01]  /*75f0*/  MUFU.EX2 R174, R174 ;  /* 0x000000ae00ae7308 */ /* 0x000fe20000000800 */
[----:B------:R-:W-:Y:S01]  /*7600*/  FMUL.FTZ R132, R5, c[0x0][0x2d0] ;  /* 0x0000b40005847a20 */ /* 0x000fe20000410000 */
[----:B------:R-:W-:Y:S01]  /*7610*/  IADD3 R5, R135, UR4, RZ ;  /* 0x0000000487057c10 */ /* 0x000fe2000fffe0ff */
[--C-:B------:R-:W-:Y:S02]  /*7620*/  FFMA.FTZ R178, R164, c[0x0][0x2d0], -R153.reuse ;  /* 0x0000b400a4b27a23 */ /* 0x100fe40000010899 */
[--C-:B------:R-:W-:Y:S01]  /*7630*/  FFMA.FTZ R179, R162, c[0x0][0x2d0], -R153.reuse ;  /* 0x0000b400a2b37a23 */ /* 0x100fe20000010899 */
[----:B------:R-:W-:Y:S01]  /*7640*/  IADD3 R133, R188, R5, RZ ;  /* 0x00000005bc857210 */ /* 0x000fe20007ffe0ff */
[--C-:B------:R-:W-:Y:S01]  /*7650*/  FFMA.FTZ R180, R142, c[0x0][0x2d0], -R153.reuse ;  /* 0x0000b4008eb47a23 */ /* 0x100fe20000010899 */
[----:B-1----:R-:W-:Y:S02]  /*7660*/  FMNMX.FTZ R11, R13, R0, !PT ;  /* 0x000000000d0b7209 */ /* 0x002fe40007810000 */
[----:B------:R-:W1:Y:S01]  /*7670*/  MUFU.EX2 R171, R171 ;  /* 0x000000ab00ab7308 */ /* 0x000e620000000800 */
[----:B------:R-:W-:Y:S01]  /*7680*/  LDSM.16.MT88.4 R12, [R135+UR4+0x100] ;  /* 0x00010004870c783b */ /* 0x000fe20008004200 */
[--C-:B------:R-:W-:Y:S02]  /*7690*/  FFMA.FTZ R181, R140, c[0x0][0x2d0], -R153.reuse ;  /* 0x0000b4008cb57a23 */ /* 0x100fe40000010899 */
[--C-:B------:R-:W-:Y:S02]  /*76a0*/  FFMA.FTZ R226, R160, c[0x0][0x2d0], -R153.reuse ;  /* 0x0000b400a0e27a23 */ /* 0x100fe40000010899 */
[--C-:B------:R-:W-:Y:S02]  /*76b0*/  FFMA.FTZ R227, R158, c[0x0][0x2d0], -R153.reuse ;  /* 0x0000b4009ee37a23 */ /* 0x100fe40000010899 */
[--C-:B------:R-:W-:Y:S01]  /*76c0*/  FFMA.FTZ R228, R156, c[0x0][0x2d0], -R153.reuse ;  /* 0x0000b4009ce47a23 */ /* 0x100fe20000010899 */
[----:B------:R-:W2:Y:S01]  /*76d0*/  SHFL.BFLY PT, R0, R11, 0x1, 0x1f ;  /* 0x0c201f000b007f89 */ /* 0x000ea200000e0000 */
[----:B------:R-:W-:Y:S01]  /*76e0*/  MUFU.EX2 R170, R170 ;  /* 0x000000aa00aa7308 */ /* 0x000fe20000000800 */
[--C-:B------:R-:W-:Y:S02]  /*76f0*/  FFMA.FTZ R229, R154, c[0x0][0x2d0], -R153.reuse ;  /* 0x0000b4009ae57a23 */ /* 0x100fe40000010899 */
[--C-:B------:R-:W-:Y:S02]  /*7700*/  FFMA.FTZ R234, R152, c[0x0][0x2d0], -R153.reuse ;  /* 0x0000b40098ea7a23 */ /* 0x100fe40000010899 */
[--C-:B------:R-:W-:Y:S02]  /*7710*/  FFMA.FTZ R235, R150, c[0x0][0x2d0], -R153.reuse ;  /* 0x0000b40096eb7a23 */ /* 0x100fe40000010899 */
[----:B------:R-:W3:Y:S01]  /*7720*/  LDSM.16.MT88.4 R20, [R133+0x100] ;  /* 0x000100008514783b */ /* 0x000ee20000004200 */
[--C-:B------:R-:W-:Y:S02]  /*7730*/  FFMA.FTZ R236, R148, c[0x0][0x2d0], -R153.reuse ;  /* 0x0000b40094ec7a23 */ /* 0x100fe40000010899 */
[----:B------:R-:W4:Y:S01]  /*7740*/  MUFU.EX2 R169, R169 ;  /* 0x000000a900a97308 */ /* 0x000f220000000800 */
[----:B------:R-:W-:Y:S01]  /*7750*/  FFMA.FTZ R153, R146, c[0x0][0x2d0], -R153 ;  /* 0x0000b40092997a23 */ /* 0x000fe20000010899 */
[----:B-1----:R-:W-:Y:S08]  /*7760*/  F2FP.BF16.PACK_AB R136, R171, R174 ;  /* 0x000000aeab88723e */ /* 0x002ff000000010ff */
[----:B------:R-:W1:Y:S01]  /*7770*/  MUFU.EX2 R132, R132 ;  /* 0x0000008400847308 */ /* 0x000e620000000800 */
[----:B--2---:R-:W-:Y:S04]  /*7780*/  FMNMX.FTZ R0, R11, R0, !PT ;  /* 0x000000000b007209 */ /* 0x004fe80007810000 */
[C---:B------:R-:W-:Y:S01]  /*7790*/  FSETP.NEU.FTZ.AND P0, PT, R0.reuse, -INF , PT ;  /* 0xff8000000000780b */ /* 0x040fe20003f1d000 */
[C---:B------:R-:W-:Y:S04]  /*77a0*/  FMUL.FTZ R144, R0.reuse, c[0x0][0x2d0] ;  /* 0x0000b40000907a20 */ /* 0x040fe80000410000 */
[----:B------:R-:W-:Y:S01]  /*77b0*/  MUFU.EX2 R237, R153 ;  /* 0x0000009900ed7308 */ /* 0x000fe20000000800 */
[----:B------:R-:W-:Y:S02]  /*77c0*/  FSEL R4, R0, RZ, P0 ;  /* 0x000000ff00047208 */ /* 0x000fe40000000000 */
[----:B------:R-:W-:Y:S02]  /*77d0*/  FSEL R144, R144, RZ, P0 ;  /* 0x000000ff90907208 */ /* 0x000fe40000000000 */
[----:B----4-:R-:W-:Y:S01]  /*77e0*/  F2FP.BF16.PACK_AB R138, R169, R170 ;  /* 0x000000aaa98a723e */ /* 0x010fe200000010ff */
[----:B------:R-:W-:Y:S02]  /*77f0*/  FADD.FTZ R4, -R4, R3 ;  /* 0x0000000304047221 */ /* 0x000fe40000010100 */
[--C-:B------:R-:W-:Y:S02]  /*7800*/  FFMA.FTZ R176, R176, c[0x0][0x2d0], -R144.reuse ;  /* 0x0000b400b0b07a23 */ /* 0x100fe40000010890 */
[--C-:B------:R-:W-:Y:S01]  /*7810*/  FFMA.FTZ R173, R177, c[0x0][0x2d0], -R144.reuse ;  /* 0x0000b400b1ad7a23 */ /* 0x100fe20000010890 */
[----:B------:R-:W-:Y:S01]  /*7820*/  MUFU.EX2 R178, R178 ;  /* 0x000000b200b27308 */ /* 0x000fe20000000800 */
[--C-:B------:R-:W-:Y:S02]  /*7830*/  FFMA.FTZ R172, R9, c[0x0][0x2d0], -R144.reuse ;  /* 0x0000b40009ac7a23 */ /* 0x100fe40000010890 */
[--C-:B------:R-:W-:Y:S02]  /*7840*/  FFMA.FTZ R177, R7, c[0x0][0x2d0], -R144.reuse ;  /* 0x0000b40007b17a23 */ /* 0x100fe40000010890 */
[----:B------:R-:W-:Y:S02]  /*7850*/  FMUL.FTZ R3, R4, c[0x0][0x2d0] ;  /* 0x0000b40004037a20 */ /* 0x000fe40000410000 */
[C---:B-1----:R-:W-:Y:S02]  /*7860*/  FMUL.FTZ R4, R132.reuse, R128 ;  /* 0x0000008084047220 */ /* 0x042fe40000410000 */
[C---:B------:R-:W-:Y:S01]  /*7870*/  FMUL.FTZ R5, R132.reuse, R129 ;  /* 0x0000008184057220 */ /* 0x040fe20000410000 */
[----:B------:R-:W-:Y:S01]  /*7880*/  MUFU.EX2 R176, R176 ;  /* 0x000000b000b07308 */ /* 0x000fe20000000800 */
[C---:B------:R-:W-:Y:S02]  /*7890*/  FMUL.FTZ R8, R132.reuse, R124 ;  /* 0x0000007c84087220 */ /* 0x040fe40000410000 */
[C---:B------:R-:W-:Y:S02]  /*78a0*/  FMUL.FTZ R9, R132.reuse, R125 ;  /* 0x0000007d84097220 */ /* 0x040fe40000410000 */
[C---:B------:R-:W-:Y:S02]  /*78b0*/  FMUL.FTZ R16, R132.reuse, R116 ;  /* 0x0000007484107220 */ /* 0x040fe40000410000 */
[C---:B------:R-:W-:Y:S02]  /*78c0*/  FMUL.FTZ R17, R132.reuse, R117 ;  /* 0x0000007584117220 */ /* 0x040fe40000410000 */
[C---:B------:R-:W-:Y:S01]  /*78d0*/  FMUL.FTZ R24, R132.reuse, R108 ;  /* 0x0000006c84187220 */ /* 0x040fe20000410000 */
[----:B------:R-:W1:Y:S01]  /*78e0*/  MUFU.EX2 R173, R173 ;  /* 0x000000ad00ad7308 */ /* 0x000e620000000800 */
[C---:B------:R-:W-:Y:S02]  /*78f0*/  FMUL.FTZ R25, R132.reuse, R109 ;  /* 0x0000006d84197220 */ /* 0x040fe40000410000 */
[C---:B------:R-:W-:Y:S02]  /*7900*/  FMUL.FTZ R32, R132.reuse, R100 ;  /* 0x0000006484207220 */ /* 0x040fe40000410000 */
[C---:B------:R-:W-:Y:S02]  /*7910*/  FMUL.FTZ R33, R132.reuse, R101 ;  /* 0x0000006584217220 */ /* 0x040fe40000410000 */
[--C-:B------:R-:W-:Y:S02]  /*7920*/  FFMA.FTZ R182, R165, c[0x0][0x2d0], -R144.reuse ;  /* 0x0000b400a5b67a23 */ /* 0x100fe40000010890 */
[----:B------:R-:W-:Y:S01]  /*7930*/  LDSM.16.MT88.4 R164, [R135+UR4+0x5900] ;  /* 0x0059000487a4783b */ /* 0x000fe20008004200 */
[----:B------:R-:W-:Y:S01]  /*7940*/  MUFU.EX2 R172, R172 ;  /* 0x000000ac00ac7308 */ /* 0x000fe20000000800 */
[--C-:B------:R-:W-:Y:S02]  /*7950*/  FFMA.FTZ R183, R163, c[0x0][0x2d0], -R144.reuse ;  /* 0x0000b400a3b77a23 */ /* 0x100fe40000010890 */
[--C-:B------:R-:W-:Y:S02]  /*7960*/  FFMA.FTZ R190, R143, c[0x0][0x2d0], -R144.reuse ;  /* 0x0000b4008fbe7a23 */ /* 0x100fe40000010890 */
[--C-:B------:R-:W-:Y:S02]  /*7970*/  FFMA.FTZ R213, R141, c[0x0][0x2d0], -R144.reuse ;  /* 0x0000b4008dd57a23 */ /* 0x100fe40000010890 */
[----:B------:R-:W-:Y:S01]  /*7980*/  LDSM.16.MT88.4 R140, [R134+UR4+0x2900] ;  /* 0x00290004868c783b */ /* 0x000fe20008004200 */
[--C-:B------:R-:W-:Y:S02]  /*7990*/  FFMA.FTZ R230, R161, c[0x0][0x2d0], -R144.reuse ;  /* 0x0000b400a1e67a23 */ /* 0x100fe40000010890 */
[----:B------:R-:W2:Y:S01]  /*79a0*/  MUFU.EX2 R177, R177 ;  /* 0x000000b100b17308 */ /* 0x000ea20000000800 */
[--C-:B------:R-:W-:Y:S02]  /*79b0*/  FFMA.FTZ R231, R159, c[0x0][0x2d0], -R144.reuse ;  /* 0x0000b4009fe77a23 */ /* 0x100fe40000010890 */
[--C-:B------:R-:W-:Y:S01]  /*79c0*/  FFMA.FTZ R232, R157, c[0x0][0x2d0], -R144.reuse ;  /* 0x0000b4009de87a23 */ /* 0x100fe20000010890 */
[----:B-1----:R-:W-:Y:S01]  /*79d0*/  F2FP.BF16.PACK_AB R137, R173, R176 ;  /* 0x000000b0ad89723e */ /* 0x002fe200000010ff */
[----:B------:R-:W-:Y:S01]  /*79e0*/  LDSM.16.MT88.4 R156, [R134+UR4+0x3900] ;  /* 0x00390004869c783b */ /* 0x000fe20008004200 */
[--C-:B------:R-:W-:Y:S02]  /*79f0*/  FFMA.FTZ R233, R155, c[0x0][0x2d0], -R144.reuse ;  /* 0x0000b4009be97a23 */ /* 0x100fe40000010890 */
[--C-:B------:R-:W-:Y:S02]  /*7a00*/  FFMA.FTZ R238, R151, c[0x0][0x2d0], -R144.reuse ;  /* 0x0000b40097ee7a23 */ /* 0x100fe40000010890 */
[----:B------:R-:W1:Y:S01]  /*7a10*/  MUFU.EX2 R3, R3 ;  /* 0x0000000300037308 */ /* 0x000e620000000800 */
[--C-:B------:R-:W-:Y:S02]  /*7a20*/  FFMA.FTZ R239, R149, c[0x0][0x2d0], -R144.reuse ;  /* 0x0000b40095ef7a23 */ /* 0x100fe40000010890 */
[----:B------:R-:W-:Y:S01]  /*7a30*/  LDSM.16.MT88.4 R148, [R135+UR4+0x3900] ;  /* 0x003900048794783b */ /* 0x000fe20008004200 */
[--C-:B------:R-:W-:Y:S02]  /*7a40*/  FFMA.FTZ R240, R147, c[0x0][0x2d0], -R144.reuse ;  /* 0x0000b40093f07a23 */ /* 0x100fe40000010890 */
[----:B------:R-:W-:Y:S02]  /*7a50*/  FFMA.FTZ R144, R145, c[0x0][0x2d0], -R144 ;  /* 0x0000b40091907a23 */ /* 0x000fe40000010890 */
[C---:B------:R-:W-:Y:S02]  /*7a60*/  FMUL.FTZ R36, R132.reuse, R36 ;  /* 0x0000002484247220 */ /* 0x040fe40000410000 */
[----:B------:R4:W-:Y:S01]  /*7a70*/  MUFU.EX2 R241, R144 ;  /* 0x0000009000f17308 */ /* 0x0009e20000000800 */
[----:B------:R-:W-:Y:S01]  /*7a80*/  LDSM.16.MT88.4 R152, [R133+0x3900] ;  /* 0x003900008598783b */ /* 0x000fe20000004200 */
[C---:B------:R-:W-:Y:S01]  /*7a90*/  FMUL.FTZ R37, R132.reuse, R37 ;  /* 0x0000002584257220 */ /* 0x040fe20000410000 */
[----:B--2---:R-:W-:Y:S01]  /*7aa0*/  F2FP.BF16.PACK_AB R139, R177, R172 ;  /* 0x000000acb18b723e */ /* 0x004fe200000010ff */
[C---:B------:R-:W-:Y:S02]  /*7ab0*/  FMUL.FTZ R40, R132.reuse, R40 ;  /* 0x0000002884287220 */ /* 0x040fe40000410000 */
[C---:B------:R-:W-:Y:S03]  /*7ac0*/  FMUL.FTZ R41, R132.reuse, R41 ;  /* 0x0000002984297220 */ /* 0x040fe60000410000 */
[----:B------:R-:W-:Y:S01]  /*7ad0*/  LDSM.16.MT88.4 R160, [R168+0x3900] ;  /* 0x00390000a8a0783b */ /* 0x000fe20000004200 */
[C---:B------:R-:W-:Y:S01]  /*7ae0*/  FMUL.FTZ R44, R132.reuse, R44 ;  /* 0x0000002c842c7220 */ /* 0x040fe20000410000 */
[----:B------:R-:W2:Y:S01]  /*7af0*/  MUFU.EX2 R179, R179 ;  /* 0x000000b300b37308 */ /* 0x000ea20000000800 */
[C---:B------:R-:W-:Y:S02]  /*7b00*/  FMUL.FTZ R45, R132.reuse, R45 ;  /* 0x0000002d842d7220 */ /* 0x040fe40000410000 */
[C---:B-1----:R-:W-:Y:S02]  /*7b10*/  FMUL.FTZ R6, R3.reuse, R130 ;  /* 0x0000008203067220 */ /* 0x042fe40000410000 */
[C---:B------:R-:W-:Y:S02]  /*7b20*/  FMUL.FTZ R7, R3.reuse, R131 ;  /* 0x0000008303077220 */ /* 0x040fe40000410000 */
[----:B------:R-:W-:Y:S01]  /*7b30*/  LDSM.16.MT88.4 R128, [R133+0x2900] ;  /* 0x002900008580783b */ /* 0x000fe20000004200 */
[C---:B------:R-:W-:Y:S02]  /*7b40*/  FMUL.FTZ R10, R3.reuse, R126 ;  /* 0x0000007e030a7220 */ /* 0x040fe40000410000 */
[C---:B------:R-:W-:Y:S01]  /*7b50*/  FMUL.FTZ R11, R3.reuse, R127 ;  /* 0x0000007f030b7220 */ /* 0x040fe20000410000 */
[----:B------:R-:W-:Y:S01]  /*7b60*/  MUFU.EX2 R180, R180 ;  /* 0x000000b400b47308 */ /* 0x000fe20000000800 */
[C---:B------:R-:W-:Y:S03]  /*7b70*/  HMMA.16816.F32.BF16 R4, R136.reuse, R12, R4 ;  /* 0x0000000c8804723c */ /* 0x040fe60000041804 */
[----:B------:R-:W-:Y:S02]  /*7b80*/  LDSM.16.MT88.4 R124, [R135+UR4+0x2900] ;  /* 0x00290004877c783b */ /* 0x000fe40008004200 */
[C---:B------:R-:W-:Y:S02]  /*7b90*/  FMUL.FTZ R18, R3.reuse, R118 ;  /* 0x0000007603127220 */ /* 0x040fe40000410000 */
[C---:B------:R-:W-:Y:S01]  /*7ba0*/  FMUL.FTZ R12, R132.reuse, R120 ;  /* 0x00000078840c7220 */ /* 0x040fe20000410000 */
[C---:B------:R-:W-:Y:S01]  /*7bb0*/  HMMA.16816.F32.BF16 R8, R136.reuse, R14, R8 ;  /* 0x0000000e8808723c */ /* 0x040fe20000041808 */
[----:B------:R-:W-:Y:S02]  /*7bc0*/  MUFU.EX2 R181, R181 ;  /* 0x000000b500b57308 */ /* 0x000fe40000000800 */
[----:B----4-:R-:W-:Y:S01]  /*7bd0*/  LDSM.16.MT88.4 R144, [R168+0x1900] ;  /* 0x00190000a890783b */ /* 0x010fe20000004200 */
        /* <DEDUP_REMOVED lines=9> */
[C---:B---3--:R-:W-:Y:S01]  /*7c70*/  HMMA.16816.F32.BF16 R12, R136.reuse, R20, R12 ;  /* 0x00000014880c723c */ /* 0x048fe2000004180c */
[----:B------:R-:W1:Y:S02]  /*7c80*/  LDSM.16.MT88.4 R120, [R168+0x100] ;  /* 0x00010000a878783b */ /* 0x000e640000004200 */
[C---:B------:R-:W-:Y:S01]  /*7c90*/  FMUL.FTZ R35, R3.reuse, R103 ;  /* 0x0000006703237220 */ /* 0x040fe20000410000 */
[----:B------:R-:W3:Y:S01]  /*7ca0*/  MUFU.EX2 R183, R183 ;  /* 0x000000b700b77308 */ /* 0x000ee20000000800 */
[C---:B------:R-:W-:Y:S02]  /*7cb0*/  FMUL.FTZ R38, R3.reuse, R38 ;  /* 0x0000002603267220 */ /* 0x040fe40000410000 */
[C---:B------:R-:W-:Y:S01]  /*7cc0*/  FMUL.FTZ R20, R132.reuse, R112 ;  /* 0x0000007084147220 */ /* 0x040fe20000410000 */
[C---:B------:R-:W-:Y:S01]  /*7cd0*/  HMMA.16816.F32.BF16 R16, R136.reuse, R22, R16 ;  /* 0x000000168810723c */ /* 0x040fe20000041810 */
[----:B------:R-:W-:Y:S03]  /*7ce0*/  LDSM.16.MT88.4 R100, [R134+UR4+0x2100] ;  /* 0x002100048664783b */ /* 0x000fe60008004200 */
        /* <DEDUP_REMOVED lines=8> */
[----:B------:R-:W4:Y:S01]  /*7d70*/  LDSM.16.MT88.4 R112, [R135+UR4+0x2100] ;  /* 0x002100048770783b */ /* 0x000f220008004200 */
[C---:B------:R-:W-:Y:S01]  /*7d80*/  FMUL.FTZ R46, R3.reuse, R46 ;  /* 0x0000002e032e7220 */ /* 0x040fe20000410000 */
[C---:B------:R-:W-:Y:S01]  /*7d90*/  HMMA.16816.F32.BF16 R20, R136.reuse, R28, R20 ;  /* 0x0000001c8814723c */ /* 0x040fe20000041814 */
[----:B------:R-:W5:Y:S02]  /*7da0*/  MUFU.EX2 R213, R213 ;  /* 0x000000d500d57308 */ /* 0x000f640000000800 */
[C---:B------:R-:W-:Y:S02]  /*7db0*/  FMUL.FTZ R47, R3.reuse, R47 ;  /* 0x0000002f032f7220 */ /* 0x040fe40000410000 */
[C---:B------:R-:W-:Y:S02]  /*7dc0*/  FMUL.FTZ R48, R132.reuse, R48 ;  /* 0x0000003084307220 */ /* 0x040fe40000410000 */
[C---:B------:R-:W-:Y:S01]  /*7dd0*/  FMUL.FTZ R28, R132.reuse, R104 ;  /* 0x00000068841c7220 */ /* 0x040fe20000410000 */
[C---:B------:R-:W-:Y:S03]  /*7de0*/  HMMA.16816.F32.BF16 R24, R136.reuse, R30, R24 ;  /* 0x0000001e8818723c */ /* 0x040fe60000041818 */
[----:B------:R-:W-:Y:S01]  /*7df0*/  MUFU.EX2 R226, R226 ;  /* 0x000000e200e27308 */ /* 0x000fe20000000800 */
[C---:B------:R-:W-:Y:S02]  /*7e00*/  FMUL.FTZ R29, R132.reuse, R105 ;  /* 0x00000069841d7220 */ /* 0x040fe40000410000 */
[C---:B------:R-:W-:Y:S02]  /*7e10*/  FMUL.FTZ R49, R132.reuse, R49 ;  /* 0x0000003184317220 */ /* 0x040fe40000410000 */
[C---:B------:R-:W-:Y:S04]  /*7e20*/  FMUL.FTZ R30, R3.reuse, R106 ;  /* 0x0000006a031e7220 */ /* 0x040fe80000410000 */
[C---:B------:R-:W-:Y:S01]  /*7e30*/  FMUL.FTZ R31, R3.reuse, R107 ;  /* 0x0000006b031f7220 */ /* 0x040fe20000410000 */
[----:B------:R-:W2:Y:S01]  /*7e40*/  MUFU.EX2 R227, R227 ;  /* 0x000000e300e37308 */ /* 0x000ea20000000800 */
[----:B------:R-:W2:Y:S01]  /*7e50*/  LDSM.16.MT88.4 R104, [R133+0x2100] ;  /* 0x002100008568783b */ /* 0x000ea20000004200 */
[C---:B------:R-:W-:Y:S02]  /*7e60*/  FMUL.FTZ R50, R3.reuse, R50 ;  /* 0x0000003203327220 */ /* 0x040fe40000410000 */
[C---:B------:R-:W-:Y:S02]  /*7e70*/  FMUL.FTZ R51, R3.reuse, R51 ;  /* 0x0000003303337220 */ /* 0x040fe40000410000 */
[C---:B-1----:R-:W-:Y:S03]  /*7e80*/  HMMA.16816.F32.BF16 R28, R136.reuse, R120, R28 ;  /* 0x00000078881c723c */ /* 0x042fe6000004181c */
        /* <DEDUP_REMOVED lines=8> */
[----:B------:R-:W1:Y:S01]  /*7f10*/  MUFU.EX2 R229, R229 ;  /* 0x000000e500e57308 */ /* 0x000e620000000800 */
[C---:B----4-:R-:W-:Y:S04]  /*7f20*/  HMMA.16816.F32.BF16 R36, R136.reuse, R112, R36 ;  /* 0x000000708824723c */ /* 0x050fe80000041824 */
[C---:B------:R-:W-:Y:S02]  /*7f30*/  FMUL.FTZ R57, R132.reuse, R57 ;  /* 0x0000003984397220 */ /* 0x040fe40000410000 */
[C---:B------:R-:W-:Y:S02]  /*7f40*/  FMUL.FTZ R58, R3.reuse, R58 ;  /* 0x0000003a033a7220 */ /* 0x040fe40000410000 */
[C---:B------:R-:W-:Y:S01]  /*7f50*/  HMMA.16816.F32.BF16 R40, R136.reuse, R114, R40 ;  /* 0x000000728828723c */ /* 0x040fe20000041828 */
[----:B------:R-:W-:Y:S01]  /*7f60*/  LDSM.16.MT88.4 R112, [R135+UR4+0x900] ;  /* 0x000900048770783b */ /* 0x000fe20008004200 */
[----:B------:R-:W-:Y:S02]  /*7f70*/  MUFU.EX2 R230, R230 ;  /* 0x000000e600e67308 */ /* 0x000fe40000000800 */
[C---:B------:R-:W-:Y:S02]  /*7f80*/  FMUL.FTZ R59, R3.reuse, R59 ;  /* 0x0000003b033b7220 */ /* 0x040fe40000410000 */
[C---:B------:R-:W-:Y:S02]  /*7f90*/  FMUL.FTZ R60, R132.reuse, R60 ;  /* 0x0000003c843c7220 */ /* 0x040fe40000410000 */
[C---:B------:R-:W-:Y:S01]  /*7fa0*/  FMUL.FTZ R61, R132.reuse, R61 ;  /* 0x0000003d843d7220 */ /* 0x040fe20000410000 */
[C---:B--2---:R-:W-:Y:S03]  /*7fb0*/  HMMA.16816.F32.BF16 R44, R136.reuse, R104, R44 ;  /* 0x00000068882c723c */ /* 0x044fe6000004182c */
[----:B------:R-:W2:Y:S01]  /*7fc0*/  MUFU.EX2 R231, R231 ;  /* 0x000000e700e77308 */ /* 0x000ea20000000800 */
[C---:B------:R-:W-:Y:S02]  /*7fd0*/  FMUL.FTZ R62, R3.reuse, R62 ;  /* 0x0000003e033e7220 */ /* 0x040fe40000410000 */
[C---:B------:R-:W-:Y:S02]  /*7fe0*/  FMUL.FTZ R63, R3.reuse, R63 ;  /* 0x0000003f033f7220 */ /* 0x040fe40000410000 */
[C---:B------:R-:W-:Y:S01]  /*7ff0*/  FMUL.FTZ R64, R132.reuse, R64 ;  /* 0x0000004084407220 */ /* 0x040fe20000410000 */
[C---:B------:R-:W-:Y:S01]  /*8000*/  HMMA.16816.F32.BF16 R48, R136.reuse, R106, R48 ;  /* 0x0000006a8830723c */ /* 0x040fe20000041830 */
[----:B------:R-:W4:Y:S03]  /*8010*/  LDSM.16.MT88.4 R104, [R135+UR4+0x4100] ;  /* 0x004100048768783b */ /* 0x000f260008004200 */
        /* <DEDUP_REMOVED lines=16> */
[----:B------:R-:W2:Y:S01]  /*8120*/  LDSM.16.MT88.4 R108, [R134+UR4+0x4100] ;  /* 0x00410004866c783b */ /* 0x000ea20008004200 */
[----:B------:R-:W1:Y:S02]  /*8130*/  MUFU.EX2 R235, R235 ;  /* 0x000000eb00eb7308 */ /* 0x000e640000000800 */
[C---:B------:R-:W-:Y:S02]  /*8140*/  FMUL.FTZ R73, R132.reuse, R73 ;  /* 0x0000004984497220 */ /* 0x040fe40000410000 */
[C---:B------:R-:W-:Y:S02]  /*8150*/  FMUL.FTZ R74, R3.reuse, R74 ;  /* 0x0000004a034a7220 */ /* 0x040fe40000410000 */
[C---:B------:R-:W-:Y:S01]  /*8160*/  FMUL.FTZ R75, R3.reuse, R75 ;  /* 0x0000004b034b7220 */ /* 0x040fe20000410000 */
[C---:B----4-:R-:W-:Y:S03]  /*8170*/  HMMA.16816.F32.BF16 R68, R136.reuse, R104, R68 ;  /* 0x000000688844723c */ /* 0x050fe60000041844 */
[C---:B------:R-:W-:Y:S01]  /*8180*/  FMUL.FTZ R76, R132.reuse, R76 ;  /* 0x0000004c844c7220 */ /* 0x040fe20000410000 */
[----:B------:R-:W-:Y:S01]  /*8190*/  MUFU.EX2 R236, R236 ;  /* 0x000000ec00ec7308 */ /* 0x000fe20000000800 */
[C---:B------:R-:W-:Y:S02]  /*81a0*/  FMUL.FTZ R77, R132.reuse, R77 ;  /* 0x0000004d844d7220 */ /* 0x040fe40000410000 */
[C---:B------:R-:W-:Y:S01]  /*81b0*/  FMUL.FTZ R78, R3.reuse, R78 ;  /* 0x0000004e034e7220 */ /* 0x040fe20000410000 */
[C---:B------:R-:W-:Y:S01]  /*81c0*/  HMMA.16816.F32.BF16 R72, R136.reuse, R106, R72 ;  /* 0x0000006a8848723c */ /* 0x040fe20000041848 */
[----:B------:R-:W4:Y:S03]  /*81d0*/  LDSM.16.MT88.4 R104, [R168+0x4100] ;  /* 0x00410000a868783b */ /* 0x000f260000004200 */
[C---:B------:R-:W-:Y:S02]  /*81e0*/  FMUL.FTZ R79, R3.reuse, R79 ;  /* 0x0000004f034f7220 */ /* 0x040fe40000410000 */
[C---:B------:R-:W-:Y:S01]  /*81f0*/  FMUL.FTZ R80, R132.reuse, R80 ;  /* 0x0000005084507220 */ /* 0x040fe20000410000 */
[----:B------:R-:W-:Y:S01]  /*8200*/  MUFU.EX2 R238, R238 ;  /* 0x000000ee00ee7308 */ /* 0x000fe20000000800 */
[C---:B------:R-:W-:Y:S03]  /*8210*/  FMUL.FTZ R81, R132.reuse, R81 ;  /* 0x0000005184517220 */ /* 0x040fe60000410000 */
[C---:B-1----:R-:W-:Y:S03]  /*8220*/  HMMA.16816.F32.BF16 R76, R136.reuse, R100, R76 ;  /* 0x00000064884c723c */ /* 0x042fe6000004184c */
[C---:B------:R-:W-:Y:S02]  /*8230*/  FMUL.FTZ R82, R3.reuse, R82 ;  /* 0x0000005203527220 */ /* 0x040fe40000410000 */
[----:B------:R-:W-:Y:S01]  /*8240*/  FMUL.FTZ R83, R3, R83 ;  /* 0x0000005303537220 */ /* 0x000fe20000410000 */
[----:B------:R-:W1:Y:S01]  /*8250*/  MUFU.EX2 R239, R239 ;  /* 0x000000ef00ef7308 */ /* 0x000e620000000800 */
[C---:B------:R-:W-:Y:S01]  /*8260*/  FMUL.FTZ R84, R132.reuse, R84 ;  /* 0x0000005484547220 */ /* 0x040fe20000410000 */
[----:B------:R-:W-:Y:S01]  /*8270*/  F2FP.BF16.PACK_AB R100, R179, R178 ;  /* 0x000000b2b364723e */ /* 0x000fe200000010ff */
[C---:B------:R-:W-:Y:S03]  /*8280*/  FMUL.FTZ R85, R132.reuse, R85 ;  /* 0x0000005584557220 */ /* 0x040fe60000410000 */
[C---:B------:R-:W-:Y:S03]  /*8290*/  HMMA.16816.F32.BF16 R80, R136.reuse, R102, R80 ;  /* 0x000000668850723c */ /* 0x040fe60000041850 */
[----:B------:R-:W-:Y:S01]  /*82a0*/  FMUL.FTZ R86, R3, R86 ;  /* 0x0000005603567220 */ /* 0x000fe20000410000 */
[----:B---3--:R-:W-:Y:S01]  /*82b0*/  F2FP.BF16.PACK_AB R101, R183, R182 ;  /* 0x000000b6b765723e */ /* 0x008fe200000010ff */
[----:B------:R-:W-:Y:S01]  /*82c0*/  FMUL.FTZ R87, R3, R87 ;  /* 0x0000005703577220 */ /* 0x000fe20000410000 */
[----:B------:R-:W3:Y:S01]  /*82d0*/  MUFU.EX2 R240, R240 ;  /* 0x000000f000f07308 */ /* 0x000ee20000000800 */
[C---:B------:R-:W-:Y:S01]  /*82e0*/  FMUL.FTZ R88, R132.reuse, R88 ;  /* 0x0000005884587220 */ /* 0x040fe20000410000 */
[----:B------:R-:W-:Y:S01]  /*82f0*/  F2FP.BF16.PACK_AB R102, R181, R180 ;  /* 0x000000b4b566723e */ /* 0x000fe200000010ff */
[C---:B------:R-:W-:Y:S03]  /*8300*/  FMUL.FTZ R89, R132.reuse, R89 ;  /* 0x0000005984597220 */ /* 0x040fe60000410000 */
[C---:B--2---:R-:W-:Y:S03]  /*8310*/  HMMA.16816.F32.BF16 R84, R136.reuse, R108, R84 ;  /* 0x0000006c8854723c */ /* 0x044fe60000041854 */
[----:B------:R-:W-:Y:S01]  /*8320*/  FMUL.FTZ R90, R3, R90 ;  /* 0x0000005a035a7220 */ /* 0x000fe20000410000 */
[----:B-----5:R-:W-:Y:S01]  /*8330*/  F2FP.BF16.PACK_AB R103, R213, R190 ;  /* 0x000000bed567723e */ /* 0x020fe200000010ff */
[C---:B------:R-:W-:Y:S02]  /*8340*/  FMUL.FTZ R91, R3.reuse, R91 ;  /* 0x0000005b035b7220 */ /* 0x040fe40000410000 */
[C---:B------:R-:W-:Y:S02]  /*8350*/  FMUL.FTZ R92, R132.reuse, R92 ;  /* 0x0000005c845c7220 */ /* 0x040fe40000410000 */
[C---:B------:R-:W-:Y:S03]  /*8360*/  FMUL.FTZ R93, R132.reuse, R93 ;  /* 0x0000005d845d7220 */ /* 0x040fe60000410000 */
[C---:B------:R-:W-:Y:S01]  /*8370*/  HMMA.16816.F32.BF16 R88, R136.reuse, R110, R88 ;  /* 0x0000006e8858723c */ /* 0x040fe20000041858 */
[----:B------:R-:W2:Y:S02]  /*8380*/  LDSM.16.MT88.4 R108, [R134+UR4+0x900] ;  /* 0x00090004866c783b */ /* 0x000ea40008004200 */
[C---:B------:R-:W-:Y:S02]  /*8390*/  FMUL.FTZ R94, R3.reuse, R94 ;  /* 0x0000005e035e7220 */ /* 0x040fe40000410000 */
[C---:B------:R-:W-:Y:S02]  /*83a0*/  FMUL.FTZ R95, R3.reuse, R95 ;  /* 0x0000005f035f7220 */ /* 0x040fe40000410000 */
[C---:B------:R-:W-:Y:S02]  /*83b0*/  FMUL.FTZ R96, R132.reuse, R96 ;  /* 0x0000006084607220 */ /* 0x040fe40000410000 */
[C---:B------:R-:W-:Y:S03]  /*83c0*/  FMUL.FTZ R97, R132.reuse, R97 ;  /* 0x0000006184617220 */ /* 0x040fe60000410000 */
[C---:B----4-:R-:W-:Y:S03]  /*83d0*/  HMMA.16816.F32.BF16 R92, R136.reuse, R104, R92 ;  /* 0x00000068885c723c */ /* 0x050fe6000004185c */
[C---:B------:R-:W-:Y:S02]  /*83e0*/  FMUL.FTZ R98, R3.reuse, R98 ;  /* 0x0000006203627220 */ /* 0x040fe40000410000 */
[C---:B------:R-:W-:Y:S02]  /*83f0*/  FMUL.FTZ R99, R3.reuse, R99 ;  /* 0x0000006303637220 */ /* 0x040fe40000410000 */
[----:B------:R-:W-:Y:S02]  /*8400*/  FFMA.FTZ R174, R132, R207, R174 ;  /* 0x000000cf84ae7223 */ /* 0x000fe400000100ae */
[----:B------:R-:W-:Y:S03]  /*8410*/  FFMA.FTZ R176, R3, R208, R176 ;  /* 0x000000d003b07223 */ /* 0x000fe600000100b0 */
[----:B------:R-:W-:Y:S01]  /*8420*/  HMMA.16816.F32.BF16 R96, R136, R106, R96 ;  /* 0x0000006a8860723c */ /* 0x000fe20000041860 */
[----:B------:R-:W4:Y:S02]  /*8430*/  LDSM.16.MT88.4 R104, [R168+0x2900] ;  /* 0x00290000a868783b */ /* 0x000f240000004200 */
[----:B------:R-:W-:Y:S01]  /*8440*/  IADD3 R3, R225, -0x2, RZ ;  /* 0xfffffffee1037810 */ /* 0x000fe20007ffe0ff */
[----:B------:R-:W-:Y:S02]  /*8450*/  FADD.FTZ R171, R171, R174 ;  /* 0x000000aeabab7221 */ /* 0x000fe40000010000 */
[----:B------:R-:W-:Y:S01]  /*8460*/  FADD.FTZ R173, R173, R176 ;  /* 0x000000b0adad7221 */ /* 0x000fe20000010000 */
[----:B------:R-:W-:Y:S01]  /*8470*/  ISETP.GE.AND P0, PT, R3, R194, PT ;  /* 0x000000c20300720c */ /* 0x000fe20003f06270 */
[C---:B------:R-:W-:Y:S01]  /*8480*/  HMMA.16816.F32.BF16 R4, R100.reuse, R112, R4 ;  /* 0x000000706404723c */ /* 0x040fe20000041804 */
[----:B------:R-:W-:Y:S04]  /*8490*/  LDSM.16.MT88.4 R136, [R134+UR4+0x3100] ;  /* 0x003100048688783b */ /* 0x000fe80008004200 */
        /* <DEDUP_REMOVED lines=10> */
[----:B------:R-:W-:Y:S03]  /*8540*/  LDSM.16.MT88.4 R116, [R134+UR4+0x4900] ;  /* 0x004900048674783b */ /* 0x000fe60008004200 */
[----:B------:R-:W-:Y:S02]  /*8550*/  FADD.FTZ R179, R179, R178 ;  /* 0x000000b2b3b37221 */ /* 0x000fe40000010000 */
[----:B------:R-:W-:Y:S02]  /*8560*/  FADD.FTZ R183, R183, R182 ;  /* 0x000000b6b7b77221 */ /* 0x000fe40000010000 */
[C---:B--2---:R-:W-:Y:S04]  /*8570*/  HMMA.16816.F32.BF16 R20, R100.reuse, R108, R20 ;  /* 0x0000006c6414723c */ /* 0x044fe80000041814 */
[----:B------:R-:W-:Y:S02]  /*8580*/  FADD.FTZ R180, R180, R179 ;  /* 0x000000b3b4b47221 */ /* 0x000fe40000010000 */
[----:B------:R-:W-:Y:S02]  /*8590*/  FADD.FTZ R190, R190, R183 ;  /* 0x000000b7bebe7221 */ /* 0x000fe40000010000 */
[C---:B------:R-:W-:Y:S01]  /*85a0*/  HMMA.16816.F32.BF16 R24, R100.reuse, R110, R24 ;  /* 0x0000006e6418723c */ /* 0x040fe20000041818 */
[----:B------:R-:W2:Y:S03]  /*85b0*/  LDSM.16.MT88.4 R108, [R135+UR4+0x4900] ;  /* 0x00490004876c783b */ /* 0x000ea60008004200 */
[----:B------:R-:W-:Y:S02]  /*85c0*/  FADD.FTZ R181, R181, R180 ;  /* 0x000000b4b5b57221 */ /* 0x000fe40000010000 */
[----:B------:R-:W-:Y:S02]  /*85d0*/  FADD.FTZ R213, R213, R190 ;  /* 0x000000bed5d57221 */ /* 0x000fe40000010000 */
        /* <DEDUP_REMOVED lines=11> */
[----:B------:R-:W-:Y:S07]  /*8690*/  LDSM.16.MT88.4 R140, [R134+UR4+0x1900] ;  /* 0x00190004868c783b */ /* 0x000fee0008004200 */
[C---:B----4-:R-:W-:Y:S08]  /*86a0*/  HMMA.16816.F32.BF16 R60, R100.reuse, R104, R60 ;  /* 0x00000068643c723c */ /* 0x050ff0000004183c */
[C---:B------:R-:W-:Y:S01]  /*86b0*/  HMMA.16816.F32.BF16 R64, R100.reuse, R106, R64 ;  /* 0x0000006a6440723c */ /* 0x040fe20000041840 */
[----:B------:R-:W4:Y:S07]  /*86c0*/  LDSM.16.MT88.4 R104, [R168+0x4900] ;  /* 0x00490000a868783b */ /* 0x000f2e0000004200 */
[C---:B--2---:R-:W-:Y:S08]  /*86d0*/  HMMA.16816.F32.BF16 R68, R100.reuse, R108, R68 ;  /* 0x0000006c6444723c */ /* 0x044ff00000041844 */
[C---:B------:R-:W-:Y:S01]  /*86e0*/  HMMA.16816.F32.BF16 R72, R100.reuse, R110, R72 ;  /* 0x0000006e6448723c */ /* 0x040fe20000041848 */
[----:B------:R-:W2:Y:S07]  /*86f0*/  LDSM.16.MT88.4 R108, [R135+UR4+0x1100] ;  /* 0x00110004876c783b */ /* 0x000eae0008004200 */
[C---:B------:R-:W-:Y:S08]  /*8700*/  HMMA.16816.F32.BF16 R76, R100.reuse, R112, R76 ;  /* 0x00000070644c723c */ /* 0x040ff0000004184c */
[C---:B------:R-:W-:Y:S01]  /*8710*/  HMMA.16816.F32.BF16 R80, R100.reuse, R114, R80 ;  /* 0x000000726450723c */ /* 0x040fe20000041850 */
[----:B------:R-:W5:Y:S07]  /*8720*/  LDSM.16.MT88.4 R112, [R134+UR4+0x1100] ;  /* 0x001100048670783b */ /* 0x000f6e0008004200 */
[C---:B------:R-:W-:Y:S08]  /*8730*/  HMMA.16816.F32.BF16 R84, R100.reuse, R116, R84 ;  /* 0x000000746454723c */ /* 0x040ff00000041854 */
[C---:B------:R-:W-:Y:S01]  /*8740*/  HMMA.16816.F32.BF16 R88, R100.reuse, R118, R88 ;  /* 0x000000766458723c */ /* 0x040fe20000041858 */
[----:B------:R-:W1:Y:S07]  /*8750*/  LDSM.16.MT88.4 R116, [R135+UR4+0x3100] ;  /* 0x003100048774783b */ /* 0x000e6e0008004200 */
[C---:B----4-:R-:W-:Y:S08]  /*8760*/  HMMA.16816.F32.BF16 R92, R100.reuse, R104, R92 ;  /* 0x00000068645c723c */ /* 0x050ff0000004185c */
[----:B------:R-:W-:Y:S01]  /*8770*/  HMMA.16816.F32.BF16 R96, R100, R106, R96 ;  /* 0x0000006a6460723c */ /* 0x000fe20000041860 */
[----:B------:R-:W4:Y:S06]  /*8780*/  LDSM.16.MT88.4 R104, [R168+0x3100] ;  /* 0x00310000a868783b */ /* 0x000f2c0000004200 */
        /* <DEDUP_REMOVED lines=14> */
[----:B------:R-:W2:Y:S07]  /*8870*/  LDSM.16.MT88.4 R108, [R135+UR4+0x5100] ;  /* 0x00510004876c783b */ /* 0x000eae0008004200 */
[C---:B------:R-:W-:Y:S08]  /*8880*/  HMMA.16816.F32.BF16 R12, R100.reuse, R120, R12 ;  /* 0x00000078640c723c */ /* 0x040ff0000004180c */
[C---:B------:R-:W-:Y:S08]  /*8890*/  HMMA.16816.F32.BF16 R16, R100.reuse, R122, R16 ;  /* 0x0000007a6410723c */ /* 0x040ff00000041810 */
[C---:B-----5:R-:W-:Y:S08]  /*88a0*/  HMMA.16816.F32.BF16 R20, R100.reuse, R112, R20 ;  /* 0x000000706414723c */ /* 0x060ff00000041814 */
[C---:B------:R-:W-:Y:S01]  /*88b0*/  HMMA.16816.F32.BF16 R24, R100.reuse, R114, R24 ;  /* 0x000000726418723c */ /* 0x040fe20000041818 */
[----:B------:R-:W5:Y:S07]  /*88c0*/  LDSM.16.MT88.4 R112, [R133+0x5100] ;  /* 0x005100008570783b */ /* 0x000f6e0000004200 */
[C---:B------:R-:W-:Y:S08]  /*88d0*/  HMMA.16816.F32.BF16 R28, R100.reuse, R124, R28 ;  /* 0x0000007c641c723c */ /* 0x040ff0000004181c */
[C---:B------:R-:W-:Y:S01]  /*88e0*/  HMMA.16816.F32.BF16 R32, R100.reuse, R126, R32 ;  /* 0x0000007e6420723c */ /* 0x040fe20000041820 */
[----:B------:R-:W-:Y:S07]  /*88f0*/  LDSM.16.MT88.4 R124, [R135+UR4+0x1900] ;  /* 0x00190004877c783b */ /* 0x000fee0008004200 */
[C---:B-1----:R-:W-:Y:S08]  /*8900*/  HMMA.16816.F32.BF16 R36, R100.reuse, R116, R36 ;  /* 0x000000746424723c */ /* 0x042ff00000041824 */
[C---:B------:R-:W-:Y:S01]  /*8910*/  HMMA.16816.F32.BF16 R40, R100.reuse, R118, R40 ;  /* 0x000000766428723c */ /* 0x040fe20000041828 */
[----:B------:R-:W1:Y:S07]  /*8920*/  LDSM.16.MT88.4 R116, [R134+UR4+0x5100] ;  /* 0x005100048674783b */ /* 0x000e6e0008004200 */
        /* <DEDUP_REMOVED lines=8> */
[C---:B----4-:R-:W-:Y:S04]  /*89b0*/  HMMA.16816.F32.BF16 R60, R100.reuse, R104, R60 ;  /* 0x00000068643c723c */ /* 0x050fe8000004183c */
[----:B---3--:R-:W-:Y:S01]  /*89c0*/  F2FP.BF16.PACK_AB R139, R241, R240 ;  /* 0x000000f0f18b723e */ /* 0x008fe200000010ff */
        /* <DEDUP_REMOVED lines=21> */
[----:B------:R-:W3:Y:S07]  /*8b20*/  LDSM.16.MT88.4 R8, [R134+UR4+0x5900] ;  /* 0x005900048608783b */ /* 0x000eee0008004200 */
        /* <DEDUP_REMOVED lines=23> */
[----:B------:R-:W-:-:S07]  /*8ca0*/  @!P0 BRA `(.L_x_1040) ;  /* 0x000003f000008947 */ /* 0x000fce0003800000 */
[----:B------:R-:W-:Y:S01]  /*8cb0*/  ISETP.NE.AND P2, PT, R195, 0x1, PT ;  /* 0x00000001c300780c */ /* 0x000fe20003f45270 */
[----:B------:R-:W-:Y:S01]  /*8cc0*/  IMAD.MOV.U32 R200, RZ, RZ, RZ ;  /* 0x000000ffffc87224 */ /* 0x000fe200078e00ff */
[----:B------:R-:W-:Y:S02]  /*8cd0*/  IADD3 R201, R203, R175, R204 ;  /* 0x000000afcbc97210 */ /* 0x000fe40007ffe0cc */
[----:B------:R-:W-:Y:S02]  /*8ce0*/  IADD3 R11, -R221, 0x10, RZ ;  /* 0x00000010dd0b7810 */ /* 0x000fe40007ffe1ff */
[----:B------:R-:W-:Y:S02]  /*8cf0*/  IADD3 R201, R201, -0x80, RZ ;  /* 0xffffff80c9c97810 */ /* 0x000fe40007ffe0ff */
[----:B------:R-:W-:Y:S02]  /*8d00*/  LOP3.LUT R11, R11, 0xf, RZ, 0xc0, !PT ;  /* 0x0000000f0b0b7812 */ /* 0x000fe400078ec0ff */
[----:B------:R-:W-:Y:S01]  /*8d10*/  IADD3 R8, -R218, 0x10, RZ ;  /* 0x00000010da087810 */ /* 0x000fe20007ffe1ff */
[----:B------:R-:W-:Y:S02]  /*8d20*/  IMAD.MOV.U32 R3, RZ, RZ, R201 ;  /* 0x000000ffff037224 */ /* 0x000fe400078e00c9 */
[----:B------:R-:W-:Y:S01]  /*8d30*/  @P2 IMAD.HI.U32 R6, R201, c[0x0][0x2bc], RZ ;  /* 0x0000af00c9062a27 */ /* 0x000fe200078e00ff */
[----:B------:R-:W-:Y:S04]  /*8d40*/  LOP3.LUT R8, R8, 0xf, RZ, 0xc0, !PT ;  /* 0x0000000f08087812 */ /* 0x000fe800078ec0ff */
        /* <DEDUP_REMOVED lines=21> */
[----:B------:R-:W-:Y:S02]  /*8ea0*/  LEA.HI.X R4, R6, c[0x0][0x1cc], R3, 0x1, P0 ;  /* 0x0000730006047a11 */ /* 0x000fe400000f0c03 */
[----:B------:R-:W1:Y:S01]  /*8eb0*/  SHFL.IDX PT, R6, R18, 0x1, 0x181f ;  /* 0x00381f0012067f89 */ /* 0x000e6200000e0000 */
[----:B------:R-:W-:Y:S03]  /*8ec0*/  LOP3.LUT R7, R7, 0xf, RZ, 0xc0, !PT ;  /* 0x0000000f07077812 */ /* 0x000fe600078ec0ff */
[----:B------:R-:W2:Y:S04]  /*8ed0*/  SHFL.IDX PT, R12, R4, 0x1, 0x181f ;  /* 0x00381f00040c7f89 */ /* 0x000ea800000e0000 */
[----:B------:R-:W3:Y:S04]  /*8ee0*/  SHFL.IDX PT, R3, R18, RZ, 0x181f ;  /* 0x00181fff12037589 */ /* 0x000ee800000e0000 */
[----:B------:R-:W4:Y:S01]  /*8ef0*/  SHFL.IDX PT, R4, R4, RZ, 0x181f ;  /* 0x00181fff04047589 */ /* 0x000f2200000e0000 */
[----:B-1----:R-:W-:Y:S04]  /*8f00*/  IADD3 R10, P1, P0, R11, R6, R222 ;  /* 0x000000060b0a7210 */ /* 0x002fe8000783e0de */
[----:B--2---:R-:W-:Y:S02]  /*8f10*/  IADD3.X R11, RZ, R12, R223, P1, P0 ;  /* 0x0000000cff0b7210 */ /* 0x004fe40000fe04df */
[----:B------:R-:W-:Y:S04]  /*8f20*/  IADD3 R8, P1, P0, R8, R6, R219 ;  /* 0x0000000608087210 */ /* 0x000fe8000783e0db */
[----:B------:R-:W-:Y:S02]  /*8f30*/  IADD3.X R9, RZ, R12, R220, P1, P0 ;  /* 0x0000000cff097210 */ /* 0x000fe40000fe04dc */
[----:B------:R-:W-:Y:S04]  /*8f40*/  IADD3 R6, P1, P0, R7, R6, R216 ;  /* 0x0000000607067210 */ /* 0x000fe8000783e0d8 */
[----:B------:R-:W-:Y:S02]  /*8f50*/  IADD3.X R7, RZ, R12, R217, P1, P0 ;  /* 0x0000000cff077210 */ /* 0x000fe40000fe04d9 */
[C---:B---3--:R-:W-:Y:S05]  /*8f60*/  IADD3 R14, P0, R3.reuse, R222, RZ ;  /* 0x000000de030e7210 */ /* 0x048fea0007f1e0ff */
[C---:B----4-:R-:W-:Y:S01]  /*8f70*/  IMAD.X R15, R4.reuse, 0x1, R223, P0 ;  /* 0x00000001040f7824 */ /* 0x050fe200000e06df */
[C---:B------:R-:W-:Y:S05]  /*8f80*/  IADD3 R12, P0, R3.reuse, R219, RZ ;  /* 0x000000db030c7210 */ /* 0x040fea0007f1e0ff */
[C---:B------:R-:W-:Y:S01]  /*8f90*/  IMAD.X R13, R4.reuse, 0x1, R220, P0 ;  /* 0x00000001040d7824 */ /* 0x040fe200000e06dc */
[----:B------:R-:W-:Y:S01]  /*8fa0*/  IADD3 R16, P0, R3, R216, RZ ;  /* 0x000000d803107210 */ /* 0x000fe20007f1e0ff */
[----:B------:R-:W-:Y:S04]  /*8fb0*/  IMAD.U32 R3, RZ, RZ, UR16 ;  /* 0x00000010ff037e24 */ /* 0x000fe8000f8e00ff */
[----:B------:R-:W-:Y:S02]  /*8fc0*/  IMAD R3, R3, 0x3000, R202 ;  /* 0x0000300003037824 */ /* 0x000fe400078e02ca */
[----:B------:R-:W-:Y:S01]  /*8fd0*/  IMAD.X R17, R4, 0x1, R217, P0 ;  /* 0x0000000104117824 */ /* 0x000fe200000e06d9 */
[----:B------:R-:W-:Y:S01]  /*8fe0*/  ISETP.NE.U32.AND P0, PT, R221, RZ, PT ;  /* 0x000000ffdd00720c */ /* 0x000fe20003f05070 */
[----:B------:R-:W-:Y:S05]  /*8ff0*/  IMAD.SHL.U32 R5, R3, 0x2, RZ ;  /* 0x0000000203057824 */ /* 0x000fea00078e00ff */
[----:B------:R1:W-:Y:S04]  /*9000*/  LDGSTS.E.BYPASS.LTC128B.128 [R5+0xc100], [R14.64], !P5 ;  /* 0x0c1000000e057fae */ /* 0x0003e8000e901d4c */
        /* <DEDUP_REMOVED lines=9> */
.L_x_1040:
[----:B------:R-:W0:Y:S01]  /*90a0*/  LDGDEPBAR ;  /* 0x00000000000079af */ /* 0x000e220000000000 */
[----:B------:R-:W-:Y:S01]  /*90b0*/  UIADD3 UR4, UR5, 0x1, URZ ;  /* 0x0000000105047890 */ /* 0x000fe2000fffe03f */
[C---:B------:R-:W-:Y:S01]  /*90c0*/  ISETP.GT.AND P0, PT, R225.reuse, R224, PT ;  /* 0x000000e0e100720c */ /* 0x040fe20003f04270 */
[----:B------:R-:W-:Y:S01]  /*90d0*/  UISETP.GE.AND UP0, UPT, UR5, 0x1, UPT ;  /* 0x000000010500788c */ /* 0x000fe2000bf06270 */
[----:B------:R-:W-:Y:S01]  /*90e0*/  IADD3 R213, R225, -0x1, RZ ;  /* 0xffffffffe1d57810 */ /* 0x000fe20007ffe0ff */
[----:B------:R-:W-:Y:S01]  /*90f0*/  IMAD.MOV.U32 R3, RZ, RZ, R0 ;  /* 0x000000ffff037224 */ /* 0x000fe200078e0000 */
[----:B------:R-:W-:Y:S01]  /*9100*/  MOV R132, R2 ;  /* 0x0000000200847202 */ /* 0x000fe20000000f00 */
[----:B------:R-:W-:Y:S02]  /*9110*/  USEL UR5, UR4, URZ, !UP0 ;  /* 0x0000003f04057287 */ /* 0x000fe4000c000000 */
[----:B------:R-:W-:Y:S06]  /*9120*/  IMAD.MOV.U32 R225, RZ, RZ, R213 ;  /* 0x000000ffffe17224 */ /* 0x000fec00078e00d5 */
[----:B------:R-:W-:-:S05]  /*9130*/  @P0 BRA `(.L_x_1041) ;  /* 0xffffc58000000947 */ /* 0x000fca000383ffff */
.L_x_1030:
[----:B------:R-:W-:Y:S01]  /*9140*/  ISETP.NE.AND P1, PT, R197, 0x1, PT ;  /* 0x00000001c500780c */ /* 0x000fe20003f25270 */
[----:B------:R-:W-:Y:S01]  /*9150*/  IMAD.MOV.U32 R3, RZ, RZ, 0x1 ;  /* 0x00000001ff037424 */ /* 0x000fe200078e00ff */
[----:B------:R-:W-:-:S02]  /*9160*/  LEA R215, R215, 0x7f, 0x7 ;  /* 0x0000007fd7d77811 */ /* 0x000fc400078e38ff */
[----:B------:R-:W-:Y:S02]  /*9170*/  ISETP.LE.AND P0, PT, R196, c[0x0][0x32c], PT ;  /* 0x0000cb00c4007a0c */ /* 0x000fe40003f03270 */
[----:B------:R-:W-:-:S05]  /*9180*/  IADD3 R3, R3, -c[0x0][0x168], RZ ;  /* 0x80005a0003037a10 */ /* 0x000fca0007ffe0ff */
[----:B------:R-:W-:Y:S02]  /*9190*/  IMAD R214, R214, c[0x0][0x1d0], R3 ;  /* 0x00007400d6d67a24 */ /* 0x000fe400078e0203 */
[----:B------:R-:W-:-:S05]  /*91a0*/  @P1 IMAD.HI.U32 R4, R215, c[0x0][0x2c8], RZ ;  /* 0x0000b200d7041a27 */ /* 0x000fca00078e00ff */
[----:B------:R-:W-:-:S05]  /*91b0*/  @P1 SHF.R.U32.HI R215, RZ, c[0x0][0x2cc], R4 ;  /* 0x0000b300ffd71a19 */ /* 0x000fca0000011604 */
[----:B-1----:R-:W-:-:S05]  /*91c0*/  IMAD.IADD R5, R214, 0x1, R215 ;  /* 0x00000001d6057824 */ /* 0x002fca00078e02d7 */
[----:B------:R-:W-:Y:S01]  /*91d0*/  IADD3 R4, R5, -c[0x0][0x324], RZ ;  /* 0x8000c90005047a10 */ /* 0x000fe20007ffe0ff */
[----:B------:R-:W-:Y:S05]  /*91e0*/  @!P0 BRA `(.L_x_1042) ;  /* 0x000000f000008947 */ /* 0x000fea0003800000 */
        /* <DEDUP_REMOVED lines=9> */
.L_x_1043:
[----:B------:R-:W-:-:S04]  /*9280*/  MOV R3, c[0x0][0x32c] ;  /* 0x0000cb0000037a02 */ /* 0x000fc80000000f00 */
[----:B------:R-:W-:-:S13]  /*9290*/  ISETP.NE.AND P0, PT, R3, 0x1, PT ;  /* 0x000000010300780c */ /* 0x000fda0003f05270 */
[----:B------:R-:W-:-:S05]  /*92a0*/  @P0 IMAD.HI.U32 R3, R5, c[0x0][0x330], RZ ;  /* 0x0000cc0005030a27 */ /* 0x000fca00078e00ff */
[----:B------:R-:W-:-:S05]  /*92b0*/  @P0 SHF.R.U32.HI R5, RZ, c[0x0][0x334], R3 ;  /* 0x0000cd00ff050a19 */ /* 0x000fca0000011603 */
.L_x_1044:
[----:B------:R-:W-:-:S05]  /*92c0*/  IMAD R5, R5, c[0x0][0x32c], RZ ;  /* 0x0000cb0005057a24 */ /* 0x000fca00078e02ff */
[----:B------:R-:W-:-:S04]  /*92d0*/  IMNMX R4, R4, R5, !PT ;  /* 0x0000000504047217 */ /* 0x000fc80007800200 */
.L_x_1042:
[----:B------:R-:W-:-:S04]  /*92e0*/  IADD3 R4, R4, 0x3f, RZ ;  /* 0x0000003f04047810 */ /* 0x000fc80007ffe0ff */
[----:B------:R-:W-:-:S04]  /*92f0*/  SHF.R.S32.HI R3, RZ, 0x1f, R4 ;  /* 0x0000001fff037819 */ /* 0x000fc80000011404 */
        /* <DEDUP_REMOVED lines=8> */
[----:B------:R-:W-:Y:S01]  /*9380*/  SHF.R.S32.HI R221, RZ, 0x1f, R210 ;  /* 0x0000001fffdd7819 */ /* 0x000fe200000114d2 */
[----:B------:R-:W-:Y:S01]  /*9390*/  IMAD.MOV.U32 R133, RZ, RZ, R2 ;  /* 0x000000ffff857224 */ /* 0x000fe200078e0002 */
[----:B------:R-:W-:Y:S01]  /*93a0*/  SHF.R.S32.HI R218, RZ, 0x1f, R209 ;  /* 0x0000001fffda7819 */ /* 0x000fe200000114d1 */
[----:B------:R-:W-:Y:S01]  /*93b0*/  IMAD.MOV.U32 R223, RZ, RZ, R213 ;  /* 0x000000ffffdf7224 */ /* 0x000fe200078e00d5 */
[----:B------:R-:W-:Y:S01]  /*93c0*/  SHF.R.S32.HI R215, RZ, 0x1f, R192 ;  /* 0x0000001fffd77819 */ /* 0x000fe200000114c0 */
[----:B------:R-:W-:Y:S01]  /*93d0*/  IMAD.SHL.U32 R220, R210, 0x2, RZ ;  /* 0x00000002d2dc7824 */ /* 0x000fe200078e00ff */
[----:B------:R-:W-:Y:S01]  /*93e0*/  SEL R186, R186, 0xffffffe0, !P0 ;  /* 0xffffffe0baba7807 */ /* 0x000fe20004000000 */
[----:B------:R-:W-:Y:S01]  /*93f0*/  IMAD.SHL.U32 R217, R209, 0x2, RZ ;  /* 0x00000002d1d97824 */ /* 0x000fe200078e00ff */
[----:B------:R-:W-:Y:S01]  /*9400*/  SEL R219, RZ, 0x10, P5 ;  /* 0x00000010ffdb7807 */ /* 0x000fe20002800000 */
[----:B------:R-:W-:Y:S01]  /*9410*/  IMAD.SHL.U32 R214, R192, 0x2, RZ ;  /* 0x00000002c0d67824 */ /* 0x000fe200078e00ff */
[----:B------:R-:W-:-:S02]  /*9420*/  SEL R216, RZ, 0x10, P4 ;  /* 0x00000010ffd87807 */ /* 0x000fc40002000000 */
[----:B------:R-:W-:Y:S02]  /*9430*/  SHF.L.U64.HI R221, R210, 0x1, R221 ;  /* 0x00000001d2dd7819 */ /* 0x000fe400000102dd */
[----:B------:R-:W-:Y:S02]  /*9440*/  SHF.L.U64.HI R218, R209, 0x1, R218 ;  /* 0x00000001d1da7819 */ /* 0x000fe400000102da */
[----:B------:R-:W-:Y:S02]  /*9450*/  SHF.L.U64.HI R215, R192, 0x1, R215 ;  /* 0x00000001c0d77819 */ /* 0x000fe400000102d7 */
.L_x_1048:
        /* <DEDUP_REMOVED lines=65> */
.L_x_1046:
[C---:B--234-:R-:W-:Y:S01]  /*9870*/  HMMA.16816.F32.BF16 R4, R136.reuse, R140, RZ ;  /* 0x0000008c8804723c */ /* 0x05cfe200000418ff */
[----:B------:R-:W-:Y:S01]  /*9880*/  LDSM.16.M88.4 R172, [R132+0xe900] ;  /* 0x00e9000084ac783b */ /* 0x000fe20000000200 */
[----:B------:R-:W-:Y:S02]  /*9890*/  UIADD3 UR18, UR16, 0x1, URZ ;  /* 0x0000000110127890 */ /* 0x000fe4000fffe03f */
[C---:B------:R-:W-:Y:S01]  /*98a0*/  IADD3 R0, R193.reuse, R180, RZ ;  /* 0x000000b4c1007210 */ /* 0x040fe20007ffe0ff */
[----:B------:R-:W-:Y:S01]  /*98b0*/  UISETP.GE.AND UP0, UPT, UR16, 0x1, UPT ;  /* 0x000000011000788c */ /* 0x000fe2000bf06270 */
[----:B------:R-:W-:Y:S02]  /*98c0*/  IADD3 R2, R193, R132, RZ ;  /* 0x00000084c1027210 */ /* 0x000fe40007ffe0ff */
[C---:B------:R-:W-:Y:S01]  /*98d0*/  HMMA.16816.F32.BF16 R8, R136.reuse, R142, RZ ;  /* 0x0000008e8808723c */ /* 0x040fe200000418ff */
[----:B------:R-:W-:Y:S01]  /*98e0*/  LDSM.16.M88.4 R140, [R185] ;  /* 0x00000000b98c783b */ /* 0x000fe20000000200 */
[----:B------:R-:W-:Y:S02]  /*98f0*/  USEL UR16, UR18, URZ, !UP0 ;  /* 0x0000003f12107287 */ /* 0x000fe4000c000000 */
[----:B------:R-:W-:Y:S04]  /*9900*/  IADD3 R190, R186, R180, R193 ;  /* 0x000000b4babe7210 */ /* 0x000fe80007ffe0c1 */
[C---:B------:R-:W-:Y:S01]  /*9910*/  HMMA.16816.F32.BF16 R12, R136.reuse, R16, RZ ;  /* 0x00000010880c723c */ /* 0x040fe200000418ff */
[----:B------:R-:W2:Y:S07]  /*9920*/  LDSM.16.M88.4 R164, [R0+0xc100] ;  /* 0x00c1000000a4783b */ /* 0x000eae0000000200 */
[C---:B------:R-:W-:Y:S01]  /*9930*/  HMMA.16816.F32.BF16 R16, R136.reuse, R18, RZ ;  /* 0x000000128810723c */ /* 0x040fe200000418ff */
[----:B------:R-:W-:Y:S07]  /*9940*/  LDSM.16.M88.4 R168, [R2+0xc100] ;  /* 0x00c1000002a8783b */ /* 0x000fee0000000200 */
[C---:B-1----:R-:W-:Y:S01]  /*9950*/  HMMA.16816.F32.BF16 R20, R136.reuse, R24, RZ ;  /* 0x000000188814723c */ /* 0x042fe200000418ff */
[----:B------:R-:W-:Y:S07]  /*9960*/  LDSM.16.M88.4 R176, [R0+0xe100] ;  /* 0x00e1000000b0783b */ /* 0x000fee0000000200 */
[C---:B------:R-:W-:Y:S01]  /*9970*/  HMMA.16816.F32.BF16 R24, R136.reuse, R26, RZ ;  /* 0x0000001a8818723c */ /* 0x040fe200000418ff */
[----:B------:R-:W-:Y:S07]  /*9980*/  LDSM.16.M88.4 R180, [R189+UR4+0x10100] ;  /* 0x01010004bdb4783b */ /* 0x000fee0008000200 */
[C---:B------:R-:W-:Y:S01]  /*9990*/  HMMA.16816.F32.BF16 R28, R136.reuse, R32, RZ ;  /* 0x00000020881c723c */ /* 0x040fe200000418ff */
[----:B------:R-:W0:Y:S07]  /*99a0*/  LDGDEPBAR ;  /* 0x00000000000079af */ /* 0x000e2e0000000000 */
[----:B------:R-:W-:Y:S01]  /*99b0*/  HMMA.16816.F32.BF16 R32, R136, R34, RZ ;  /* 0x000000228820723c */ /* 0x000fe200000418ff */
[----:B------:R-:W1:Y:S07]  /*99c0*/  LDSM.16.M88.4 R136, [R0+0xc900] ;  /* 0x00c900000088783b */ /* 0x000e6e0000000200 */
[C---:B------:R-:W-:Y:S08]  /*99d0*/  HMMA.16816.F32.BF16 R4, R144.reuse, R148, R4 ;  /* 0x000000949004723c */ /* 0x040ff00000041804 */
[C---:B------:R-:W-:Y:S01]  /*99e0*/  HMMA.16816.F32.BF16 R8, R144.reuse, R150, R8 ;  /* 0x000000969008723c */ /* 0x040fe20000041808 */
[----:B------:R-:W3:Y:S07]  /*99f0*/  LDSM.16.M88.4 R148, [R0+0xd100] ;  /* 0x00d100000094783b */ /* 0x000eee0000000200 */
[C---:B------:R-:W-:Y:S08]  /*9a00*/  HMMA.16816.F32.BF16 R12, R144.reuse, R152, R12 ;  /* 0x00000098900c723c */ /* 0x040ff0000004180c */
[C---:B------:R-:W-:Y:S01]  /*9a10*/  HMMA.16816.F32.BF16 R16, R144.reuse, R154, R16 ;  /* 0x0000009a9010723c */ /* 0x040fe20000041810 */
[----:B------:R-:W4:Y:S07]  /*9a20*/  LDSM.16.M88.4 R152, [R0+0xd900] ;  /* 0x00d900000098783b */ /* 0x000f2e0000000200 */
[C---:B------:R-:W-:Y:S08]  /*9a30*/  HMMA.16816.F32.BF16 R20, R144.reuse, R156, R20 ;  /* 0x0000009c9014723c */ /* 0x040ff00000041814 */
[C---:B------:R-:W-:Y:S01]  /*9a40*/  HMMA.16816.F32.BF16 R24, R144.reuse, R158, R24 ;  /* 0x0000009e9018723c */ /* 0x040fe20000041818 */
[----:B------:R-:W5:Y:S07]  /*9a50*/  LDSM.16.M88.4 R156, [R184] ;  /* 0x00000000b89c783b */ /* 0x000f6e0000000200 */
[C---:B------:R-:W-:Y:S08]  /*9a60*/  HMMA.16816.F32.BF16 R28, R144.reuse, R160, R28 ;  /* 0x000000a0901c723c */ /* 0x040ff0000004181c */
[----:B------:R-:W-:Y:S01]  /*9a70*/  HMMA.16816.F32.BF16 R32, R144, R162, R32 ;  /* 0x000000a29020723c */ /* 0x000fe20000041820 */
[----:B------:R-:W4:Y:S07]  /*9a80*/  LDSM.16.M88.4 R144, [R2+0xc900] ;  /* 0x00c900000290783b */ /* 0x000f2e0000000200 */
[C---:B--2---:R-:W-:Y:S01]  /*9a90*/  HMMA.16816.F32.BF16 R4, R140.reuse, R164, R4 ;  /* 0x000000a48c04723c */ /* 0x044fe20000041804 */
[----:B------:R-:W2:Y:S07]  /*9aa0*/  LDSM.16.M88.4 R160, [R2+0xd100] ;  /* 0x00d1000002a0783b */ /* 0x000eae0000000200 */
[C---:B------:R-:W-:Y:S01]  /*9ab0*/  HMMA.16816.F32.BF16 R8, R140.reuse, R166, R8 ;  /* 0x000000a68c08723c */ /* 0x040fe20000041808 */
[----:B------:R-:W-:Y:S07]  /*9ac0*/  LDSM.16.M88.4 R164, [R189+UR4+0xf900] ;  /* 0x00f90004bda4783b */ /* 0x000fee0008000200 */
[C---:B-1----:R-:W-:Y:S08]  /*9ad0*/  HMMA.16816.F32.BF16 R12, R140.reuse, R136, R12 ;  /* 0x000000888c0c723c */ /* 0x042ff0000004180c */
[C---:B------:R-:W-:Y:S01]  /*9ae0*/  HMMA.16816.F32.BF16 R16, R140.reuse, R138, R16 ;  /* 0x0000008a8c10723c */ /* 0x040fe20000041810 */
[----:B------:R-:W1:Y:S07]  /*9af0*/  LDSM.16.M88.4 R136, [R2+0xd900] ;  /* 0x00d900000288783b */ /* 0x000e6e0000000200 */
[C---:B---3--:R-:W-:Y:S08]  /*9b00*/  HMMA.16816.F32.BF16 R20, R140.reuse, R148, R20 ;  /* 0x000000948c14723c */ /* 0x048ff00000041814 */
[C---:B------:R-:W-:Y:S01]  /*9b10*/  HMMA.16816.F32.BF16 R24, R140.reuse, R150, R24 ;  /* 0x000000968c18723c */ /* 0x040fe20000041818 */
[----:B------:R-:W-:Y:S07]  /*9b20*/  LDSM.16.M88.4 R148, [R189+UR4+0xe100] ;  /* 0x00e10004bd94783b */ /* 0x000fee0008000200 */
[C---:B----4-:R-:W-:Y:S08]  /*9b30*/  HMMA.16816.F32.BF16 R28, R140.reuse, R152, R28 ;  /* 0x000000988c1c723c */ /* 0x050ff0000004181c */
[----:B------:R-:W-:Y:S01]  /*9b40*/  HMMA.16816.F32.BF16 R32, R140, R154, R32 ;  /* 0x0000009a8c20723c */ /* 0x000fe20000041820 */
[----:B------:R-:W3:Y:S07]  /*9b50*/  LDSM.16.M88.4 R140, [R191+0x4000] ;  /* 0x00400000bf8c783b */ /* 0x000eee0000000200 */
[C---:B-----5:R-:W-:Y:S01]  /*9b60*/  HMMA.16816.F32.BF16 R4, R156.reuse, R168, R4 ;  /* 0x000000a89c04723c */ /* 0x060fe20000041804 */
[----:B------:R-:W4:Y:S07]  /*9b70*/  LDSM.16.M88.4 R152, [R189+UR4+0xe900] ;  /* 0x00e90004bd98783b */ /* 0x000f2e0008000200 */
[C---:B------:R-:W-:Y:S01]  /*9b80*/  HMMA.16816.F32.BF16 R8, R156.reuse, R170, R8 ;  /* 0x000000aa9c08723c */ /* 0x040fe20000041808 */
[----:B------:R-:W-:Y:S07]  /*9b90*/  LDSM.16.M88.4 R168, [R132+0xe100] ;  /* 0x00e1000084a8783b */ /* 0x000fee0000000200 */
[C---:B------:R-:W-:Y:S08]  /*9ba0*/  HMMA.16816.F32.BF16 R12, R156.reuse, R144, R12 ;  /* 0x000000909c0c723c */ /* 0x040ff0000004180c */
        /* <DEDUP_REMOVED lines=95> */
[C---:B------:R-:W-:Y:S04]  /*a1a0*/  HMMA.16816.F32.BF16 R16, R172.reuse, R138, R16 ;  /* 0x0000008aac10723c */ /* 0x040fe80000041810 */
[----:B------:R-:W-:Y:S02]  /*a1b0*/  FMUL.FTZ R176, R4, c[0x0][0x320] ;  /* 0x0000c80004b07a20 */ /* 0x000fe40000410000 */
[----:B------:R-:W-:Y:S02]  /*a1c0*/  FMUL.FTZ R238, R5, c[0x0][0x320] ;  /* 0x0000c80005ee7a20 */ /* 0x000fe40000410000 */
[C---:B---3--:R-:W-:Y:S02]  /*a1d0*/  HMMA.16816.F32.BF16 R20, R172.reuse, R140, R20 ;  /* 0x0000008cac14723c */ /* 0x048fe40000041814 */
[----:B------:R-:W-:Y:S02]  /*a1e0*/  MUFU.TANH R176, R176 ;  /* 0x000000b000b07308 */ /* 0x000fe40000002400 */
[----:B------:R-:W-:Y:S02]  /*a1f0*/  FMUL.FTZ R9, R9, c[0x0][0x320] ;  /* 0x0000c80009097a20 */ /* 0x000fe40000410000 */
[----:B------:R-:W-:Y:S02]  /*a200*/  FMUL.FTZ R10, R10, c[0x0][0x320] ;  /* 0x0000c8000a0a7a20 */ /* 0x000fe40000410000 */
[C---:B------:R-:W-:Y:S04]  /*a210*/  HMMA.16816.F32.BF16 R24, R172.reuse, R142, R24 ;  /* 0x0000008eac18723c */ /* 0x040fe80000041818 */
[----:B------:R-:W-:Y:S01]  /*a220*/  FMUL.FTZ R11, R11, c[0x0][0x320] ;  /* 0x0000c8000b0b7a20 */ /* 0x000fe20000410000 */
[----:B------:R-:W-:Y:S01]  /*a230*/  MUFU.TANH R246, R9 ;  /* 0x0000000900f67308 */ /* 0x000fe20000002400 */
[----:B------:R-:W-:Y:S02]  /*a240*/  FMUL.FTZ R242, R8, c[0x0][0x320] ;  /* 0x0000c80008f27a20 */ /* 0x000fe40000410000 */
[----:B------:R-:W-:Y:S04]  /*a250*/  FMUL.FTZ R170, R6, c[0x0][0x320] ;  /* 0x0000c80006aa7a20 */ /* 0x000fe80000410000 */
[----:B------:R-:W-:Y:S02]  /*a260*/  FMUL.FTZ R17, R17, c[0x0][0x320] ;  /* 0x0000c80011117a20 */ /* 0x000fe40000410000 */
[----:B------:R-:W-:Y:S01]  /*a270*/  FMUL.FTZ R168, R7, c[0x0][0x320] ;  /* 0x0000c80007a87a20 */ /* 0x000fe20000410000 */
[----:B------:R-:W-:Y:S01]  /*a280*/  MUFU.TANH R244, R10 ;  /* 0x0000000a00f47308 */ /* 0x000fe20000002400 */
[----:B------:R-:W-:Y:S02]  /*a290*/  FMUL.FTZ R236, R12, c[0x0][0x320] ;  /* 0x0000c8000cec7a20 */ /* 0x000fe40000410000 */
[----:B------:R-:W-:Y:S02]  /*a2a0*/  FMUL.FTZ R14, R14, c[0x0][0x320] ;  /* 0x0000c8000e0e7a20 */ /* 0x000fe40000410000 */
[----:B------:R-:W-:Y:S02]  /*a2b0*/  FMUL.FTZ R13, R13, c[0x0][0x320] ;  /* 0x0000c8000d0d7a20 */ /* 0x000fe40000410000 */
[----:B------:R-:W-:Y:S02]  /*a2c0*/  FMUL.FTZ R15, R15, c[0x0][0x320] ;  /* 0x0000c8000f0f7a20 */ /* 0x000fe40000410000 */
[----:B------:R-:W-:Y:S01]  /*a2d0*/  FMUL.FTZ R16, R16, c[0x0][0x320] ;  /* 0x0000c80010107a20 */ /* 0x000fe20000410000 */
[----:B------:R1:W-:Y:S01]  /*a2e0*/  MUFU.TANH R240, R11 ;  /* 0x0000000b00f07308 */ /* 0x0003e20000002400 */
[----:B------:R-:W-:Y:S02]  /*a2f0*/  FMUL.FTZ R18, R18, c[0x0][0x320] ;  /* 0x0000c80012127a20 */ /* 0x000fe40000410000 */
[----:B------:R-:W-:Y:S02]  /*a300*/  FMUL.FTZ R20, R20, c[0x0][0x320] ;  /* 0x0000c80014147a20 */ /* 0x000fe40000410000 */
[----:B------:R-:W-:Y:S02]  /*a310*/  FMUL.FTZ R19, R19, c[0x0][0x320] ;  /* 0x0000c80013137a20 */ /* 0x000fe40000410000 */
        /* <DEDUP_REMOVED lines=8> */
[----:B------:R-:W2:Y:S01]  /*a3a0*/  MUFU.TANH R170, R170 ;  /* 0x000000aa00aa7308 */ /* 0x000ea20000002400 */
[----:B-1----:R-:W1:Y:S01]  /*a3b0*/  LDSM.16.M88.4 R8, [R190+0x11900] ;  /* 0x01190000be08783b */ /* 0x002e620000000200 */
[----:B------:R-:W-:Y:S08]  /*a3c0*/  DEPBAR.LE SB0, 0x2 ;  /* 0x000080800000791a */ /* 0x000ff00000000000 */
[----:B------:R2:W-:Y:S01]  /*a3d0*/  MUFU.TANH R182, R17 ;  /* 0x0000001100b67308 */ /* 0x0005e20000002400 */
[----:B------:R-:W-:Y:S01]  /*a3e0*/  BAR.SYNC.DEFER_BLOCKING 0x0 ;  /* 0x0000000000007b1d */ /* 0x000fe20000010000 */
[----:B--2---:R-:W-:Y:S01]  /*a3f0*/  FMNMX.FTZ R17, R170, R3, !PT ;  /* 0x00000003aa117209 */ /* 0x004fe20007810000 */
[C---:B-1----:R-:W-:Y:S07]  /*a400*/  HMMA.16816.F32.BF16 R28, R172.reuse, R8, R28 ;  /* 0x00000008ac1c723c */ /* 0x042fee000004181c */
[----:B------:R-:W1:Y:S01]  /*a410*/  MUFU.TANH R168, R168 ;  /* 0x000000a800a87308 */ /* 0x000e620000002400 */
[----:B------:R-:W-:Y:S01]  /*a420*/  FMNMX.FTZ R9, R176, R133, !PT ;  /* 0x00000085b0097209 */ /* 0x000fe20007810000 */
[----:B------:R-:W-:Y:S08]  /*a430*/  HMMA.16816.F32.BF16 R32, R172, R10, R32 ;  /* 0x0000000aac20723c */ /* 0x000ff00000041820 */
[----:B------:R-:W2:Y:S01]  /*a440*/  MUFU.TANH R242, R242 ;  /* 0x000000f200f27308 */ /* 0x000ea20000002400 */
[----:B------:R-:W-:Y:S09]  /*a450*/  FMNMX.FTZ R9, R238, R9, !PT ;  /* 0x00000009ee097209 */ /* 0x000ff20007810000 */
[----:B------:R-:W3:Y:S01]  /*a460*/  MUFU.TANH R236, R236 ;  /* 0x000000ec00ec7308 */ /* 0x000ee20000002400 */
[----:B------:R-:W-:Y:S01]  /*a470*/  FMUL.FTZ R28, R28, c[0x0][0x320] ;  /* 0x0000c8001c1c7a20 */ /* 0x000fe20000410000 */
[----:B-1----:R-:W-:Y:S01]  /*a480*/  FMNMX.FTZ R17, R168, R17, !PT ;  /* 0x00000011a8117209 */ /* 0x002fe20007810000 */
[----:B------:R-:W-:Y:S02]  /*a490*/  FMUL.FTZ R29, R29, c[0x0][0x320] ;  /* 0x0000c8001d1d7a20 */ /* 0x000fe40000410000 */
[----:B------:R-:W-:Y:S01]  /*a4a0*/  FMUL.FTZ R30, R30, c[0x0][0x320] ;  /* 0x0000c8001e1e7a20 */ /* 0x000fe20000410000 */
[----:B------:R-:W-:Y:S01]  /*a4b0*/  FMNMX.FTZ R17, R244, R17, !PT ;  /* 0x00000011f4117209 */ /* 0x000fe20007810000 */
[----:B------:R-:W-:Y:S03]  /*a4c0*/  FMUL.FTZ R31, R31, c[0x0][0x320] ;  /* 0x0000c8001f1f7a20 */ /* 0x000fe60000410000 */
[----:B------:R-:W1:Y:S01]  /*a4d0*/  MUFU.TANH R234, R14 ;  /* 0x0000000e00ea7308 */ /* 0x000e620000002400 */
[----:B------:R-:W-:Y:S01]  /*a4e0*/  FMUL.FTZ R32, R32, c[0x0][0x320] ;  /* 0x0000c80020207a20 */ /* 0x000fe20000410000 */
[----:B------:R-:W-:Y:S01]  /*a4f0*/  FMNMX.FTZ R17, R240, R17, !PT ;  /* 0x00000011f0117209 */ /* 0x000fe20007810000 */
[----:B------:R-:W-:Y:S01]  /*a500*/  FMUL.FTZ R33, R33, c[0x0][0x320] ;  /* 0x0000c80021217a20 */ /* 0x000fe20000410000 */
[----:B--2---:R-:W-:Y:S01]  /*a510*/  FMNMX.FTZ R9, R242, R9, !PT ;  /* 0x00000009f2097209 */ /* 0x004fe20007810000 */
[----:B------:R-:W-:Y:S02]  /*a520*/  FMUL.FTZ R34, R34, c[0x0][0x320] ;  /* 0x0000c80022227a20 */ /* 0x000fe40000410000 */
[----:B------:R-:W-:Y:S01]  /*a530*/  FMUL.FTZ R35, R35, c[0x0][0x320] ;  /* 0x0000c80023237a20 */ /* 0x000fe20000410000 */
[----:B------:R-:W-:Y:S02]  /*a540*/  FMNMX.FTZ R9, R246, R9, !PT ;  /* 0x00000009f6097209 */ /* 0x000fe40007810000 */
[----:B------:R-:W2:Y:S02]  /*a550*/  MUFU.TANH R178, R13 ;  /* 0x0000000d00b27308 */ /* 0x000ea40000002400 */
[----:B---3--:R-:W-:Y:S08]  /*a560*/  FMNMX.FTZ R9, R236, R9, !PT ;  /* 0x00000009ec097209 */ /* 0x008ff00007810000 */
[----:B------:R-:W3:Y:S01]  /*a570*/  MUFU.TANH R180, R15 ;  /* 0x0000000f00b47308 */ /* 0x000ee20000002400 */
[----:B-1----:R-:W-:Y:S09]  /*a580*/  FMNMX.FTZ R17, R234, R17, !PT ;  /* 0x00000011ea117209 */ /* 0x002ff20007810000 */
[----:B------:R-:W1:Y:S01]  /*a590*/  MUFU.TANH R232, R16 ;  /* 0x0000001000e87308 */ /* 0x000e620000002400 */
[----:B--2---:R-:W-:Y:S09]  /*a5a0*/  FMNMX.FTZ R9, R178, R9, !PT ;  /* 0x00000009b2097209 */ /* 0x004ff20007810000 */
[----:B------:R-:W2:Y:S01]  /*a5b0*/  MUFU.TANH R230, R18 ;  /* 0x0000001200e67308 */ /* 0x000ea20000002400 */
[----:B---3--:R-:W-:Y:S09]  /*a5c0*/  FMNMX.FTZ R17, R180, R17, !PT ;  /* 0x00000011b4117209 */ /* 0x008ff20007810000 */
[----:B------:R-:W3:Y:S01]  /*a5d0*/  MUFU.TANH R226, R20 ;  /* 0x0000001400e27308 */ /* 0x000ee20000002400 */
[----:B-1----:R-:W-:Y:S04]  /*a5e0*/  FMNMX.FTZ R9, R232, R9, !PT ;  /* 0x00000009e8097209 */ /* 0x002fe80007810000 */
[----:B------:R-:W-:Y:S05]  /*a5f0*/  FMNMX.FTZ R9, R182, R9, !PT ;  /* 0x00000009b6097209 */ /* 0x000fea0007810000 */
[----:B------:R-:W1:Y:S01]  /*a600*/  MUFU.TANH R228, R19 ;  /* 0x0000001300e47308 */ /* 0x000e620000002400 */
[----:B--2---:R-:W-:Y:S09]  /*a610*/  FMNMX.FTZ R17, R230, R17, !PT ;  /* 0x00000011e6117209 */ /* 0x004ff20007810000 */
[----:B------:R-:W2:Y:S01]  /*a620*/  MUFU.TANH R224, R21 ;  /* 0x0000001500e07308 */ /* 0x000ea20000002400 */
[----:B---3--:R-:W-:Y:S09]  /*a630*/  FMNMX.FTZ R9, R226, R9, !PT ;  /* 0x00000009e2097209 */ /* 0x008ff20007810000 */
[----:B------:R-:W3:Y:S01]  /*a640*/  MUFU.TANH R166, R22 ;  /* 0x0000001600a67308 */ /* 0x000ee20000002400 */
[----:B-1----:R-:W-:Y:S09]  /*a650*/  FMNMX.FTZ R17, R228, R17, !PT ;  /* 0x00000011e4117209 */ /* 0x002ff20007810000 */
        /* <DEDUP_REMOVED lines=21> */
[----:B---3--:R-:W-:Y:S01]  /*a7b0*/  FMNMX.FTZ R17, R148, R17, !PT ;  /* 0x0000001194117209 */ /* 0x008fe20007810000 */
[----:B------:R-:W-:Y:S08]  /*a7c0*/  LDSM.16.MT88.4 R28, [R134+UR4+0x100] ;  /* 0x00010004861c783b */ /* 0x000ff00008004200 */
[----:B------:R-:W3:Y:S01]  /*a7d0*/  MUFU.TANH R142, R34 ;  /* 0x00000022008e7308 */ /* 0x000ee20000002400 */
[----:B-1----:R-:W-:Y:S09]  /*a7e0*/  FMNMX.FTZ R0, R146, R9, !PT ;  /* 0x0000000992007209 */ /* 0x002ff20007810000 */
[----:B------:R-:W1:Y:S01]  /*a7f0*/  MUFU.TANH R144, R35 ;  /* 0x0000002300907308 */ /* 0x000e620000002400 */
[----:B--2---:R-:W-:Y:S05]  /*a800*/  FMNMX.FTZ R15, R143, R0, !PT ;  /* 0x000000008f0f7209 */ /* 0x004fea0007810000 */
[----:B------:R-:W2:Y:S01]  /*a810*/  SHFL.BFLY PT, R2, R15, 0x2, 0x1f ;  /* 0x0c401f000f027f89 */ /* 0x000ea200000e0000 */
[----:B---3--:R-:W-:Y:S04]  /*a820*/  FMNMX.FTZ R17, R142, R17, !PT ;  /* 0x000000118e117209 */ /* 0x008fe80007810000 */
[----:B-1----:R-:W-:Y:S02]  /*a830*/  FMNMX.FTZ R13, R144, R17, !PT ;  /* 0x00000011900d7209 */ /* 0x002fe40007810000 */
[----:B------:R-:W-:Y:S03]  /*a840*/  IADD3 R17, R134, UR4, RZ ;  /* 0x0000000486117c10 */ /* 0x000fe6000fffe0ff */
[----:B------:R-:W1:Y:S01]  /*a850*/  SHFL.BFLY PT, R0, R13, 0x2, 0x1f ;  /* 0x0c401f000d007f89 */ /* 0x000e6200000e0000 */
[----:B--2---:R-:W-:Y:S07]  /*a860*/  FMNMX.FTZ R11, R15, R2, !PT ;  /* 0x000000020f0b7209 */ /* 0x004fee0007810000 */
[----:B------:R-:W2:Y:S01]  /*a870*/  SHFL.BFLY PT, R2, R11, 0x1, 0x1f ;  /* 0x0c201f000b027f89 */ /* 0x000ea200000e0000 */
[----:B-1----:R-:W-:Y:S07]  /*a880*/  FMNMX.FTZ R9, R13, R0, !PT ;  /* 0x000000000d097209 */ /* 0x002fee0007810000 */
[----:B------:R-:W-:Y:S01]  /*a890*/  LDSM.16.MT88.4 R12, [R135+UR4+0x100] ;  /* 0x00010004870c783b */ /* 0x000fe20008004200 */
[----:B--2---:R-:W-:Y:S07]  /*a8a0*/  FMNMX.FTZ R2, R11, R2, !PT ;  /* 0x000000020b027209 */ /* 0x004fee0007810000 */
[----:B------:R-:W1:Y:S01]  /*a8b0*/  SHFL.BFLY PT, R0, R9, 0x1, 0x1f ;  /* 0x0c201f0009007f89 */ /* 0x000e6200000e0000 */
[C---:B------:R-:W-:Y:S02]  /*a8c0*/  FADD.FTZ R4, -R2.reuse, R133 ;  /* 0x0000008502047221 */ /* 0x040fe40000010100 */
[----:B------:R-:W-:Y:S02]  /*a8d0*/  FMUL.FTZ R147, R2, c[0x0][0x2d0] ;  /* 0x0000b40002937a20 */ /* 0x000fe40000410000 */
[----:B------:R-:W-:Y:S02]  /*a8e0*/  FMUL.FTZ R132, R4, c[0x0][0x2d0] ;  /* 0x0000b40004847a20 */ /* 0x000fe40000410000 */
[--C-:B------:R-:W-:Y:S02]  /*a8f0*/  FFMA.FTZ R176, R176, c[0x0][0x2d0], -R147.reuse ;  /* 0x0000b400b0b07a23 */ /* 0x100fe40000010893 */
[--C-:B------:R-:W-:Y:S02]  /*a900*/  FFMA.FTZ R175, R238, c[0x0][0x2d0], -R147.reuse ;  /* 0x0000b400eeaf7a23 */ /* 0x100fe40000010893 */
[--C-:B------:R-:W-:Y:S01]  /*a910*/  FFMA.FTZ R173, R242, c[0x0][0x2d0], -R147.reuse ;  /* 0x0000b400f2ad7a23 */ /* 0x100fe20000010893 */
[----:B------:R-:W2:Y:S01]  /*a920*/  MUFU.EX2 R132, R132 ;  /* 0x0000008400847308 */ /* 0x000ea20000000800 */
[--C-:B------:R-:W-:Y:S02]  /*a930*/  FFMA.FTZ R172, R246, c[0x0][0x2d0], -R147.reuse ;  /* 0x0000b400f6ac7a23 */ /* 0x100fe40000010893 */
[--C-:B------:R-:W-:Y:S02]  /*a940*/  FFMA.FTZ R227, R162, c[0x0][0x2d0], -R147.reuse ;  /* 0x0000b400a2e37a23 */ /* 0x100fe40000010893 */
[--C-:B------:R-:W-:Y:S02]  /*a950*/  FFMA.FTZ R231, R154, c[0x0][0x2d0], -R147.reuse ;  /* 0x0000b4009ae77a23 */ /* 0x100fe40000010893 */
[--C-:B------:R-:W-:Y:S01]  /*a960*/  FFMA.FTZ R235, R146, c[0x0][0x2d0], -R147.reuse ;  /* 0x0000b40092eb7a23 */ /* 0x100fe20000010893 */
[----:B-1----:R-:W-:Y:S02]  /*a970*/  FMNMX.FTZ R0, R9, R0, !PT ;  /* 0x0000000009007209 */ /* 0x002fe40007810000 */
[----:B------:R-:W-:Y:S01]  /*a980*/  MUFU.EX2 R176, R176 ;  /* 0x000000b000b07308 */ /* 0x000fe20000000800 */
[----:B------:R-:W-:Y:S01]  /*a990*/  IADD3 R9, R135, UR4, RZ ;  /* 0x0000000487097c10 */ /* 0x000fe2000fffe0ff */
[----:B------:R-:W-:Y:S02]  /*a9a0*/  FFMA.FTZ R177, R236, c[0x0][0x2d0], -R147 ;  /* 0x0000b400ecb17a23 */ /* 0x000fe40000010893 */
[----:B------:R-:W-:Y:S01]  /*a9b0*/  FMUL.FTZ R145, R0, c[0x0][0x2d0] ;  /* 0x0000b40000917a20 */ /* 0x000fe20000410000 */
[----:B------:R-:W-:Y:S01]  /*a9c0*/  IADD3 R133, R188, R9, RZ ;  /* 0x00000009bc857210 */ /* 0x000fe20007ffe0ff */
[----:B------:R-:W-:Y:S02]  /*a9d0*/  FADD.FTZ R4, -R0, R3 ;  /* 0x0000000300047221 */ /* 0x000fe40000010100 */
[--C-:B------:R-:W-:Y:S02]  /*a9e0*/  FFMA.FTZ R174, R170, c[0x0][0x2d0], -R145.reuse ;  /* 0x0000b400aaae7a23 */ /* 0x100fe40000010891 */
[--C-:B------:R-:W-:Y:S01]  /*a9f0*/  FFMA.FTZ R171, R168, c[0x0][0x2d0], -R145.reuse ;  /* 0x0000b400a8ab7a23 */ /* 0x100fe20000010891 */
[----:B------:R-:W1:Y:S01]  /*aa00*/  MUFU.EX2 R175, R175 ;  /* 0x000000af00af7308 */ /* 0x000e620000000800 */
[--C-:B------:R-:W-:Y:S01]  /*aa10*/  FFMA.FTZ R170, R244, c[0x0][0x2d0], -R145.reuse ;  /* 0x0000b400f4aa7a23 */ /* 0x100fe20000010891 */
[----:B------:R-:W3:Y:S01]  /*aa20*/  LDSM.16.MT88.4 R20, [R133+0x100] ;  /* 0x000100008514783b */ /* 0x000ee20000004200 */
[--C-:B------:R-:W-:Y:S01]  /*aa30*/  FFMA.FTZ R169, R240, c[0x0][0x2d0], -R145.reuse ;  /* 0x0000b400f0a97a23 */ /* 0x100fe20000010891 */
[----:B------:R-:W-:Y:S01]  /*aa40*/  IADD3 R168, R188, R17, RZ ;  /* 0x00000011bca87210 */ /* 0x000fe20007ffe0ff */
[----:B------:R-:W-:Y:S02]  /*aa50*/  FMUL.FTZ R3, R4, c[0x0][0x2d0] ;  /* 0x0000b40004037a20 */ /* 0x000fe40000410000 */
[C---:B--2---:R-:W-:Y:S02]  /*aa60*/  FMUL.FTZ R4, R132.reuse, R128 ;  /* 0x0000008084047220 */ /* 0x044fe40000410000 */
[C---:B------:R-:W-:Y:S01]  /*aa70*/  FMUL.FTZ R5, R132.reuse, R129 ;  /* 0x0000008184057220 */ /* 0x040fe20000410000 */
[----:B------:R-:W-:Y:S01]  /*aa80*/  MUFU.EX2 R173, R173 ;  /* 0x000000ad00ad7308 */ /* 0x000fe20000000800 */
[C---:B------:R-:W-:Y:S01]  /*aa90*/  FMUL.FTZ R8, R132.reuse, R124 ;  /* 0x0000007c84087220 */ /* 0x040fe20000410000 */
[----:B------:R-:W-:Y:S01]  /*aaa0*/  LDSM.16.MT88.4 R136, [R133+0x2900] ;  /* 0x002900008588783b */ /* 0x000fe20000004200 */
[C---:B------:R-:W-:Y:S02]  /*aab0*/  FMUL.FTZ R9, R132.reuse, R125 ;  /* 0x0000007d84097220 */ /* 0x040fe40000410000 */
[C---:B------:R-:W-:Y:S02]  /*aac0*/  FMUL.FTZ R16, R132.reuse, R116 ;  /* 0x0000007484107220 */ /* 0x040fe40000410000 */
[C---:B------:R-:W-:Y:S02]  /*aad0*/  FMUL.FTZ R17, R132.reuse, R117 ;  /* 0x0000007584117220 */ /* 0x040fe40000410000 */
[C---:B------:R-:W-:Y:S01]  /*aae0*/  FMUL.FTZ R24, R132.reuse, R108 ;  /* 0x0000006c84187220 */ /* 0x040fe20000410000 */
[----:B------:R-:W2:Y:S01]  /*aaf0*/  MUFU.EX2 R3, R3 ;  /* 0x0000000300037308 */ /* 0x000ea20000000800 */
[C---:B------:R-:W-:Y:S02]  /*ab00*/  FMUL.FTZ R25, R132.reuse, R109 ;  /* 0x0000006d84197220 */ /* 0x040fe40000410000 */
[C---:B------:R-:W-:Y:S01]  /*ab10*/  FMUL.FTZ R32, R132.reuse, R100 ;  /* 0x0000006484207220 */ /* 0x040fe20000410000 */
[----:B-1----:R-:W-:Y:S01]  /*ab20*/  F2FP.BF16.PACK_AB R128, R175, R176 ;  /* 0x000000b0af80723e */ /* 0x002fe200000010ff */
[----:B------:R-:W-:Y:S02]  /*ab30*/  FMUL.FTZ R33, R132, R101 ;  /* 0x0000006584217220 */ /* 0x000fe40000410000 */
[--C-:B------:R-:W-:Y:S02]  /*ab40*/  FFMA.FTZ R179, R234, c[0x0][0x2d0], -R145.reuse ;  /* 0x0000b400eab37a23 */ /* 0x100fe40000010891 */
[--C-:B------:R-:W-:Y:S01]  /*ab50*/  FFMA.FTZ R180, R180, c[0x0][0x2d0], -R145.reuse ;  /* 0x0000b400b4b47a23 */ /* 0x100fe20000010891 */
[----:B------:R-:W1:Y:S01]  /*ab60*/  MUFU.EX2 R172, R172 ;  /* 0x000000ac00ac7308 */ /* 0x000e620000000800 */
[--C-:B------:R-:W-:Y:S02]  /*ab70*/  FFMA.FTZ R183, R230, c[0x0][0x2d0], -R145.reuse ;  /* 0x0000b400e6b77a23 */ /* 0x100fe40000010891 */
[--C-:B------:R-:W-:Y:S02]  /*ab80*/  FFMA.FTZ R190, R228, c[0x0][0x2d0], -R145.reuse ;  /* 0x0000b400e4be7a23 */ /* 0x100fe40000010891 */
[----:B------:R-:W-:Y:S02]  /*ab90*/  FFMA.FTZ R225, R166, c[0x0][0x2d0], -R145 ;  /* 0x0000b400a6e17a23 */ /* 0x000fe40000010891 */
[----:B------:R-:W-:Y:S02]  /*aba0*/  FFMA.FTZ R228, R160, c[0x0][0x2d0], -R147 ;  /* 0x0000b400a0e47a23 */ /* 0x000fe40000010893 */
[----:B------:R-:W-:Y:S01]  /*abb0*/  LDSM.16.MT88.4 R160, [R168+0x3900] ;  /* 0x00390000a8a0783b */ /* 0x000fe20000004200 */
[----:B------:R-:W-:Y:S01]  /*abc0*/  MUFU.EX2 R174, R174 ;  /* 0x000000ae00ae7308 */ /* 0x000fe20000000800 */
[--C-:B------:R-:W-:Y:S02]  /*abd0*/  FFMA.FTZ R229, R158, c[0x0][0x2d0], -R145.reuse ;  /* 0x0000b4009ee57a23 */ /* 0x100fe40000010891 */
[--C-:B------:R-:W-:Y:S02]  /*abe0*/  FFMA.FTZ R230, R156, c[0x0][0x2d0], -R145.reuse ;  /* 0x0000b4009ce67a23 */ /* 0x100fe40000010891 */
[C---:B--2---:R-:W-:Y:S02]  /*abf0*/  FMUL.FTZ R6, R3.reuse, R130 ;  /* 0x0000008203067220 */ /* 0x044fe40000410000 */
[C---:B------:R-:W-:Y:S01]  /*ac00*/  FMUL.FTZ R7, R3.reuse, R131 ;  /* 0x0000008303077220 */ /* 0x040fe20000410000 */
[----:B------:R-:W-:Y:S01]  /*ac10*/  LDSM.16.MT88.4 R156, [R134+UR4+0x3900] ;  /* 0x00390004869c783b */ /* 0x000fe20008004200 */
[C---:B------:R-:W-:Y:S01]  /*ac20*/  FMUL.FTZ R10, R3.reuse, R126 ;  /* 0x0000007e030a7220 */ /* 0x040fe20000410000 */
[----:B------:R-:W2:Y:S01]  /*ac30*/  MUFU.EX2 R171, R171 ;  /* 0x000000ab00ab7308 */ /* 0x000ea20000000800 */
[C---:B------:R-:W-:Y:S02]  /*ac40*/  FMUL.FTZ R11, R3.reuse, R127 ;  /* 0x0000007f030b7220 */ /* 0x040fe40000410000 */
[C---:B------:R-:W-:Y:S01]  /*ac50*/  FMUL.FTZ R18, R3.reuse, R118 ;  /* 0x0000007603127220 */ /* 0x040fe20000410000 */
[----:B-1----:R-:W-:Y:S01]  /*ac60*/  F2FP.BF16.PACK_AB R130, R172, R173 ;  /* 0x000000adac82723e */ /* 0x002fe200000010ff */
[C---:B------:R-:W-:Y:S01]  /*ac70*/  FMUL.FTZ R19, R3.reuse, R119 ;  /* 0x0000007703137220 */ /* 0x040fe20000410000 */
[----:B------:R-:W-:Y:S01]  /*ac80*/  LDSM.16.MT88.4 R124, [R135+UR4+0x2900] ;  /* 0x00290004877c783b */ /* 0x000fe20008004200 */
[C---:B------:R-:W-:Y:S02]  /*ac90*/  FMUL.FTZ R26, R3.reuse, R110 ;  /* 0x0000006e031a7220 */ /* 0x040fe40000410000 */
[C---:B------:R-:W-:Y:S01]  /*aca0*/  FMUL.FTZ R27, R3.reuse, R111 ;  /* 0x0000006f031b7220 */ /* 0x040fe20000410000 */
[----:B------:R-:W-:Y:S01]  /*acb0*/  MUFU.EX2 R170, R170 ;  /* 0x000000aa00aa7308 */ /* 0x000fe20000000800 */
[C---:B------:R-:W-:Y:S02]  /*acc0*/  FMUL.FTZ R34, R3.reuse, R102 ;  /* 0x0000006603227220 */ /* 0x040fe40000410000 */
[----:B------:R-:W-:Y:S01]  /*acd0*/  FMUL.FTZ R35, R3, R103 ;  /* 0x0000006703237220 */ /* 0x000fe20000410000 */
[----:B------:R-:W-:Y:S01]  /*ace0*/  LDSM.16.MT88.4 R108, [R168+0x2100] ;  /* 0x00210000a86c783b */ /* 0x000fe20000004200 */
[--C-:B------:R-:W-:Y:S02]  /*acf0*/  FFMA.FTZ R233, R150, c[0x0][0x2d0], -R145.reuse ;  /* 0x0000b40096e97a23 */ /* 0x100fe40000010891 */
[--C-:B------:R-:W-:Y:S02]  /*ad00*/  FFMA.FTZ R234, R148, c[0x0][0x2d0], -R145.reuse ;  /* 0x0000b40094ea7a23 */ /* 0x100fe40000010891 */
[--C-:B------:R-:W-:Y:S01]  /*ad10*/  FFMA.FTZ R237, R142, c[0x0][0x2d0], -R145.reuse ;  /* 0x0000b4008eed7a23 */ /* 0x100fe20000010891 */
[----:B------:R-:W1:Y:S01]  /*ad20*/  MUFU.EX2 R169, R169 ;  /* 0x000000a900a97308 */ /* 0x000e620000000800 */
[----:B------:R-:W-:Y:S01]  /*ad30*/  FFMA.FTZ R238, R144, c[0x0][0x2d0], -R145 ;  /* 0x0000b40090ee7a23 */ /* 0x000fe20000010891 */
[----:B------:R-:W-:Y:S01]  /*ad40*/  LDSM.16.MT88.4 R100, [R134+UR4+0x2100] ;  /* 0x002100048664783b */ /* 0x000fe20008004200 */
[C---:B------:R-:W-:Y:S01]  /*ad50*/  FMUL.FTZ R36, R132.reuse, R36 ;  /* 0x0000002484247220 */ /* 0x040fe20000410000 */
[----:B--2---:R-:W-:Y:S01]  /*ad60*/  F2FP.BF16.PACK_AB R129, R171, R174 ;  /* 0x000000aeab81723e */ /* 0x004fe200000010ff */
[C---:B------:R-:W-:Y:S02]  /*ad70*/  FMUL.FTZ R37, R132.reuse, R37 ;  /* 0x0000002584257220 */ /* 0x040fe40000410000 */
[C---:B------:R-:W-:Y:S02]  /*ad80*/  FMUL.FTZ R38, R3.reuse, R38 ;  /* 0x0000002603267220 */ /* 0x040fe40000410000 */
[C---:B------:R-:W-:Y:S01]  /*ad90*/  FMUL.FTZ R39, R3.reuse, R39 ;  /* 0x0000002703277220 */ /* 0x040fe20000410000 */
[----:B------:R-:W-:Y:S01]  /*ada0*/  LDSM.16.MT88.4 R116, [R134+UR4+0x900] ;  /* 0x000900048674783b */ /* 0x000fe20008004200 */
[C---:B------:R-:W-:Y:S01]  /*adb0*/  FMUL.FTZ R40, R132.reuse, R40 ;  /* 0x0000002884287220 */ /* 0x040fe20000410000 */
[----:B------:R-:W-:Y:S01]  /*adc0*/  MUFU.EX2 R177, R177 ;  /* 0x000000b100b17308 */ /* 0x000fe20000000800 */
[C---:B------:R-:W-:Y:S02]  /*add0*/  FMUL.FTZ R41, R132.reuse, R41 ;  /* 0x0000002984297220 */ /* 0x040fe40000410000 */
[C---:B------:R-:W-:Y:S02]  /*ade0*/  FMUL.FTZ R42, R3.reuse, R42 ;  /* 0x0000002a032a7220 */ /* 0x040fe40000410000 */
[C---:B------:R-:W-:Y:S01]  /*adf0*/  FMUL.FTZ R43, R3.reuse, R43 ;  /* 0x0000002b032b7220 */ /* 0x040fe20000410000 */
[----:B------:R-:W-:Y:S01]  /*ae00*/  LDSM.16.MT88.4 R148, [R135+UR4+0x3900] ;  /* 0x003900048794783b */ /* 0x000fe20008004200 */
[C---:B------:R-:W-:Y:S02]  /*ae10*/  FMUL.FTZ R44, R132.reuse, R44 ;  /* 0x0000002c842c7220 */ /* 0x040fe40000410000 */
[C---:B------:R-:W-:Y:S01]  /*ae20*/  FMUL.FTZ R45, R132.reuse, R45 ;  /* 0x0000002d842d7220 */ /* 0x040fe20000410000 */
[----:B------:R-:W-:Y:S01]  /*ae30*/  MUFU.EX2 R179, R179 ;  /* 0x000000b300b37308 */ /* 0x000fe20000000800 */
[----:B------:R-:W-:Y:S01]  /*ae40*/  FMUL.FTZ R46, R3, R46 ;  /* 0x0000002e032e7220 */ /* 0x000fe20000410000 */
        /* <DEDUP_REMOVED lines=15> */
[----:B------:R-:W4:Y:S01]  /*af40*/  LDSM.16.MT88.4 R120, [R168+0x100] ;  /* 0x00010000a878783b */ /* 0x000f220000004200 */
[C---:B------:R-:W-:Y:S02]  /*af50*/  FMUL.FTZ R52, R132.reuse, R52 ;  /* 0x0000003484347220 */ /* 0x040fe40000410000 */
[C---:B------:R-:W-:Y:S02]  /*af60*/  FMUL.FTZ R53, R132.reuse, R53 ;  /* 0x0000003584357220 */ /* 0x040fe40000410000 */
[C---:B---3--:R-:W-:Y:S03]  /*af70*/  HMMA.16816.F32.BF16 R12, R128.reuse, R20, R12 ;  /* 0x00000014800c723c */ /* 0x048fe6000004180c */
        /* <DEDUP_REMOVED lines=10> */
[----:B------:R-:W3:Y:S01]  /*b020*/  LDSM.16.MT88.4 R112, [R135+UR4+0x2100] ;  /* 0x002100048770783b */ /* 0x000ee20008004200 */
        /* <DEDUP_REMOVED lines=14> */
[----:B------:R-:W5:Y:S01]  /*b110*/  LDSM.16.MT88.4 R104, [R133+0x2100] ;  /* 0x002100008568783b */ /* 0x000f620000004200 */
[C---:B------:R-:W-:Y:S02]  /*b120*/  FMUL.FTZ R62, R3.reuse, R62 ;  /* 0x0000003e033e7220 */ /* 0x040fe40000410000 */
[C---:B------:R-:W-:Y:S02]  /*b130*/  FMUL.FTZ R63, R3.reuse, R63 ;  /* 0x0000003f033f7220 */ /* 0x040fe40000410000 */
[C---:B----4-:R-:W-:Y:S02]  /*b140*/  HMMA.16816.F32.BF16 R28, R128.reuse, R120, R28 ;  /* 0x00000078801c723c */ /* 0x050fe4000004181c */
        /* <DEDUP_REMOVED lines=14> */
[----:B------:R-:W-:Y:S03]  /*b230*/  LDSM.16.MT88.4 R112, [R135+UR4+0x900] ;  /* 0x000900048770783b */ /* 0x000fe60008004200 */
[C---:B------:R-:W-:Y:S02]  /*b240*/  FMUL.FTZ R71, R3.reuse, R71 ;  /* 0x0000004703477220 */ /* 0x040fe40000410000 */
[C---:B------:R-:W-:Y:S02]  /*b250*/  FMUL.FTZ R72, R132.reuse, R72 ;  /* 0x0000004884487220 */ /* 0x040fe40000410000 */
[C---:B------:R-:W-:Y:S01]  /*b260*/  FMUL.FTZ R73, R132.reuse, R73 ;  /* 0x0000004984497220 */ /* 0x040fe20000410000 */
[----:B------:R-:W-:Y:S01]  /*b270*/  MUFU.EX2 R235, R235 ;  /* 0x000000eb00eb7308 */ /* 0x000fe20000000800 */
[C---:B-----5:R-:W-:Y:S03]  /*b280*/  HMMA.16816.F32.BF16 R44, R128.reuse, R104, R44 ;  /* 0x00000068802c723c */ /* 0x060fe6000004182c */
[C---:B------:R-:W-:Y:S02]  /*b290*/  FMUL.FTZ R74, R3.reuse, R74 ;  /* 0x0000004a034a7220 */ /* 0x040fe40000410000 */
[C---:B------:R-:W-:Y:S02]  /*b2a0*/  FMUL.FTZ R75, R3.reuse, R75 ;  /* 0x0000004b034b7220 */ /* 0x040fe40000410000 */
[C---:B------:R-:W-:Y:S01]  /*b2b0*/  FMUL.FTZ R76, R132.reuse, R76 ;  /* 0x0000004c844c7220 */ /* 0x040fe20000410000 */
[C---:B------:R-:W-:Y:S01]  /*b2c0*/  HMMA.16816.F32.BF16 R48, R128.reuse, R106, R48 ;  /* 0x0000006a8030723c */ /* 0x040fe20000041830 */
[----:B------:R-:W3:Y:S01]  /*b2d0*/  LDSM.16.MT88.4 R104, [R135+UR4+0x4100] ;  /* 0x004100048768783b */ /* 0x000ee20008004200 */
        /* <DEDUP_REMOVED lines=8> */
[----:B------:R-:W4:Y:S03]  /*b360*/  LDSM.16.MT88.4 R100, [R133+0x4100] ;  /* 0x004100008564783b */ /* 0x000f260000004200 */
[C---:B------:R-:W-:Y:S02]  /*b370*/  FMUL.FTZ R81, R132.reuse, R81 ;  /* 0x0000005184517220 */ /* 0x040fe40000410000 */
[C---:B------:R-:W-:Y:S02]  /*b380*/  FMUL.FTZ R82, R3.reuse, R82 ;  /* 0x0000005203527220 */ /* 0x040fe40000410000 */
[C---:B------:R-:W-:Y:S04]  /*b390*/  HMMA.16816.F32.BF16 R60, R128.reuse, R108, R60 ;  /* 0x0000006c803c723c */ /* 0x040fe8000004183c */
[C---:B------:R-:W-:Y:S02]  /*b3a0*/  FMUL.FTZ R83, R3.reuse, R83 ;  /* 0x0000005303537220 */ /* 0x040fe40000410000 */
[C---:B------:R-:W-:Y:S02]  /*b3b0*/  FMUL.FTZ R84, R132.reuse, R84 ;  /* 0x0000005484547220 */ /* 0x040fe40000410000 */
[C---:B------:R-:W-:Y:S01]  /*b3c0*/  HMMA.16816.F32.BF16 R64, R128.reuse, R110, R64 ;  /* 0x0000006e8040723c */ /* 0x040fe20000041840 */
[----:B------:R-:W5:Y:S03]  /*b3d0*/  LDSM.16.MT88.4 R108, [R134+UR4+0x4100] ;  /* 0x00410004866c783b */ /* 0x000f660008004200 */
[----:B------:R-:W-:Y:S02]  /*b3e0*/  FMUL.FTZ R85, R132, R85 ;  /* 0x0000005584557220 */ /* 0x000fe40000410000 */
[C---:B------:R-:W-:Y:S02]  /*b3f0*/  FMUL.FTZ R86, R3.reuse, R86 ;  /* 0x0000005603567220 */ /* 0x040fe40000410000 */
[C---:B------:R-:W-:Y:S01]  /*b400*/  FMUL.FTZ R87, R3.reuse, R87 ;  /* 0x0000005703577220 */ /* 0x040fe20000410000 */
[C---:B---3--:R-:W-:Y:S03]  /*b410*/  HMMA.16816.F32.BF16 R68, R128.reuse, R104, R68 ;  /* 0x000000688044723c */ /* 0x048fe60000041844 */
[--C-:B------:R-:W-:Y:S02]  /*b420*/  FFMA.FTZ R178, R178, c[0x0][0x2d0], -R147.reuse ;  /* 0x0000b400b2b27a23 */ /* 0x100fe40000010893 */
[--C-:B------:R-:W-:Y:S02]  /*b430*/  FFMA.FTZ R181, R232, c[0x0][0x2d0], -R147.reuse ;  /* 0x0000b400e8b57a23 */ /* 0x100fe40000010893 */
[--C-:B------:R-:W-:Y:S01]  /*b440*/  FFMA.FTZ R232, R152, c[0x0][0x2d0], -R147.reuse ;  /* 0x0000b40098e87a23 */ /* 0x100fe20000010893 */
[C---:B------:R-:W-:Y:S01]  /*b450*/  HMMA.16816.F32.BF16 R72, R128.reuse, R106, R72 ;  /* 0x0000006a8048723c */ /* 0x040fe20000041848 */
[----:B------:R-:W3:Y:S01]  /*b460*/  LDSM.16.MT88.4 R104, [R168+0x4100] ;  /* 0x00410000a868783b */ /* 0x000ee20000004200 */
[----:B------:R-:W5:Y:S02]  /*b470*/  MUFU.EX2 R178, R178 ;  /* 0x000000b200b27308 */ /* 0x000f640000000800 */
[--C-:B------:R-:W-:Y:S02]  /*b480*/  FFMA.FTZ R182, R182, c[0x0][0x2d0], -R147.reuse ;  /* 0x0000b400b6b67a23 */ /* 0x100fe40000010893 */
[C---:B------:R-:W-:Y:S02]  /*b490*/  FMUL.FTZ R88, R132.reuse, R88 ;  /* 0x0000005884587220 */ /* 0x040fe40000410000 */
[C---:B----4-:R-:W-:Y:S01]  /*b4a0*/  HMMA.16816.F32.BF16 R76, R128.reuse, R100, R76 ;  /* 0x00000064804c723c */ /* 0x050fe2000004184c */
[----:B------:R-:W-:Y:S03]  /*b4b0*/  LDSM.16.MT88.4 R152, [R133+0x3900] ;  /* 0x003900008598783b */ /* 0x000fe60000004200 */
[----:B------:R-:W-:Y:S01]  /*b4c0*/  FMUL.FTZ R89, R132, R89 ;  /* 0x0000005984597220 */ /* 0x000fe20000410000 */
[----:B------:R-:W-:Y:S01]  /*b4d0*/  MUFU.EX2 R181, R181 ;  /* 0x000000b500b57308 */ /* 0x000fe20000000800 */
[C---:B------:R-:W-:Y:S01]  /*b4e0*/  FMUL.FTZ R90, R3.reuse, R90 ;  /* 0x0000005a035a7220 */ /* 0x040fe20000410000 */
[----:B-1----:R-:W-:Y:S01]  /*b4f0*/  F2FP.BF16.PACK_AB R101, R180, R179 ;  /* 0x000000b3b465723e */ /* 0x002fe200000010ff */
[C---:B------:R-:W-:Y:S04]  /*b500*/  HMMA.16816.F32.BF16 R80, R128.reuse, R102, R80 ;  /* 0x000000668050723c */ /* 0x040fe80000041850 */
[C---:B------:R-:W-:Y:S02]  /*b510*/  FMUL.FTZ R91, R3.reuse, R91 ;  /* 0x0000005b035b7220 */ /* 0x040fe40000410000 */
[----:B------:R-:W-:Y:S01]  /*b520*/  FMUL.FTZ R92, R132, R92 ;  /* 0x0000005c845c7220 */ /* 0x000fe20000410000 */
[----:B--2---:R-:W-:Y:S01]  /*b530*/  F2FP.BF16.PACK_AB R103, R190, R183 ;  /* 0x000000b7be67723e */ /* 0x004fe200000010ff */
[C---:B-----5:R-:W-:Y:S01]  /*b540*/  HMMA.16816.F32.BF16 R84, R128.reuse, R108, R84 ;  /* 0x0000006c8054723c */ /* 0x060fe20000041854 */
[----:B------:R-:W1:Y:S03]  /*b550*/  MUFU.EX2 R182, R182 ;  /* 0x000000b600b67308 */ /* 0x000e660000000800 */
[----:B------:R-:W-:Y:S01]  /*b560*/  FMUL.FTZ R93, R132, R93 ;  /* 0x0000005d845d7220 */ /* 0x000fe20000410000 */
[----:B------:R-:W-:Y:S01]  /*b570*/  F2FP.BF16.PACK_AB R100, R178, R177 ;  /* 0x000000b1b264723e */ /* 0x000fe200000010ff */
[C---:B------:R-:W-:Y:S02]  /*b580*/  FMUL.FTZ R94, R3.reuse, R94 ;  /* 0x0000005e035e7220 */ /* 0x040fe40000410000 */
[C---:B------:R-:W-:Y:S01]  /*b590*/  HMMA.16816.F32.BF16 R88, R128.reuse, R110, R88 ;  /* 0x0000006e8058723c */ /* 0x040fe20000041858 */
[----:B------:R-:W2:Y:S02]  /*b5a0*/  LDSM.16.MT88.4 R108, [R133+0x900] ;  /* 0x00090000856c783b */ /* 0x000ea40000004200 */
[----:B------:R-:W-:Y:S01]  /*b5b0*/  MUFU.EX2 R232, R232 ;  /* 0x000000e800e87308 */ /* 0x000fe20000000800 */
[C---:B------:R-:W-:Y:S02]  /*b5c0*/  FMUL.FTZ R95, R3.reuse, R95 ;  /* 0x0000005f035f7220 */ /* 0x040fe40000410000 */
[C---:B------:R-:W-:Y:S02]  /*b5d0*/  FMUL.FTZ R96, R132.reuse, R96 ;  /* 0x0000006084607220 */ /* 0x040fe40000410000 */
[----:B------:R-:W-:Y:S03]  /*b5e0*/  FMUL.FTZ R97, R132, R97 ;  /* 0x0000006184617220 */ /* 0x000fe60000410000 */
[C---:B---3--:R-:W-:Y:S03]  /*b5f0*/  HMMA.16816.F32.BF16 R92, R128.reuse, R104, R92 ;  /* 0x00000068805c723c */ /* 0x048fe6000004185c */
[C---:B------:R-:W-:Y:S02]  /*b600*/  FMUL.FTZ R98, R3.reuse, R98 ;  /* 0x0000006203627220 */ /* 0x040fe40000410000 */
[----:B------:R-:W-:Y:S01]  /*b610*/  FMUL.FTZ R99, R3, R99 ;  /* 0x0000006303637220 */ /* 0x000fe20000410000 */
[----:B-1----:R-:W-:Y:S01]  /*b620*/  F2FP.BF16.PACK_AB R102, R182, R181 ;  /* 0x000000b5b666723e */ /* 0x002fe200000010ff */
[----:B------:R-:W-:Y:S02]  /*b630*/  FFMA.FTZ R213, R226, c[0x0][0x2d0], -R147 ;  /* 0x0000b400e2d57a23 */ /* 0x000fe40000010893 */
[----:B------:R-:W-:Y:S02]  /*b640*/  FFMA.FTZ R226, R164, c[0x0][0x2d0], -R145 ;  /* 0x0000b400a4e27a23 */ /* 0x000fe40000010891 */
[----:B------:R-:W-:Y:S01]  /*b650*/  LDSM.16.MT88.4 R164, [R135+UR4+0x5900] ;  /* 0x0059000487a4783b */ /* 0x000fe20008004200 */
[----:B------:R-:W-:Y:S01]  /*b660*/  HMMA.16816.F32.BF16 R96, R128, R106, R96 ;  /* 0x0000006a8060723c */ /* 0x000fe20000041860 */
[----:B------:R-:W-:Y:S02]  /*b670*/  MUFU.EX2 R213, R213 ;  /* 0x000000d500d57308 */ /* 0x000fe40000000800 */
[--C-:B------:R-:W-:Y:S02]  /*b680*/  FFMA.FTZ R224, R224, c[0x0][0x2d0], -R147.reuse ;  /* 0x0000b400e0e07a23 */ /* 0x100fe40000010893 */
[----:B------:R-:W-:Y:S02]  /*b690*/  FFMA.FTZ R147, R143, c[0x0][0x2d0], -R147 ;  /* 0x0000b4008f937a23 */ /* 0x000fe40000010893 */
[----:B------:R-:W1:Y:S01]  /*b6a0*/  LDSM.16.MT88.4 R104, [R134+UR4+0x2900] ;  /* 0x002900048668783b */ /* 0x000e620008004200 */
[C---:B------:R-:W-:Y:S03]  /*b6b0*/  HMMA.16816.F32.BF16 R4, R100.reuse, R112, R4 ;  /* 0x000000706404723c */ /* 0x040fe60000041804 */
[----:B------:R3:W-:Y:S02]  /*b6c0*/  MUFU.EX2 R236, R147 ;  /* 0x0000009300ec7308 */ /* 0x0007e40000000800 */
[----:B------:R-:W-:Y:S02]  /*b6d0*/  FFMA.FTZ R176, R132, R207, R176 ;  /* 0x000000cf84b07223 */ /* 0x000fe400000100b0 */
[----:B------:R-:W-:Y:S01]  /*b6e0*/  LDSM.16.MT88.4 R128, [R135+UR4+0x3100] ;  /* 0x003100048780783b */ /* 0x000fe20008004200 */
[C---:B------:R-:W-:Y:S04]  /*b6f0*/  HMMA.16816.F32.BF16 R8, R100.reuse, R114, R8 ;  /* 0x000000726408723c */ /* 0x040fe80000041808 */
[----:B------:R-:W-:Y:S01]  /*b700*/  FFMA.FTZ R174, R3, R208, R174 ;  /* 0x000000d003ae7223 */ /* 0x000fe200000100ae */
[----:B------:R-:W4:Y:S01]  /*b710*/  MUFU.EX2 R224, R224 ;  /* 0x000000e000e07308 */ /* 0x000f220000000800 */
[----:B------:R-:W-:Y:S01]  /*b720*/  IADD3 R3, R223, -0x2, RZ ;  /* 0xfffffffedf037810 */ /* 0x000fe20007ffe0ff */
[----:B------:R-:W-:Y:S01]  /*b730*/  LDSM.16.MT88.4 R112, [R135+UR4+0x4900] ;  /* 0x004900048770783b */ /* 0x000fe20008004200 */
[C---:B--2---:R-:W-:Y:S03]  /*b740*/  HMMA.16816.F32.BF16 R12, R100.reuse, R108, R12 ;  /* 0x0000006c640c723c */ /* 0x044fe6000004180c */
[----:B------:R-:W-:Y:S01]  /*b750*/  ISETP.GE.AND P0, PT, R3, R194, PT ;  /* 0x000000c20300720c */ /* 0x000fe20003f06270 */
[----:B------:R-:W-:Y:S02]  /*b760*/  FADD.FTZ R176, R175, R176 ;  /* 0x000000b0afb07221 */ /* 0x000fe40000010000 */
[----:B------:R-:W-:Y:S01]  /*b770*/  FADD.FTZ R171, R171, R174 ;  /* 0x000000aeabab7221 */ /* 0x000fe20000010000 */
[----:B------:R-:W-:Y:S01]  /*b780*/  LDSM.16.MT88.4 R140, [R134+UR4+0x1900] ;  /* 0x00190004868c783b */ /* 0x000fe20008004200 */
[C---:B------:R-:W-:Y:S01]  /*b790*/  HMMA.16816.F32.BF16 R16, R100.reuse, R110, R16 ;  /* 0x0000006e6410723c */ /* 0x040fe20000041810 */
[----:B------:R-:W2:Y:S03]  /*b7a0*/  MUFU.EX2 R226, R226 ;  /* 0x000000e200e27308 */ /* 0x000ea60000000800 */
[----:B------:R-:W-:Y:S02]  /*b7b0*/  FADD.FTZ R173, R173, R176 ;  /* 0x000000b0adad7221 */ /* 0x000fe40000010000 */
[----:B------:R-:W-:Y:S01]  /*b7c0*/  FADD.FTZ R170, R170, R171 ;  /* 0x000000abaaaa7221 */ /* 0x000fe20000010000 */
[----:B------:R-:W5:Y:S01]  /*b7d0*/  LDSM.16.MT88.4 R108, [R168+0x2900] ;  /* 0x00290000a86c783b */ /* 0x000f620000004200 */
[C---:B------:R-:W-:Y:S04]  /*b7e0*/  HMMA.16816.F32.BF16 R20, R100.reuse, R116, R20 ;  /* 0x000000746414723c */ /* 0x040fe80000041814 */
[----:B------:R-:W-:Y:S02]  /*b7f0*/  FADD.FTZ R172, R172, R173 ;  /* 0x000000adacac7221 */ /* 0x000fe40000010000 */
[----:B------:R-:W-:Y:S01]  /*b800*/  FADD.FTZ R170, R169, R170 ;  /* 0x000000aaa9aa7221 */ /* 0x000fe20000010000 */
[----:B---3--:R-:W-:Y:S01]  /*b810*/  LDSM.16.MT88.4 R144, [R168+0x1900] ;  /* 0x00190000a890783b */ /* 0x008fe20000004200 */
[C---:B------:R-:W-:Y:S04]  /*b820*/  HMMA.16816.F32.BF16 R24, R100.reuse, R118, R24 ;  /* 0x000000766418723c */ /* 0x040fe80000041818 */
[----:B------:R-:W-:Y:S02]  /*b830*/  FADD.FTZ R177, R177, R172 ;  /* 0x000000acb1b17221 */ /* 0x000fe40000010000 */
[----:B------:R-:W-:Y:S01]  /*b840*/  FADD.FTZ R179, R179, R170 ;  /* 0x000000aab3b37221 */ /* 0x000fe20000010000 */
[----:B------:R-:W3:Y:S01]  /*b850*/  LDSM.16.MT88.4 R116, [R133+0x4900] ;  /* 0x004900008574783b */ /* 0x000ee20000004200 */
[C---:B------:R-:W-:Y:S04]  /*b860*/  HMMA.16816.F32.BF16 R28, R100.reuse, R120, R28 ;  /* 0x00000078641c723c */ /* 0x040fe8000004181c */
[----:B------:R-:W-:Y:S02]  /*b870*/  FADD.FTZ R178, R178, R177 ;  /* 0x000000b1b2b27221 */ /* 0x000fe40000010000 */
[----:B------:R-:W-:Y:S02]  /*b880*/  FADD.FTZ R180, R180, R179 ;  /* 0x000000b3b4b47221 */ /* 0x000fe40000010000 */
[C---:B------:R-:W-:Y:S01]  /*b890*/  HMMA.16816.F32.BF16 R32, R100.reuse, R122, R32 ;  /* 0x0000007a6420723c */ /* 0x040fe20000041820 */
[----:B------:R-:W-:Y:S03]  /*b8a0*/  LDSM.16.MT88.4 R120, [R134+UR4+0x1100] ;  /* 0x001100048678783b */ /* 0x000fe60008004200 */
[----:B------:R-:W-:Y:S02]  /*b8b0*/  FADD.FTZ R181, R181, R178 ;  /* 0x000000b2b5b57221 */ /* 0x000fe40000010000 */
[----:B------:R-:W-:Y:S02]  /*b8c0*/  FADD.FTZ R183, R183, R180 ;  /* 0x000000b4b7b77221 */ /* 0x000fe40000010000 */
[C---:B------:R-:W-:Y:S04]  /*b8d0*/  HMMA.16816.F32.BF16 R36, R100.reuse, R124, R36 ;  /* 0x0000007c6424723c */ /* 0x040fe80000041824 */
[----:B------:R-:W-:Y:S02]  /*b8e0*/  FADD.FTZ R182, R182, R181 ;  /* 0x000000b5b6b67221 */ /* 0x000fe40000010000 */
[----:B------:R-:W-:Y:S02]  /*b8f0*/  FADD.FTZ R190, R190, R183 ;  /* 0x000000b7bebe7221 */ /* 0x000fe40000010000 */
[C---:B------:R-:W-:Y:S01]  /*b900*/  HMMA.16816.F32.BF16 R40, R100.reuse, R126, R40 ;  /* 0x0000007e6428723c */ /* 0x040fe20000041828 */
[----:B------:R-:W-:Y:S07]  /*b910*/  LDSM.16.MT88.4 R124, [R168+0x1100] ;  /* 0x00110000a87c783b */ /* 0x000fee0000004200 */
[C---:B------:R-:W-:Y:S08]  /*b920*/  HMMA.16816.F32.BF16 R44, R100.reuse, R136, R44 ;  /* 0x00000088642c723c */ /* 0x040ff0000004182c */
[C---:B------:R-:W-:Y:S01]  /*b930*/  HMMA.16816.F32.BF16 R48, R100.reuse, R138, R48 ;  /* 0x0000008a6430723c */ /* 0x040fe20000041830 */
[----:B------:R-:W-:Y:S07]  /*b940*/  LDSM.16.MT88.4 R136, [R134+UR4+0x3100] ;  /* 0x003100048688783b */ /* 0x000fee0008004200 */
[C---:B-1----:R-:W-:Y:S08]  /*b950*/  HMMA.16816.F32.BF16 R52, R100.reuse, R104, R52 ;  /* 0x000000686434723c */ /* 0x042ff00000041834 */
[C---:B------:R-:W-:Y:S01]  /*b960*/  HMMA.16816.F32.BF16 R56, R100.reuse, R106, R56 ;  /* 0x0000006a6438723c */ /* 0x040fe20000041838 */
[----:B------:R-:W1:Y:S07]  /*b970*/  LDSM.16.MT88.4 R104, [R134+UR4+0x4900] ;  /* 0x004900048668783b */ /* 0x000e6e0008004200 */
[C---:B-----5:R-:W-:Y:S08]  /*b980*/  HMMA.16816.F32.BF16 R60, R100.reuse, R108, R60 ;  /* 0x0000006c643c723c */ /* 0x060ff0000004183c */
[C---:B------:R-:W-:Y:S01]  /*b990*/  HMMA.16816.F32.BF16 R64, R100.reuse, R110, R64 ;  /* 0x0000006e6440723c */ /* 0x040fe20000041840 */
[----:B------:R-:W5:Y:S07]  /*b9a0*/  LDSM.16.MT88.4 R108, [R168+0x4900] ;  /* 0x00490000a86c783b */ /* 0x000f6e0000004200 */
[C---:B------:R-:W-:Y:S08]  /*b9b0*/  HMMA.16816.F32.BF16 R68, R100.reuse, R112, R68 ;  /* 0x000000706444723c */ /* 0x040ff00000041844 */
[C---:B------:R-:W-:Y:S01]  /*b9c0*/  HMMA.16816.F32.BF16 R72, R100.reuse, R114, R72 ;  /* 0x000000726448723c */ /* 0x040fe20000041848 */
[----:B------:R-:W2:Y:S07]  /*b9d0*/  LDSM.16.MT88.4 R112, [R135+UR4+0x1100] ;  /* 0x001100048770783b */ /* 0x000eae0008004200 */
[C---:B---3--:R-:W-:Y:S08]  /*b9e0*/  HMMA.16816.F32.BF16 R76, R100.reuse, R116, R76 ;  /* 0x00000074644c723c */ /* 0x048ff0000004184c */
[C---:B------:R-:W-:Y:S01]  /*b9f0*/  HMMA.16816.F32.BF16 R80, R100.reuse, R118, R80 ;  /* 0x000000766450723c */ /* 0x040fe20000041850 */
[----:B------:R-:W3:Y:S07]  /*ba00*/  LDSM.16.MT88.4 R116, [R133+0x1100] ;  /* 0x001100008574783b */ /* 0x000eee0000004200 */
[C---:B-1----:R-:W-:Y:S08]  /*ba10*/  HMMA.16816.F32.BF16 R84, R100.reuse, R104, R84 ;  /* 0x000000686454723c */ /* 0x042ff00000041854 */
[C---:B------:R-:W-:Y:S01]  /*ba20*/  HMMA.16816.F32.BF16 R88, R100.reuse, R106, R88 ;  /* 0x0000006a6458723c */ /* 0x040fe20000041858 */
[----:B------:R-:W1:Y:S07]  /*ba30*/  LDSM.16.MT88.4 R104, [R133+0x3100] ;  /* 0x003100008568783b */ /* 0x000e6e0000004200 */
[C---:B-----5:R-:W-:Y:S08]  /*ba40*/  HMMA.16816.F32.BF16 R92, R100.reuse, R108, R92 ;  /* 0x0000006c645c723c */ /* 0x060ff0000004185c */
[----:B------:R-:W-:Y:S01]  /*ba50*/  HMMA.16816.F32.BF16 R96, R100, R110, R96 ;  /* 0x0000006e6460723c */ /* 0x000fe20000041860 */
[----:B------:R-:W5:Y:S06]  /*ba60*/  LDSM.16.MT88.4 R108, [R168+0x3100] ;  /* 0x00310000a86c783b */ /* 0x000f6c0000004200 */
[----:B----4-:R-:W-:Y:S01]  /*ba70*/  F2FP.BF16.PACK_AB R100, R224, R213 ;  /* 0x000000d5e064723e */ /* 0x010fe200000010ff */
[----:B------:R-:W-:Y:S01]  /*ba80*/  FADD.FTZ R213, R213, R182 ;  /* 0x000000b6d5d57221 */ /* 0x000fe20000010000 */
[----:B--2---:R-:W-:Y:S03]  /*ba90*/  F2FP.BF16.PACK_AB R101, R226, R225 ;  /* 0x000000e1e265723e */ /* 0x004fe600000010ff */
[----:B------:R-:W-:Y:S01]  /*baa0*/  F2FP.BF16.PACK_AB R102, R228, R227 ;  /* 0x000000e3e466723e */ /* 0x000fe200000010ff */
[----:B------:R-:W-:Y:S01]  /*bab0*/  FADD.FTZ R225, R225, R190 ;  /* 0x000000bee1e17221 */ /* 0x000fe20000010000 */
[----:B------:R-:W-:Y:S01]  /*bac0*/  F2FP.BF16.PACK_AB R103, R230, R229 ;  /* 0x000000e5e667723e */ /* 0x000fe200000010ff */
[----:B------:R-:W-:Y:S02]  /*bad0*/  FADD.FTZ R224, R224, R213 ;  /* 0x000000d5e0e07221 */ /* 0x000fe40000010000 */
[----:B------:R-:W-:Y:S02]  /*bae0*/  FADD.FTZ R226, R226, R225 ;  /* 0x000000e1e2e27221 */ /* 0x000fe40000010000 */
[----:B------:R-:W-:Y:S02]  /*baf0*/  FADD.FTZ R227, R227, R224 ;  /* 0x000000e0e3e37221 */ /* 0x000fe40000010000 */
[C---:B------:R-:W-:Y:S03]  /*bb00*/  HMMA.16816.F32.BF16 R4, R100.reuse, R112, R4 ;  /* 0x000000706404723c */ /* 0x040fe60000041804 */
[----:B------:R-:W-:Y:S02]  /*bb10*/  FADD.FTZ R229, R229, R226 ;  /* 0x000000e2e5e57221 */ /* 0x000fe40000010000 */
[----:B------:R-:W-:Y:S02]  /*bb20*/  FADD.FTZ R228, R228, R227 ;  /* 0x000000e3e4e47221 */ /* 0x000fe40000010000 */
[----:B------:R-:W-:Y:S01]  /*bb30*/  FADD.FTZ R230, R230, R229 ;  /* 0x000000e5e6e67221 */ /* 0x000fe20000010000 */
[C---:B------:R-:W-:Y:S01]  /*bb40*/  HMMA.16816.F32.BF16 R8, R100.reuse, R114, R8 ;  /* 0x000000726408723c */ /* 0x040fe20000041808 */
[----:B------:R-:W2:Y:S07]  /*bb50*/  LDSM.16.MT88.4 R112, [R135+UR4+0x5100] ;  /* 0x005100048770783b */ /* 0x000eae0008004200 */
[C---:B---3--:R-:W-:Y:S08]  /*bb60*/  HMMA.16816.F32.BF16 R12, R100.reuse, R116, R12 ;  /* 0x00000074640c723c */ /* 0x048ff0000004180c */
[C---:B------:R-:W-:Y:S01]  /*bb70*/  HMMA.16816.F32.BF16 R16, R100.reuse, R118, R16 ;  /* 0x000000766410723c */ /* 0x040fe20000041810 */
[----:B------:R-:W-:Y:S07]  /*bb80*/  LDSM.16.MT88.4 R116, [R134+UR4+0x5100] ;  /* 0x005100048674783b */ /* 0x000fee0008004200 */
[C---:B------:R-:W-:Y:S08]  /*bb90*/  HMMA.16816.F32.BF16 R20, R100.reuse, R120, R20 ;  /* 0x000000786414723c */ /* 0x040ff00000041814 */
[C---:B------:R-:W-:Y:S08]  /*bba0*/  HMMA.16816.F32.BF16 R24, R100.reuse, R122, R24 ;  /* 0x0000007a6418723c */ /* 0x040ff00000041818 */
[C---:B------:R-:W-:Y:S08]  /*bbb0*/  HMMA.16816.F32.BF16 R28, R100.reuse, R124, R28 ;  /* 0x0000007c641c723c */ /* 0x040ff0000004181c */
[C---:B------:R-:W-:Y:S01]  /*bbc0*/  HMMA.16816.F32.BF16 R32, R100.reuse, R126, R32 ;  /* 0x0000007e6420723c */ /* 0x040fe20000041820 */
[----:B------:R-:W-:Y:S07]  /*bbd0*/  LDSM.16.MT88.4 R124, [R135+UR4+0x1900] ;  /* 0x00190004877c783b */ /* 0x000fee0008004200 */
[C---:B------:R-:W-:Y:S08]  /*bbe0*/  HMMA.16816.F32.BF16 R36, R100.reuse, R128, R36 ;  /* 0x000000806424723c */ /* 0x040ff00000041824 */
[C---:B------:R-:W-:Y:S08]  /*bbf0*/  HMMA.16816.F32.BF16 R40, R100.reuse, R130, R40 ;  /* 0x000000826428723c */ /* 0x040ff00000041828 */
[C---:B-1----:R-:W-:Y:S08]  /*bc00*/  HMMA.16816.F32.BF16 R44, R100.reuse, R104, R44 ;  /* 0x00000068642c723c */ /* 0x042ff0000004182c */
[C---:B------:R-:W-:Y:S01]  /*bc10*/  HMMA.16816.F32.BF16 R48, R100.reuse, R106, R48 ;  /* 0x0000006a6430723c */ /* 0x040fe20000041830 */
[----:B------:R-:W1:Y:S07]  /*bc20*/  LDSM.16.MT88.4 R104, [R133+0x5100] ;  /* 0x005100008568783b */ /* 0x000e6e0000004200 */
[C---:B------:R-:W-:Y:S07]  /*bc30*/  HMMA.16816.F32.BF16 R52, R100.reuse, R136, R52 ;  /* 0x000000886434723c */ /* 0x040fee0000041834 */
[----:B------:R-:W-:Y:S01]  /*bc40*/  F2FP.BF16.PACK_AB R136, R232, R231 ;  /* 0x000000e7e888723e */ /* 0x000fe200000010ff */
[C---:B------:R-:W-:Y:S04]  /*bc50*/  HMMA.16816.F32.BF16 R56, R100.reuse, R138, R56 ;  /* 0x0000008a6438723c */ /* 0x040fe80000041838 */
[----:B------:R-:W-:Y:S01]  /*bc60*/  F2FP.BF16.PACK_AB R137, R234, R233 ;  /* 0x000000e9ea89723e */ /* 0x000fe200000010ff */
[----:B------:R-:W-:Y:S02]  /*bc70*/  FADD.FTZ R231, R231, R228 ;  /* 0x000000e4e7e77221 */ /* 0x000fe40000010000 */
[----:B------:R-:W-:Y:S01]  /*bc80*/  F2FP.BF16.PACK_AB R138, R236, R235 ;  /* 0x000000ebec8a723e */ /* 0x000fe200000010ff */
[C---:B-----5:R-:W-:Y:S04]  /*bc90*/  HMMA.16816.F32.BF16 R60, R100.reuse, R108, R60 ;  /* 0x0000006c643c723c */ /* 0x060fe8000004183c */
[----:B------:R-:W-:Y:S01]  /*bca0*/  F2FP.BF16.PACK_AB R139, R238, R237 ;  /* 0x000000edee8b723e */ /* 0x000fe200000010ff */
        /* <DEDUP_REMOVED lines=9> */
[C---:B------:R-:W-:Y:S04]  /*bd40*/  HMMA.16816.F32.BF16 R72, R100.reuse, R114, R72 ;  /* 0x000000726448723c */ /* 0x040fe80000041848 */
[----:B------:R-:W-:Y:S04]  /*bd50*/  FADD.FTZ R208, R238, R237 ;  /* 0x000000edeed07221 */ /* 0x000fe80000010000 */
[C---:B-1----:R-:W-:Y:S08]  /*bd60*/  HMMA.16816.F32.BF16 R76, R100.reuse, R104, R76 ;  /* 0x00000068644c723c */ /* 0x042ff0000004184c */
[C---:B------:R-:W-:Y:S01]  /*bd70*/  HMMA.16816.F32.BF16 R80, R100.reuse, R106, R80 ;  /* 0x0000006a6450723c */ /* 0x040fe20000041850 */
[----:B------:R-:W1:Y:S07]  /*bd80*/  LDSM.16.MT88.4 R104, [R133+0x1900] ;  /* 0x001900008568783b */ /* 0x000e6e0000004200 */
[C---:B------:R-:W-:Y:S08]  /*bd90*/  HMMA.16816.F32.BF16 R84, R100.reuse, R116, R84 ;  /* 0x000000746454723c */ /* 0x040ff00000041854 */
[C---:B------:R-:W-:Y:S08]  /*bda0*/  HMMA.16816.F32.BF16 R88, R100.reuse, R118, R88 ;  /* 0x000000766458723c */ /* 0x040ff00000041858 */
[C---:B---3--:R-:W-:Y:S08]  /*bdb0*/  HMMA.16816.F32.BF16 R92, R100.reuse, R108, R92 ;  /* 0x0000006c645c723c */ /* 0x048ff0000004185c */
[----:B------:R-:W-:Y:S08]  /*bdc0*/  HMMA.16816.F32.BF16 R96, R100, R110, R96 ;  /* 0x0000006e6460723c */ /* 0x000ff00000041860 */
[C---:B------:R-:W-:Y:S08]  /*bdd0*/  HMMA.16816.F32.BF16 R128, R136.reuse, R124, R4 ;  /* 0x0000007c8880723c */ /* 0x040ff00000041804 */
[C---:B------:R-:W-:Y:S01]  /*bde0*/  HMMA.16816.F32.BF16 R124, R136.reuse, R126, R8 ;  /* 0x0000007e887c723c */ /* 0x040fe20000041808 */
[----:B------:R-:W2:Y:S07]  /*bdf0*/  LDSM.16.MT88.4 R8, [R133+0x5900] ;  /* 0x005900008508783b */ /* 0x000eae0000004200 */
[C---:B-1----:R-:W-:Y:S01]  /*be00*/  HMMA.16816.F32.BF16 R120, R136.reuse, R104, R12 ;  /* 0x000000688878723c */ /* 0x042fe2000004180c */
[----:B------:R-:W1:Y:S07]  /*be10*/  LDSM.16.MT88.4 R12, [R134+UR4+0x5900] ;  /* 0x00590004860c783b */ /* 0x000e6e0008004200 */
[C---:B------:R-:W-:Y:S01]  /*be20*/  HMMA.16816.F32.BF16 R116, R136.reuse, R106, R16 ;  /* 0x0000006a8874723c */ /* 0x040fe20000041810 */
[----:B------:R-:W3:Y:S07]  /*be30*/  LDSM.16.MT88.4 R16, [R168+0x5900] ;  /* 0x00590000a810783b */ /* 0x000eee0000004200 */
        /* <DEDUP_REMOVED lines=20> */
[----:B------:R-:W-:-:S07]  /*bf80*/  @!P0 BRA `(.L_x_1047) ;  /* 0x000003f000008947 */ /* 0x000fce0003800000 */
[----:B------:R-:W-:Y:S01]  /*bf90*/  ISETP.NE.AND P1, PT, R195, 0x1, PT ;  /* 0x00000001c300780c */ /* 0x000fe20003f25270 */
[----:B------:R-:W-:Y:S01]  /*bfa0*/  IMAD R6, R223, 0x40, R204 ;  /* 0x00000040df067824 */ /* 0x000fe200078e02cc */
[----:B------:R-:W-:Y:S01]  /*bfb0*/  IADD3 R11, -R219, 0x10, RZ ;  /* 0x00000010db0b7810 */ /* 0x000fe20007ffe1ff */
[----:B------:R-:W-:Y:S01]  /*bfc0*/  IMAD.MOV.U32 R200, RZ, RZ, RZ ;  /* 0x000000ffffc87224 */ /* 0x000fe200078e00ff */
[----:B------:R-:W-:Y:S02]  /*bfd0*/  IADD3 R8, -R216, 0x10, RZ ;  /* 0x00000010d8087810 */ /* 0x000fe40007ffe1ff */
[----:B------:R-:W-:Y:S02]  /*bfe0*/  IADD3 R201, R6, -0x80, R203 ;  /* 0xffffff8006c97810 */ /* 0x000fe40007ffe0cb */
[----:B------:R-:W-:Y:S02]  /*bff0*/  LOP3.LUT R11, R11, 0xf, RZ, 0xc0, !PT ;  /* 0x0000000f0b0b7812 */ /* 0x000fe400078ec0ff */
[----:B------:R-:W-:Y:S01]  /*c000*/  LOP3.LUT R8, R8, 0xf, RZ, 0xc0, !PT ;  /* 0x0000000f08087812 */ /* 0x000fe200078ec0ff */
        /* <DEDUP_REMOVED lines=55> */
.L_x_1047:
        /* <DEDUP_REMOVED lines=10> */
.L_x_1045:
[----:B------:R-:W-:-:S13]  /*c420*/  ISETP.GE.AND P0, PT, R213, R194, PT ;  /* 0x000000c2d500720c */ /* 0x000fda0003f06270 */
[----:B------:R-:W-:Y:S05]  /*c430*/  @!P0 BRA `(.L_x_1049) ;  /* 0x00003a2000008947 */ /* 0x000fea0003800000 */
[----:B------:R-:W-:Y:S01]  /*c440*/  IMAD.MOV.U32 R3, RZ, RZ, R0 ;  /* 0x000000ffff037224 */ /* 0x000fe200078e0000 */
[----:B------:R-:W-:Y:S01]  /*c450*/  SHF.R.S32.HI R193, RZ, 0x1f, R210 ;  /* 0x0000001fffc17819 */ /* 0x000fe200000114d2 */
[----:B------:R-:W-:Y:S01]  /*c460*/  IMAD.MOV.U32 R190, RZ, RZ, 0x40 ;  /* 0x00000040ffbe7424 */ /* 0x000fe200078e00ff */
[----:B------:R-:W-:Y:S01]  /*c470*/  SHF.R.S32.HI R0, RZ, 0x1f, R209 ;  /* 0x0000001fff007819 */ /* 0x000fe200000114d1 */
[----:B------:R-:W-:Y:S01]  /*c480*/  IMAD.SHL.U32 R212, R209, 0x2, RZ ;  /* 0x00000002d1d47824 */ /* 0x000fe200078e00ff */
[----:B------:R-:W-:Y:S01]  /*c490*/  LOP3.LUT P0, RZ, R211, 0x4, RZ, 0xc0, !PT ;  /* 0x00000004d3ff7812 */ /* 0x000fe2000780c0ff */
[C---:B------:R-:W-:Y:S01]  /*c4a0*/  IMAD.SHL.U32 R211, R210.reuse, 0x2, RZ ;  /* 0x00000002d2d37824 */ /* 0x040fe200078e00ff */
[----:B-1----:R-:W-:Y:S01]  /*c4b0*/  SHF.R.S32.HI R5, RZ, 0x1f, R192 ;  /* 0x0000001fff057819 */ /* 0x002fe200000114c0 */
[----:B------:R-:W-:Y:S01]  /*c4c0*/  IMAD.MOV.U32 R132, RZ, RZ, R2 ;  /* 0x000000ffff847224 */ /* 0x000fe200078e0002 */
[----:B------:R-:W-:Y:S01]  /*c4d0*/  SHF.L.U64.HI R193, R210, 0x1, R193 ;  /* 0x00000001d2c17819 */ /* 0x000fe200000102c1 */
[----:B------:R-:W-:Y:S01]  /*c4e0*/  IMAD.SHL.U32 R214, R192, 0x2, RZ ;  /* 0x00000002c0d67824 */ /* 0x000fe200078e00ff */
[----:B------:R-:W-:-:S02]  /*c4f0*/  SHF.L.U64.HI R210, R209, 0x1, R0 ;  /* 0x00000001d1d27819 */ /* 0x000fc40000010200 */
[----:B------:R-:W-:Y:S02]  /*c500*/  SEL R190, R190, 0xffffffc0, !P0 ;  /* 0xffffffc0bebe7807 */ /* 0x000fe40004000000 */
[----:B------:R-:W-:Y:S02]  /*c510*/  SHF.L.U64.HI R209, R192, 0x1, R5 ;  /* 0x00000001c0d17819 */ /* 0x000fe40000010205 */
.L_x_1060:
        /* <DEDUP_REMOVED lines=19> */
[----:B------:R-:W-:Y:S03]  /*c650*/  SHF.R.S32.HI R5, RZ, 0x1f, R200 ;  /* 0x0000001fff057819 */ /* 0x000fe600000114c8 */
[----:B------:R-:W-:Y:S02]  /*c660*/  IMAD R9, R9, c[0x0][0x208], RZ ;  /* 0x0000820009097a24 */ /* 0x000fe400078e02ff */
[----:B------:R-:W-:Y:S02]  /*c670*/  IMAD R5, R5, c[0x0][0x218], RZ ;  /* 0x0000860005057a24 */ /* 0x000fe400078e02ff */
        /* <DEDUP_REMOVED lines=8> */
[----:B------:R-:W5:Y:S04]  /*c700*/  SHFL.IDX PT, R11, R4, RZ, 0x181f ;  /* 0x00181fff040b7589 */ /* 0x000f6800000e0000 */
[----:B------:R-:W4:Y:S04]  /*c710*/  SHFL.IDX PT, R0, R2, RZ, 0x181f ;  /* 0x00181fff02007589 */ /* 0x000f2800000e0000 */
[----:B------:R-:W3:Y:S01]  /*c720*/  SHFL.IDX PT, R5, R4, 0x1, 0x181f ;  /* 0x00381f0004057f89 */ /* 0x000ee200000e0000 */
[CC--:B-----5:R-:W-:Y:S05]  /*c730*/  IADD3 R20, P0, R11.reuse, R211.reuse, RZ ;  /* 0x000000d30b147210 */ /* 0x0e0fea0007f1e0ff */
[C---:B----4-:R-:W-:Y:S01]  /*c740*/  IMAD.X R21, R0.reuse, 0x1, R193, P0 ;  /* 0x0000000100157824 */ /* 0x050fe200000e06c1 */
[C---:B------:R-:W-:Y:S04]  /*c750*/  IADD3 R14, P0, R11.reuse, R212, RZ ;  /* 0x000000d40b0e7210 */ /* 0x040fe80007f1e0ff */
[C---:B------:R-:W-:Y:S02]  /*c760*/  IADD3.X R15, R0.reuse, R210, RZ, P0, !PT ;  /* 0x000000d2000f7210 */ /* 0x040fe400007fe4ff */
[----:B------:R-:W-:Y:S05]  /*c770*/  IADD3 R10, P0, R11, R214, RZ ;  /* 0x000000d60b0a7210 */ /* 0x000fea0007f1e0ff */
[----:B------:R-:W-:Y:S01]  /*c780*/  IMAD.X R11, R0, 0x1, R209, P0 ;  /* 0x00000001000b7824 */ /* 0x000fe200000e06d1 */
[C---:B---3--:R-:W-:Y:S01]  /*c790*/  IADD3 R8, P0, R5.reuse, R211, RZ ;  /* 0x000000d305087210 */ /* 0x048fe20007f1e0ff */
[----:B------:R-:W3:Y:S04]  /*c7a0*/  SHFL.IDX PT, R0, R2, 0x1, 0x181f ;  /* 0x00381f0002007f89 */ /* 0x000ee800000e0000 */
[C---:B---3--:R-:W-:Y:S01]  /*c7b0*/  IMAD.X R9, R0.reuse, 0x1, R193, P0 ;  /* 0x0000000100097824 */ /* 0x048fe200000e06c1 */
[C---:B------:R-:W-:Y:S04]  /*c7c0*/  IADD3 R6, P0, R5.reuse, R212, RZ ;  /* 0x000000d405067210 */ /* 0x040fe80007f1e0ff */
[C---:B------:R-:W-:Y:S02]  /*c7d0*/  IADD3.X R7, R0.reuse, R210, RZ, P0, !PT ;  /* 0x000000d200077210 */ /* 0x040fe400007fe4ff */
[----:B------:R-:W-:Y:S02]  /*c7e0*/  IADD3 R22, P0, R5, R214, RZ ;  /* 0x000000d605167210 */ /* 0x000fe40007f1e0ff */
[----:B------:R-:W-:Y:S03]  /*c7f0*/  MOV R5, UR16 ;  /* 0x0000001000057c02 */ /* 0x000fe60008000f00 */
[----:B------:R-:W-:Y:S02]  /*c800*/  IMAD.X R23, R0, 0x1, R209, P0 ;  /* 0x0000000100177824 */ /* 0x000fe400000e06d1 */
[----:B------:R-:W-:Y:S05]  /*c810*/  IMAD R13, R5, 0x6000, R198 ;  /* 0x00006000050d7824 */ /* 0x000fea00078e02c6 */
[----:B------:R3:W-:Y:S04]  /*c820*/  LDGSTS.E.BYPASS.LTC128B.128 [R13], [R20.64], !P5 ;  /* 0x00000000140d7fae */ /* 0x0007e8000e901d4c */
[----:B------:R3:W-:Y:S04]  /*c830*/  LDGSTS.E.BYPASS.LTC128B.128 [R13+0x2000], [R14.64], !P4 ;  /* 0x020000000e0d7fae */ /* 0x0007e8000e101d4c */
[----:B------:R3:W-:Y:S04]  /*c840*/  LDGSTS.E.BYPASS.LTC128B.128 [R13+0x4000], [R10.64], !P6 ;  /* 0x040000000a0d7fae */ /* 0x0007e8000f101d4c */
[----:B------:R3:W-:Y:S04]  /*c850*/  LDGSTS.E.BYPASS.LTC128B.128 [R13+0x1000], [R8.64], !P5 ;  /* 0x01000000080d7fae */ /* 0x0007e8000e901d4c */
[----:B------:R3:W-:Y:S04]  /*c860*/  LDGSTS.E.BYPASS.LTC128B.128 [R13+0x3000], [R6.64], !P4 ;  /* 0x03000000060d7fae */ /* 0x0007e8000e101d4c */
[----:B------:R3:W-:Y:S02]  /*c870*/  LDGSTS.E.BYPASS.LTC128B.128 [R13+0x5000], [R22.64], !P6 ;  /* 0x05000000160d7fae */ /* 0x0007e4000f101d4c */
.L_x_1050:
[C---:B--23--:R-:W-:Y:S01]  /*c880*/  HMMA.16816.F32.BF16 R4, R136.reuse, R140, RZ ;  /* 0x0000008c8804723c */ /* 0x04cfe200000418ff */
[----:B------:R-:W-:Y:S01]  /*c890*/  LDSM.16.M88.4 R172, [R133+0xf900] ;  /* 0x00f9000085ac783b */ /* 0x000fe20000000200 */
[----:B------:R-:W-:Y:S01]  /*c8a0*/  UIADD3 UR18, UR16, 0x1, URZ ;  /* 0x0000000110127890 */ /* 0x000fe2000fffe03f */
[----:B------:R-:W-:Y:S01]  /*c8b0*/  ISETP.NE.AND P0, PT, R197, 0x1, PT ;  /* 0x00000001c500780c */ /* 0x000fe20003f05270 */
[----:B------:R-:W-:Y:S01]  /*c8c0*/  UISETP.GE.AND UP0, UPT, UR16, 0x1, UPT ;  /* 0x000000011000788c */ /* 0x000fe2000bf06270 */
[C---:B------:R-:W-:Y:S02]  /*c8d0*/  IADD3 R0, R190.reuse, R165, RZ ;  /* 0x000000a5be007210 */ /* 0x040fe40007ffe0ff */
[----:B------:R-:W-:Y:S01]  /*c8e0*/  IADD3 R2, R190, R133, RZ ;  /* 0x00000085be027210 */ /* 0x000fe20007ffe0ff */
[C---:B------:R-:W-:Y:S01]  /*c8f0*/  HMMA.16816.F32.BF16 R8, R136.reuse, R142, RZ ;  /* 0x0000008e8808723c */ /* 0x040fe200000418ff */
[----:B------:R-:W-:Y:S01]  /*c900*/  LDSM.16.M88.4 R176, [R191+0x8000] ;  /* 0x00800000bfb0783b */ /* 0x000fe20000000200 */
[----:B------:R-:W-:Y:S01]  /*c910*/  ISETP.LE.AND P2, PT, R196, c[0x0][0x32c], PT ;  /* 0x0000cb00c4007a0c */ /* 0x000fe20003f43270 */
[----:B------:R-:W-:Y:S05]  /*c920*/  USEL UR16, UR18, URZ, !UP0 ;  /* 0x0000003f12107287 */ /* 0x000fea000c000000 */
[C---:B----4-:R-:W-:Y:S01]  /*c930*/  HMMA.16816.F32.BF16 R12, R136.reuse, R16, RZ ;  /* 0x00000010880c723c */ /* 0x050fe200000418ff */
[----:B------:R-:W-:Y:S07]  /*c940*/  LDSM.16.M88.4 R140, [R0+0xc100] ;  /* 0x00c10000008c783b */ /* 0x000fee0000000200 */
        /* <DEDUP_REMOVED lines=9> */
[----:B------:R-:W1:Y:S07]  /*c9e0*/  LDSM.16.M88.4 R136, [R185] ;  /* 0x00000000b988783b */ /* 0x000e6e0000000200 */
[C---:B------:R-:W-:Y:S08]  /*c9f0*/  HMMA.16816.F32.BF16 R4, R144.reuse, R148, R4 ;  /* 0x000000949004723c */ /* 0x040ff00000041804 */
[C---:B------:R-:W-:Y:S01]  /*ca00*/  HMMA.16816.F32.BF16 R8, R144.reuse, R150, R8 ;  /* 0x000000969008723c */ /* 0x040fe20000041808 */
[----:B------:R-:W2:Y:S07]  /*ca10*/  LDSM.16.M88.4 R148, [R0+0xd100] ;  /* 0x00d100000094783b */ /* 0x000eae0000000200 */
[C---:B------:R-:W-:Y:S08]  /*ca20*/  HMMA.16816.F32.BF16 R12, R144.reuse, R152, R12 ;  /* 0x00000098900c723c */ /* 0x040ff0000004180c */
[C---:B------:R-:W-:Y:S01]  /*ca30*/  HMMA.16816.F32.BF16 R16, R144.reuse, R154, R16 ;  /* 0x0000009a9010723c */ /* 0x040fe20000041810 */
[----:B------:R-:W3:Y:S07]  /*ca40*/  LDSM.16.M88.4 R152, [R0+0xd900] ;  /* 0x00d900000098783b */ /* 0x000eee0000000200 */
[C---:B------:R-:W-:Y:S08]  /*ca50*/  HMMA.16816.F32.BF16 R20, R144.reuse, R156, R20 ;  /* 0x0000009c9014723c */ /* 0x040ff00000041814 */
[C---:B------:R-:W-:Y:S01]  /*ca60*/  HMMA.16816.F32.BF16 R24, R144.reuse, R158, R24 ;  /* 0x0000009e9018723c */ /* 0x040fe20000041818 */
[----:B------:R-:W4:Y:S07]  /*ca70*/  LDSM.16.M88.4 R156, [R184] ;  /* 0x00000000b89c783b */ /* 0x000f2e0000000200 */
[C---:B------:R-:W-:Y:S08]  /*ca80*/  HMMA.16816.F32.BF16 R28, R144.reuse, R160, R28 ;  /* 0x000000a0901c723c */ /* 0x040ff0000004181c */
[----:B------:R-:W-:Y:S01]  /*ca90*/  HMMA.16816.F32.BF16 R32, R144, R162, R32 ;  /* 0x000000a29020723c */ /* 0x000fe20000041820 */
[----:B------:R-:W-:Y:S07]  /*caa0*/  LDSM.16.M88.4 R144, [R2+0xd100] ;  /* 0x00d100000290783b */ /* 0x000fee0000000200 */
[C---:B-1----:R-:W-:Y:S01]  /*cab0*/  HMMA.16816.F32.BF16 R4, R136.reuse, R140, R4 ;  /* 0x0000008c8804723c */ /* 0x042fe20000041804 */
[----:B------:R-:W-:Y:S07]  /*cac0*/  LDSM.16.M88.4 R160, [R2+0xd900] ;  /* 0x00d9000002a0783b */ /* 0x000fee0000000200 */
[C---:B------:R-:W-:Y:S01]  /*cad0*/  HMMA.16816.F32.BF16 R8, R136.reuse, R142, R8 ;  /* 0x0000008e8808723c */ /* 0x040fe20000041808 */
[----:B------:R-:W1:Y:S07]  /*cae0*/  LDSM.16.M88.4 R140, [R2+0xc900] ;  /* 0x00c90000028c783b */ /* 0x000e6e0000000200 */
[C---:B------:R-:W-:Y:S08]  /*caf0*/  HMMA.16816.F32.BF16 R12, R136.reuse, R164, R12 ;  /* 0x000000a4880c723c */ /* 0x040ff0000004180c */
[C---:B------:R-:W-:Y:S01]  /*cb00*/  HMMA.16816.F32.BF16 R16, R136.reuse, R166, R16 ;  /* 0x000000a68810723c */ /* 0x040fe20000041810 */
[----:B------:R-:W-:Y:S07]  /*cb10*/  LDSM.16.M88.4 R164, [R189+UR4+0xe100] ;  /* 0x00e10004bda4783b */ /* 0x000fee0008000200 */
[C---:B--2---:R-:W-:Y:S08]  /*cb20*/  HMMA.16816.F32.BF16 R20, R136.reuse, R148, R20 ;  /* 0x000000948814723c */ /* 0x044ff00000041814 */
[C---:B------:R-:W-:Y:S01]  /*cb30*/  HMMA.16816.F32.BF16 R24, R136.reuse, R150, R24 ;  /* 0x000000968818723c */ /* 0x040fe20000041818 */
[----:B------:R-:W2:Y:S07]  /*cb40*/  LDSM.16.M88.4 R148, [R191+0x4000] ;  /* 0x00400000bf94783b */ /* 0x000eae0000000200 */
[C---:B---3--:R-:W-:Y:S08]  /*cb50*/  HMMA.16816.F32.BF16 R28, R136.reuse, R152, R28 ;  /* 0x00000098881c723c */ /* 0x048ff0000004181c */
[----:B------:R-:W-:Y:S01]  /*cb60*/  HMMA.16816.F32.BF16 R32, R136, R154, R32 ;  /* 0x0000009a8820723c */ /* 0x000fe20000041820 */
[----:B------:R-:W3:Y:S07]  /*cb70*/  LDSM.16.M88.4 R136, [R189+UR4+0xe900] ;  /* 0x00e90004bd88783b */ /* 0x000eee0008000200 */
[C---:B----4-:R-:W-:Y:S01]  /*cb80*/  HMMA.16816.F32.BF16 R4, R156.reuse, R168, R4 ;  /* 0x000000a89c04723c */ /* 0x050fe20000041804 */
[----:B------:R-:W4:Y:S07]  /*cb90*/  LDSM.16.M88.4 R152, [R189+UR4+0xf100] ;  /* 0x00f10004bd98783b */ /* 0x000f2e0008000200 */
[C---:B------:R-:W-:Y:S01]  /*cba0*/  HMMA.16816.F32.BF16 R8, R156.reuse, R170, R8 ;  /* 0x000000aa9c08723c */ /* 0x040fe20000041808 */
[----:B------:R-:W5:Y:S07]  /*cbb0*/  LDSM.16.M88.4 R168, [R189+UR4+0xf900] ;  /* 0x00f90004bda8783b */ /* 0x000f6e0008000200 */
[C---:B-1----:R-:W-:Y:S08]  /*cbc0*/  HMMA.16816.F32.BF16 R12, R156.reuse, R140, R12 ;  /* 0x0000008c9c0c723c */ /* 0x042ff0000004180c */
[C---:B------:R-:W-:Y:S01]  /*cbd0*/  HMMA.16816.F32.BF16 R16, R156.reuse, R142, R16 ;  /* 0x0000008e9c10723c */ /* 0x040fe20000041810 */
[----:B------:R-:W-:Y:S07]  /*cbe0*/  LDSM.16.M88.4 R140, [R187+0x4000] ;  /* 0x00400000bb8c783b */ /* 0x000fee0000000200 */
        /* <DEDUP_REMOVED lines=12> */
[----:B------:R-:W-:Y:S07]  /*ccb0*/  LDSM.16.M88.4 R136, [R185+0x4000] ;  /* 0x00400000b988783b */ /* 0x000fee0000000200 */
[C---:B----4-:R-:W-:Y:S08]  /*ccc0*/  HMMA.16816.F32.BF16 R20, R148.reuse, R152, R20 ;  /* 0x000000989414723c */ /* 0x050ff00000041814 */
[C---:B------:R-:W-:Y:S01]  /*ccd0*/  HMMA.16816.F32.BF16 R24, R148.reuse, R154, R24 ;  /* 0x0000009a9418723c */ /* 0x040fe20000041818 */
[----:B------:R-:W3:Y:S07]  /*cce0*/  LDSM.16.M88.4 R152, [R0+0xe100] ;  /* 0x00e100000098783b */ /* 0x000eee0000000200 */
[C---:B-----5:R-:W-:Y:S08]  /*ccf0*/  HMMA.16816.F32.BF16 R28, R148.reuse, R168, R28 ;  /* 0x000000a8941c723c */ /* 0x060ff0000004181c */
[----:B------:R-:W-:Y:S01]  /*cd00*/  HMMA.16816.F32.BF16 R32, R148, R170, R32 ;  /* 0x000000aa9420723c */ /* 0x000fe20000041820 */
[----:B------:R-:W-:Y:S07]  /*cd10*/  LDSM.16.M88.4 R148, [R0+0xf100] ;  /* 0x00f100000094783b */ /* 0x000fee0000000200 */
[C---:B-1----:R-:W-:Y:S08]  /*cd20*/  HMMA.16816.F32.BF16 R4, R140.reuse, R144, R4 ;  /* 0x000000908c04723c */ /* 0x042ff00000041804 */
[C---:B------:R-:W-:Y:S01]  /*cd30*/  HMMA.16816.F32.BF16 R8, R140.reuse, R146, R8 ;  /* 0x000000928c08723c */ /* 0x040fe20000041808 */
[----:B------:R-:W1:Y:S07]  /*cd40*/  LDSM.16.M88.4 R144, [R0+0xe900] ;  /* 0x00e900000090783b */ /* 0x000e6e0000000200 */
[C---:B------:R-:W-:Y:S08]  /*cd50*/  HMMA.16816.F32.BF16 R12, R140.reuse, R156, R12 ;  /* 0x0000009c8c0c723c */ /* 0x040ff0000004180c */
[C---:B------:R-:W-:Y:S01]  /*cd60*/  HMMA.16816.F32.BF16 R16, R140.reuse, R158, R16 ;  /* 0x0000009e8c10723c */ /* 0x040fe20000041810 */
[----:B------:R-:W4:Y:S07]  /*cd70*/  LDSM.16.M88.4 R156, [R0+0xf900] ;  /* 0x00f90000009c783b */ /* 0x000f2e0000000200 */
[C---:B--2---:R-:W-:Y:S08]  /*cd80*/  HMMA.16816.F32.BF16 R20, R140.reuse, R160, R20 ;  /* 0x000000a08c14723c */ /* 0x044ff00000041814 */
[C---:B------:R-:W-:Y:S01]  /*cd90*/  HMMA.16816.F32.BF16 R24, R140.reuse, R162, R24 ;  /* 0x000000a28c18723c */ /* 0x040fe20000041818 */
[----:B------:R-:W2:Y:S07]  /*cda0*/  LDSM.16.M88.4 R160, [R184+0x4000] ;  /* 0x00400000b8a0783b */ /* 0x000eae0000000200 */
[C---:B------:R-:W-:Y:S08]  /*cdb0*/  HMMA.16816.F32.BF16 R28, R140.reuse, R172, R28 ;  /* 0x000000ac8c1c723c */ /* 0x040ff0000004181c */
[----:B------:R-:W-:Y:S07]  /*cdc0*/  HMMA.16816.F32.BF16 R32, R140, R174, R32 ;  /* 0x000000ae8c20723c */ /* 0x000fee0000041820 */
[----:B------:R-:W-:Y:S01]  /*cdd0*/  IADD3 R141, R190, UR4, R189 ;  /* 0x00000004be8d7c10 */ /* 0x000fe2000fffe0bd */
[C---:B---3--:R-:W-:Y:S05]  /*cde0*/  HMMA.16816.F32.BF16 R4, R136.reuse, R152, R4 ;  /* 0x000000988804723c */ /* 0x048fea0000041804 */
[----:B------:R-:W-:Y:S03]  /*cdf0*/  IADD3 R192, R186, R141, RZ ;  /* 0x0000008dbac07210 */ /* 0x000fe60007ffe0ff */
[C---:B------:R-:W-:Y:S01]  /*ce00*/  HMMA.16816.F32.BF16 R8, R136.reuse, R154, R8 ;  /* 0x0000009a8808723c */ /* 0x040fe20000041808 */
[----:B------:R-:W-:Y:S07]  /*ce10*/  LDSM.16.M88.4 R152, [R187+0x8000] ;  /* 0x00800000bb98783b */ /* 0x000fee0000000200 */
[C---:B-1----:R-:W-:Y:S01]  /*ce20*/  HMMA.16816.F32.BF16 R12, R136.reuse, R144, R12 ;  /* 0x00000090880c723c */ /* 0x042fe2000004180c */
[----:B------:R-:W1:Y:S07]  /*ce30*/  LDSM.16.M88.4 R140, [R192+0xe900] ;  /* 0x00e90000c08c783b */ /* 0x000e6e0000000200 */
[C---:B------:R-:W-:Y:S01]  /*ce40*/  HMMA.16816.F32.BF16 R16, R136.reuse, R146, R16 ;  /* 0x000000928810723c */ /* 0x040fe20000041810 */
[----:B------:R-:W3:Y:S07]  /*ce50*/  LDSM.16.M88.4 R168, [R192+0xf100] ;  /* 0x00f10000c0a8783b */ /* 0x000eee0000000200 */
[C---:B------:R-:W-:Y:S01]  /*ce60*/  HMMA.16816.F32.BF16 R20, R136.reuse, R148, R20 ;  /* 0x000000948814723c */ /* 0x040fe20000041814 */
[----:B------:R-:W5:Y:S07]  /*ce70*/  LDSM.16.M88.4 R172, [R192+0xf900] ;  /* 0x00f90000c0ac783b */ /* 0x000f6e0000000200 */
[C---:B------:R-:W-:Y:S01]  /*ce80*/  HMMA.16816.F32.BF16 R24, R136.reuse, R150, R24 ;  /* 0x000000968818723c */ /* 0x040fe20000041818 */
[----:B------:R-:W-:Y:S07]  /*ce90*/  LDSM.16.M88.4 R144, [R189+UR4+0x11100] ;  /* 0x01110004bd90783b */ /* 0x000fee0008000200 */
[C---:B----4-:R-:W-:Y:S01]  /*cea0*/  HMMA.16816.F32.BF16 R28, R136.reuse, R156, R28 ;  /* 0x0000009c881c723c */ /* 0x050fe2000004181c */
[----:B------:R-:W-:Y:S07]  /*ceb0*/  LDSM.16.M88.4 R148, [R189+UR4+0x11900] ;  /* 0x01190004bd94783b */ /* 0x000fee0008000200 */
        /* <DEDUP_REMOVED lines=11> */
[----:B------:R-:W-:Y:S07]  /*cf70*/  LDSM.16.M88.4 R168, [R185+0x8000] ;  /* 0x00800000b9a8783b */ /* 0x000fee0000000200 */
[C---:B-----5:R-:W-:Y:S08]  /*cf80*/  HMMA.16816.F32.BF16 R28, R160.reuse, R172, R28 ;  /* 0x000000aca01c723c */ /* 0x060ff0000004181c */
        /* <DEDUP_REMOVED lines=20> */
[----:B------:R-:W-:Y:S07]  /*d0d0*/  LDSM.16.M88.4 R140, [R192+0x11100] ;  /* 0x01110000c08c783b */ /* 0x000fee0000000200 */
[C---:B---3--:R-:W-:Y:S08]  /*d0e0*/  HMMA.16816.F32.BF16 R20, R152.reuse, R160, R20 ;  /* 0x000000a09814723c */ /* 0x048ff00000041814 */
[C---:B------:R-:W-:Y:S08]  /*d0f0*/  HMMA.16816.F32.BF16 R24, R152.reuse, R162, R24 ;  /* 0x000000a29818723c */ /* 0x040ff00000041818 */
[C---:B------:R-:W-:Y:S08]  /*d100*/  HMMA.16816.F32.BF16 R28, R152.reuse, R164, R28 ;  /* 0x000000a4981c723c */ /* 0x040ff0000004181c */
[----:B------:R-:W-:Y:S08]  /*d110*/  HMMA.16816.F32.BF16 R32, R152, R166, R32 ;  /* 0x000000a69820723c */ /* 0x000ff00000041820 */
[C---:B-----5:R-:W-:Y:S08]  /*d120*/  HMMA.16816.F32.BF16 R4, R168.reuse, R172, R4 ;  /* 0x000000aca804723c */ /* 0x060ff00000041804 */
[C---:B------:R-:W-:Y:S08]  /*d130*/  HMMA.16816.F32.BF16 R8, R168.reuse, R174, R8 ;  /* 0x000000aea808723c */ /* 0x040ff00000041808 */
[C---:B----4-:R-:W-:Y:S08]  /*d140*/  HMMA.16816.F32.BF16 R12, R168.reuse, R136, R12 ;  /* 0x00000088a80c723c */ /* 0x050ff0000004180c */
[C---:B------:R-:W-:Y:S01]  /*d150*/  HMMA.16816.F32.BF16 R16, R168.reuse, R138, R16 ;  /* 0x0000008aa810723c */ /* 0x040fe20000041810 */
[----:B------:R-:W1:Y:S07]  /*d160*/  LDSM.16.M88.4 R136, [R192+0x10900] ;  /* 0x01090000c088783b */ /* 0x000e6e0000000200 */
[C---:B------:R-:W-:Y:S08]  /*d170*/  HMMA.16816.F32.BF16 R20, R168.reuse, R144, R20 ;  /* 0x00000090a814723c */ /* 0x040ff00000041814 */
[C---:B------:R-:W-:Y:S08]  /*d180*/  HMMA.16816.F32.BF16 R24, R168.reuse, R146, R24 ;  /* 0x00000092a818723c */ /* 0x040ff00000041818 */
[C---:B------:R-:W-:Y:S08]  /*d190*/  HMMA.16816.F32.BF16 R28, R168.reuse, R148, R28 ;  /* 0x00000094a81c723c */ /* 0x040ff0000004181c */
[----:B------:R-:W-:Y:S07]  /*d1a0*/  HMMA.16816.F32.BF16 R32, R168, R150, R32 ;  /* 0x00000096a820723c */ /* 0x000fee0000041820 */
[----:B------:R-:W-:Y:S01]  /*d1b0*/  SHF.L.U32 R169, R213, 0x6, RZ ;  /* 0x00000006d5a97819 */ /* 0x000fe200000006ff */
[C---:B--2---:R-:W-:Y:S08]  /*d1c0*/  HMMA.16816.F32.BF16 R4, R176.reuse, R180, R4 ;  /* 0x000000b4b004723c */ /* 0x044ff00000041804 */
[C---:B------:R-:W-:Y:S08]  /*d1d0*/  HMMA.16816.F32.BF16 R8, R176.reuse, R182, R8 ;  /* 0x000000b6b008723c */ /* 0x040ff00000041808 */
[C---:B-1----:R-:W-:Y:S08]  /*d1e0*/  HMMA.16816.F32.BF16 R12, R176.reuse, R136, R12 ;  /* 0x00000088b00c723c */ /* 0x042ff0000004180c */
[C---:B------:R-:W-:Y:S04]  /*d1f0*/  HMMA.16816.F32.BF16 R16, R176.reuse, R138, R16 ;  /* 0x0000008ab010723c */ /* 0x040fe80000041810 */
[----:B------:R-:W-:Y:S02]  /*d200*/  FMUL.FTZ R144, R4, c[0x0][0x320] ;  /* 0x0000c80004907a20 */ /* 0x000fe40000410000 */
[----:B------:R-:W-:Y:S02]  /*d210*/  FMUL.FTZ R146, R5, c[0x0][0x320] ;  /* 0x0000c80005927a20 */ /* 0x000fe40000410000 */
[----:B------:R-:W-:Y:S01]  /*d220*/  FMUL.FTZ R9, R9, c[0x0][0x320] ;  /* 0x0000c80009097a20 */ /* 0x000fe20000410000 */
[C---:B------:R-:W-:Y:S01]  /*d230*/  HMMA.16816.F32.BF16 R20, R176.reuse, R140, R20 ;  /* 0x0000008cb014723c */ /* 0x040fe20000041814 */
        /* <DEDUP_REMOVED lines=25> */
[----:B------:R-:W-:Y:S05]  /*d3d0*/  FMUL.FTZ R27, R27, c[0x0][0x320] ;  /* 0x0000c8001b1b7a20 */ /* 0x000fea0000410000 */
[----:B------:R-:W1:Y:S01]  /*d3e0*/  MUFU.TANH R158, R21 ;  /* 0x00000015009e7308 */ /* 0x000e620000002400 */
[----:B----4-:R-:W4:Y:S09]  /*d3f0*/  LDSM.16.M88.4 R8, [R192+0x11900] ;  /* 0x01190000c008783b */ /* 0x010f320000000200 */
[----:B------:R1:W1:Y:S01]  /*d400*/  MUFU.TANH R161, R22 ;  /* 0x0000001600a17308 */ /* 0x0002620000002400 */
[----:B-----5:R-:W-:Y:S09]  /*d410*/  FMUL.FTZ R13, R18, c[0x0][0x320] ;  /* 0x0000c800120d7a20 */ /* 0x020ff20000410000 */
[----:B------:R-:W1:Y:S10]  /*d420*/  MUFU.TANH R146, R146 ;  /* 0x0000009200927308 */ /* 0x000e740000002400 */
[----:B------:R-:W1:Y:S10]  /*d430*/  MUFU.TANH R0, R0 ;  /* 0x0000000000007308 */ /* 0x000e740000002400 */
[----:B------:R-:W1:Y:S01]  /*d440*/  MUFU.TANH R2, R2 ;  /* 0x0000000200027308 */ /* 0x000e620000002400 */
[C---:B----4-:R-:W-:Y:S09]  /*d450*/  HMMA.16816.F32.BF16 R28, R176.reuse, R8, R28 ;  /* 0x00000008b01c723c */ /* 0x050ff2000004181c */
[----:B------:R-:W4:Y:S03]  /*d460*/  MUFU.TANH R147, R147 ;  /* 0x0000009300937308 */ /* 0x000f260000002400 */
[----:B------:R-:W-:Y:S01]  /*d470*/  @P0 IMAD.HI.U32 R8, R205, c[0x0][0x2c8], RZ ;  /* 0x0000b200cd080a27 */ /* 0x000fe200078e00ff */
[----:B------:R-:W-:Y:S03]  /*d480*/  HMMA.16816.F32.BF16 R32, R176, R10, R32 ;  /* 0x0000000ab020723c */ /* 0x000fe60000041820 */
[----:B------:R-:W-:Y:S02]  /*d490*/  MOV R9, R205 ;  /* 0x000000cd00097202 */ /* 0x000fe40000000f00 */
[----:B------:R-:W-:Y:S01]  /*d4a0*/  @P0 SHF.R.U32.HI R9, RZ, c[0x0][0x2cc], R8 ;  /* 0x0000b300ff090a19 */ /* 0x000fe20000011608 */
[----:B------:R-:W1:Y:S01]  /*d4b0*/  MUFU.TANH R164, R164 ;  /* 0x000000a400a47308 */ /* 0x000e620000002400 */
[----:B------:R-:W-:Y:S03]  /*d4c0*/  IADD3 R10, -R206, 0x1, -R169 ;  /* 0x00000001ce0a7810 */ /* 0x000fe60007ffe9a9 */
[----:B------:R-:W1:Y:S02]  /*d4d0*/  SHFL.IDX PT, R8, R9, RZ, 0x1c1f ;  /* 0x001c1fff09087589 */ /* 0x000e6400000e0000 */
[----:B------:R-:W-:Y:S01]  /*d4e0*/  IADD3 R19, R10, -c[0x0][0x168], R199 ;  /* 0x80005a000a137a10 */ /* 0x000fe20007ffe0c7 */
[----:B------:R-:W-:Y:S03]  /*d4f0*/  FMUL.FTZ R152, R28, c[0x0][0x320] ;  /* 0x0000c8001c987a20 */ /* 0x000fe60000410000 */
[----:B------:R-:W-:Y:S01]  /*d500*/  IADD3 R20, R19, c[0x0][0x328], RZ ;  /* 0x0000ca0013147a10 */ /* 0x000fe20007ffe0ff */
[----:B------:R-:W2:Y:S01]  /*d510*/  MUFU.TANH R165, R165 ;  /* 0x000000a500a57308 */ /* 0x000ea20000002400 */
[----:B------:R-:W-:Y:S01]  /*d520*/  FMUL.FTZ R29, R29, c[0x0][0x320] ;  /* 0x0000c8001d1d7a20 */ /* 0x000fe20000410000 */
[----:B------:R-:W-:Y:S01]  /*d530*/  IADD3 R19, R19, UR17, RZ ;  /* 0x0000001113137c10 */ /* 0x000fe2000fffe0ff */
[----:B------:R-:W-:Y:S02]  /*d540*/  FMUL.FTZ R30, R30, c[0x0][0x320] ;  /* 0x0000c8001e1e7a20 */ /* 0x000fe40000410000 */
[----:B------:R-:W-:Y:S02]  /*d550*/  FMUL.FTZ R31, R31, c[0x0][0x320] ;  /* 0x0000c8001f1f7a20 */ /* 0x000fe40000410000 */
[----:B------:R-:W-:Y:S02]  /*d560*/  FMUL.FTZ R18, R32, c[0x0][0x320] ;  /* 0x0000c80020127a20 */ /* 0x000fe40000410000 */
[----:B------:R-:W-:Y:S01]  /*d570*/  FMUL.FTZ R11, R33, c[0x0][0x320] ;  /* 0x0000c800210b7a20 */ /* 0x000fe20000410000 */
[----:B------:R-:W2:Y:S01]  /*d580*/  MUFU.TANH R163, R163 ;  /* 0x000000a300a37308 */ /* 0x000ea20000002400 */
[----:B------:R-:W-:Y:S02]  /*d590*/  FMUL.FTZ R17, R34, c[0x0][0x320] ;  /* 0x0000c80022117a20 */ /* 0x000fe40000410000 */
[----:B------:R-:W-:Y:S01]  /*d5a0*/  FMUL.FTZ R16, R35, c[0x0][0x320] ;  /* 0x0000c80023107a20 */ /* 0x000fe20000410000 */
[-C--:B-1----:R-:W-:Y:S02]  /*d5b0*/  IADD3 R22, R20, R8.reuse, RZ ;  /* 0x0000000814167210 */ /* 0x082fe40007ffe0ff */
[----:B------:R-:W-:Y:S04]  /*d5c0*/  IADD3 R21, R19, R8, RZ ;  /* 0x0000000813157210 */ /* 0x000fe80007ffe0ff */
[----:B------:R-:W1:Y:S10]  /*d5d0*/  MUFU.TANH R14, R14 ;  /* 0x0000000e000e7308 */ /* 0x000e740000002400 */
[----:B------:R-:W1:Y:S10]  /*d5e0*/  MUFU.TANH R15, R15 ;  /* 0x0000000f000f7308 */ /* 0x000e740000002400 */
[----:B------:R-:W1:Y:S10]  /*d5f0*/  MUFU.TANH R13, R13 ;  /* 0x0000000d000d7308 */ /* 0x000e740000002400 */
[----:B------:R-:W1:Y:S10]  /*d600*/  MUFU.TANH R12, R12 ;  /* 0x0000000c000c7308 */ /* 0x000e740000002400 */
[----:B------:R-:W1:Y:S10]  /*d610*/  MUFU.TANH R160, R160 ;  /* 0x000000a000a07308 */ /* 0x000e740000002400 */
        /* <DEDUP_REMOVED lines=10> */
[----:B------:R-:W1:Y:S10]  /*d6c0*/  MUFU.TANH R11, R11 ;  /* 0x0000000b000b7308 */ /* 0x000e740000002400 */
[----:B------:R-:W1:Y:S10]  /*d6d0*/  MUFU.TANH R17, R17 ;  /* 0x0000001100117308 */ /* 0x000e740000002400 */
[----:B------:R-:W1:Y:S01]  /*d6e0*/  MUFU.TANH R16, R16 ;  /* 0x0000001000107308 */ /* 0x000e620000002400 */
[----:B------:R-:W-:-:S05]  /*d6f0*/  @!P2 BRA `(.L_x_1051) ;  /* 0x000001a00000a947 */ /* 0x000fca0003800000 */
[----:B--234-:R-:W-:Y:S01]  /*d700*/  MOV R5, c[0x0][0x2ac] ;  /* 0x0000ab0000057a02 */ /* 0x01cfe20000000f00 */
        /* <DEDUP_REMOVED lines=14> */
.L_x_1053:
[----:B------:R-:W-:Y:S04]  /*d7f0*/  MOV R4, c[0x0][0x32c] ;  /* 0x0000cb0000047a02 */ /* 0x000fe80000000f00 */
[----:B------:R-:W-:Y:S11]  /*d800*/  ISETP.NE.AND P0, PT, R4, 0x1, PT ;  /* 0x000000010400780c */ /* 0x000ff60003f05270 */
[----:B------:R-:W-:Y:S02]  /*d810*/  @!UPT UIADD3 URZ, URZ, URZ, URZ ;  /* 0x0000003f3f3ff290 */ /* 0x000fe4000fffe03f */
[----:B------:R-:W-:Y:S05]  /*d820*/  @P0 IMAD.HI.U32 R4, R6, c[0x0][0x330], RZ ;  /* 0x0000cc0006040a27 */ /* 0x000fea00078e00ff */
[----:B------:R-:W-:Y:S02]  /*d830*/  @P0 SHF.R.U32.HI R6, RZ, c[0x0][0x334], R4 ;  /* 0x0000cd00ff060a19 */ /* 0x000fe40000011604 */
.L_x_1054:
[----:B------:R-:W-:Y:S05]  /*d840*/  BSYNC B0 ;  /* 0x0000000000007941 */ /* 0x000fea0003800000 */
.L_x_1052:
[----:B------:R-:W-:Y:S04]  /*d850*/  IMAD R5, R6, c[0x0][0x32c], -R169 ;  /* 0x0000cb0006057a24 */ /* 0x000fe800078e0aa9 */
[----:B------:R-:W-:Y:S05]  /*d860*/  IMAD.IADD R4, R5, 0x1, -R206 ;  /* 0x0000000105047824 */ /* 0x000fea00078e0ace */
[----:B------:R-:W-:Y:S02]  /*d870*/  IADD3 R5, R4, c[0x0][0x32c], RZ ;  /* 0x0000cb0004057a10 */ /* 0x000fe40007ffe0ff */
[----:B------:R-:W-:Y:S02]  /*d880*/  IMNMX R21, R21, R4, !PT ;  /* 0x0000000415157217 */ /* 0x000fe40007800200 */
[----:B------:R-:W-:Y:S02]  /*d890*/  IMNMX R22, R22, R5, PT ;  /* 0x0000000516167217 */ /* 0x000fe40003800200 */
.L_x_1051:
[----:B--234-:R-:W-:Y:S01]  /*d8a0*/  ISETP.GT.AND P1, PT, R213, -0x1, PT ;  /* 0xffffffffd500780c */ /* 0x01cfe20003f24270 */
[----:B------:R-:W2:Y:S03]  /*d8b0*/  SHFL.IDX PT, R4, R9, 0x1, 0x1c1f ;  /* 0x003c1f0009047f89 */ /* 0x000ea600000e0000 */
[C---:B------:R-:W-:Y:S04]  /*d8c0*/  ISETP.GT.AND P0, PT, R21.reuse, RZ, P1 ;  /* 0x000000ff1500720c */ /* 0x040fe80000f04270 */
[----:B------:R-:W-:Y:S04]  /*d8d0*/  ISETP.LT.OR P0, PT, R22, 0x1, P0 ;  /* 0x000000011600780c */ /* 0x000fe80000701670 */
[----:B------:R-:W-:Y:S02]  /*d8e0*/  FSEL R7, R144, -INF , !P0 ;  /* 0xff80000090077808 */ /* 0x000fe40004000000 */
[C---:B------:R-:W-:Y:S04]  /*d8f0*/  ISETP.GT.AND P0, PT, R21.reuse, 0x1, P1 ;  /* 0x000000011500780c */ /* 0x040fe80000f04270 */
[----:B------:R-:W-:Y:S04]  /*d900*/  ISETP.LT.OR P0, PT, R22, 0x2, P0 ;  /* 0x000000021600780c */ /* 0x000fe80000701670 */
[----:B------:R-:W-:Y:S02]  /*d910*/  FSEL R10, R146, -INF , !P0 ;  /* 0xff800000920a7808 */ /* 0x000fe40004000000 */
[----:B------:R-:W-:Y:S01]  /*d920*/  ISETP.GT.AND P0, PT, R21, 0x8, P1 ;  /* 0x000000081500780c */ /* 0x000fe20000f04270 */
[--C-:B--2---:R-:W-:Y:S02]  /*d930*/  IMAD.IADD R20, R20, 0x1, R4.reuse ;  /* 0x0000000114147824 */ /* 0x104fe400078e0204 */
[----:B------:R-:W-:Y:S01]  /*d940*/  IMAD.IADD R19, R19, 0x1, R4 ;  /* 0x0000000113137824 */ /* 0x000fe200078e0204 */
        /* <DEDUP_REMOVED lines=13> */
[----:B-1----:R-:W-:Y:S02]  /*da20*/  FSEL R142, R14, -INF , !P0 ;  /* 0xff8000000e8e7808 */ /* 0x002fe40004000000 */
        /* <DEDUP_REMOVED lines=43> */
.L_x_1057:
[----:B------:R-:W-:Y:S04]  /*dce0*/  MOV R4, c[0x0][0x32c] ;  /* 0x0000cb0000047a02 */ /* 0x000fe80000000f00 */
[----:B------:R-:W-:Y:S11]  /*dcf0*/  ISETP.NE.AND P0, PT, R4, 0x1, PT ;  /* 0x000000010400780c */ /* 0x000ff60003f05270 */
[----:B------:R-:W-:Y:S02]  /*dd00*/  @!UPT UIADD3 URZ, URZ, URZ, URZ ;  /* 0x0000003f3f3ff290 */ /* 0x000fe4000fffe03f */
[----:B------:R-:W-:Y:S05]  /*dd10*/  @P0 IMAD.HI.U32 R4, R14, c[0x0][0x330], RZ ;  /* 0x0000cc000e040a27 */ /* 0x000fea00078e00ff */
[----:B------:R-:W-:Y:S02]  /*dd20*/  @P0 SHF.R.U32.HI R14, RZ, c[0x0][0x334], R4 ;  /* 0x0000cd00ff0e0a19 */ /* 0x000fe40000011604 */
.L_x_1058:
[----:B------:R-:W-:Y:S05]  /*dd30*/  BSYNC B0 ;  /* 0x0000000000007941 */ /* 0x000fea0003800000 */
.L_x_1056:
[----:B------:R-:W-:Y:S04]  /*dd40*/  IMAD R5, R14, c[0x0][0x32c], -R169 ;  /* 0x0000cb000e057a24 */ /* 0x000fe800078e0aa9 */
[----:B------:R-:W-:Y:S05]  /*dd50*/  IMAD.IADD R4, R5, 0x1, -R206 ;  /* 0x0000000105047824 */ /* 0x000fea00078e0ace */
[----:B------:R-:W-:Y:S02]  /*dd60*/  IADD3 R5, R4, c[0x0][0x32c], RZ ;  /* 0x0000cb0004057a10 */ /* 0x000fe40007ffe0ff */
[----:B------:R-:W-:Y:S02]  /*dd70*/  IMNMX R19, R19, R4, !PT ;  /* 0x0000000413137217 */ /* 0x000fe40007800200 */
[----:B------:R-:W-:Y:S02]  /*dd80*/  IMNMX R20, R20, R5, PT ;  /* 0x0000000514147217 */ /* 0x000fe40003800200 */
.L_x_1055:
        /* <DEDUP_REMOVED lines=15> */
[----:B------:R-:W-:Y:S01]  /*de80*/  FMNMX.FTZ R5, R140, R5, !PT ;  /* 0x000000058c057209 */ /* 0x000fe20007810000 */
[----:B------:R-:W-:Y:S01]  /*de90*/  LDSM.16.MT88.4 R28, [R134+UR4+0x100] ;  /* 0x00010004861c783b */ /* 0x000fe20008004200 */
[----:B------:R-:W-:Y:S02]  /*dea0*/  ISETP.GT.AND P0, PT, R19, 0x8, P1 ;  /* 0x000000081300780c */ /* 0x000fe40000f04270 */
        /* <DEDUP_REMOVED lines=17> */
[C---:B------:R-:W-:Y:S03]  /*dfc0*/  ISETP.LT.OR P0, PT, R20.reuse, 0x12, P0 ;  /* 0x000000121400780c */ /* 0x040fe60000701670 */
[----:B------:R-:W1:Y:S01]  /*dfd0*/  SHFL.BFLY PT, R0, R15, 0x2, 0x1f ;  /* 0x0c401f000f007f89 */ /* 0x000e6200000e0000 */
[----:B------:R-:W-:Y:S02]  /*dfe0*/  FSEL R163, R163, -INF , !P0 ;  /* 0xff800000a3a37808 */ /* 0x000fe40004000000 */
[----:B------:R-:W-:Y:S04]  /*dff0*/  ISETP.GT.AND P0, PT, R19, 0x18, P1 ;  /* 0x000000181300780c */ /* 0x000fe80000f04270 */
[C---:B------:R-:W-:Y:S04]  /*e000*/  ISETP.LT.OR P0, PT, R20.reuse, 0x19, P0 ;  /* 0x000000191400780c */ /* 0x040fe80000701670 */
[----:B------:R-:W-:Y:S02]  /*e010*/  FSEL R143, R13, -INF , !P0 ;  /* 0xff8000000d8f7808 */ /* 0x000fe40004000000 */
[C---:B------:R-:W-:Y:S04]  /*e020*/  ISETP.GT.AND P0, PT, R19.reuse, 0x19, P1 ;  /* 0x000000191300780c */ /* 0x040fe80000f04270 */
[----:B------:R-:W-:Y:S04]  /*e030*/  ISETP.LT.OR P0, PT, R20, 0x1a, P0 ;  /* 0x0000001a1400780c */ /* 0x000fe80000701670 */
        /* <DEDUP_REMOVED lines=45> */
[----:B------:R-:W-:Y:S01]  /*e310*/  FMUL.FTZ R153, R2, c[0x0][0x2d0] ;  /* 0x0000b40002997a20 */ /* 0x000fe20000410000 */
[----:B------:R-:W-:Y:S01]  /*e320*/  IADD3 R17, R134, UR4, RZ ;  /* 0x0000000486117c10 */ /* 0x000fe2000fffe0ff */
[----:B------:R-:W1:Y:S01]  /*e330*/  SHFL.BFLY PT, R0, R15, 0x2, 0x1f ;  /* 0x0c401f000f007f89 */ /* 0x000e6200000e0000 */
[----:B------:R-:W-:Y:S02]  /*e340*/  FSEL R5, R2, RZ, P0 ;  /* 0x000000ff02057208 */ /* 0x000fe40000000000 */
[----:B------:R-:W-:Y:S02]  /*e350*/  FSEL R153, R153, RZ, P0 ;  /* 0x000000ff99997208 */ /* 0x000fe40000000000 */
[----:B------:R-:W-:Y:S01]  /*e360*/  IADD3 R168, R188, R17, RZ ;  /* 0x00000011bca87210 */ /* 0x000fe20007ffe0ff */
        /* <DEDUP_REMOVED lines=9> */
[--C-:B------:R-:W-:Y:S02]  /*e400*/  FFMA.FTZ R179, R162, c[0x0][0x2d0], -R153.reuse ;  /* 0x0000b400a2b37a23 */ /* 0x100fe40000010899 */
[--C-:B------:R-:W-:Y:S01]  /*e410*/  FFMA.FTZ R180, R142, c[0x0][0x2d0], -R153.reuse ;  /* 0x0000b4008eb47a23 */ /* 0x100fe20000010899 */
[----:B-1----:R-:W-:Y:S02]  /*e420*/  FMNMX.FTZ R13, R15, R0, !PT ;  /* 0x000000000f0d7209 */ /* 0x002fe40007810000 */
[----:B------:R-:W1:Y:S01]  /*e430*/  MUFU.EX2 R172, R172 ;  /* 0x000000ac00ac7308 */ /* 0x000e620000000800 */
[--C-:B------:R-:W-:Y:S02]  /*e440*/  FFMA.FTZ R181, R140, c[0x0][0x2d0], -R153.reuse ;  /* 0x0000b4008cb57a23 */ /* 0x100fe40000010899 */
[--C-:B------:R-:W-:Y:S01]  /*e450*/  FFMA.FTZ R216, R160, c[0x0][0x2d0], -R153.reuse ;  /* 0x0000b400a0d87a23 */ /* 0x100fe20000010899 */
[----:B------:R-:W2:Y:S01]  /*e460*/  SHFL.BFLY PT, R0, R13, 0x1, 0x1f ;  /* 0x0c201f000d007f89 */ /* 0x000ea200000e0000 */
[--C-:B------:R-:W-:Y:S02]  /*e470*/  FFMA.FTZ R217, R158, c[0x0][0x2d0], -R153.reuse ;  /* 0x0000b4009ed97a23 */ /* 0x100fe40000010899 */
[--C-:B------:R-:W-:Y:S02]  /*e480*/  FFMA.FTZ R218, R156, c[0x0][0x2d0], -R153.reuse ;  /* 0x0000b4009cda7a23 */ /* 0x100fe40000010899 */
[--C-:B------:R-:W-:Y:S01]  /*e490*/  FFMA.FTZ R219, R154, c[0x0][0x2d0], -R153.reuse ;  /* 0x0000b4009adb7a23 */ /* 0x100fe20000010899 */
[----:B------:R-:W-:Y:S01]  /*e4a0*/  MUFU.EX2 R171, R171 ;  /* 0x000000ab00ab7308 */ /* 0x000fe20000000800 */
[--C-:B------:R-:W-:Y:S02]  /*e4b0*/  FFMA.FTZ R224, R152, c[0x0][0x2d0], -R153.reuse ;  /* 0x0000b40098e07a23 */ /* 0x100fe40000010899 */
[--C-:B------:R-:W-:Y:S02]  /*e4c0*/  FFMA.FTZ R225, R150, c[0x0][0x2d0], -R153.reuse ;  /* 0x0000b40096e17a23 */ /* 0x100fe40000010899 */
[--C-:B------:R-:W-:Y:S02]  /*e4d0*/  FFMA.FTZ R226, R148, c[0x0][0x2d0], -R153.reuse ;  /* 0x0000b40094e27a23 */ /* 0x100fe40000010899 */
[----:B------:R-:W-:Y:S03]  /*e4e0*/  FFMA.FTZ R153, R146, c[0x0][0x2d0], -R153 ;  /* 0x0000b40092997a23 */ /* 0x000fe60000010899 */
[----:B------:R-:W3:Y:S01]  /*e4f0*/  MUFU.EX2 R170, R170 ;  /* 0x000000aa00aa7308 */ /* 0x000ee20000000800 */
[----:B-1----:R-:W-:Y:S02]  /*e500*/  F2FP.BF16.PACK_AB R136, R172, R175 ;  /* 0x000000afac88723e */ /* 0x002fe400000010ff */
[----:B--2---:R-:W-:Y:S07]  /*e510*/  FMNMX.FTZ R0, R13, R0, !PT ;  /* 0x000000000d007209 */ /* 0x004fee0007810000 */
[----:B------:R-:W1:Y:S01]  /*e520*/  MUFU.EX2 R132, R132 ;  /* 0x0000008400847308 */ /* 0x000e620000000800 */
[C---:B------:R-:W-:Y:S01]  /*e530*/  FSETP.NEU.FTZ.AND P0, PT, R0.reuse, -INF , PT ;  /* 0xff8000000000780b */ /* 0x040fe20003f1d000 */
[C---:B------:R-:W-:Y:S03]  /*e540*/  FMUL.FTZ R144, R0.reuse, c[0x0][0x2d0] ;  /* 0x0000b40000907a20 */ /* 0x040fe60000410000 */
[----:B------:R-:W-:Y:S02]  /*e550*/  FSEL R4, R0, RZ, P0 ;  /* 0x000000ff00047208 */ /* 0x000fe40000000000 */
[----:B------:R-:W-:Y:S03]  /*e560*/  FSEL R144, R144, RZ, P0 ;  /* 0x000000ff90907208 */ /* 0x000fe60000000000 */
[----:B------:R-:W-:Y:S01]  /*e570*/  MUFU.EX2 R227, R153 ;  /* 0x0000009900e37308 */ /* 0x000fe20000000800 */
[----:B------:R-:W-:Y:S02]  /*e580*/  FADD.FTZ R4, -R4, R3 ;  /* 0x0000000304047221 */ /* 0x000fe40000010100 */
[--C-:B------:R-:W-:Y:S01]  /*e590*/  FFMA.FTZ R177, R14, c[0x0][0x2d0], -R144.reuse ;  /* 0x0000b4000eb17a23 */ /* 0x100fe20000010890 */
[----:B---3--:R-:W-:Y:S01]  /*e5a0*/  F2FP.BF16.PACK_AB R138, R170, R171 ;  /* 0x000000abaa8a723e */ /* 0x008fe200000010ff */
[----:B------:R-:W2:Y:S01]  /*e5b0*/  LDSM.16.MT88.4 R12, [R135+UR4+0x100] ;  /* 0x00010004870c783b */ /* 0x000ea20008004200 */
[--C-:B------:R-:W-:Y:S02]  /*e5c0*/  FFMA.FTZ R174, R11, c[0x0][0x2d0], -R144.reuse ;  /* 0x0000b4000bae7a23 */ /* 0x100fe40000010890 */
[--C-:B------:R-:W-:Y:S01]  /*e5d0*/  FFMA.FTZ R173, R133, c[0x0][0x2d0], -R144.reuse ;  /* 0x0000b40085ad7a23 */ /* 0x100fe20000010890 */
[----:B------:R-:W-:Y:S01]  /*e5e0*/  IADD3 R133, R188, R5, RZ ;  /* 0x00000005bc857210 */ /* 0x000fe20007ffe0ff */
[--C-:B------:R-:W-:Y:S01]  /*e5f0*/  FFMA.FTZ R176, R9, c[0x0][0x2d0], -R144.reuse ;  /* 0x0000b40009b07a23 */ /* 0x100fe20000010890 */
[----:B------:R-:W-:Y:S01]  /*e600*/  MUFU.EX2 R177, R177 ;  /* 0x000000b100b17308 */ /* 0x000fe20000000800 */
[----:B------:R-:W-:Y:S02]  /*e610*/  FMUL.FTZ R3, R4, c[0x0][0x2d0] ;  /* 0x0000b40004037a20 */ /* 0x000fe40000410000 */
[----:B------:R-:W3:Y:S01]  /*e620*/  LDSM.16.MT88.4 R20, [R133+0x100] ;  /* 0x000100008514783b */ /* 0x000ee20000004200 */
        /* <DEDUP_REMOVED lines=11> */
[----:B------:R-:W-:Y:S02]  /*e6e0*/  FMUL.FTZ R33, R132, R101 ;  /* 0x0000006584217220 */ /* 0x000fe40000410000 */
[--C-:B------:R-:W-:Y:S02]  /*e6f0*/  FFMA.FTZ R182, R165, c[0x0][0x2d0], -R144.reuse ;  /* 0x0000b400a5b67a23 */ /* 0x100fe40000010890 */
[----:B------:R-:W-:Y:S01]  /*e700*/  LDSM.16.MT88.4 R164, [R135+UR4+0x5900] ;  /* 0x0059000487a4783b */ /* 0x000fe20008004200 */
[--C-:B------:R-:W-:Y:S02]  /*e710*/  FFMA.FTZ R183, R163, c[0x0][0x2d0], -R144.reuse ;  /* 0x0000b400a3b77a23 */ /* 0x100fe40000010890 */
[----:B------:R-:W4:Y:S01]  /*e720*/  MUFU.EX2 R176, R176 ;  /* 0x000000b000b07308 */ /* 0x000f220000000800 */
        /* <DEDUP_REMOVED lines=10> */
[--C-:B------:R-:W-:Y:S02]  /*e7d0*/  FFMA.FTZ R228, R151, c[0x0][0x2d0], -R144.reuse ;  /* 0x0000b40097e47a23 */ /* 0x100fe40000010890 */
[--C-:B------:R-:W-:Y:S02]  /*e7e0*/  FFMA.FTZ R229, R149, c[0x0][0x2d0], -R144.reuse ;  /* 0x0000b40095e57a23 */ /* 0x100fe40000010890 */
[--C-:B------:R-:W-:Y:S01]  /*e7f0*/  FFMA.FTZ R230, R147, c[0x0][0x2d0], -R144.reuse ;  /* 0x0000b40093e67a23 */ /* 0x100fe20000010890 */
[----:B------:R-:W-:Y:S01]  /*e800*/  LDSM.16.MT88.4 R148, [R135+UR4+0x3900] ;  /* 0x003900048794783b */ /* 0x000fe20008004200 */
[----:B------:R-:W-:Y:S01]  /*e810*/  FFMA.FTZ R144, R145, c[0x0][0x2d0], -R144 ;  /* 0x0000b40091907a23 */ /* 0x000fe20000010890 */
[----:B------:R-:W-:Y:S01]  /*e820*/  MUFU.EX2 R178, R178 ;  /* 0x000000b200b27308 */ /* 0x000fe20000000800 */
[----:B----4-:R-:W-:Y:S01]  /*e830*/  F2FP.BF16.PACK_AB R139, R176, R173 ;  /* 0x000000adb08b723e */ /* 0x010fe200000010ff */
[C---:B------:R-:W-:Y:S02]  /*e840*/  FMUL.FTZ R36, R132.reuse, R36 ;  /* 0x0000002484247220 */ /* 0x040fe40000410000 */
[C---:B------:R-:W-:Y:S02]  /*e850*/  FMUL.FTZ R37, R132.reuse, R37 ;  /* 0x0000002584257220 */ /* 0x040fe40000410000 */
[----:B------:R-:W-:Y:S01]  /*e860*/  LDSM.16.MT88.4 R152, [R133+0x3900] ;  /* 0x003900008598783b */ /* 0x000fe20000004200 */
[C---:B------:R-:W-:Y:S02]  /*e870*/  FMUL.FTZ R40, R132.reuse, R40 ;  /* 0x0000002884287220 */ /* 0x040fe40000410000 */
[C---:B------:R-:W-:Y:S01]  /*e880*/  FMUL.FTZ R41, R132.reuse, R41 ;  /* 0x0000002984297220 */ /* 0x040fe20000410000 */
[----:B------:R4:W-:Y:S01]  /*e890*/  MUFU.EX2 R231, R144 ;  /* 0x0000009000e77308 */ /* 0x0009e20000000800 */
[C---:B-1----:R-:W-:Y:S02]  /*e8a0*/  FMUL.FTZ R6, R3.reuse, R130 ;  /* 0x0000008203067220 */ /* 0x042fe40000410000 */
[C---:B------:R-:W-:Y:S01]  /*e8b0*/  FMUL.FTZ R7, R3.reuse, R131 ;  /* 0x0000008303077220 */ /* 0x040fe20000410000 */
[----:B------:R-:W-:Y:S01]  /*e8c0*/  LDSM.16.MT88.4 R160, [R168+0x3900] ;  /* 0x00390000a8a0783b */ /* 0x000fe20000004200 */
[C---:B------:R-:W-:Y:S02]  /*e8d0*/  FMUL.FTZ R10, R3.reuse, R126 ;  /* 0x0000007e030a7220 */ /* 0x040fe40000410000 */
[C---:B------:R-:W-:Y:S02]  /*e8e0*/  FMUL.FTZ R11, R3.reuse, R127 ;  /* 0x0000007f030b7220 */ /* 0x040fe40000410000 */
[C---:B------:R-:W-:Y:S01]  /*e8f0*/  FMUL.FTZ R18, R3.reuse, R118 ;  /* 0x0000007603127220 */ /* 0x040fe20000410000 */
[C---:B--2---:R-:W-:Y:S01]  /*e900*/  HMMA.16816.F32.BF16 R4, R136.reuse, R12, R4 ;  /* 0x0000000c8804723c */ /* 0x044fe20000041804 */
[----:B------:R-:W1:Y:S01]  /*e910*/  MUFU.EX2 R179, R179 ;  /* 0x000000b300b37308 */ /* 0x000e620000000800 */
[----:B------:R-:W-:Y:S03]  /*e920*/  LDSM.16.MT88.4 R124, [R135+UR4+0x2900] ;  /* 0x00290004877c783b */ /* 0x000fe60008004200 */
[C---:B------:R-:W-:Y:S02]  /*e930*/  FMUL.FTZ R19, R3.reuse, R119 ;  /* 0x0000007703137220 */ /* 0x040fe40000410000 */
[C---:B------:R-:W-:Y:S01]  /*e940*/  FMUL.FTZ R12, R132.reuse, R120 ;  /* 0x00000078840c7220 */ /* 0x040fe20000410000 */
[C---:B------:R-:W-:Y:S02]  /*e950*/  HMMA.16816.F32.BF16 R8, R136.reuse, R14, R8 ;  /* 0x0000000e8808723c */ /* 0x040fe40000041808 */
[----:B------:R-:W-:Y:S01]  /*e960*/  LDSM.16.MT88.4 R116, [R133+0x900] ;  /* 0x000900008574783b */ /* 0x000fe20000004200 */
[----:B------:R-:W-:Y:S01]  /*e970*/  MUFU.EX2 R180, R180 ;  /* 0x000000b400b47308 */ /* 0x000fe20000000800 */
[C---:B------:R-:W-:Y:S02]  /*e980*/  FMUL.FTZ R13, R132.reuse, R121 ;  /* 0x00000079840d7220 */ /* 0x040fe40000410000 */
[C---:B------:R-:W-:Y:S02]  /*e990*/  FMUL.FTZ R26, R3.reuse, R110 ;  /* 0x0000006e031a7220 */ /* 0x040fe40000410000 */
[C---:B------:R-:W-:Y:S02]  /*e9a0*/  FMUL.FTZ R14, R3.reuse, R122 ;  /* 0x0000007a030e7220 */ /* 0x040fe40000410000 */
[----:B------:R-:W-:Y:S02]  /*e9b0*/  LDSM.16.MT88.4 R128, [R133+0x2900] ;  /* 0x002900008580783b */ /* 0x000fe40000004200 */
[C---:B------:R-:W-:Y:S01]  /*e9c0*/  FMUL.FTZ R15, R3.reuse, R123 ;  /* 0x0000007b030f7220 */ /* 0x040fe20000410000 */
[----:B------:R-:W-:Y:S01]  /*e9d0*/  MUFU.EX2 R181, R181 ;  /* 0x000000b500b57308 */ /* 0x000fe20000000800 */
[C---:B------:R-:W-:Y:S02]  /*e9e0*/  FMUL.FTZ R27, R3.reuse, R111 ;  /* 0x0000006f031b7220 */ /* 0x040fe40000410000 */
[C---:B------:R-:W-:Y:S02]  /*e9f0*/  FMUL.FTZ R34, R3.reuse, R102 ;  /* 0x0000006603227220 */ /* 0x040fe40000410000 */
[----:B------:R-:W2:Y:S01]  /*ea00*/  LDSM.16.MT88.4 R120, [R168+0x100] ;  /* 0x00010000a878783b */ /* 0x000ea20000004200 */
[C---:B---3--:R-:W-:Y:S03]  /*ea10*/  HMMA.16816.F32.BF16 R12, R136.reuse, R20, R12 ;  /* 0x00000014880c723c */ /* 0x048fe6000004180c */
[C---:B------:R-:W-:Y:S01]  /*ea20*/  FMUL.FTZ R35, R3.reuse, R103 ;  /* 0x0000006703237220 */ /* 0x040fe20000410000 */
[----:B------:R-:W-:Y:S01]  /*ea30*/  MUFU.EX2 R182, R182 ;  /* 0x000000b600b67308 */ /* 0x000fe20000000800 */
[C---:B------:R-:W-:Y:S02]  /*ea40*/  FMUL.FTZ R38, R3.reuse, R38 ;  /* 0x0000002603267220 */ /* 0x040fe40000410000 */
[----:B------:R-:W-:Y:S01]  /*ea50*/  LDSM.16.MT88.4 R100, [R134+UR4+0x2100] ;  /* 0x002100048664783b */ /* 0x000fe20008004200 */
[C---:B------:R-:W-:Y:S04]  /*ea60*/  HMMA.16816.F32.BF16 R16, R136.reuse, R22, R16 ;  /* 0x000000168810723c */ /* 0x040fe80000041810 */
[C---:B------:R-:W-:Y:S02]  /*ea70*/  FMUL.FTZ R20, R132.reuse, R112 ;  /* 0x0000007084147220 */ /* 0x040fe40000410000 */
[C---:B------:R-:W-:Y:S01]  /*ea80*/  FMUL.FTZ R21, R132.reuse, R113 ;  /* 0x0000007184157220 */ /* 0x040fe20000410000 */
[----:B------:R-:W-:Y:S01]  /*ea90*/  LDSM.16.MT88.4 R108, [R168+0x2100] ;  /* 0x00210000a86c783b */ /* 0x000fe20000004200 */
[C---:B------:R-:W-:Y:S01]  /*eaa0*/  FMUL.FTZ R22, R3.reuse, R114 ;  /* 0x0000007203167220 */ /* 0x040fe20000410000 */
[----:B------:R-:W3:Y:S03]  /*eab0*/  MUFU.EX2 R183, R183 ;  /* 0x000000b700b77308 */ /* 0x000ee60000000800 */
[C---:B------:R-:W-:Y:S02]  /*eac0*/  FMUL.FTZ R23, R3.reuse, R115 ;  /* 0x0000007303177220 */ /* 0x040fe40000410000 */
[C---:B------:R-:W-:Y:S01]  /*ead0*/  FMUL.FTZ R39, R3.reuse, R39 ;  /* 0x0000002703277220 */ /* 0x040fe20000410000 */
[----:B------:R-:W5:Y:S01]  /*eae0*/  LDSM.16.MT88.4 R112, [R135+UR4+0x2100] ;  /* 0x002100048770783b */ /* 0x000f620008004200 */
[C---:B------:R-:W-:Y:S02]  /*eaf0*/  FMUL.FTZ R42, R3.reuse, R42 ;  /* 0x0000002a032a7220 */ /* 0x040fe40000410000 */
[C---:B------:R-:W-:Y:S01]  /*eb00*/  FMUL.FTZ R43, R3.reuse, R43 ;  /* 0x0000002b032b7220 */ /* 0x040fe20000410000 */
[C---:B------:R-:W-:Y:S01]  /*eb10*/  HMMA.16816.F32.BF16 R20, R136.reuse, R28, R20 ;  /* 0x0000001c8814723c */ /* 0x040fe20000041814 */
[----:B------:R-:W-:Y:S02]  /*eb20*/  MUFU.EX2 R192, R192 ;  /* 0x000000c000c07308 */ /* 0x000fe40000000800 */
[C---:B------:R-:W-:Y:S01]  /*eb30*/  FMUL.FTZ R44, R132.reuse, R44 ;  /* 0x0000002c842c7220 */ /* 0x040fe20000410000 */
[----:B----4-:R-:W-:Y:S01]  /*eb40*/  LDSM.16.MT88.4 R144, [R168+0x1900] ;  /* 0x00190000a890783b */ /* 0x010fe20000004200 */
[C---:B------:R-:W-:Y:S02]  /*eb50*/  FMUL.FTZ R45, R132.reuse, R45 ;  /* 0x0000002d842d7220 */ /* 0x040fe40000410000 */
[C---:B------:R-:W-:Y:S01]  /*eb60*/  FMUL.FTZ R28, R132.reuse, R104 ;  /* 0x00000068841c7220 */ /* 0x040fe20000410000 */
[C---:B------:R-:W-:Y:S03]  /*eb70*/  HMMA.16816.F32.BF16 R24, R136.reuse, R30, R24 ;  /* 0x0000001e8818723c */ /* 0x040fe60000041818 */
[----:B------:R-:W4:Y:S01]  /*eb80*/  MUFU.EX2 R215, R215 ;  /* 0x000000d700d77308 */ /* 0x000f220000000800 */
[C---:B------:R-:W-:Y:S02]  /*eb90*/  FMUL.FTZ R29, R132.reuse, R105 ;  /* 0x00000069841d7220 */ /* 0x040fe40000410000 */
[C---:B------:R-:W-:Y:S02]  /*eba0*/  FMUL.FTZ R46, R3.reuse, R46 ;  /* 0x0000002e032e7220 */ /* 0x040fe40000410000 */
[C---:B------:R-:W-:Y:S04]  /*ebb0*/  FMUL.FTZ R30, R3.reuse, R106 ;  /* 0x0000006a031e7220 */ /* 0x040fe80000410000 */
[C---:B------:R-:W-:Y:S01]  /*ebc0*/  FMUL.FTZ R31, R3.reuse, R107 ;  /* 0x0000006b031f7220 */ /* 0x040fe20000410000 */
[----:B------:R-:W-:Y:S01]  /*ebd0*/  MUFU.EX2 R216, R216 ;  /* 0x000000d800d87308 */ /* 0x000fe20000000800 */
[----:B------:R-:W1:Y:S01]  /*ebe0*/  LDSM.16.MT88.4 R104, [R133+0x2100] ;  /* 0x002100008568783b */ /* 0x000e620000004200 */
[C---:B------:R-:W-:Y:S02]  /*ebf0*/  FMUL.FTZ R47, R3.reuse, R47 ;  /* 0x0000002f032f7220 */ /* 0x040fe40000410000 */
[C---:B------:R-:W-:Y:S02]  /*ec00*/  FMUL.FTZ R48, R132.reuse, R48 ;  /* 0x0000003084307220 */ /* 0x040fe40000410000 */
[C---:B--2---:R-:W-:Y:S03]  /*ec10*/  HMMA.16816.F32.BF16 R28, R136.reuse, R120, R28 ;  /* 0x00000078881c723c */ /* 0x044fe6000004181c */
[C---:B------:R-:W-:Y:S01]  /*ec20*/  FMUL.FTZ R49, R132.reuse, R49 ;  /* 0x0000003184317220 */ /* 0x040fe20000410000 */
[----:B------:R-:W2:Y:S01]  /*ec30*/  MUFU.EX2 R217, R217 ;  /* 0x000000d900d97308 */ /* 0x000ea20000000800 */
[C---:B------:R-:W-:Y:S02]  /*ec40*/  FMUL.FTZ R50, R3.reuse, R50 ;  /* 0x0000003203327220 */ /* 0x040fe40000410000 */
[C---:B------:R-:W-:Y:S01]  /*ec50*/  FMUL.FTZ R51, R3.reuse, R51 ;  /* 0x0000003303337220 */ /* 0x040fe20000410000 */
[C---:B------:R-:W-:Y:S01]  /*ec60*/  HMMA.16816.F32.BF16 R32, R136.reuse, R122, R32 ;  /* 0x0000007a8820723c */ /* 0x040fe20000041820 */
[----:B------:R-:W-:Y:S03]  /*ec70*/  LDSM.16.MT88.4 R120, [R168+0x900] ;  /* 0x00090000a878783b */ /* 0x000fe60000004200 */
[C---:B------:R-:W-:Y:S02]  /*ec80*/  FMUL.FTZ R52, R132.reuse, R52 ;  /* 0x0000003484347220 */ /* 0x040fe40000410000 */
[C---:B------:R-:W-:Y:S01]  /*ec90*/  FMUL.FTZ R53, R132.reuse, R53 ;  /* 0x0000003584357220 */ /* 0x040fe20000410000 */
[----:B------:R-:W-:Y:S01]  /*eca0*/  MUFU.EX2 R218, R218 ;  /* 0x000000da00da7308 */ /* 0x000fe20000000800 */
[C---:B-----5:R-:W-:Y:S04]  /*ecb0*/  HMMA.16816.F32.BF16 R36, R136.reuse, R112, R36 ;  /* 0x000000708824723c */ /* 0x060fe80000041824 */
[C---:B------:R-:W-:Y:S02]  /*ecc0*/  FMUL.FTZ R54, R3.reuse, R54 ;  /* 0x0000003603367220 */ /* 0x040fe40000410000 */
[C---:B------:R-:W-:Y:S02]  /*ecd0*/  FMUL.FTZ R55, R3.reuse, R55 ;  /* 0x0000003703377220 */ /* 0x040fe40000410000 */
[C---:B------:R-:W-:Y:S01]  /*ece0*/  HMMA.16816.F32.BF16 R40, R136.reuse, R114, R40 ;  /* 0x000000728828723c */ /* 0x040fe20000041828 */
[----:B------:R-:W-:Y:S01]  /*ecf0*/  LDSM.16.MT88.4 R112, [R135+UR4+0x900] ;  /* 0x000900048770783b */ /* 0x000fe20008004200 */
[----:B------:R-:W5:Y:S02]  /*ed00*/  MUFU.EX2 R219, R219 ;  /* 0x000000db00db7308 */ /* 0x000f640000000800 */
[C---:B------:R-:W-:Y:S02]  /*ed10*/  FMUL.FTZ R56, R132.reuse, R56 ;  /* 0x0000003884387220 */ /* 0x040fe40000410000 */
[C---:B------:R-:W-:Y:S02]  /*ed20*/  FMUL.FTZ R57, R132.reuse, R57 ;  /* 0x0000003984397220 */ /* 0x040fe40000410000 */
[C---:B------:R-:W-:Y:S01]  /*ed30*/  FMUL.FTZ R58, R3.reuse, R58 ;  /* 0x0000003a033a7220 */ /* 0x040fe20000410000 */
[C---:B-1----:R-:W-:Y:S03]  /*ed40*/  HMMA.16816.F32.BF16 R44, R136.reuse, R104, R44 ;  /* 0x00000068882c723c */ /* 0x042fe6000004182c */
[----:B------:R-:W-:Y:S01]  /*ed50*/  MUFU.EX2 R220, R220 ;  /* 0x000000dc00dc7308 */ /* 0x000fe20000000800 */
[C---:B------:R-:W-:Y:S02]  /*ed60*/  FMUL.FTZ R59, R3.reuse, R59 ;  /* 0x0000003b033b7220 */ /* 0x040fe40000410000 */
[C---:B------:R-:W-:Y:S02]  /*ed70*/  FMUL.FTZ R60, R132.reuse, R60 ;  /* 0x0000003c843c7220 */ /* 0x040fe40000410000 */
[C---:B------:R-:W-:Y:S01]  /*ed80*/  FMUL.FTZ R61, R132.reuse, R61 ;  /* 0x0000003d843d7220 */ /* 0x040fe20000410000 */
[C---:B------:R-:W-:Y:S01]  /*ed90*/  HMMA.16816.F32.BF16 R48, R136.reuse, R106, R48 ;  /* 0x0000006a8830723c */ /* 0x040fe20000041830 */
[----:B------:R-:W1:Y:S03]  /*eda0*/  LDSM.16.MT88.4 R104, [R135+UR4+0x4100] ;  /* 0x004100048768783b */ /* 0x000e660008004200 */
[----:B------:R-:W1:Y:S01]  /*edb0*/  MUFU.EX2 R221, R221 ;  /* 0x000000dd00dd7308 */ /* 0x000e620000000800 */
[C---:B------:R-:W-:Y:S02]  /*edc0*/  FMUL.FTZ R62, R3.reuse, R62 ;  /* 0x0000003e033e7220 */ /* 0x040fe40000410000 */
[C---:B------:R-:W-:Y:S01]  /*edd0*/  FMUL.FTZ R63, R3.reuse, R63 ;  /* 0x0000003f033f7220 */ /* 0x040fe20000410000 */
[C---:B------:R-:W-:Y:S04]  /*ede0*/  HMMA.16816.F32.BF16 R52, R136.reuse, R100, R52 ;  /* 0x000000648834723c */ /* 0x040fe80000041834 */
[C---:B------:R-:W-:Y:S02]  /*edf0*/  FMUL.FTZ R64, R132.reuse, R64 ;  /* 0x0000004084407220 */ /* 0x040fe40000410000 */
[----:B------:R-:W-:Y:S01]  /*ee00*/  MUFU.EX2 R222, R222 ;  /* 0x000000de00de7308 */ /* 0x000fe20000000800 */
[C---:B------:R-:W-:Y:S01]  /*ee10*/  FMUL.FTZ R65, R132.reuse, R65 ;  /* 0x0000004184417220 */ /* 0x040fe20000410000 */
[C---:B------:R-:W-:Y:S01]  /*ee20*/  HMMA.16816.F32.BF16 R56, R136.reuse, R102, R56 ;  /* 0x000000668838723c */ /* 0x040fe20000041838 */
[----:B------:R-:W2:Y:S03]  /*ee30*/  LDSM.16.MT88.4 R100, [R133+0x4100] ;  /* 0x004100008564783b */ /* 0x000ea60000004200 */
[C---:B------:R-:W-:Y:S02]  /*ee40*/  FMUL.FTZ R66, R3.reuse, R66 ;  /* 0x0000004203427220 */ /* 0x040fe40000410000 */
[C---:B------:R-:W-:Y:S02]  /*ee50*/  FMUL.FTZ R67, R3.reuse, R67 ;  /* 0x0000004303437220 */ /* 0x040fe40000410000 */
[----:B------:R-:W2:Y:S01]  /*ee60*/  MUFU.EX2 R223, R223 ;  /* 0x000000df00df7308 */ /* 0x000ea20000000800 */
[C---:B------:R-:W-:Y:S03]  /*ee70*/  HMMA.16816.F32.BF16 R60, R136.reuse, R108, R60 ;  /* 0x0000006c883c723c */ /* 0x040fe6000004183c */
[C---:B------:R-:W-:Y:S02]  /*ee80*/  FMUL.FTZ R68, R132.reuse, R68 ;  /* 0x0000004484447220 */ /* 0x040fe40000410000 */
[C---:B------:R-:W-:Y:S03]  /*ee90*/  FMUL.FTZ R69, R132.reuse, R69 ;  /* 0x0000004584457220 */ /* 0x040fe60000410000 */
[C---:B------:R-:W-:Y:S01]  /*eea0*/  HMMA.16816.F32.BF16 R64, R136.reuse, R110, R64 ;  /* 0x0000006e8840723c */ /* 0x040fe20000041840 */
[----:B------:R-:W3:Y:S01]  /*eeb0*/  LDSM.16.MT88.4 R108, [R134+UR4+0x4100] ;  /* 0x00410004866c783b */ /* 0x000ee20008004200 */
[----:B------:R-:W-:Y:S02]  /*eec0*/  MUFU.EX2 R224, R224 ;  /* 0x000000e000e07308 */ /* 0x000fe40000000800 */
[C---:B------:R-:W-:Y:S02]  /*eed0*/  FMUL.FTZ R70, R3.reuse, R70 ;  /* 0x0000004603467220 */ /* 0x040fe40000410000 */
[C---:B------:R-:W-:Y:S02]  /*eee0*/  FMUL.FTZ R71, R3.reuse, R71 ;  /* 0x0000004703477220 */ /* 0x040fe40000410000 */
[C---:B------:R-:W-:Y:S04]  /*eef0*/  FMUL.FTZ R72, R132.reuse, R72 ;  /* 0x0000004884487220 */ /* 0x040fe80000410000 */
[C---:B------:R-:W-:Y:S01]  /*ef00*/  FMUL.FTZ R73, R132.reuse, R73 ;  /* 0x0000004984497220 */ /* 0x040fe20000410000 */
[C---:B-1----:R-:W-:Y:S01]  /*ef10*/  HMMA.16816.F32.BF16 R68, R136.reuse, R104, R68 ;  /* 0x000000688844723c */ /* 0x042fe20000041844 */
[----:B------:R-:W1:Y:S02]  /*ef20*/  MUFU.EX2 R225, R225 ;  /* 0x000000e100e17308 */ /* 0x000e640000000800 */
[C---:B------:R-:W-:Y:S02]  /*ef30*/  FMUL.FTZ R74, R3.reuse, R74 ;  /* 0x0000004a034a7220 */ /* 0x040fe40000410000 */
[C---:B------:R-:W-:Y:S02]  /*ef40*/  FMUL.FTZ R75, R3.reuse, R75 ;  /* 0x0000004b034b7220 */ /* 0x040fe40000410000 */
[C---:B------:R-:W-:Y:S02]  /*ef50*/  FMUL.FTZ R76, R132.reuse, R76 ;  /* 0x0000004c844c7220 */ /* 0x040fe40000410000 */
[C---:B------:R-:W-:Y:S02]  /*ef60*/  FMUL.FTZ R77, R132.reuse, R77 ;  /* 0x0000004d844d7220 */ /* 0x040fe40000410000 */
[----:B------:R-:W-:Y:S01]  /*ef70*/  MUFU.EX2 R226, R226 ;  /* 0x000000e200e27308 */ /* 0x000fe20000000800 */
        /* <DEDUP_REMOVED lines=9> */
[----:B------:R-:W-:Y:S02]  /*f010*/  FMUL.FTZ R83, R3, R83 ;  /* 0x0000005303537220 */ /* 0x000fe40000410000 */
[C---:B------:R-:W-:Y:S01]  /*f020*/  FMUL.FTZ R84, R132.reuse, R84 ;  /* 0x0000005484547220 */ /* 0x040fe20000410000 */
[----:B------:R-:W-:Y:S01]  /*f030*/  F2FP.BF16.PACK_AB R100, R179, R178 ;  /* 0x000000b2b364723e */ /* 0x000fe200000010ff */
[C---:B------:R-:W-:Y:S01]  /*f040*/  FMUL.FTZ R85, R132.reuse, R85 ;  /* 0x0000005584557220 */ /* 0x040fe20000410000 */
[----:B------:R-:W2:Y:S02]  /*f050*/  MUFU.EX2 R229, R229 ;  /* 0x000000e500e57308 */ /* 0x000ea40000000800 */
[C---:B------:R-:W-:Y:S03]  /*f060*/  HMMA.16816.F32.BF16 R80, R136.reuse, R102, R80 ;  /* 0x000000668850723c */ /* 0x040fe60000041850 */
[----:B------:R-:W-:Y:S01]  /*f070*/  FMUL.FTZ R86, R3, R86 ;  /* 0x0000005603567220 */ /* 0x000fe20000410000 */
[----:B---3--:R-:W-:Y:S01]  /*f080*/  F2FP.BF16.PACK_AB R101, R183, R182 ;  /* 0x000000b6b765723e */ /* 0x008fe200000010ff */
[----:B------:R-:W-:Y:S02]  /*f090*/  FMUL.FTZ R87, R3, R87 ;  /* 0x0000005703577220 */ /* 0x000fe40000410000 */
[C---:B------:R-:W-:Y:S01]  /*f0a0*/  FMUL.FTZ R88, R132.reuse, R88 ;  /* 0x0000005884587220 */ /* 0x040fe20000410000 */
[----:B------:R-:W-:Y:S01]  /*f0b0*/  F2FP.BF16.PACK_AB R102, R181, R180 ;  /* 0x000000b4b566723e */ /* 0x000fe200000010ff */
[C---:B------:R-:W-:Y:S01]  /*f0c0*/  FMUL.FTZ R89, R132.reuse, R89 ;  /* 0x0000005984597220 */ /* 0x040fe20000410000 */
[----:B------:R-:W3:Y:S02]  /*f0d0*/  MUFU.EX2 R230, R230 ;  /* 0x000000e600e67308 */ /* 0x000ee40000000800 */
[C---:B------:R-:W-:Y:S03]  /*f0e0*/  HMMA.16816.F32.BF16 R84, R136.reuse, R108, R84 ;  /* 0x0000006c8854723c */ /* 0x040fe60000041854 */
[----:B------:R-:W-:Y:S01]  /*f0f0*/  FMUL.FTZ R90, R3, R90 ;  /* 0x0000005a035a7220 */ /* 0x000fe20000410000 */
[----:B----4-:R-:W-:Y:S01]  /*f100*/  F2FP.BF16.PACK_AB R103, R215, R192 ;  /* 0x000000c0d767723e */ /* 0x010fe200000010ff */
[C---:B------:R-:W-:Y:S02]  /*f110*/  FMUL.FTZ R91, R3.reuse, R91 ;  /* 0x0000005b035b7220 */ /* 0x040fe40000410000 */
[C---:B------:R-:W-:Y:S02]  /*f120*/  FMUL.FTZ R92, R132.reuse, R92 ;  /* 0x0000005c845c7220 */ /* 0x040fe40000410000 */
[C---:B------:R-:W-:Y:S03]  /*f130*/  FMUL.FTZ R93, R132.reuse, R93 ;  /* 0x0000005d845d7220 */ /* 0x040fe60000410000 */
[C---:B------:R-:W-:Y:S01]  /*f140*/  HMMA.16816.F32.BF16 R88, R136.reuse, R110, R88 ;  /* 0x0000006e8858723c */ /* 0x040fe20000041858 */
[----:B------:R-:W4:Y:S02]  /*f150*/  LDSM.16.MT88.4 R108, [R134+UR4+0x900] ;  /* 0x00090004866c783b */ /* 0x000f240008004200 */
[C---:B------:R-:W-:Y:S02]  /*f160*/  FMUL.FTZ R94, R3.reuse, R94 ;  /* 0x0000005e035e7220 */ /* 0x040fe40000410000 */
[C---:B------:R-:W-:Y:S02]  /*f170*/  FMUL.FTZ R95, R3.reuse, R95 ;  /* 0x0000005f035f7220 */ /* 0x040fe40000410000 */
[C---:B------:R-:W-:Y:S02]  /*f180*/  FMUL.FTZ R96, R132.reuse, R96 ;  /* 0x0000006084607220 */ /* 0x040fe40000410000 */
[C---:B------:R-:W-:Y:S03]  /*f190*/  FMUL.FTZ R97, R132.reuse, R97 ;  /* 0x0000006184617220 */ /* 0x040fe60000410000 */
[C---:B-1----:R-:W-:Y:S03]  /*f1a0*/  HMMA.16816.F32.BF16 R92, R136.reuse, R104, R92 ;  /* 0x00000068885c723c */ /* 0x042fe6000004185c */
[C---:B------:R-:W-:Y:S02]  /*f1b0*/  FMUL.FTZ R98, R3.reuse, R98 ;  /* 0x0000006203627220 */ /* 0x040fe40000410000 */
[C---:B------:R-:W-:Y:S02]  /*f1c0*/  FMUL.FTZ R99, R3.reuse, R99 ;  /* 0x0000006303637220 */ /* 0x040fe40000410000 */
[----:B------:R-:W-:Y:S02]  /*f1d0*/  FFMA.FTZ R175, R132, R207, R175 ;  /* 0x000000cf84af7223 */ /* 0x000fe400000100af */
[----:B------:R-:W-:Y:S03]  /*f1e0*/  FFMA.FTZ R177, R3, R208, R177 ;  /* 0x000000d003b17223 */ /* 0x000fe600000100b1 */
[----:B------:R-:W-:Y:S01]  /*f1f0*/  HMMA.16816.F32.BF16 R96, R136, R106, R96 ;  /* 0x0000006a8860723c */ /* 0x000fe20000041860 */
[----:B------:R-:W1:Y:S02]  /*f200*/  LDSM.16.MT88.4 R104, [R168+0x2900] ;  /* 0x00290000a868783b */ /* 0x000e640000004200 */
        /* <DEDUP_REMOVED lines=19> */
[C---:B----4-:R-:W-:Y:S04]  /*f340*/  HMMA.16816.F32.BF16 R20, R100.reuse, R108, R20 ;  /* 0x0000006c6414723c */ /* 0x050fe80000041814 */
[----:B------:R-:W-:Y:S02]  /*f350*/  FADD.FTZ R180, R180, R179 ;  /* 0x000000b3b4b47221 */ /* 0x000fe40000010000 */
[----:B------:R-:W-:Y:S02]  /*f360*/  FADD.FTZ R192, R192, R183 ;  /* 0x000000b7c0c07221 */ /* 0x000fe40000010000 */
[C---:B------:R-:W-:Y:S01]  /*f370*/  HMMA.16816.F32.BF16 R24, R100.reuse, R110, R24 ;  /* 0x0000006e6418723c */ /* 0x040fe20000041818 */
[----:B------:R-:W4:Y:S03]  /*f380*/  LDSM.16.MT88.4 R108, [R135+UR4+0x4900] ;  /* 0x00490004876c783b */ /* 0x000f260008004200 */
        /* <DEDUP_REMOVED lines=14> */
[C---:B-1----:R-:W-:Y:S08]  /*f470*/  HMMA.16816.F32.BF16 R60, R100.reuse, R104, R60 ;  /* 0x00000068643c723c */ /* 0x042ff0000004183c */
[C---:B------:R-:W-:Y:S01]  /*f480*/  HMMA.16816.F32.BF16 R64, R100.reuse, R106, R64 ;  /* 0x0000006a6440723c */ /* 0x040fe20000041840 */
[----:B------:R-:W1:Y:S07]  /*f490*/  LDSM.16.MT88.4 R104, [R168+0x4900] ;  /* 0x00490000a868783b */ /* 0x000e6e0000004200 */
[C---:B----4-:R-:W-:Y:S08]  /*f4a0*/  HMMA.16816.F32.BF16 R68, R100.reuse, R108, R68 ;  /* 0x0000006c6444723c */ /* 0x050ff00000041844 */
[C---:B------:R-:W-:Y:S01]  /*f4b0*/  HMMA.16816.F32.BF16 R72, R100.reuse, R110, R72 ;  /* 0x0000006e6448723c */ /* 0x040fe20000041848 */
[----:B------:R-:W4:Y:S07]  /*f4c0*/  LDSM.16.MT88.4 R108, [R135+UR4+0x1100] ;  /* 0x00110004876c783b */ /* 0x000f2e0008004200 */
[C---:B------:R-:W-:Y:S08]  /*f4d0*/  HMMA.16816.F32.BF16 R76, R100.reuse, R112, R76 ;  /* 0x00000070644c723c */ /* 0x040ff0000004184c */
[C---:B------:R-:W-:Y:S01]  /*f4e0*/  HMMA.16816.F32.BF16 R80, R100.reuse, R114, R80 ;  /* 0x000000726450723c */ /* 0x040fe20000041850 */
[----:B------:R-:W2:Y:S07]  /*f4f0*/  LDSM.16.MT88.4 R112, [R134+UR4+0x1100] ;  /* 0x001100048670783b */ /* 0x000eae0008004200 */
[C---:B------:R-:W-:Y:S08]  /*f500*/  HMMA.16816.F32.BF16 R84, R100.reuse, R116, R84 ;  /* 0x000000746454723c */ /* 0x040ff00000041854 */
[C---:B------:R-:W-:Y:S01]  /*f510*/  HMMA.16816.F32.BF16 R88, R100.reuse, R118, R88 ;  /* 0x000000766458723c */ /* 0x040fe20000041858 */
[----:B------:R-:W2:Y:S07]  /*f520*/  LDSM.16.MT88.4 R116, [R135+UR4+0x3100] ;  /* 0x003100048774783b */ /* 0x000eae0008004200 */
        /* <DEDUP_REMOVED lines=12> */
[C---:B----4-:R-:W-:Y:S03]  /*f5f0*/  HMMA.16816.F32.BF16 R4, R100.reuse, R108, R4 ;  /* 0x0000006c6404723c */ /* 0x050fe60000041804 */
[----:B------:R-:W-:Y:S02]  /*f600*/  FADD.FTZ R222, R222, R221 ;  /* 0x000000dddede7221 */ /* 0x000fe40000010000 */
[----:B------:R-:W-:Y:S02]  /*f610*/  FADD.FTZ R219, R219, R218 ;  /* 0x000000dadbdb7221 */ /* 0x000fe40000010000 */
[----:B------:R-:W-:Y:S01]  /*f620*/  FADD.FTZ R223, R223, R222 ;  /* 0x000000dedfdf7221 */ /* 0x000fe20000010000 */
[C---:B------:R-:W-:Y:S01]  /*f630*/  HMMA.16816.F32.BF16 R8, R100.reuse, R110, R8 ;  /* 0x0000006e6408723c */ /* 0x040fe20000041808 */
[----:B------:R-:W4:Y:S07]  /*f640*/  LDSM.16.MT88.4 R108, [R135+UR4+0x5100] ;  /* 0x00510004876c783b */ /* 0x000f2e0008004200 */
[C---:B------:R-:W-:Y:S08]  /*f650*/  HMMA.16816.F32.BF16 R12, R100.reuse, R120, R12 ;  /* 0x00000078640c723c */ /* 0x040ff0000004180c */
[C---:B------:R-:W-:Y:S08]  /*f660*/  HMMA.16816.F32.BF16 R16, R100.reuse, R122, R16 ;  /* 0x0000007a6410723c */ /* 0x040ff00000041810 */
[C---:B--2---:R-:W-:Y:S08]  /*f670*/  HMMA.16816.F32.BF16 R20, R100.reuse, R112, R20 ;  /* 0x000000706414723c */ /* 0x044ff00000041814 */
[C---:B------:R-:W-:Y:S01]  /*f680*/  HMMA.16816.F32.BF16 R24, R100.reuse, R114, R24 ;  /* 0x000000726418723c */ /* 0x040fe20000041818 */
[----:B------:R-:W2:Y:S07]  /*f690*/  LDSM.16.MT88.4 R112, [R133+0x5100] ;  /* 0x005100008570783b */ /* 0x000eae0000004200 */
[C---:B------:R-:W-:Y:S08]  /*f6a0*/  HMMA.16816.F32.BF16 R28, R100.reuse, R124, R28 ;  /* 0x0000007c641c723c */ /* 0x040ff0000004181c */
[C---:B------:R-:W-:Y:S01]  /*f6b0*/  HMMA.16816.F32.BF16 R32, R100.reuse, R126, R32 ;  /* 0x0000007e6420723c */ /* 0x040fe20000041820 */
[----:B------:R-:W-:Y:S07]  /*f6c0*/  LDSM.16.MT88.4 R124, [R135+UR4+0x1900] ;  /* 0x00190004877c783b */ /* 0x000fee0008004200 */
[C---:B------:R-:W-:Y:S08]  /*f6d0*/  HMMA.16816.F32.BF16 R36, R100.reuse, R116, R36 ;  /* 0x000000746424723c */ /* 0x040ff00000041824 */
[C---:B------:R-:W-:Y:S01]  /*f6e0*/  HMMA.16816.F32.BF16 R40, R100.reuse, R118, R40 ;  /* 0x000000766428723c */ /* 0x040fe20000041828 */
[----:B------:R-:W5:Y:S07]  /*f6f0*/  LDSM.16.MT88.4 R116, [R134+UR4+0x5100] ;  /* 0x005100048674783b */ /* 0x000f6e0008004200 */
        /* <DEDUP_REMOVED lines=9> */
[----:B---3--:R-:W-:Y:S01]  /*f790*/  F2FP.BF16.PACK_AB R139, R231, R230 ;  /* 0x000000e6e78b723e */ /* 0x008fe200000010ff */
[----:B------:R-:W-:Y:S02]  /*f7a0*/  FADD.FTZ R228, R228, R223 ;  /* 0x000000dfe4e47221 */ /* 0x000fe40000010000 */
[----:B------:R-:W-:Y:S01]  /*f7b0*/  FADD.FTZ R225, R225, R224 ;  /* 0x000000e0e1e17221 */ /* 0x000fe20000010000 */
[C---:B------:R-:W-:Y:S01]  /*f7c0*/  HMMA.16816.F32.BF16 R64, R100.reuse, R106, R64 ;  /* 0x0000006a6440723c */ /* 0x040fe20000041840 */
[----:B------:R-:W1:Y:S03]  /*f7d0*/  LDSM.16.MT88.4 R104, [R168+0x5100] ;  /* 0x00510000a868783b */ /* 0x000e660000004200 */
[----:B------:R-:W-:Y:S02]  /*f7e0*/  FADD.FTZ R229, R229, R228 ;  /* 0x000000e4e5e57221 */ /* 0x000fe40000010000 */
[----:B------:R-:W-:Y:S02]  /*f7f0*/  FADD.FTZ R226, R226, R225 ;  /* 0x000000e1e2e27221 */ /* 0x000fe40000010000 */
[C---:B----4-:R-:W-:Y:S04]  /*f800*/  HMMA.16816.F32.BF16 R68, R100.reuse, R108, R68 ;  /* 0x0000006c6444723c */ /* 0x050fe80000041844 */
[----:B------:R-:W-:Y:S02]  /*f810*/  FADD.FTZ R208, R230, R229 ;  /* 0x000000e5e6d07221 */ /* 0x000fe40000010000 */
[----:B------:R-:W-:Y:S02]  /*f820*/  FADD.FTZ R207, R227, R226 ;  /* 0x000000e2e3cf7221 */ /* 0x000fe40000010000 */
[C---:B------:R-:W-:Y:S01]  /*f830*/  HMMA.16816.F32.BF16 R72, R100.reuse, R110, R72 ;  /* 0x0000006e6448723c */ /* 0x040fe20000041848 */
[----:B------:R-:W3:Y:S03]  /*f840*/  LDSM.16.MT88.4 R108, [R133+0x1900] ;  /* 0x00190000856c783b */ /* 0x000ee60000004200 */
[----:B------:R-:W-:Y:S04]  /*f850*/  FADD.FTZ R208, R231, R208 ;  /* 0x000000d0e7d07221 */ /* 0x000fe80000010000 */
[C---:B--2---:R-:W-:Y:S08]  /*f860*/  HMMA.16816.F32.BF16 R76, R100.reuse, R112, R76 ;  /* 0x00000070644c723c */ /* 0x044ff0000004184c */
[C---:B------:R-:W-:Y:S08]  /*f870*/  HMMA.16816.F32.BF16 R80, R100.reuse, R114, R80 ;  /* 0x000000726450723c */ /* 0x040ff00000041850 */
[C---:B-----5:R-:W-:Y:S08]  /*f880*/  HMMA.16816.F32.BF16 R84, R100.reuse, R116, R84 ;  /* 0x000000746454723c */ /* 0x060ff00000041854 */
[C---:B------:R-:W-:Y:S08]  /*f890*/  HMMA.16816.F32.BF16 R88, R100.reuse, R118, R88 ;  /* 0x000000766458723c */ /* 0x040ff00000041858 */
[C---:B-1----:R-:W-:Y:S08]  /*f8a0*/  HMMA.16816.F32.BF16 R92, R100.reuse, R104, R92 ;  /* 0x00000068645c723c */ /* 0x042ff0000004185c */
[----:B------:R-:W-:Y:S08]  /*f8b0*/  HMMA.16816.F32.BF16 R96, R100, R106, R96 ;  /* 0x0000006a6460723c */ /* 0x000ff00000041860 */
[C---:B------:R-:W-:Y:S01]  /*f8c0*/  HMMA.16816.F32.BF16 R128, R136.reuse, R124, R4 ;  /* 0x0000007c8880723c */ /* 0x040fe20000041804 */
[----:B------:R-:W1:Y:S07]  /*f8d0*/  LDSM.16.MT88.4 R4, [R133+0x5900] ;  /* 0x005900008504783b */ /* 0x000e6e0000004200 */
[C---:B------:R-:W-:Y:S01]  /*f8e0*/  HMMA.16816.F32.BF16 R124, R136.reuse, R126, R8 ;  /* 0x0000007e887c723c */ /* 0x040fe20000041808 */
[----:B------:R-:W2:Y:S07]  /*f8f0*/  LDSM.16.MT88.4 R8, [R134+UR4+0x5900] ;  /* 0x005900048608783b */ /* 0x000eae0008004200 */
[C---:B---3--:R-:W-:Y:S01]  /*f900*/  HMMA.16816.F32.BF16 R120, R136.reuse, R108, R12 ;  /* 0x0000006c8878723c */ /* 0x048fe2000004180c */
        /* <DEDUP_REMOVED lines=22> */
[----:B------:R-:W-:-:S07]  /*fa70*/  @!P0 BRA `(.L_x_1059) ;  /* 0x0000034000008947 */ /* 0x000fce0003800000 */
[----:B------:R-:W-:Y:S01]  /*fa80*/  ISETP.NE.AND P2, PT, R195, 0x1, PT ;  /* 0x00000001c300780c */ /* 0x000fe20003f45270 */
[----:B------:R-:W-:Y:S01]  /*fa90*/  IMAD.MOV.U32 R200, RZ, RZ, RZ ;  /* 0x000000ffffc87224 */ /* 0x000fe200078e00ff */
[----:B------:R-:W-:Y:S04]  /*faa0*/  IADD3 R201, R203, R169, R204 ;  /* 0x000000a9cbc97210 */ /* 0x000fe80007ffe0cc */
[----:B------:R-:W-:Y:S05]  /*fab0*/  IADD3 R201, R201, -0x80, RZ ;  /* 0xffffff80c9c97810 */ /* 0x000fea0007ffe0ff */
        /* <DEDUP_REMOVED lines=25> */
[----:B------:R-:W3:Y:S01]  /*fc50*/  SHFL.IDX PT, R3, R19, 0x1, 0x181f ;  /* 0x00381f0013037f89 */ /* 0x000ee200000e0000 */
[C---:B-1----:R-:W-:Y:S05]  /*fc60*/  IADD3 R14, P0, R11.reuse, R211, RZ ;  /* 0x000000d30b0e7210 */ /* 0x042fea0007f1e0ff */
[C-C-:B--2---:R-:W-:Y:S01]  /*fc70*/  IMAD.X R15, R4.reuse, 0x1, R193.reuse, P0 ;  /* 0x00000001040f7824 */ /* 0x144fe200000e06c1 */
[C---:B------:R-:W-:Y:S05]  /*fc80*/  IADD3 R12, P0, R11.reuse, R212, RZ ;  /* 0x000000d40b0c7210 */ /* 0x040fea0007f1e0ff */
[C-C-:B------:R-:W-:Y:S01]  /*fc90*/  IMAD.X R13, R4.reuse, 0x1, R210.reuse, P0 ;  /* 0x00000001040d7824 */ /* 0x140fe200000e06d2 */
[----:B------:R-:W-:Y:S04]  /*fca0*/  IADD3 R10, P0, R11, R214, RZ ;  /* 0x000000d60b0a7210 */ /* 0x000fe80007f1e0ff */
[----:B------:R-:W-:Y:S02]  /*fcb0*/  IADD3.X R11, R4, R209, RZ, P0, !PT ;  /* 0x000000d1040b7210 */ /* 0x000fe400007fe4ff */
[----:B------:R-:W1:Y:S01]  /*fcc0*/  SHFL.IDX PT, R4, R18, 0x1, 0x181f ;  /* 0x00381f0012047f89 */ /* 0x000e6200000e0000 */
[C---:B---3--:R-:W-:Y:S05]  /*fcd0*/  IADD3 R8, P0, R3.reuse, R211, RZ ;  /* 0x000000d303087210 */ /* 0x048fea0007f1e0ff */
[C---:B-1----:R-:W-:Y:S01]  /*fce0*/  IMAD.X R9, R4.reuse, 0x1, R193, P0 ;  /* 0x0000000104097824 */ /* 0x042fe200000e06c1 */
[C---:B------:R-:W-:Y:S05]  /*fcf0*/  IADD3 R6, P0, R3.reuse, R212, RZ ;  /* 0x000000d403067210 */ /* 0x040fea0007f1e0ff */
[C---:B------:R-:W-:Y:S01]  /*fd00*/  IMAD.X R7, R4.reuse, 0x1, R210, P0 ;  /* 0x0000000104077824 */ /* 0x040fe200000e06d2 */
[----:B------:R-:W-:Y:S02]  /*fd10*/  IADD3 R16, P0, R3, R214, RZ ;  /* 0x000000d603107210 */ /* 0x000fe40007f1e0ff */
[----:B------:R-:W-:Y:S03]  /*fd20*/  MOV R3, UR16 ;  /* 0x0000001000037c02 */ /* 0x000fe60008000f00 */
[----:B------:R-:W-:Y:S02]  /*fd30*/  IMAD.X R17, R4, 0x1, R209, P0 ;  /* 0x0000000104117824 */ /* 0x000fe400000e06d1 */
[----:B------:R-:W-:Y:S04]  /*fd40*/  IMAD R3, R3, 0x3000, R202 ;  /* 0x0000300003037824 */ /* 0x000fe800078e02ca */
[----:B------:R-:W-:Y:S05]  /*fd50*/  IMAD.SHL.U32 R5, R3, 0x2, RZ ;  /* 0x0000000203057824 */ /* 0x000fea00078e00ff */
[----:B------:R1:W-:Y:S04]  /*fd60*/  LDGSTS.E.BYPASS.LTC128B.128 [R5+0xc100], [R14.64], !P5 ;  /* 0x0c1000000e057fae */ /* 0x0003e8000e901d4c */
[----:B------:R1:W-:Y:S04]  /*fd70*/  LDGSTS.E.BYPASS.LTC128B.128 [R5+0xe100], [R12.64], !P4 ;  /* 0x0e1000000c057fae */ /* 0x0003e8000e101d4c */
[----:B------:R1:W-:Y:S04]  /*fd80*/  LDGSTS.E.BYPASS.LTC128B.128 [R5+0x10100], [R10.64], !P6 ;  /* 0x101000000a057fae */ /* 0x0003e8000f101d4c */
[----:B------:R1:W-:Y:S04]  /*fd90*/  LDGSTS.E.BYPASS.LTC128B.128 [R5+0xd100], [R8.64], !P5 ;  /* 0x0d10000008057fae */ /* 0x0003e8000e901d4c */
[----:B------:R1:W-:Y:S04]  /*fda0*/  LDGSTS.E.BYPASS.LTC128B.128 [R5+0xf100], [R6.64], !P4 ;  /* 0x0f10000006057fae */ /* 0x0003e8000e101d4c */
[----:B------:R1:W-:Y:S02]  /*fdb0*/  LDGSTS.E.BYPASS.LTC128B.128 [R5+0x11100], [R16.64], !P6 ;  /* 0x1110000010057fae */ /* 0x0003e4000f101d4c */
.L_x_1059:
[----:B------:R-:W0:Y:S01]  /*fdc0*/  LDGDEPBAR ;  /* 0x00000000000079af */ /* 0x000e220000000000 */
[----:B------:R-:W-:Y:S01]  /*fdd0*/  UIADD3 UR4, UR5, 0x1, URZ ;  /* 0x0000000105047890 */ /* 0x000fe2000fffe03f */
[----:B------:R-:W-:Y:S01]  /*fde0*/  ISETP.GE.AND P0, PT, R194, R213, PT ;  /* 0x000000d5c200720c */ /* 0x000fe20003f06270 */
[----:B------:R-:W-:Y:S01]  /*fdf0*/  UISETP.GE.AND UP0, UPT, UR5, 0x1, UPT ;  /* 0x000000010500788c */ /* 0x000fe2000bf06270 */
[----:B------:R-:W-:Y:S01]  /*fe00*/  IADD3 R4, R213, -0x1, RZ ;  /* 0xffffffffd5047810 */ /* 0x000fe20007ffe0ff */
[----:B------:R-:W-:Y:S01]  /*fe10*/  IMAD.MOV.U32 R3, RZ, RZ, R0 ;  /* 0x000000ffff037224 */ /* 0x000fe200078e0000 */
[----:B------:R-:W-:Y:S01]  /*fe20*/  MOV R132, R2 ;  /* 0x0000000200847202 */ /* 0x000fe20000000f00 */
[----:B------:R-:W-:Y:S02]  /*fe30*/  USEL UR5, UR4, URZ, !UP0 ;  /* 0x0000003f04057287 */ /* 0x000fe4000c000000 */
[----:B------:R-:W-:Y:S06]  /*fe40*/  IMAD.MOV.U32 R213, RZ, RZ, R4 ;  /* 0x000000ffffd57224 */ /* 0x000fec00078e0004 */
[----:B------:R-:W-:-:S05]  /*fe50*/  @!P0 BRA `(.L_x_1060) ;  /* 0xffffc6c000008947 */ /* 0x000fca000383ffff */
.L_x_1049:
[----:B------:R-:W2:Y:S01]  /*fe60*/  SHFL.BFLY PT, R4, R207, 0x2, 0x1f ;  /* 0x0c401f00cf047f89 */ /* 0x000ea200000e0000 */
[----:B-1----:R-:W-:-:S02]  /*fe70*/  MOV R6, RZ ;  /* 0x000000ff00067202 */ /* 0x002fc40000000f00 */
[----:B------:R-:W-:Y:S01]  /*fe80*/  MOV R5, RZ ;  /* 0x000000ff00057202 */ /* 0x000fe20000000f00 */
[----:B------:R-:W1:Y:S01]  /*fe90*/  SHFL.BFLY PT, R3, R208, 0x2, 0x1f ;  /* 0x0c401f00d0037f89 */ /* 0x000e6200000e0000 */
[----:B------:R-:W-:Y:S01]  /*fea0*/  PLOP3.LUT P2, PT, PT, PT, PT, 0x8, 0x0 ;  /* 0x000000000000781c */ /* 0x000fe20003f4e170 */
[----:B--2---:R-:W-:Y:S02]  /*feb0*/  FADD.FTZ R7, R4, R207 ;  /* 0x000000cf04077221 */ /* 0x004fe40000010000 */
[----:B-1----:R-:W-:-:S03]  /*fec0*/  FADD.FTZ R8, R3, R208 ;  /* 0x000000d003087221 */ /* 0x002fc60000010000 */
        /* <DEDUP_REMOVED lines=8> */
[----:B------:R-:W-:-:S05]  /*ff50*/  @P0 MOV R10, 0x3f317218 ;  /* 0x3f317218000a0802 */ /* 0x000fca0000000f00 */
[----:B------:R-:W2:Y:S08]  /*ff60*/  @P1 MUFU.LG2 R4, R4 ;  /* 0x0000000400041308 */ /* 0x000eb00000000c00 */
[----:B------:R-:W3:Y:S01]  /*ff70*/  @P0 MUFU.LG2 R7, R3 ;  /* 0x0000000300070308 */ /* 0x000ee20000000c00 */
[C---:B-1----:R-:W-:Y:S02]  /*ff80*/  FMUL.FTZ R128, R6.reuse, R128 ;  /* 0x0000008006807220 */ /* 0x042fe40000410000 */
[----:B------:R-:W-:-:S02]  /*ff90*/  FMUL.FTZ R129, R6, R129 ;  /* 0x0000008106817220 */ /* 0x000fc40000410000 */
[C---:B------:R-:W-:Y:S02]  /*ffa0*/  FMUL.FTZ R124, R6.reuse, R124 ;  /* 0x0000007c067c7220 */ /* 0x040fe40000410000 */
[----:B------:R-:W-:Y:S01]  /*ffb0*/  FMUL.FTZ R125, R6, R125 ;  /* 0x0000007d067d7220 */ /* 0x000fe20000410000 */
[----:B------:R1:W4:Y:S01]  /*ffc0*/  @P0 MUFU.RCP R5, R3 ;  /* 0x0000000300050308 */ /* 0x0003220000001000 */
[----:B--2---:R-:W-:Y:S02]  /*ffd0*/  @P1 FMUL.FTZ R9, R4, 0.69314718246459960938 ;  /* 0x3f31721804091820 */ /* 0x004fe40000410000 */
[----:B------:R-:W-:Y:S02]  /*ffe0*/  @P1 FMUL.FTZ R4, R8, c[0x0][0x2d0] ;  /* 0x0000b40008041a20 */ /* 0x000fe40000410000 */
[C---:B------:R-:W-:Y:S02]  /*fff0*/  FMUL.FTZ R120, R6.reuse, R120 ;  /* 0x0000007806787220 */ /* 0x040fe40000410000 */
[----:B------:R-:W-:-:S02]  /*10000*/  FMUL.FTZ R121, R6, R121 ;  /* 0x0000007906797220 */ /* 0x000fc40000410000 */
[----:B---3--:R-:W-:Y:S02]  /*10010*/  @P0 FMUL.FTZ R8, R7, 0.69314718246459960938 ;  /* 0x3f31721807080820 */ /* 0x008fe40000410000 */
[----:B------:R-:W-:Y:S02]  /*10020*/  @P0 FMUL.FTZ R7, R10, c[0x0][0x2d0] ;  /* 0x0000b4000a070a20 */ /* 0x000fe40000410000 */
[C---:B------:R-:W-:Y:S02]  /*10030*/  FMUL.FTZ R116, R6.reuse, R116 ;  /* 0x0000007406747220 */ /* 0x040fe40000410000 */
[C---:B------:R-:W-:Y:S01]  /*10040*/  FMUL.FTZ R117, R6.reuse, R117 ;  /* 0x0000007506757220 */ /* 0x040fe20000410000 */
[----:B-1----:R-:W-:Y:S01]  /*10050*/  MOV R3, 0xff800000 ;  /* 0xff80000000037802 */ /* 0x002fe20000000f00 */
        /* <DEDUP_REMOVED lines=91> */
.L_x_1015:
[----:B------:R-:W-:Y:S01]  /*10610*/  USHF.R.S32.HI UR6, URZ, 0x1f, UR7 ;  /* 0x0000001f3f067899 */ /* 0x000fe20008011407 */
[----:B------:R-:W-:Y:S05]  /*10620*/  @P2 BRA `(.L_x_1061) ;  /* 0x0000157000002947 */ /* 0x000fea0003800000 */
[----:B------:R-:W1:Y:S01]  /*10630*/  S2R R0, SR_TID.X ;  /* 0x0000000000007919 */ /* 0x000e620000002100 */
[----:B------:R-:W-:Y:S01]  /*10640*/  ULDC.64 UR4, c[0x0][0x490] ;  /* 0x0001240000047ab9 */ /* 0x000fe20000000a00 */
[----:B------:R-:W-:Y:S01]  /*10650*/  F2FP.BF16.PACK_AB R128, R129, R128 ;  /* 0x000000808180723e */ /* 0x000fe200000010ff */
[----:B------:R-:W-:Y:S01]  /*10660*/  UIMAD UR8, UR6, UR4, URZ ;  /* 0x00000004060872a4 */ /* 0x000fe2000f8e023f */
[----:B------:R-:W2:Y:S01]  /*10670*/  S2R R22, SR_CTAID.Z ;  /* 0x0000000000167919 */ /* 0x000ea20000002700 */
[----:B------:R-:W-:Y:S01]  /*10680*/  UIMAD.WIDE.U32 UR10, UR7, UR4, URZ ;  /* 0x00000004070a72a5 */ /* 0x000fe2000f8e003f */
[----:B------:R-:W-:Y:S01]  /*10690*/  F2FP.BF16.PACK_AB R130, R131, R130 ;  /* 0x000000828382723e */ /* 0x000fe200000010ff */
[----:B------:R-:W-:Y:S01]  /*106a0*/  UIMAD UR8, UR7, UR5, UR8 ;  /* 0x00000005070872a4 */ /* 0x000fe2000f8e0208 */
[----:B------:R-:W3:Y:S01]  /*106b0*/  S2R R10, SR_CTAID.X ;  /* 0x00000000000a7919 */ /* 0x000ee20000002500 */
[----:B------:R-:W-:Y:S01]  /*106c0*/  F2FP.BF16.PACK_AB R124, R125, R124 ;  /* 0x0000007c7d7c723e */ /* 0x000fe200000010ff */
[----:B------:R-:W-:Y:S01]  /*106d0*/  ULDC.64 UR4, c[0x0][0x3e8] ;  /* 0x0000fa0000047ab9 */ /* 0x000fe20000000a00 */
[----:B------:R-:W-:Y:S01]  /*106e0*/  IMAD.U32 R25, RZ, RZ, UR11 ;  /* 0x0000000bff197e24 */ /* 0x000fe2000f8e00ff */
[----:B------:R-:W-:Y:S01]  /*106f0*/  UIMAD UR6, UR6, UR4, URZ ;  /* 0x00000004060672a4 */ /* 0x000fe2000f8e023f */
[----:B------:R-:W-:Y:S01]  /*10700*/  IMAD.U32 R24, RZ, RZ, UR10 ;  /* 0x0000000aff187e24 */ /* 0x000fe2000f8e00ff */
[----:B------:R-:W-:Y:S01]  /*10710*/  UIMAD.WIDE.U32 UR14, UR7, UR4, URZ ;  /* 0x00000004070e72a5 */ /* 0x000fe2000f8e003f */
        /* <DEDUP_REMOVED lines=9> */
[----:B-1----:R-:W-:Y:S01]  /*107b0*/  SHF.R.S32.HI R9, RZ, 0x1f, R0 ;  /* 0x0000001fff097819 */ /* 0x002fe20000011400 */
[----:B------:R-:W-:Y:S01]  /*107c0*/  IMAD.U32 R25, RZ, RZ, UR8 ;  /* 0x00000008ff197e24 */ /* 0x000fe2000f8e00ff */
[----:B------:R-:W-:Y:S01]  /*107d0*/  F2FP.BF16.PACK_AB R118, R119, R118 ;  /* 0x000000767776723e */ /* 0x000fe200000010ff */
[----:B------:R-:W-:Y:S01]  /*107e0*/  IMAD.U32 R17, RZ, RZ, UR5 ;  /* 0x00000005ff117e24 */ /* 0x000fe2000f8e00ff */
[CC--:B------:R-:W-:Y:S01]  /*107f0*/  LEA.HI R13, R9.reuse, R0.reuse, RZ, 0x2 ;  /* 0x00000000090d7211 */ /* 0x0c0fe200078f10ff */
[----:B--2---:R-:W-:Y:S01]  /*10800*/  IMAD.WIDE.U32 R24, R22, c[0x0][0x498], R24 ;  /* 0x0001260016187a25 */ /* 0x004fe200078e0018 */
[CC--:B------:R-:W-:Y:S01]  /*10810*/  LEA.HI R18, R9.reuse, R0.reuse, RZ, 0x5 ;  /* 0x0000000009127211 */ /* 0x0c0fe200078f28ff */
[----:B------:R-:W-:Y:S01]  /*10820*/  BSSY B0, `(.L_x_1062) ;  /* 0x00000ef000007945 */ /* 0x000fe20003800000 */
[----:B------:R-:W-:-:S02]  /*10830*/  LEA.HI R7, R9, R0, RZ, 0x3 ;  /* 0x0000000009077211 */ /* 0x000fc400078f18ff */
[----:B------:R-:W-:Y:S02]  /*10840*/  LEA.HI R2, R9, R0, RZ, 0x6 ;  /* 0x0000000009027211 */ /* 0x000fe400078f30ff */
[--C-:B------:R-:W-:Y:S02]  /*10850*/  SHF.R.S32.HI R20, RZ, 0x2, R13.reuse ;  /* 0x00000002ff147819 */ /* 0x100fe4000001140d */
[----:B------:R-:W-:Y:S02]  /*10860*/  SHF.R.S32.HI R15, RZ, 0x1f, R13 ;  /* 0x0000001fff0f7819 */ /* 0x000fe4000001140d */
[----:B------:R-:W-:Y:S02]  /*10870*/  LOP3.LUT R13, R13, 0xfffffffc, RZ, 0xc0, !PT ;  /* 0xfffffffc0d0d7812 */ /* 0x000fe400078ec0ff */
[----:B------:R-:W-:Y:S02]  /*10880*/  LOP3.LUT R9, R18, 0xffffffe0, RZ, 0xc0, !PT ;  /* 0xffffffe012097812 */ /* 0x000fe400078ec0ff */
[----:B------:R-:W-:Y:S01]  /*10890*/  LOP3.LUT R11, R7, 0xfffffff8, RZ, 0xc0, !PT ;  /* 0xfffffff8070b7812 */ /* 0x000fe200078ec0ff */
[C---:B------:R-:W-:Y:S01]  /*108a0*/  IMAD.IADD R8, R0.reuse, 0x1, -R13 ;  /* 0x0000000100087824 */ /* 0x040fe200078e0a0d */
[----:B------:R-:W-:Y:S01]  /*108b0*/  LEA.HI R4, R15, R20, RZ, 0x3 ;  /* 0x000000140f047211 */ /* 0x000fe200078f18ff */
[C---:B------:R-:W-:Y:S01]  /*108c0*/  IMAD.IADD R9, R0.reuse, 0x1, -R9 ;  /* 0x0000000100097824 */ /* 0x040fe200078e0a09 */
[----:B------:R-:W-:Y:S01]  /*108d0*/  SHF.R.S32.HI R15, RZ, 0x1f, R22 ;  /* 0x0000001fff0f7819 */ /* 0x000fe20000011416 */
[----:B------:R-:W-:Y:S01]  /*108e0*/  IMAD.IADD R0, R0, 0x1, -R11 ;  /* 0x0000000100007824 */ /* 0x000fe200078e0a0b */
[----:B------:R-:W-:-:S02]  /*108f0*/  LOP3.LUT R11, R4, 0xfffffff8, RZ, 0xc0, !PT ;  /* 0xfffffff8040b7812 */ /* 0x000fc400078ec0ff */
[----:B------:R-:W-:Y:S01]  /*10900*/  SHF.R.S32.HI R7, RZ, 0x3, R7 ;  /* 0x00000003ff077819 */ /* 0x000fe20000011407 */
[C---:B------:R-:W-:Y:S01]  /*10910*/  IMAD R13, R15.reuse, c[0x0][0x498], RZ ;  /* 0x000126000f0d7a24 */ /* 0x040fe200078e02ff */
[----:B------:R-:W-:Y:S01]  /*10920*/  SHF.R.S32.HI R4, RZ, 0x1f, R9 ;  /* 0x0000001fff047819 */ /* 0x000fe20000011409 */
[----:B------:R-:W-:Y:S01]  /*10930*/  IMAD R15, R15, c[0x0][0x3f0], RZ ;  /* 0x0000fc000f0f7a24 */ /* 0x000fe200078e02ff */
[----:B------:R-:W-:Y:S01]  /*10940*/  LOP3.LUT P0, RZ, R9, 0x3, RZ, 0xc0, !PT ;  /* 0x0000000309ff7812 */ /* 0x000fe2000780c0ff */
[----:B------:R-:W-:Y:S01]  /*10950*/  IMAD.IADD R20, R20, 0x1, -R11 ;  /* 0x0000000114147824 */ /* 0x000fe200078e0a0b */
[----:B------:R-:W-:Y:S01]  /*10960*/  LEA.HI R9, R4, R9, RZ, 0x2 ;  /* 0x0000000904097211 */ /* 0x000fe200078f10ff */
[----:B------:R-:W-:Y:S01]  /*10970*/  IMAD.MOV.U32 R11, RZ, RZ, c[0x0][0x4e8] ;  /* 0x00013a00ff0b7624 */ /* 0x000fe200078e00ff */
[--C-:B------:R-:W-:Y:S01]  /*10980*/  SHF.R.S32.HI R21, RZ, 0x5, R18.reuse ;  /* 0x00000005ff157819 */ /* 0x100fe20000011412 */
[C---:B------:R-:W-:Y:S01]  /*10990*/  IMAD R12, R22.reuse, c[0x0][0x3f4], R15 ;  /* 0x0000fd00160c7a24 */ /* 0x040fe200078e020f */
[----:B------:R-:W-:Y:S01]  /*109a0*/  SHF.R.S32.HI R18, RZ, 0x1f, R18 ;  /* 0x0000001fff127819 */ /* 0x000fe20000011412 */
[----:B------:R-:W-:Y:S01]  /*109b0*/  IMAD.SHL.U32 R15, R7, 0x40, RZ ;  /* 0x00000040070f7824 */ /* 0x000fe200078e00ff */
[----:B------:R-:W-:Y:S01]  /*109c0*/  ISETP.NE.AND P3, PT, R11, 0x1, PT ;  /* 0x000000010b00780c */ /* 0x000fe20003f65270 */
[----:B------:R-:W-:Y:S01]  /*109d0*/  IMAD R13, R22, c[0x0][0x49c], R13 ;  /* 0x00012700160d7a24 */ /* 0x000fe200078e020d */
[----:B------:R-:W-:Y:S01]  /*109e0*/  LEA.HI R19, R8, R8, RZ, 0x1 ;  /* 0x0000000808137211 */ /* 0x000fe200078f08ff */
[----:B------:R-:W-:Y:S01]  /*109f0*/  IMAD.SHL.U32 R4, R0, 0x8, RZ ;  /* 0x0000000800047824 */ /* 0x000fe200078e00ff */
[----:B------:R-:W-:Y:S01]  /*10a00*/  LOP3.LUT R15, R15, 0x1c0, RZ, 0xc0, !PT ;  /* 0x000001c00f0f7812 */ /* 0x000fe200078ec0ff */
[----:B------:R-:W-:Y:S01]  /*10a10*/  IMAD.WIDE.U32 R22, R22, c[0x0][0x3f0], R16 ;  /* 0x0000fc0016167a25 */ /* 0x000fe200078e0010 */
[----:B------:R-:W-:-:S02]  /*10a20*/  LEA.HI R18, R18, R21, RZ, 0x3 ;  /* 0x0000001512127211 */ /* 0x000fc400078f18ff */
[----:B------:R-:W-:Y:S01]  /*10a30*/  LOP3.LUT R19, R19, 0x1ffffffe, RZ, 0xc0, !PT ;  /* 0x1ffffffe13137812 */ /* 0x000fe200078ec0ff */
[----:B------:R-:W-:Y:S01]  /*10a40*/  IMAD R17, R0, 0x20, R7 ;  /* 0x0000002000117824 */ /* 0x000fe200078e0207 */
[----:B------:R-:W-:Y:S01]  /*10a50*/  SHF.R.U32.HI R0, RZ, 0x3, R15 ;  /* 0x00000003ff007819 */ /* 0x000fe2000001160f */
[----:B------:R-:W-:Y:S01]  /*10a60*/  IMAD R14, R21, 0x200, R8 ;  /* 0x00000200150e7824 */ /* 0x000fe200078e0208 */
[----:B------:R-:W-:Y:S01]  /*10a70*/  LOP3.LUT R15, R15, 0x38, R4, 0xf8, !PT ;  /* 0x000000380f0f7812 */ /* 0x000fe200078ef804 */
[----:B---3--:R-:W-:Y:S01]  /*10a80*/  IMAD R17, R10, 0x80, R17 ;  /* 0x000000800a117824 */ /* 0x008fe200078e0211 */
[----:B------:R-:W-:Y:S01]  /*10a90*/  LOP3.LUT R18, R18, 0xffffff8, RZ, 0xc0, !PT ;  /* 0x0ffffff812127812 */ /* 0x000fe200078ec0ff */
[----:B------:R-:W-:Y:S01]  /*10aa0*/  IMAD.IADD R8, R8, 0x1, -R19 ;  /* 0x0000000108087824 */ /* 0x000fe200078e0a13 */
[----:B------:R-:W-:Y:S01]  /*10ab0*/  LOP3.LUT R0, R15, R0, RZ, 0x3c, !PT ;  /* 0x000000000f007212 */ /* 0x000fe200078e3cff */
[----:B------:R-:W-:Y:S01]  /*10ac0*/  @P3 IMAD.HI.U32 R15, R17, c[0x0][0x4ec], RZ ;  /* 0x00013b00110f3a27 */ /* 0x000fe200078e00ff */
[----:B------:R-:W-:-:S02]  /*10ad0*/  R2P PR, R20, 0x6 ;  /* 0x0000000614007804 */ /* 0x000fc40000000000 */
[C---:B------:R-:W-:Y:S01]  /*10ae0*/  LOP3.LUT R19, R20.reuse, 0x1, RZ, 0xc0, !PT ;  /* 0x0000000114137812 */ /* 0x040fe200078ec0ff */
[----:B------:R-:W-:Y:S01]  /*10af0*/  IMAD.MOV.U32 R16, RZ, RZ, R17 ;  /* 0x000000ffff107224 */ /* 0x000fe200078e0011 */
[----:B------:R-:W-:Y:S01]  /*10b00*/  @P3 SHF.R.U32.HI R16, RZ, c[0x0][0x4f0], R15 ;  /* 0x00013c00ff103a19 */ /* 0x000fe2000001160f */
[----:B------:R-:W-:Y:S01]  /*10b10*/  IMAD.SHL.U32 R20, R20, 0x40, RZ ;  /* 0x0000004014147824 */ /* 0x000fe200078e00ff */
[----:B------:R-:W-:Y:S01]  /*10b20*/  SHF.R.S32.HI R9, RZ, 0x2, R9 ;  /* 0x00000002ff097819 */ /* 0x000fe20000011409 */
[----:B------:R-:W-:Y:S01]  /*10b30*/  IMAD.IADD R18, R21, 0x1, -R18 ;  /* 0x0000000115127824 */ /* 0x000fe200078e0a12 */
[----:B------:R-:W-:Y:S01]  /*10b40*/  ISETP.NE.U32.AND P4, PT, R19, 0x1, PT ;  /* 0x000000011300780c */ /* 0x000fe20003f85070 */
[----:B------:R-:W-:Y:S01]  /*10b50*/  IMAD.SHL.U32 R15, R2, 0x8, RZ ;  /* 0x00000008020f7824 */ /* 0x000fe200078e00ff */
[----:B------:R-:W-:Y:S01]  /*10b60*/  LOP3.LUT R20, R20, 0x1c0, RZ, 0xc0, !PT ;  /* 0x000001c014147812 */ /* 0x000fe200078ec0ff */
[--C-:B------:R-:W-:Y:S01]  /*10b70*/  IMAD.MOV R2, RZ, RZ, -R16.reuse ;  /* 0x000000ffff027224 */ /* 0x100fe200078e0a10 */
[----:B------:R-:W-:Y:S01]  /*10b80*/  F2FP.BF16.PACK_AB R112, R113, R112 ;  /* 0x000000707170723e */ /* 0x000fe200000010ff */
[----:B------:R-:W-:Y:S01]  /*10b90*/  IMAD R9, R18, 0x10, R9 ;  /* 0x0000001012097824 */ /* 0x000fe200078e0209 */
[----:B------:R-:W-:Y:S01]  /*10ba0*/  LEA.HI R19, R20, R20, RZ, 0x1d ;  /* 0x0000001414137211 */ /* 0x000fe200078fe8ff */
[----:B------:R-:W-:Y:S01]  /*10bb0*/  IMAD R2, R2, c[0x0][0x4e8], R17 ;  /* 0x00013a0002027a24 */ /* 0x000fe200078e0211 */
[----:B------:R-:W-:Y:S01]  /*10bc0*/  LOP3.LUT R15, R0, 0x7ffffe00, R15, 0xf8, !PT ;  /* 0x7ffffe00000f7812 */ /* 0x000fe200078ef80f */
[----:B------:R-:W-:Y:S01]  /*10bd0*/  IMAD R17, R8, 0x8, R9 ;  /* 0x0000000808117824 */ /* 0x000fe200078e0209 */
[----:B------:R-:W-:Y:S01]  /*10be0*/  SHF.R.S32.HI R0, RZ, 0x1f, R16 ;  /* 0x0000001fff007819 */ /* 0x000fe20000011410 */
[----:B------:R-:W-:Y:S01]  /*10bf0*/  IMAD.U32 R14, R14, 0x2, R19 ;  /* 0x000000020e0e7824 */ /* 0x000fe200078e0013 */
[----:B------:R-:W-:Y:S01]  /*10c00*/  F2FP.BF16.PACK_AB R114, R115, R114 ;  /* 0x000000727372723e */ /* 0x000fe200000010ff */
[----:B------:R-:W-:Y:S01]  /*10c10*/  IMAD R17, R10, 0x80, R17 ;  /* 0x000000800a117824 */ /* 0x000fe200078e0211 */
[----:B------:R-:W-:Y:S01]  /*10c20*/  F2FP.BF16.PACK_AB R108, R109, R108 ;  /* 0x0000006c6d6c723e */ /* 0x000fe200000010ff */
[----:B------:R-:W-:Y:S01]  /*10c30*/  IMAD R19, R0, c[0x0][0x3e0], RZ ;  /* 0x0000f80000137a24 */ /* 0x000fe200078e02ff */
[----:B------:R-:W-:Y:S01]  /*10c40*/  F2FP.BF16.PACK_AB R110, R111, R110 ;  /* 0x0000006e6f6e723e */ /* 0x000fe200000010ff */
[----:B------:R-:W-:Y:S01]  /*10c50*/  IMAD R11, R11, c[0x0][0x388], RZ ;  /* 0x0000e2000b0b7a24 */ /* 0x000fe200078e02ff */
[----:B------:R-:W-:Y:S01]  /*10c60*/  F2FP.BF16.PACK_AB R104, R105, R104 ;  /* 0x000000686968723e */ /* 0x000fe200000010ff */
[----:B------:R-:W-:Y:S01]  /*10c70*/  IMAD R0, R10, 0x80, R9 ;  /* 0x000000800a007824 */ /* 0x000fe200078e0209 */
[----:B------:R-:W-:Y:S01]  /*10c80*/  F2FP.BF16.PACK_AB R106, R107, R106 ;  /* 0x0000006a6b6a723e */ /* 0x000fe200000010ff */
[----:B------:R-:W-:Y:S01]  /*10c90*/  @P3 IMAD.HI.U32 R8, R17, c[0x0][0x4ec], RZ ;  /* 0x00013b0011083a27 */ /* 0x000fe200078e00ff */
[----:B------:R-:W-:-:S02]  /*10ca0*/  F2FP.BF16.PACK_AB R100, R101, R100 ;  /* 0x000000646564723e */ /* 0x000fc400000010ff */
[CC--:B------:R-:W-:Y:S01]  /*10cb0*/  ISETP.GE.OR P6, PT, R0.reuse, R11.reuse, P0 ;  /* 0x0000000b0000720c */ /* 0x0c0fe200007c6670 */
[----:B------:R-:W-:Y:S01]  /*10cc0*/  IMAD.MOV.U32 R9, RZ, RZ, R17 ;  /* 0x000000ffff097224 */ /* 0x000fe200078e0011 */
[----:B------:R-:W-:Y:S01]  /*10cd0*/  IADD3 R0, R0, 0x8, RZ ;  /* 0x0000000800007810 */ /* 0x000fe20007ffe0ff */
[----:B------:R-:W-:Y:S01]  /*10ce0*/  IMAD.IADD R23, R23, 0x1, R12 ;  /* 0x0000000117177824 */ /* 0x000fe200078e020c */
[----:B------:R-:W-:Y:S01]  /*10cf0*/  @P3 SHF.R.U32.HI R9, RZ, c[0x0][0x4f0], R8 ;  /* 0x00013c00ff093a19 */ /* 0x000fe20000011608 */
[----:B------:R-:W-:Y:S01]  /*10d00*/  IMAD.SHL.U32 R21, R14, 0x2, RZ ;  /* 0x000000020e157824 */ /* 0x000fe200078e00ff */
[----:B------:R-:W-:Y:S01]  /*10d10*/  ISETP.GE.OR P5, PT, R0, R11, P0 ;  /* 0x0000000b0000720c */ /* 0x000fe200007a6670 */
[C---:B------:R-:W-:Y:S01]  /*10d20*/  IMAD.WIDE.U32 R22, R16.reuse, c[0x0][0x3e0], R22 ;  /* 0x0000f80010167a25 */ /* 0x040fe200078e0016 */
[----:B------:R-:W-:Y:S01]  /*10d30*/  SHF.R.S32.HI R0, RZ, 0x1f, R9 ;  /* 0x0000001fff007819 */ /* 0x000fe20000011409 */
[----:B------:R-:W-:Y:S01]  /*10d40*/  BAR.SYNC.DEFER_BLOCKING 0x1, 0x100 ;  /* 0x0044000000007b1d */ /* 0x000fe20000010000 */
[----:B------:R-:W-:Y:S01]  /*10d50*/  IADD3 R12, P0, R9, R24, RZ ;  /* 0x00000018090c7210 */ /* 0x000fe20007f1e0ff */
[----:B------:R-:W-:Y:S01]  /*10d60*/  IMAD R19, R16, c[0x0][0x3e4], R19 ;  /* 0x0000f90010137a24 */ /* 0x000fe200078e0213 */
[----:B------:R-:W-:Y:S01]  /*10d70*/  IADD3 R8, R21, 0x80, RZ ;  /* 0x0000008015087810 */ /* 0x000fe20007ffe0ff */
[----:B------:R-:W-:Y:S01]  /*10d80*/  IMAD.MOV R14, RZ, RZ, -R9 ;  /* 0x000000ffff0e7224 */ /* 0x000fe200078e0a09 */
[----:B------:R-:W-:Y:S01]  /*10d90*/  IADD3.X R13, R0, R25, R13, P0, !PT ;  /* 0x00000019000d7210 */ /* 0x000fe200007fe40d */
[----:B------:R-:W-:Y:S01]  /*10da0*/  IMAD.MOV.U32 R0, RZ, RZ, 0x20 ;  /* 0x00000020ff007424 */ /* 0x000fe200078e00ff */
[----:B------:R-:W-:Y:S01]  /*10db0*/  F2FP.BF16.PACK_AB R102, R103, R102 ;  /* 0x000000666766723e */ /* 0x000fe200000010ff */
[----:B------:R-:W-:Y:S01]  /*10dc0*/  IMAD.IADD R23, R23, 0x1, R19 ;  /* 0x0000000117177824 */ /* 0x000fe200078e0213 */
[----:B------:R-:W-:Y:S01]  /*10dd0*/  IADD3 R19, R21, 0x70, RZ ;  /* 0x0000007015137810 */ /* 0x000fe20007ffe0ff */
[----:B------:R-:W-:Y:S01]  /*10de0*/  IMAD R25, R14, c[0x0][0x4e8], R17 ;  /* 0x00013a000e197a24 */ /* 0x000fe200078e0211 */
[----:B------:R-:W-:Y:S01]  /*10df0*/  @P4 IADD3 R19, R8, 0x10, RZ ;  /* 0x0000001008134810 */ /* 0x000fe20007ffe0ff */
[----:B------:R-:W-:Y:S01]  /*10e00*/  IMAD.WIDE.U32 R22, R2, c[0x0][0x3d8], R22 ;  /* 0x0000f60002167a25 */ /* 0x000fe200078e0016 */
[----:B------:R-:W-:-:S02]  /*10e10*/  SHF.R.S32.HI R8, RZ, 0x1f, R2 ;  /* 0x0000001fff087819 */ /* 0x000fc40000011402 */
[----:B------:R-:W-:Y:S01]  /*10e20*/  SEL R0, R0, 0xffffffe0, !P1 ;  /* 0xffffffe000007807 */ /* 0x000fe20004800000 */
[----:B------:R-:W-:Y:S01]  /*10e30*/  IMAD.WIDE.U32 R12, R25, c[0x0][0x488], R12 ;  /* 0x00012200190c7a25 */ /* 0x000fe200078e000c */
[----:B------:R-:W-:Y:S02]  /*10e40*/  F2FP.BF16.PACK_AB R36, R37, R36 ;  /* 0x000000242524723e */ /* 0x000fe400000010ff */
[----:B------:R-:W-:Y:S01]  /*10e50*/  F2FP.BF16.PACK_AB R38, R39, R38 ;  /* 0x000000262726723e */ /* 0x000fe200000010ff */
[----:B------:R-:W-:Y:S01]  /*10e60*/  IMAD R9, R8, c[0x0][0x3d8], RZ ;  /* 0x0000f60008097a24 */ /* 0x000fe200078e02ff */
[----:B------:R-:W-:Y:S01]  /*10e70*/  F2FP.BF16.PACK_AB R40, R41, R40 ;  /* 0x000000282928723e */ /* 0x000fe200000010ff */
[----:B------:R-:W-:Y:S01]  /*10e80*/  IMAD.MOV.U32 R8, RZ, RZ, 0x40 ;  /* 0x00000040ff087424 */ /* 0x000fe200078e00ff */
[----:B------:R-:W-:Y:S01]  /*10e90*/  F2FP.BF16.PACK_AB R42, R43, R42 ;  /* 0x0000002a2b2a723e */ /* 0x000fe200000010ff */
[----:B------:R-:W-:Y:S01]  /*10ea0*/  IMAD.IADD R17, R21, 0x1, R0 ;  /* 0x0000000115117824 */ /* 0x000fe200078e0200 */
[----:B------:R-:W-:Y:S01]  /*10eb0*/  STS [R21+0x80], R128 ;  /* 0x0000808015007388 */ /* 0x000fe20000000800 */
[----:B------:R-:W-:Y:S01]  /*10ec0*/  IMAD.IADD R27, R0, 0x1, R19 ;  /* 0x00000001001b7824 */ /* 0x000fe200078e0213 */
[----:B------:R-:W-:Y:S01]  /*10ed0*/  SHF.R.S32.HI R0, RZ, 0x1f, R25 ;  /* 0x0000001fff007819 */ /* 0x000fe20000011419 */
[----:B------:R-:W-:Y:S01]  /*10ee0*/  IMAD R9, R2, c[0x0][0x3dc], R9 ;  /* 0x0000f70002097a24 */ /* 0x000fe200078e0209 */
[----:B------:R-:W-:Y:S01]  /*10ef0*/  SEL R8, R8, 0xffffffc0, !P2 ;  /* 0xffffffc008087807 */ /* 0x000fe20005000000 */
[----:B------:R-:W-:Y:S01]  /*10f00*/  STS [R21+0x480], R130 ;  /* 0x0004808215007388 */ /* 0x000fe20000000800 */
[----:B------:R-:W-:Y:S01]  /*10f10*/  F2FP.BF16.PACK_AB R44, R45, R44 ;  /* 0x0000002c2d2c723e */ /* 0x000fe200000010ff */
[----:B------:R-:W-:Y:S01]  /*10f20*/  IMAD R0, R0, c[0x0][0x488], RZ ;  /* 0x0001220000007a24 */ /* 0x000fe200078e02ff */
[----:B------:R-:W-:Y:S01]  /*10f30*/  F2FP.BF16.PACK_AB R46, R47, R46 ;  /* 0x0000002e2f2e723e */ /* 0x000fe200000010ff */
[----:B------:R-:W-:Y:S01]  /*10f40*/  IMAD.IADD R29, R21, 0x1, R8 ;  /* 0x00000001151d7824 */ /* 0x000fe200078e0208 */
[----:B------:R-:W-:Y:S01]  /*10f50*/  STS [R19], R124 ;  /* 0x0000007c13007388 */ /* 0x000fe20000000800 */
        /* <DEDUP_REMOVED lines=11> */
[----:B------:R-:W-:Y:S01]  /*11010*/  STS [R17+0x480], R122 ;  /* 0x0004807a11007388 */ /* 0x000fe20000000800 */
[----:B------:R-:W-:Y:S01]  /*11020*/  F2FP.BF16.PACK_AB R56, R57, R56 ;  /* 0x000000383938723e */ /* 0x000fe200000010ff */
[----:B------:R-:W-:Y:S01]  /*11030*/  IMAD.IADD R9, R23, 0x1, R9 ;  /* 0x0000000117097824 */ /* 0x000fe200078e0209 */
[----:B------:R-:W-:Y:S01]  /*11040*/  F2FP.BF16.PACK_AB R58, R59, R58 ;  /* 0x0000003a3b3a723e */ /* 0x000fe200000010ff */
[----:B------:R-:W-:Y:S01]  /*11050*/  STS [R27], R116 ;  /* 0x000000741b007388 */ /* 0x000fe20000000800 */
[----:B------:R-:W-:Y:S01]  /*11060*/  F2FP.BF16.PACK_AB R60, R61, R60 ;  /* 0x0000003c3d3c723e */ /* 0x000fe200000010ff */
[----:B------:R-:W-:Y:S01]  /*11070*/  IMAD R10, R10, 0x80, R7 ;  /* 0x000000800a0a7824 */ /* 0x000fe200078e0207 */
        /* <DEDUP_REMOVED lines=20> */
[----:B------:R-:W-:-:S02]  /*111c0*/  LEA R2, P0, R12, c[0x0][0x450], 0x2 ;  /* 0x000114000c027a11 */ /* 0x000fc400078010ff */
        /* <DEDUP_REMOVED lines=43> */
[----:B------:R-:W-:Y:S04]  /*11480*/  SHFL.IDX PT, R34, R2, RZ, 0x1c1f ;  /* 0x001c1fff02227589 */ /* 0x000fe800000e0000 */
[----:B------:R-:W1:Y:S04]  /*11490*/  SHFL.IDX PT, R35, R13, RZ, 0x1c1f ;  /* 0x001c1fff0d237589 */ /* 0x000e6800000e0000 */
[----:B------:R-:W-:Y:S06]  /*114a0*/  BAR.SYNC.DEFER_BLOCKING 0x1, 0x100 ;  /* 0x0044000000007b1d */ /* 0x000fec0000010000 */
[----:B------:R2:W-:Y:S04]  /*114b0*/  SHFL.IDX PT, R98, R2, 0x1, 0x1c1f ;  /* 0x003c1f0002627f89 */ /* 0x0005e800000e0000 */
[----:B------:R-:W3:Y:S04]  /*114c0*/  SHFL.IDX PT, R99, R13, 0x1, 0x1c1f ;  /* 0x003c1f000d637f89 */ /* 0x000ee800000e0000 */
[----:B------:R4:W4:Y:S04]  /*114d0*/  SHFL.IDX PT, R62, R0, RZ, 0x181f ;  /* 0x00181fff003e7589 */ /* 0x00092800000e0000 */
[----:B-1----:R1:W-:Y:S01]  /*114e0*/  @!P6 ST.E [R34.64], R3 ;  /* 0x000000032200e985 */ /* 0x0023e2000c10190c */
[----:B--2---:R-:W-:-:S02]  /*114f0*/  LEA.HI.X R2, R22, c[0x0][0x384], R9, 0x1, P0 ;  /* 0x0000e10016027a11 */ /* 0x004fc400000f0c09 */
[----:B------:R-:W-:Y:S01]  /*11500*/  ISETP.GE.AND P0, PT, R10, R11, PT ;  /* 0x0000000b0a00720c */ /* 0x000fe20003f06270 */
[----:B---3--:R1:W-:Y:S04]  /*11510*/  @!P5 ST.E [R98.64], R6 ;  /* 0x000000066200d985 */ /* 0x0083e8000c10190c */
[----:B------:R1:W2:Y:S04]  /*11520*/  LDS.128 R52, [R60+0x1080] ;  /* 0x001080003c347984 */ /* 0x0002a80000000c00 */
[----:B------:R1:W3:Y:S04]  /*11530*/  LDS.128 R48, [R60+0x2080] ;  /* 0x002080003c307984 */ /* 0x0002e80000000c00 */
[----:B------:R1:W1:Y:S04]  /*11540*/  LDS.128 R44, [R60+0x3080] ;  /* 0x003080003c2c7984 */ /* 0x0002680000000c00 */
[----:B------:R1:W1:Y:S04]  /*11550*/  LDS.128 R40, [R60+0x5080] ;  /* 0x005080003c287984 */ /* 0x0002680000000c00 */
[----:B------:R1:W1:Y:S04]  /*11560*/  LDS.128 R36, [R60+0x6080] ;  /* 0x006080003c247984 */ /* 0x0002680000000c00 */
[----:B------:R1:W1:Y:S04]  /*11570*/  LDS.128 R28, [R60+0x7080] ;  /* 0x007080003c1c7984 */ /* 0x0002680000000c00 */
[----:B------:R1:W1:Y:S04]  /*11580*/  LDS.128 R24, [R60+0x9080] ;  /* 0x009080003c187984 */ /* 0x0002680000000c00 */
[----:B------:R1:W1:Y:S04]  /*11590*/  LDS.128 R16, [R60+0xa080] ;  /* 0x00a080003c107984 */ /* 0x0002680000000c00 */
[----:B------:R1:W1:Y:S04]  /*115a0*/  LDS.128 R12, [R60+0xb080] ;  /* 0x00b080003c0c7984 */ /* 0x0002680000000c00 */
[----:B------:R1:W1:Y:S01]  /*115b0*/  SHFL.IDX PT, R63, R2, RZ, 0x181f ;  /* 0x00181fff023f7589 */ /* 0x00026200000e0000 */
[----:B------:R-:W-:Y:S05]  /*115c0*/  @P0 BRA `(.L_x_1063) ;  /* 0x0000014000000947 */ /* 0x000fea0003800000 */
[----:B----4-:R-:W4:Y:S01]  /*115d0*/  LDS.128 R56, [R60+0x80] ;  /* 0x000080003c387984 */ /* 0x010f220000000c00 */
[----:B------:R-:W-:-:S02]  /*115e0*/  IADD3 R8, R4, 0x40, RZ ;  /* 0x0000004004087810 */ /* 0x000fc40007ffe0ff */
[----:B-1----:R-:W-:Y:S01]  /*115f0*/  IADD3 R6, R4, 0x80, RZ ;  /* 0x0000008004067810 */ /* 0x002fe20007ffe0ff */
[----:B------:R-:W1:Y:S01]  /*11600*/  LDS.128 R32, [R60+0x4080] ;  /* 0x004080003c207984 */ /* 0x000e620000000c00 */
[----:B------:R-:W-:Y:S02]  /*11610*/  ISETP.GE.AND P1, PT, R8, c[0x0][0x3c8], PT ;  /* 0x0000f20008007a0c */ /* 0x000fe40003f26270 */
[----:B------:R-:W-:Y:S01]  /*11620*/  ISETP.GE.AND P0, PT, R6, c[0x0][0x3c8], PT ;  /* 0x0000f20006007a0c */ /* 0x000fe20003f06270 */
[----:B------:R-:W3:Y:S01]  /*11630*/  LDS.128 R20, [R60+0x8080] ;  /* 0x008080003c147984 */ /* 0x000ee20000000c00 */
[----:B------:R-:W-:-:S09]  /*11640*/  ISETP.GE.AND P2, PT, R4, c[0x0][0x3c8], PT ;  /* 0x0000f20004007a0c */ /* 0x000fd20003f46270 */
[----:B------:R-:W-:Y:S02]  /*11650*/  @!P1 SHF.R.S32.HI R5, RZ, 0x1f, R8 ;  /* 0x0000001fff059819 */ /* 0x000fe40000011408 */
[----:B------:R-:W-:Y:S02]  /*11660*/  @!P0 SHF.R.S32.HI R3, RZ, 0x1f, R6 ;  /* 0x0000001fff038819 */ /* 0x000fe40000011406 */
[----:B------:R-:W-:Y:S02]  /*11670*/  @!P1 LEA.HI R5, R5, R8, RZ, 0x3 ;  /* 0x0000000805059211 */ /* 0x000fe400078f18ff */
[----:B------:R-:W-:Y:S01]  /*11680*/  @!P0 LEA.HI R3, R3, R6, RZ, 0x3 ;  /* 0x0000000603038211 */ /* 0x000fe200078f18ff */
[----:B------:R-:W-:Y:S01]  /*11690*/  @!P2 IMAD.WIDE R6, R4, 0x2, R62 ;  /* 0x000000020406a825 */ /* 0x000fe200078e023e */
[----:B------:R-:W-:Y:S02]  /*116a0*/  @!P1 LOP3.LUT R5, R5, 0xfffffff8, RZ, 0xc0, !PT ;  /* 0xfffffff805059812 */ /* 0x000fe400078ec0ff */
[----:B------:R-:W-:-:S03]  /*116b0*/  @!P0 LOP3.LUT R3, R3, 0xfffffff8, RZ, 0xc0, !PT ;  /* 0xfffffff803038812 */ /* 0x000fc600078ec0ff */
[----:B------:R-:W-:-:S04]  /*116c0*/  @!P1 IMAD.WIDE R8, R5, 0x2, R62 ;  /* 0x0000000205089825 */ /* 0x000fc800078e023e */
[----:B------:R-:W-:Y:S01]  /*116d0*/  @!P0 IMAD.WIDE R62, R3, 0x2, R62 ;  /* 0x00000002033e8825 */ /* 0x000fe200078e023e */
[----:B----4-:R4:W-:Y:S04]  /*116e0*/  @!P2 ST.E.128 [R6.64], R56 ;  /* 0x000000380600a985 */ /* 0x0109e8000c101d0c */
[----:B-1----:R4:W-:Y:S04]  /*116f0*/  @!P1 ST.E.128 [R8.64], R32 ;  /* 0x0000002008009985 */ /* 0x0029e8000c101d0c */
[----:B---3--:R4:W-:Y:S02]  /*11700*/  @!P0 ST.E.128 [R62.64], R20 ;  /* 0x000000143e008985 */ /* 0x0089e4000c101d0c */
.L_x_1063:
[----:B----4-:R-:W-:Y:S05]  /*11710*/  BSYNC B0 ;  /* 0x0000000000007941 */ /* 0x010fea0003800000 */
.L_x_1062:
[----:B-1----:R-:W-:Y:S01]  /*11720*/  IADD3 R6, R10, 0x20, RZ ;  /* 0x000000200a067810 */ /* 0x002fe20007ffe0ff */
[----:B------:R1:W4:Y:S01]  /*11730*/  SHFL.IDX PT, R21, R2, 0x1, 0x181f ;  /* 0x00381f0002157f89 */ /* 0x00032200000e0000 */
        /* <DEDUP_REMOVED lines=16> */
[----:B--2---:R2:W-:Y:S01]  /*11840*/  @!P2 ST.E.128 [R6.64], R52 ;  /* 0x000000340600a985 */ /* 0x0045e2000c101d0c */
[----:B------:R-:W-:-:S04]  /*11850*/  @!P1 IMAD.WIDE R8, R5, 0x2, R20 ;  /* 0x0000000205089825 */ /* 0x000fc800078e0214 */
[----:B------:R-:W-:Y:S01]  /*11860*/  @!P0 IMAD.WIDE R20, R3, 0x2, R20 ;  /* 0x0000000203148825 */ /* 0x000fe200078e0214 */
[----:B------:R2:W-:Y:S04]  /*11870*/  @!P1 ST.E.128 [R8.64], R40 ;  /* 0x0000002808009985 */ /* 0x0005e8000c101d0c */
[----:B------:R2:W-:Y:S02]  /*11880*/  @!P0 ST.E.128 [R20.64], R24 ;  /* 0x0000001814008985 */ /* 0x0005e4000c101d0c */
.L_x_1065:
[----:B------:R-:W-:Y:S05]  /*11890*/  BSYNC B0 ;  /* 0x0000000000007941 */ /* 0x000fea0003800000 */
.L_x_1064:
[----:B--2---:R-:W-:Y:S01]  /*118a0*/  IADD3 R6, R10, 0x40, RZ ;  /* 0x000000400a067810 */ /* 0x004fe20007ffe0ff */
[----:B----4-:R2:W4:Y:S01]  /*118b0*/  SHFL.IDX PT, R21, R2, 0x2, 0x181f ;  /* 0x00581f0002157f89 */ /* 0x01052200000e0000 */
[----:B------:R-:W-:Y:S02]  /*118c0*/  BSSY B0, `(.L_x_1066) ;  /* 0x0000015000007945 */ /* 0x000fe40003800000 */
[----:B------:R-:W-:Y:S01]  /*118d0*/  ISETP.GE.AND P0, PT, R6, R11, PT ;  /* 0x0000000b0600720c */ /* 0x000fe20003f06270 */
[----:B---3--:R2:W3:-:S12]  /*118e0*/  SHFL.IDX PT, R20, R0, 0x2, 0x181f ;  /* 0x00581f0000147f89 */ /* 0x0084d800000e0000 */
        /* <DEDUP_REMOVED lines=14> */
[----:B------:R-:W-:-:S04]  /*119d0*/  @!P1 IMAD.WIDE R8, R5, 0x2, R20 ;  /* 0x0000000205089825 */ /* 0x000fc800078e0214 */
[----:B------:R-:W-:Y:S01]  /*119e0*/  @!P0 IMAD.WIDE R20, R3, 0x2, R20 ;  /* 0x0000000203148825 */ /* 0x000fe200078e0214 */
[----:B------:R3:W-:Y:S04]  /*119f0*/  @!P1 ST.E.128 [R8.64], R36 ;  /* 0x0000002408009985 */ /* 0x0007e8000c101d0c */
[----:B------:R3:W-:Y:S02]  /*11a00*/  @!P0 ST.E.128 [R20.64], R16 ;  /* 0x0000001014008985 */ /* 0x0007e4000c101d0c */
.L_x_1067:
[----:B------:R-:W-:Y:S05]  /*11a10*/  BSYNC B0 ;  /* 0x0000000000007941 */ /* 0x000fea0003800000 */
.L_x_1066:
[----:B------:R-:W-:Y:S01]  /*11a20*/  IADD3 R10, R10, 0x60, RZ ;  /* 0x000000600a0a7810 */ /* 0x000fe20007ffe0ff */
[----:B---3--:R3:W1:Y:S03]  /*11a30*/  SHFL.IDX PT, R7, R2, 0x3, 0x181f ;  /* 0x00781f0002077f89 */ /* 0x00866600000e0000 */
[----:B------:R-:W-:Y:S01]  /*11a40*/  ISETP.GE.AND P0, PT, R10, R11, PT ;  /* 0x0000000b0a00720c */ /* 0x000fe20003f06270 */
[----:B------:R3:W2:-:S12]  /*11a50*/  SHFL.IDX PT, R6, R0, 0x3, 0x181f ;  /* 0x00781f0000067f89 */ /* 0x00069800000e0000 */
[----:B------:R-:W-:Y:S05]  /*11a60*/  @P0 EXIT ;  /* 0x000000000000094d */ /* 0x000fea0003800000 */
[C---:B------:R-:W-:Y:S02]  /*11a70*/  IADD3 R3, R4.reuse, 0x40, RZ ;  /* 0x0000004004037810 */ /* 0x040fe40007ffe0ff */
[C---:B------:R-:W-:Y:S02]  /*11a80*/  ISETP.GE.AND P1, PT, R4.reuse, c[0x0][0x3c8], PT ;  /* 0x0000f20004007a0c */ /* 0x040fe40003f26270 */
[----:B------:R-:W-:Y:S02]  /*11a90*/  ISETP.GE.AND P0, PT, R3, c[0x0][0x3c8], PT ;  /* 0x0000f20003007a0c */ /* 0x000fe40003f06270 */
[----:B------:R-:W-:-:S11]  /*11aa0*/  IADD3 R5, R4, 0x80, RZ ;  /* 0x0000008004057810 */ /* 0x000fd60007ffe0ff */
[----:B-123--:R-:W-:-:S04]  /*11ab0*/  @!P0 SHF.R.S32.HI R0, RZ, 0x1f, R3 ;  /* 0x0000001fff008819 */ /* 0x00efc80000011403 */
[----:B------:R-:W-:Y:S01]  /*11ac0*/  @!P0 LEA.HI R0, R0, R3, RZ, 0x3 ;  /* 0x0000000300008211 */ /* 0x000fe200078f18ff */
[----:B------:R-:W-:-:S03]  /*11ad0*/  @!P1 IMAD.WIDE R2, R4, 0x2, R6 ;  /* 0x0000000204029825 */ /* 0x000fc600078e0206 */
[----:B------:R-:W-:Y:S02]  /*11ae0*/  @!P0 LOP3.LUT R0, R0, 0xfffffff8, RZ, 0xc0, !PT ;  /* 0xfffffff800008812 */ /* 0x000fe400078ec0ff */
[----:B------:R1:W-:Y:S03]  /*11af0*/  @!P1 ST.E.128 [R2.64], R44 ;  /* 0x0000002c02009985 */ /* 0x0003e6000c101d0c */
[----:B------:R-:W-:-:S05]  /*11b00*/  @!P0 IMAD.WIDE R8, R0, 0x2, R6 ;  /* 0x0000000200088825 */ /* 0x000fca00078e0206 */
[----:B------:R1:W-:Y:S01]  /*11b10*/  @!P0 ST.E.128 [R8.64], R28 ;  /* 0x0000001c08008985 */ /* 0x0003e2000c101d0c */
[----:B------:R-:W-:-:S13]  /*11b20*/  ISETP.GE.AND P0, PT, R5, c[0x0][0x3c8], PT ;  /* 0x0000f20005007a0c */ /* 0x000fda0003f06270 */
[----:B------:R-:W-:Y:S05]  /*11b30*/  @P0 EXIT ;  /* 0x000000000000094d */ /* 0x000fea0003800000 */
[----:B------:R-:W-:-:S04]  /*11b40*/  SHF.R.S32.HI R0, RZ, 0x1f, R5 ;  /* 0x0000001fff007819 */ /* 0x000fc80000011405 */
[----:B------:R-:W-:-:S04]  /*11b50*/  LEA.HI R0, R0, R5, RZ, 0x3 ;  /* 0x0000000500007211 */ /* 0x000fc800078f18ff */
[----:B-1----:R-:W-:-:S05]  /*11b60*/  LOP3.LUT R3, R0, 0xfffffff8, RZ, 0xc0, !PT ;  /* 0xfffffff800037812 */ /* 0x002fca00078ec0ff */
[----:B------:R-:W-:-:S05]  /*11b70*/  IMAD.WIDE R6, R3, 0x2, R6 ;  /* 0x0000000203067825 */ /* 0x000fca00078e0206 */
[----:B------:R-:W-:Y:S01]  /*11b80*/  ST.E.128 [R6.64], R12 ;  /* 0x0000000c06007985 */ /* 0x000fe2000c101d0c */
[----:B------:R-:W-:Y:S05]  /*11b90*/  EXIT ;  /* 0x000000000000794d */ /* 0x000fea0003800000 */
.L_x_1061:
[----:B------:R-:W1:Y:S01]  /*11ba0*/  S2R R7, SR_TID.X ;  /* 0x0000000000077919 */ /* 0x000e620000002100 */
[----:B------:R-:W-:Y:S03]  /*11bb0*/  BSSY B0, `(.L_x_1068) ;  /* 0x0000029000007945 */ /* 0x000fe60003800000 */
[----:B------:R-:W2:Y:S01]  /*11bc0*/  S2R R8, SR_CTAID.Z ;  /* 0x0000000000087919 */ /* 0x000ea20000002700 */
[----:B-1----:R-:W-:Y:S02]  /*11bd0*/  ISETP.GT.AND P0, PT, R7, 0x7f, PT ;  /* 0x0000007f0700780c */ /* 0x002fe40003f04270 */
[----:B--2---:R-:W-:-:S11]  /*11be0*/  SHF.R.S32.HI R11, RZ, 0x1f, R8 ;  /* 0x0000001fff0b7819 */ /* 0x004fd60000011408 */
[----:B------:R-:W-:Y:S05]  /*11bf0*/  @P0 BRA `(.L_x_1069) ;  /* 0x0000024000000947 */ /* 0x000fea0003800000 */
[----:B------:R-:W1:Y:S01]  /*11c00*/  S2R R4, SR_CTAID.X ;  /* 0x0000000000047919 */ /* 0x000e620000002500 */
[----:B------:R-:W-:-:S05]  /*11c10*/  MOV R2, c[0x0][0x4e8] ;  /* 0x00013a0000027a02 */ /* 0x000fca0000000f00 */
[----:B------:R-:W-:Y:S01]  /*11c20*/  IMAD R0, R2, c[0x0][0x388], RZ ;  /* 0x0000e20002007a24 */ /* 0x000fe200078e02ff */
[----:B-1----:R-:W-:-:S04]  /*11c30*/  LEA R9, R4, R7, 0x7 ;  /* 0x0000000704097211 */ /* 0x002fc800078e38ff */
        /* <DEDUP_REMOVED lines=32> */
.L_x_1069:
[----:B------:R-:W-:Y:S05]  /*11e40*/  BSYNC B0 ;  /* 0x0000000000007941 */ /* 0x000fea0003800000 */
.L_x_1068:
        /* <DEDUP_REMOVED lines=45> */
[----:B------:R1:W2:Y:S01]  /*12120*/  SHFL.IDX PT, R10, R9, RZ, 0x181f ;  /* 0x00181fff090a7589 */ /* 0x0002a200000e0000 */
[----:B------:R-:W-:-:S03]  /*12130*/  ISETP.GE.AND P0, PT, R4, R3, PT ;  /* 0x000000030400720c */ /* 0x000fc60003f06270 */
        /* <DEDUP_REMOVED lines=17> */
.L_x_1071:
[----:B------:R-:W-:Y:S05]  /*12250*/  BSYNC B0 ;  /* 0x0000000000007941 */ /* 0x000fea0003800000 */
.L_x_1070:
        /* <DEDUP_REMOVED lines=21> */
.L_x_1073:
[----:B------:R-:W-:Y:S05]  /*123b0*/  BSYNC B0 ;  /* 0x0000000000007941 */ /* 0x000fea0003800000 */
.L_x_1072:
        /* <DEDUP_REMOVED lines=21> */
.L_x_1075:
[----:B------:R-:W-:Y:S05]  /*12510*/  BSYNC B0 ;  /* 0x0000000000007941 */ /* 0x000fea0003800000 */
.L_x_1074:
        /* <DEDUP_REMOVED lines=22> */
.L_x_1076:
        /* <DEDUP_REMOVED lines=16> */
.L_x_1714:


//--------------------- .text._ZN7cutlass13device_kernelIN5flash19enable_sm80_to_sm89INS1_16FlashAttnFwdSm80INS1_25CollectiveMainloopFwdSm80ILi8ELi2ELb0EN4cute5tupleIJNS5_1CILi128EEENS7_ILi64EEENS7_ILi192EEEEEELi192ENS_10bfloat16_tEfNS_4arch4Sm80ELb0ELb1ELb1ELb1ELb1ELb0ELb1ELb0EEENS1_21CollectiveEpilogueFwdINS6_IJS8_SA_S9_EEENS6_IJNS7_ILi1EEESI_SI_EEESC_SE_Li256ELb1ELb1ELb0ELb0EEENS1_19SingleTileSchedulerILb1ELb0ELb1ELi128EEEEEEEEEvNT_6ParamsE --------------------------
	.section	.text._ZN7cutlass13device_kernelIN5flash19enable_sm80_to_sm89INS1_16FlashAttnFwdSm80INS1_25CollectiveMainloopFwdSm80ILi8ELi2ELb0EN4cute5tupleIJNS5_1CILi128EEENS7_ILi64EEENS7_ILi192EEEEEELi192ENS_10bfloat16_tEfNS_4arch4Sm80ELb0ELb1ELb1ELb1ELb1ELb0ELb1ELb0EEENS1_21CollectiveEpilogueFwdINS6_IJS8_SA_S9_EEENS6_IJNS7_ILi1EEESI_SI_EEESC_SE_Li256ELb1ELb1ELb0ELb0EEENS1_19SingleTileSchedulerILb1ELb0ELb1ELi128EEEEEEEEEvNT_6ParamsE,"ax",@progbits
	.sectioninfo	@"SHI_REGISTERS=254"
	.align	128
.text._ZN7cutlass13device_kernelIN5flash19enable_sm80_to_sm89INS1_16FlashAttnFwdSm80INS1_25CollectiveMainloopFwdSm80ILi8ELi2ELb0EN4cute5tupleIJNS5_1CILi128EEENS7_ILi64EEENS7_ILi192EEEEEELi192ENS_10bfloat16_tEfNS_4arch4Sm80ELb0ELb1ELb1ELb1ELb1ELb0ELb1ELb0EEENS1_21CollectiveEpilogueFwdINS6_IJS8_SA_S9_EEENS6_IJNS7_ILi1EEESI_SI_EEESC_SE_Li256ELb1ELb1ELb0ELb0EEENS1_19SingleTileSchedulerILb1ELb0ELb1ELi128EEEEEEEEEvNT_6ParamsE:
        .type           _ZN7cutlass13device_kernelIN5flash19enable_sm80_to_sm89INS1_16FlashAttnFwdSm80INS1_25CollectiveMainloopFwdSm80ILi8ELi2ELb0EN4cute5tupleIJNS5_1CILi128EEENS7_ILi64EEENS7_ILi192EEEEEELi192ENS_10bfloat16_tEfNS_4arch4Sm80ELb0ELb1ELb1ELb1ELb1ELb0ELb1ELb0EEENS1_21CollectiveEpilogueFwdINS6_IJS8_SA_S9_EEENS6_IJNS7_ILi1EEESI_SI_EEESC_SE_Li256ELb1ELb1ELb0ELb0EEENS1_19SingleTileSchedulerILb1ELb0ELb1ELi128EEEEEEEEEvNT_6ParamsE,@function
        .size           _ZN7cutlass13device_kernelIN5flash19enable_sm80_to_sm89INS1_16FlashAttnFwdSm80INS1_25CollectiveMainloopFwdSm80ILi8ELi2ELb0EN4cute5tupleIJNS5_1CILi128EEENS7_ILi64EEENS7_ILi192EEEEEELi192ENS_10bfloat16_tEfNS_4arch4Sm80ELb0ELb1ELb1ELb1ELb1ELb0ELb1ELb0EEENS1_21CollectiveEpilogueFwdINS6_IJS8_SA_S9_EEENS6_IJNS7_ILi1EEESI_SI_EEESC_SE_Li256ELb1ELb1ELb0ELb0EEENS1_19SingleTileSchedulerILb1ELb0ELb1ELi128EEEEEEEEEvNT_6ParamsE,(.L_x_1715 - _ZN7cutlass13device_kernelIN5flash19enable_sm80_to_sm89INS1_16FlashAttnFwdSm80INS1_25CollectiveMainloopFwdSm80ILi8ELi2ELb0EN4cute5tupleIJNS5_1CILi128EEENS7_ILi64EEENS7_ILi192EEEEEELi192ENS_10bfloat16_tEfNS_4arch4Sm80ELb0ELb1ELb1ELb1ELb1ELb0ELb1ELb0EEENS1_21CollectiveEpilogueFwdINS6_IJS8_SA_S9_EEENS6_IJNS7_ILi1EEESI_SI_EEESC_SE_Li256ELb1ELb1ELb0ELb0EEENS1_19SingleTileSchedulerILb1ELb0ELb1ELi128EEEEEEEEEvNT_6ParamsE)
        .other          _ZN7cutlass13device_kernelIN5flash19enable_sm80_to_sm89INS1_16FlashAttnFwdSm80INS1_25CollectiveMainloopFwdSm80ILi8ELi2ELb0EN4cute5tupleIJNS5_1CILi128EEENS7_ILi64EEENS7_ILi192EEEEEELi192ENS_10bfloat16_tEfNS_4arch4Sm80ELb0ELb1ELb1ELb1ELb1ELb0ELb1ELb0EEENS1_21CollectiveEpilogueFwdINS6_IJS8_SA_S9_EEENS6_IJNS7_ILi1EEESI_SI_EEESC_SE_Li256ELb1ELb1ELb0ELb0EEENS1_19SingleTileSchedulerILb1ELb0ELb1ELi128EEEEEEEEEvNT_6ParamsE,@"STO_CUDA_ENTRY STV_DEFAULT"
_ZN7cutlass13device_kernelIN5flash19enable_sm80_to_sm89INS1_16FlashAttnFwdSm80INS1_25CollectiveMainloopFwdSm80ILi8ELi2ELb0EN4cute5tupleIJNS5_1CILi128EEENS7_ILi64EEENS7_ILi192EEEEEELi192ENS_10bfloat16_tEfNS_4arch4Sm80ELb0ELb1ELb1ELb1ELb1ELb0ELb1ELb0EEENS1_21CollectiveEpilogueFwdINS6_IJS8_SA_S9_EEENS6_IJNS7_ILi1EEESI_SI_EEESC_SE_Li256ELb1ELb1ELb0ELb0EEENS1_19SingleTileSchedulerILb1ELb0ELb1ELi128EEEEEEEEEvNT_6ParamsE:
        /* <DEDUP_REMOVED lines=20> */
.L_x_1078:
        /* <DEDUP_REMOVED lines=13> */
.L_x_1080:
[----:B------:R-:W-:Y:S02]  /*0210*/  ULDC UR5, c[0x0][0x54c] ;  /* 0x0001530000057ab9 */ /* 0x000fe40000000800 */
.L_x_1079:
[----:B------:R-:W-:Y:S02]  /*0220*/  ULDC UR4, c[0x0][0x548] ;  /* 0x0001520000047ab9 */ /* 0x000fe40000000800 */
[----:B------:R-:W-:-:S02]  /*0230*/  USHF.L.U32 UR7, UR6, 0x7, URZ ;  /* 0x0000000706077899 */ /* 0x000fc4000800063f */
[----:B------:R-:W-:-:S04]  /*0240*/  UIMAD UR4, UR5, UR4, URZ ;  /* 0x00000004050472a4 */ /* 0x000fc8000f8e023f */
[----:B------:R-:W-:-:S04]  /*0250*/  UISETP.GE.AND UP0, UPT, UR7, UR4, UPT ;  /* 0x000000040700728c */ /* 0x000fc8000bf06270 */
[----:B------:R-:W-:Y:S01]  /*0260*/  USEL UR11, UR11, 0xffffffff, !UP0 ;  /* 0xffffffff0b0b7887 */ /* 0x000fe2000c000000 */
[----:B------:R-:W-:Y:S05]  /*0270*/  BRA `(.L_x_1081) ;  /* 0x000001b000007947 */ /* 0x000fea0003800000 */
.L_x_1077:
        /* <DEDUP_REMOVED lines=8> */
.L_x_1082:
        /* <DEDUP_REMOVED lines=13> */
.L_x_1084:
[----:B------:R-:W-:Y:S02]  /*03d0*/  ULDC UR5, c[0x0][0x54c] ;  /* 0x0001530000057ab9 */ /* 0x000fe40000000800 */
.L_x_1083:
[----:B------:R-:W-:Y:S02]  /*03e0*/  ULDC UR4, c[0x0][0x548] ;  /* 0x0001520000047ab9 */ /* 0x000fe40000000800 */
[----:B------:R-:W-:-:S02]  /*03f0*/  USHF.L.U32 UR7, UR6, 0x7, URZ ;  /* 0x0000000706077899 */ /* 0x000fc4000800063f */
[----:B------:R-:W-:-:S04]  /*0400*/  UIMAD UR4, UR5, UR4, URZ ;  /* 0x00000004050472a4 */ /* 0x000fc8000f8e023f */
[----:B------:R-:W-:-:S04]  /*0410*/  UISETP.GE.AND UP0, UPT, UR7, UR4, UPT ;  /* 0x000000040700728c */ /* 0x000fc8000bf06270 */
[----:B------:R-:W-:-:S06]  /*0420*/  USEL UR11, UR11, 0xffffffff, !UP0 ;  /* 0xffffffff0b0b7887 */ /* 0x000fcc000c000000 */
.L_x_1081:
        /* <DEDUP_REMOVED lines=44> */
.L_x_1085:
        /* <DEDUP_REMOVED lines=9> */
.L_x_1086:
        /* <DEDUP_REMOVED lines=9> */
[----:B--2---:R-:W-:Y:S02]  /*0810*/  IADD3 R4, -R4, R7, RZ ;  /* 0x0000000704047210 */ /* 0x004fe40007ffe1ff */
.L_x_1087:
[----:B------:R-:W-:Y:S01]  /*0820*/  ULDC UR4, c[0x0][0x2c4] ;  /* 0x0000b10000047ab9 */ /* 0x000fe20000000800 */
[----:B------:R-:W-:Y:S01]  /*0830*/  IMAD.MOV.U32 R197, RZ, RZ, c[0x0][0x32c] ;  /* 0x0000cb00ffc57624 */ /* 0x000fe200078e00ff */
[----:B------:R-:W-:Y:S01]  /*0840*/  UISETP.NE.AND UP1, UPT, UR4, 0x1, UPT ;  /* 0x000000010400788c */ /* 0x000fe2000bf25270 */
[----:B-----5:R-:W-:Y:S02]  /*0850*/  IMAD.IADD R195, R4, 0x1, -R203 ;  /* 0x0000000104c37824 */ /* 0x020fe400078e0acb */
[----:B------:R-:W-:Y:S01]  /*0860*/  ULDC.64 UR4, c[0x0][0x2c8] ;  /* 0x0000b20000047ab9 */ /* 0x000fe20000000a00 */
[----:B------:R-:W-:-:S02]  /*0870*/  ISETP.GE.AND P1, PT, R197, 0x1, PT ;  /* 0x00000001c500780c */ /* 0x000fc40003f26270 */
[----:B-1----:R-:W-:Y:S02]  /*0880*/  IADD3 R2, R195, 0x1, -R204 ;  /* 0x00000001c3027810 */ /* 0x002fe40007ffe8cc */
[----:B------:R-:W-:-:S03]  /*0890*/  P2R R0, PR, RZ, 0x2 ;  /* 0x00000002ff007803 */ /* 0x000fc60000000000 */
[----:B------:R-:W-:-:S04]  /*08a0*/  @UP1 UIADD3 UR12, UR7, 0x7f, URZ ;  /* 0x0000007f070c1890 */ /* 0x000fc8000fffe03f */
[----:B------:R-:W-:Y:S02]  /*08b0*/  UIMAD.WIDE.U32 UR12, UR12, UR4, URZ ;  /* 0x000000040c0c72a5 */ /* 0x000fe4000f8e003f */
[----:B------:R-:W-:Y:S02]  /*08c0*/  UIADD3 UR4, UR7, 0x7f, URZ ;  /* 0x0000007f07047890 */ /* 0x000fe4000fffe03f */
[----:B------:R-:W-:-:S06]  /*08d0*/  @UP1 USHF.R.U32.HI UR4, URZ, UR5, UR13 ;  /* 0x000000053f041299 */ /* 0x000fcc000801160d */
[----:B------:R-:W-:-:S04]  /*08e0*/  IADD3 R2, R2, UR4, RZ ;  /* 0x0000000402027c10 */ /* 0x000fc8000fffe0ff */
        /* <DEDUP_REMOVED lines=11> */
.L_x_1089:
[----:B------:R-:W-:-:S13]  /*09a0*/  ISETP.NE.AND P0, PT, R197, 0x1, PT ;  /* 0x00000001c500780c */ /* 0x000fda0003f05270 */
[----:B------:R-:W-:-:S05]  /*09b0*/  @P0 IMAD.HI.U32 R2, R0, c[0x0][0x330], RZ ;  /* 0x0000cc0000020a27 */ /* 0x000fca00078e00ff */
[----:B------:R-:W-:-:S05]  /*09c0*/  @P0 SHF.R.U32.HI R0, RZ, c[0x0][0x334], R2 ;  /* 0x0000cd00ff000a19 */ /* 0x000fca0000011602 */
.L_x_1090:
[----:B------:R-:W-:-:S05]  /*09d0*/  IMAD R0, R0, R197, c[0x0][0x32c] ;  /* 0x0000cb0000007624 */ /* 0x000fca00078e02c5 */
[----:B------:R-:W-:Y:S02]  /*09e0*/  IMNMX R7, R7, R0, PT ;  /* 0x0000000007077217 */ /* 0x000fe40003800200 */
.L_x_1088:
[----:B------:R-:W-:Y:S01]  /*09f0*/  IADD3 R3, R195, 0x3f, RZ ;  /* 0x0000003fc3037810 */ /* 0x000fe20007ffe0ff */
[----:B------:R-:W-:Y:S01]  /*0a00*/  ULDC.64 UR4, c[0x0][0x2c8] ;  /* 0x0000b20000047ab9 */ /* 0x000fe20000000a00 */
[----:B------:R-:W-:Y:S01]  /*0a10*/  IADD3 R7, R7, 0x3f, RZ ;  /* 0x0000003f07077810 */ /* 0x000fe20007ffe0ff */
[----:B------:R-:W-:Y:S01]  /*0a20*/  UIMAD.WIDE.U32 UR12, UR7, UR4, URZ ;  /* 0x00000004070c72a5 */ /* 0x000fe2000f8e003f */
[----:B------:R-:W-:Y:S01]  /*0a30*/  SHF.R.S32.HI R2, RZ, 0x1f, R3 ;  /* 0x0000001fff027819 */ /* 0x000fe20000011403 */
[----:B------:R-:W-:Y:S01]  /*0a40*/  IMAD.IADD R147, R195, 0x1, -R204 ;  /* 0x00000001c3937824 */ /* 0x000fe200078e0acc */
[----:B------:R-:W-:Y:S01]  /*0a50*/  SHF.R.S32.HI R0, RZ, 0x1f, R7 ;  /* 0x0000001fff007819 */ /* 0x000fe20000011407 */
[----:B------:R-:W-:Y:S01]  /*0a60*/  UMOV UR4, UR7 ;  /* 0x0000000700047c82 */ /* 0x000fe20008000000 */
[----:B------:R-:W-:Y:S01]  /*0a70*/  LEA.HI R2, R2, R3, RZ, 0x6 ;  /* 0x0000000302027211 */ /* 0x000fe200078f30ff */
[----:B------:R-:W-:Y:S01]  /*0a80*/  @UP1 USHF.R.U32.HI UR4, URZ, UR5, UR13 ;  /* 0x000000053f041299 */ /* 0x000fe2000801160d */
[----:B------:R-:W-:-:S02]  /*0a90*/  LEA.HI R0, R0, R7, RZ, 0x6 ;  /* 0x0000000700007211 */ /* 0x000fc400078f30ff */
[----:B------:R-:W-:Y:S02]  /*0aa0*/  SHF.R.S32.HI R149, RZ, 0x6, R2 ;  /* 0x00000006ff957819 */ /* 0x000fe40000011402 */
[----:B------:R-:W-:Y:S02]  /*0ab0*/  SHF.R.S32.HI R0, RZ, 0x6, R0 ;  /* 0x00000006ff007819 */ /* 0x000fe40000011400 */
[----:B------:R-:W-:Y:S02]  /*0ac0*/  IADD3 R2, R147, UR4, RZ ;  /* 0x0000000493027c10 */ /* 0x000fe4000fffe0ff */
[----:B------:R-:W-:Y:S02]  /*0ad0*/  IMNMX R149, R149, R0, PT ;  /* 0x0000000095957217 */ /* 0x000fe40003800200 */
        /* <DEDUP_REMOVED lines=10> */
.L_x_1092:
[----:B------:R-:W-:-:S13]  /*0b80*/  ISETP.NE.AND P0, PT, R197, 0x1, PT ;  /* 0x00000001c500780c */ /* 0x000fda0003f05270 */
[----:B------:R-:W-:-:S05]  /*0b90*/  @P0 IMAD.HI.U32 R0, R2, c[0x0][0x330], RZ ;  /* 0x0000cc0002000a27 */ /* 0x000fca00078e00ff */
[----:B------:R-:W-:-:S05]  /*0ba0*/  @P0 SHF.R.U32.HI R2, RZ, c[0x0][0x334], R0 ;  /* 0x0000cd00ff020a19 */ /* 0x000fca0000011600 */
.L_x_1093:
[----:B------:R-:W-:-:S05]  /*0bb0*/  IMAD R2, R2, c[0x0][0x32c], RZ ;  /* 0x0000cb0002027a24 */ /* 0x000fca00078e02ff */
[----:B------:R-:W-:-:S04]  /*0bc0*/  IMNMX R3, R3, R2, !PT ;  /* 0x0000000203037217 */ /* 0x000fc80007800200 */
.L_x_1091:
[----:B------:R-:W-:Y:S01]  /*0bd0*/  SHF.R.S32.HI R194, RZ, 0x1f, R3 ;  /* 0x0000001fffc27819 */ /* 0x000fe20000011403 */
[----:B------:R-:W-:Y:S01]  /*0be0*/  CS2R R98, SRZ ;  /* 0x0000000000627805 */ /* 0x000fe2000001ff00 */
[----:B------:R-:W-:Y:S01]  /*0bf0*/  PLOP3.LUT P2, PT, PT, PT, PT, 0x80, 0x0 ;  /* 0x000000000000781c */ /* 0x000fe20003f4f070 */
[----:B------:R-:W-:Y:S01]  /*0c00*/  CS2R R96, SRZ ;  /* 0x0000000000607805 */ /* 0x000fe2000001ff00 */
        /* <DEDUP_REMOVED lines=72> */
[----:B------:R-:W-:Y:S01]  /*1090*/  IMAD.MOV.U32 R188, RZ, RZ, 0x10 ;  /* 0x00000010ffbc7424 */ /* 0x000fe200078e00ff */
[----:B------:R-:W-:Y:S01]  /*10a0*/  PLOP3.LUT P0, PT, PT, PT, UP1, 0x80, 0x0 ;  /* 0x000000000000781c */ /* 0x000fe20003f0f018 */
[----:B------:R-:W-:Y:S01]  /*10b0*/  IMAD.IADD R212, R5, 0x1, -R212 ;  /* 0x0000000105d47824 */ /* 0x000fe200078e0ad4 */
[----:B------:R-:W-:Y:S01]  /*10c0*/  ULDC.64 UR4, c[0x0][0x1b8] ;  /* 0x00006e0000047ab9 */ /* 0x000fe20000000a00 */
[----:B------:R-:W-:Y:S01]  /*10d0*/  LEA.HI R12, R20, R5, RZ, 0x4 ;  /* 0x00000005140c7211 */ /* 0x000fe200078f20ff */
[----:B------:R-:W-:Y:S01]  /*10e0*/  UIADD3 UR13, UR13, UR9, URZ ;  /* 0x000000090d0d7290 */ /* 0x000fe2000fffe03f */
[----:B------:R-:W-:Y:S01]  /*10f0*/  IMAD R202, R212, 0x20, R21 ;  /* 0x00000020d4ca7824 */ /* 0x000fe200078e0215 */
[----:B------:R-:W-:Y:S01]  /*1100*/  USHF.R.S32.HI UR9, URZ, 0x1f, UR11 ;  /* 0x0000001f3f097899 */ /* 0x000fe2000801140b */
[----:B------:R-:W-:Y:S01]  /*1110*/  SHF.R.S32.HI R13, RZ, 0x4, R12 ;  /* 0x00000004ff0d7819 */ /* 0x000fe2000001140c */
[----:B------:R-:W-:Y:S01]  /*1120*/  UIMAD UR8, UR18, UR4, URZ ;  /* 0x00000004120872a4 */ /* 0x000fe2000f8e023f */
[----:B------:R-:W-:Y:S01]  /*1130*/  IMAD.SHL.U32 R201, R21, 0x40, RZ ;  /* 0x0000004015c97824 */ /* 0x000fe200078e00ff */
[----:B------:R-:W-:Y:S01]  /*1140*/  IADD3 R8, R202, UR7, RZ ;  /* 0x00000007ca087c10 */ /* 0x000fe2000fffe0ff */
[----:B------:R-:W-:Y:S01]  /*1150*/  USEL UR9, UR9, URZ, !UP2 ;  /* 0x0000003f09097287 */ /* 0x000fe2000d000000 */
[----:B------:R-:W-:Y:S01]  /*1160*/  IMAD.SHL.U32 R210, R212, 0x8, RZ ;  /* 0x00000008d4d27824 */ /* 0x000fe200078e00ff */
[----:B------:R-:W-:Y:S01]  /*1170*/  UIMAD UR8, UR10, UR5, UR8 ;  /* 0x000000050a0872a4 */ /* 0x000fe2000f8e0208 */
[----:B------:R-:W-:Y:S01]  /*1180*/  LOP3.LUT R201, R201, 0x1c0, RZ, 0xc0, !PT ;  /* 0x000001c0c9c97812 */ /* 0x000fe200078ec0ff */
[----:B------:R-:W-:Y:S01]  /*1190*/  UIMAD.WIDE.U32 UR16, UR10, UR4, UR12 ;  /* 0x000000040a1072a5 */ /* 0x000fe2000f8e000c */
[----:B-1----:R-:W-:Y:S01]  /*11a0*/  @P1 IMAD.HI.U32 R2, R8, c[0x0][0x2c8], RZ ;  /* 0x0000b20008021a27 */ /* 0x002fe200078e00ff */
[----:B------:R-:W-:Y:S01]  /*11b0*/  USEL UR12, UR11, URZ, !UP2 ;  /* 0x0000003f0b0c7287 */ /* 0x000fe2000d000000 */
[----:B------:R-:W-:Y:S01]  /*11c0*/  SHF.R.U32.HI R10, RZ, 0x3, R201 ;  /* 0x00000003ff0a7819 */ /* 0x000fe200000116c9 */
[----:B------:R-:W-:Y:S01]  /*11d0*/  ULDC.64 UR4, c[0x0][0x1c0] ;  /* 0x0000700000047ab9 */ /* 0x000fe20000000a00 */
[----:B------:R-:W-:Y:S01]  /*11e0*/  IMAD.MOV.U32 R3, RZ, RZ, R8 ;  /* 0x000000ffff037224 */ /* 0x000fe200078e0008 */
[----:B------:R-:W-:Y:S01]  /*11f0*/  UIMAD UR9, UR9, UR4, URZ ;  /* 0x00000004090972a4 */ /* 0x000fe2000f8e023f */
[----:B------:R-:W-:Y:S01]  /*1200*/  @P0 SHF.R.U32.HI R3, RZ, c[0x0][0x2cc], R2 ;  /* 0x0000b300ff030a19 */ /* 0x000fe20000011602 */
[----:B------:R-:W-:Y:S01]  /*1210*/  UIADD3 UR17, UR17, UR8, URZ ;  /* 0x0000000811117290 */ /* 0x000fe2000fffe03f */
[C---:B------:R-:W-:Y:S01]  /*1220*/  LOP3.LUT R2, R12.reuse, 0xfffffff0, RZ, 0xc0, !PT ;  /* 0xfffffff00c027812 */ /* 0x040fe200078ec0ff */
[----:B------:R-:W-:Y:S01]  /*1230*/  UIMAD UR5, UR12, UR5, UR9 ;  /* 0x000000050c0572a4 */ /* 0x000fe2000f8e0209 */
[----:B------:R-:W-:Y:S01]  /*1240*/  LEA.HI R12, R12, R13, RZ, 0x1 ;  /* 0x0000000d0c0c7211 */ /* 0x000fe200078f08ff */
[----:B------:R-:W-:Y:S01]  /*1250*/  UIMAD.WIDE.U32 UR12, UR12, UR4, UR16 ;  /* 0x000000040c0c72a5 */ /* 0x000fe2000f8e0010 */
[----:B------:R-:W-:Y:S01]  /*1260*/  IMAD.SHL.U32 R189, R212, 0x40, RZ ;  /* 0x00000040d4bd7824 */ /* 0x000fe200078e00ff */
[----:B------:R-:W-:Y:S01]  /*1270*/  LOP3.LUT R201, R201, 0x38, R210, 0xf8, !PT ;  /* 0x00000038c9c97812 */ /* 0x000fe200078ef8d2 */
[----:B------:R-:W-:Y:S01]  /*1280*/  IMAD.IADD R7, R5, 0x1, -R2 ;  /* 0x0000000105077824 */ /* 0x000fe200078e0a02 */
[----:B------:R-:W-:Y:S01]  /*1290*/  UIADD3 UR5, UR13, UR5, URZ ;  /* 0x000000050d057290 */ /* 0x000fe2000fffe03f */
[----:B------:R-:W-:Y:S01]  /*12a0*/  SHF.R.S32.HI R2, RZ, 0x1f, R3 ;  /* 0x0000001fff027819 */ /* 0x000fe20000011403 */
[----:B------:R-:W-:Y:S01]  /*12b0*/  IMAD.U32 R15, RZ, RZ, UR13 ;  /* 0x0000000dff0f7e24 */ /* 0x000fe2000f8e00ff */
[----:B------:R-:W-:Y:S01]  /*12c0*/  LOP3.LUT R12, R12, 0xfffffffe, RZ, 0xc0, !PT ;  /* 0xfffffffe0c0c7812 */ /* 0x000fe200078ec0ff */
[----:B------:R-:W-:Y:S01]  /*12d0*/  IMAD.U32 R14, RZ, RZ, UR12 ;  /* 0x0000000cff0e7e24 */ /* 0x000fe2000f8e00ff */
[----:B------:R-:W-:Y:S01]  /*12e0*/  SHF.R.S32.HI R4, RZ, 0x1f, R7 ;  /* 0x0000001fff047819 */ /* 0x000fe20000011407 */
[----:B------:R-:W-:Y:S01]  /*12f0*/  IMAD.U32 R15, RZ, RZ, UR5 ;  /* 0x00000005ff0f7e24 */ /* 0x000fe2000f8e00ff */
[----:B------:R-:W-:Y:S01]  /*1300*/  LOP3.LUT R189, R189, 0x1c0, RZ, 0xc0, !PT ;  /* 0x000001c0bdbd7812 */ /* 0x000fe200078ec0ff */
[----:B------:R-:W-:Y:S01]  /*1310*/  IMAD R2, R2, c[0x0][0x1b0], RZ ;  /* 0x00006c0002027a24 */ /* 0x000fe200078e02ff */
[----:B------:R-:W-:Y:S01]  /*1320*/  LEA.HI R11, R4, R7, RZ, 0x3 ;  /* 0x00000007040b7211 */ /* 0x000fe200078f18ff */
[----:B------:R-:W-:Y:S01]  /*1330*/  IMAD.WIDE.U32 R14, R3, c[0x0][0x1b0], R14 ;  /* 0x00006c00030e7a25 */ /* 0x000fe200078e000e */
[----:B------:R-:W-:Y:S01]  /*1340*/  LOP3.LUT R201, R201, R10, RZ, 0x3c, !PT ;  /* 0x0000000ac9c97212 */ /* 0x000fe200078e3cff */
[----:B------:R-:W-:Y:S01]  /*1350*/  BSSY B0, `(.L_x_1095) ;  /* 0x0000046000007945 */ /* 0x000fe20003800000 */
[----:B------:R-:W-:Y:S01]  /*1360*/  LOP3.LUT R6, R189, 0x8, R6, 0xf8, !PT ;  /* 0x00000008bd067812 */ /* 0x000fe200078ef806 */
[----:B------:R-:W-:Y:S01]  /*1370*/  IMAD R9, R3, c[0x0][0x1b4], R2 ;  /* 0x00006d0003097a24 */ /* 0x000fe200078e0202 */
[----:B------:R-:W-:Y:S01]  /*1380*/  LOP3.LUT R2, R11, 0xfffffff8, RZ, 0xc0, !PT ;  /* 0xfffffff80b027812 */ /* 0x000fe200078ec0ff */
[----:B------:R-:W-:Y:S01]  /*1390*/  IMAD.MOV R3, RZ, RZ, -R3 ;  /* 0x000000ffff037224 */ /* 0x000fe200078e0a03 */
[----:B------:R-:W-:Y:S01]  /*13a0*/  SHF.R.U32.HI R189, RZ, 0x3, R189 ;  /* 0x00000003ffbd7819 */ /* 0x000fe200000116bd */
[----:B------:R-:W-:Y:S01]  /*13b0*/  IMAD.IADD R12, R13, 0x1, -R12 ;  /* 0x000000010d0c7824 */ /* 0x000fe200078e0a0c */
[----:B------:R-:W-:Y:S01]  /*13c0*/  IADD3 R16, R210, 0x40, RZ ;  /* 0x00000040d2107810 */ /* 0x000fe20007ffe0ff */
[----:B------:R-:W-:Y:S01]  /*13d0*/  IMAD R8, R3, c[0x0][0x2c4], R8 ;  /* 0x0000b10003087a24 */ /* 0x000fe200078e0208 */
[----:B------:R-:W-:Y:S01]  /*13e0*/  LOP3.LUT R189, R6, R189, RZ, 0x3c, !PT ;  /* 0x000000bd06bd7212 */ /* 0x000fe200078e3cff */
[----:B------:R-:W-:Y:S01]  /*13f0*/  IMAD.IADD R2, R7, 0x1, -R2 ;  /* 0x0000000107027824 */ /* 0x000fe200078e0a02 */
[----:B------:R-:W-:Y:S01]  /*1400*/  LOP3.LUT P1, RZ, R212, 0x4, RZ, 0xc0, !PT ;  /* 0x00000004d4ff7812 */ /* 0x000fe2000782c0ff */
[----:B------:R-:W-:Y:S01]  /*1410*/  IMAD.IADD R15, R15, 0x1, R9 ;  /* 0x000000010f0f7824 */ /* 0x000fe200078e0209 */
[----:B------:R-:W-:Y:S01]  /*1420*/  SHF.R.S32.HI R3, RZ, 0x1f, R8 ;  /* 0x0000001fff037819 */ /* 0x000fe20000011408 */
[C---:B------:R-:W-:Y:S01]  /*1430*/  IMAD.SHL.U32 R7, R2.reuse, 0x40, RZ ;  /* 0x0000004002077824 */ /* 0x040fe200078e00ff */
[----:B------:R-:W-:Y:S01]  /*1440*/  LOP3.LUT P5, RZ, R2, 0x4, RZ, 0xc0, !PT ;  /* 0x0000000402ff7812 */ /* 0x000fe200078ac0ff */
[----:B------:R-:W-:Y:S01]  /*1450*/  IMAD.SHL.U32 R4, R12, 0x8, RZ ;  /* 0x000000080c047824 */ /* 0x000fe200078e00ff */
[----:B------:R-:W-:Y:S01]  /*1460*/  LOP3.LUT P4, RZ, R2, 0x2, RZ, 0xc0, !PT ;  /* 0x0000000202ff7812 */ /* 0x000fe2000788c0ff */
[----:B------:R-:W-:Y:S01]  /*1470*/  IMAD R3, R3, c[0x0][0x1a8], RZ ;  /* 0x00006a0003037a24 */ /* 0x000fe200078e02ff */
[----:B------:R-:W-:Y:S01]  /*1480*/  LOP3.LUT R7, R7, 0x1c0, RZ, 0xc0, !PT ;  /* 0x000001c007077812 */ /* 0x000fe200078ec0ff */
[----:B------:R-:W-:Y:S01]  /*1490*/  IMAD.SHL.U32 R11, R11, 0x40, RZ ;  /* 0x000000400b0b7824 */ /* 0x000fe200078e00ff */
[----:B------:R-:W-:Y:S01]  /*14a0*/  IADD3 R2, R21, UR7, RZ ;  /* 0x0000000715027c10 */ /* 0x000fe2000fffe0ff */
[C---:B------:R-:W-:Y:S01]  /*14b0*/  IMAD R3, R8.reuse, c[0x0][0x1ac], R3 ;  /* 0x00006b0008037a24 */ /* 0x040fe200078e0203 */
[----:B------:R-:W-:Y:S01]  /*14c0*/  LOP3.LUT R4, R7, 0x8, R4, 0xf8, !PT ;  /* 0x0000000807047812 */ /* 0x000fe200078ef804 */
[----:B------:R-:W-:Y:S01]  /*14d0*/  IMAD.WIDE.U32 R8, R8, c[0x0][0x1a8], R14 ;  /* 0x00006a0008087a25 */ /* 0x000fe200078e000e */
[----:B------:R-:W-:-:S02]  /*14e0*/  SHF.R.U32.HI R13, RZ, 0x3, R7 ;  /* 0x00000003ff0d7819 */ /* 0x000fc40000011607 */
[-C--:B------:R-:W-:Y:S01]  /*14f0*/  LEA.HI R14, R20, R5.reuse, RZ, 0x6 ;  /* 0x00000005140e7211 */ /* 0x080fe200078f30ff */
[----:B------:R-:W-:Y:S01]  /*1500*/  IMAD.IADD R7, R9, 0x1, R3 ;  /* 0x0000000109077824 */ /* 0x000fe200078e0203 */
[----:B------:R-:W-:Y:S01]  /*1510*/  LEA R10, P0, R8, c[0x0][0x160], 0x1 ;  /* 0x00005800080a7a11 */ /* 0x000fe200078008ff */
[----:B------:R-:W-:Y:S01]  /*1520*/  IMAD R9, R204, c[0x0][0x2c4], RZ ;  /* 0x0000b100cc097a24 */ /* 0x000fe200078e02ff */
[----:B------:R-:W-:Y:S01]  /*1530*/  LOP3.LUT R11, R11, 0xfffffe00, RZ, 0xc0, !PT ;  /* 0xfffffe000b0b7812 */ /* 0x000fe200078ec0ff */
[----:B------:R-:W-:Y:S01]  /*1540*/  IMAD.SHL.U32 R14, R14, 0x8, RZ ;  /* 0x000000080e0e7824 */ /* 0x000fe200078e00ff */
[----:B------:R-:W-:Y:S01]  /*1550*/  LEA.HI.X R8, R8, c[0x0][0x164], R7, 0x1, P0 ;  /* 0x0000590008087a11 */ /* 0x000fe200000f0c07 */
[----:B------:R1:W3:Y:S01]  /*1560*/  SHFL.IDX PT, R18, R10, RZ, 0x181f ;  /* 0x00181fff0a127589 */ /* 0x0002e200000e0000 */
[----:B------:R-:W-:Y:S01]  /*1570*/  LEA.HI R7, R20, R5, RZ, 0x5 ;  /* 0x0000000514077211 */ /* 0x000fe200078f28ff */
[----:B------:R-:W-:Y:S01]  /*1580*/  IMAD R189, R12, 0x200, R189 ;  /* 0x000002000cbd7824 */ /* 0x000fe200078e02bd */
[----:B------:R-:W-:Y:S01]  /*1590*/  LOP3.LUT P0, RZ, R212, 0x2, RZ, 0xc0, !PT ;  /* 0x00000002d4ff7812 */ /* 0x000fe2000780c0ff */
[----:B------:R1:W4:Y:S01]  /*15a0*/  SHFL.IDX PT, R19, R8, RZ, 0x181f ;  /* 0x00181fff08137589 */ /* 0x00032200000e0000 */
[----:B------:R-:W-:-:S02]  /*15b0*/  SHF.R.S32.HI R6, RZ, 0x5, R7 ;  /* 0x00000005ff067819 */ /* 0x000fc40000011407 */
[----:B------:R-:W-:Y:S01]  /*15c0*/  LOP3.LUT R3, R4, R13, RZ, 0x3c, !PT ;  /* 0x0000000d04037212 */ /* 0x000fe200078e3cff */
[----:B------:R-:W-:Y:S01]  /*15d0*/  IMAD.MOV.U32 R4, RZ, RZ, 0x20 ;  /* 0x00000020ff047424 */ /* 0x000fe200078e00ff */
[----:B------:R-:W-:Y:S02]  /*15e0*/  IADD3 R15, R210, 0x80, RZ ;  /* 0x00000080d20f7810 */ /* 0x000fe40007ffe0ff */
[----:B------:R-:W-:Y:S02]  /*15f0*/  SEL R188, R188, 0xfffffff0, !P4 ;  /* 0xfffffff0bcbc7807 */ /* 0x000fe40006000000 */
[----:B------:R-:W-:Y:S02]  /*1600*/  ISETP.GE.AND P3, PT, R210, c[0x0][0x198], PT ;  /* 0x00006600d2007a0c */ /* 0x000fe40003f66270 */
[----:B------:R-:W-:Y:S02]  /*1610*/  SEL R4, R4, 0xffffffe0, !P5 ;  /* 0xffffffe004047807 */ /* 0x000fe40006800000 */
[----:B------:R-:W-:-:S02]  /*1620*/  ISETP.GE.AND P4, PT, R15, c[0x0][0x198], PT ;  /* 0x000066000f007a0c */ /* 0x000fc40003f86270 */
[----:B------:R-:W-:Y:S01]  /*1630*/  LOP3.LUT R201, R201, 0xfffffe00, R14, 0xf8, !PT ;  /* 0xfffffe00c9c97812 */ /* 0x000fe200078ef80e */
[----:B--2---:R2:W5:Y:S01]  /*1640*/  @P2 R2UR UR9, R0 ;  /* 0x00000000000923c2 */ /* 0x00456200000e0000 */
[----:B------:R-:W-:Y:S01]  /*1650*/  ISETP.GE.AND P2, PT, R2, R9, PT ;  /* 0x000000090200720c */ /* 0x000fe20003f46270 */
[----:B-----5:R-:W-:Y:S01]  /*1660*/  @!UP0 UMOV UR9, UR11 ;  /* 0x0000000b00098c82 */ /* 0x020fe20008000000 */
[----:B--2---:R-:W-:Y:S01]  /*1670*/  P2R R0, PR, RZ, 0x1 ;  /* 0x00000001ff007803 */ /* 0x004fe20000000000 */
[----:B------:R-:W-:Y:S01]  /*1680*/  IMAD R0, R6, 0x400, R11 ;  /* 0x0000040006007824 */ /* 0x000fe200078e020b */
[----:B------:R-:W-:-:S03]  /*1690*/  ISETP.GE.AND P0, PT, R16, c[0x0][0x198], PT ;  /* 0x0000660010007a0c */ /* 0x000fc60003f06270 */
[----:B------:R-:W-:Y:S01]  /*16a0*/  IMAD.IADD R0, R0, 0x1, R3 ;  /* 0x0000000100007824 */ /* 0x000fe200078e0203 */
[----:B------:R-:W-:-:S05]  /*16b0*/  LOP3.LUT R3, R3, R11, RZ, 0xfc, !PT ;  /* 0x0000000b03037212 */ /* 0x000fca00078efcff */
        /* <DEDUP_REMOVED lines=15> */
.L_x_1096:
[----:B-1-34-:R-:W-:Y:S05]  /*17b0*/  BSYNC B0 ;  /* 0x0000000000007941 */ /* 0x01afea0003800000 */
.L_x_1095:
        /* <DEDUP_REMOVED lines=20> */
.L_x_1098:
[----:B------:R-:W-:Y:S05]  /*1900*/  BSYNC B0 ;  /* 0x0000000000007941 */ /* 0x000fea0003800000 */
.L_x_1097:
[----:B------:R-:W-:Y:S01]  /*1910*/  IADD3 R12, R2, 0x40, RZ ;  /* 0x00000040020c7810 */ /* 0x000fe20007ffe0ff */
[----:B--2---:R2:W4:Y:S01]  /*1920*/  SHFL.IDX PT, R19, R8, 0x2, 0x181f ;  /* 0x00581f0008137f89 */ /* 0x00452200000e0000 */
[----:B------:R-:W-:Y:S02]  /*1930*/  BSSY B0, `(.L_x_1099) ;  /* 0x0000012000007945 */ /* 0x000fe40003800000 */
[----:B------:R-:W-:Y:S01]  /*1940*/  ISETP.GE.AND P2, PT, R12, R9, PT ;  /* 0x000000090c00720c */ /* 0x000fe20003f46270 */
        /* <DEDUP_REMOVED lines=16> */
.L_x_1100:
[----:B------:R-:W-:Y:S05]  /*1a50*/  BSYNC B0 ;  /* 0x0000000000007941 */ /* 0x000fea0003800000 */
.L_x_1099:
[----:B------:R-:W-:Y:S01]  /*1a60*/  SHFL.IDX PT, R12, R10, 0x3, 0x181f ;  /* 0x00781f000a0c7f89 */ /* 0x000fe200000e0000 */
[----:B------:R-:W-:Y:S01]  /*1a70*/  IADD3 R2, R2, 0x60, RZ ;  /* 0x0000006002027810 */ /* 0x000fe20007ffe0ff */
[----:B------:R-:W-:Y:S01]  /*1a80*/  IMAD.MOV.U32 R196, RZ, RZ, c[0x0][0x2b8] ;  /* 0x0000ae00ffc47624 */ /* 0x000fe200078e00ff */
[----:B------:R-:W-:Y:S01]  /*1a90*/  SHF.R.S32.HI R209, RZ, 0x1f, R16 ;  /* 0x0000001fffd17819 */ /* 0x000fe20000011410 */
[----:B---3--:R-:W3:Y:S01]  /*1aa0*/  SHFL.IDX PT, R13, R8, 0x3, 0x181f ;  /* 0x00781f00080d7f89 */ /* 0x008ee200000e0000 */
[----:B------:R-:W-:Y:S01]  /*1ab0*/  ISETP.GE.AND P2, PT, R2, R9, PT ;  /* 0x000000090200720c */ /* 0x000fe20003f46270 */
[----:B------:R-:W-:Y:S01]  /*1ac0*/  IMAD.SHL.U32 R144, R201, 0x2, RZ ;  /* 0x00000002c9907824 */ /* 0x000fe200078e00ff */
[----:B------:R-:W-:Y:S01]  /*1ad0*/  LEA.HI R209, R209, R16, RZ, 0x3 ;  /* 0x00000010d1d17211 */ /* 0x000fe200078f18ff */
[----:B------:R-:W-:Y:S01]  /*1ae0*/  USHF.R.S32.HI UR8, URZ, 0x1f, UR9 ;  /* 0x0000001f3f087899 */ /* 0x000fe20008011409 */
[----:B------:R-:W-:Y:S01]  /*1af0*/  IADD3 R9, R149, -0x1, RZ ;  /* 0xffffffff95097810 */ /* 0x000fe20007ffe0ff */
[----:B------:R-:W-:Y:S01]  /*1b00*/  ULDC.64 UR4, c[0x0][0x2b0] ;  /* 0x0000ac0000047ab9 */ /* 0x000fe20000000a00 */
[----:B------:R-:W-:Y:S01]  /*1b10*/  SHF.R.S32.HI R192, RZ, 0x1f, R15 ;  /* 0x0000001fffc07819 */ /* 0x000fe2000001140f */
[----:B------:R-:W-:Y:S01]  /*1b20*/  UIMAD UR8, UR8, UR4, URZ ;  /* 0x00000004080872a4 */ /* 0x000fe2000f8e023f */
[----:B------:R-:W-:Y:S01]  /*1b30*/  LOP3.LUT R209, R209, 0xfffffff8, RZ, 0xc0, !PT ;  /* 0xfffffff8d1d17812 */ /* 0x000fe200078ec0ff */
[----:B------:R-:W-:Y:S01]  /*1b40*/  IMAD.SHL.U32 R146, R9, 0x40, RZ ;  /* 0x0000004009927824 */ /* 0x000fe200078e00ff */
[----:B------:R-:W-:Y:S01]  /*1b50*/  LEA.HI R192, R192, R15, RZ, 0x3 ;  /* 0x0000000fc0c07211 */ /* 0x000fe200078f18ff */
[----:B------:R-:W-:Y:S01]  /*1b60*/  UIMAD.WIDE.U32 UR12, UR9, UR4, URZ ;  /* 0x00000004090c72a5 */ /* 0x000fe2000f8e003f */
[----:B------:R-:W-:Y:S01]  /*1b70*/  ISETP.NE.AND P5, PT, R196, 0x1, PT ;  /* 0x00000001c400780c */ /* 0x000fe20003fa5270 */
[----:B------:R-:W-:Y:S01]  /*1b80*/  IMAD.IADD R200, R202, 0x1, R146 ;  /* 0x00000001cac87824 */ /* 0x000fe200078e0292 */
[----:B------:R-:W-:Y:S01]  /*1b90*/  LOP3.LUT R192, R192, 0xfffffff8, RZ, 0xc0, !PT ;  /* 0xfffffff8c0c07812 */ /* 0x000fe200078ec0ff */
[----:B------:R-:W-:Y:S01]  /*1ba0*/  UIMAD UR8, UR9, UR5, UR8 ;  /* 0x00000005090872a4 */ /* 0x000fe2000f8e0208 */
[----:B------:R-:W-:Y:S01]  /*1bb0*/  P2R R2, PR, RZ, 0x20 ;  /* 0x00000020ff027803 */ /* 0x000fe20000000000 */
[----:B------:R-:W-:Y:S01]  /*1bc0*/  IMAD.MOV.U32 R199, RZ, RZ, RZ ;  /* 0x000000ffffc77224 */ /* 0x000fe200078e00ff */
[----:B------:R-:W-:Y:S01]  /*1bd0*/  ULDC.64 UR4, c[0x0][0x210] ;  /* 0x0000840000047ab9 */ /* 0x000fe20000000a00 */
[----:B------:R-:W-:Y:S01]  /*1be0*/  P2R R17, PR, RZ, 0x2 ;  /* 0x00000002ff117803 */ /* 0x000fe20000000000 */
[----:B------:R-:W-:Y:S01]  /*1bf0*/  UIADD3 UR8, UR13, UR8, URZ ;  /* 0x000000080d087290 */ /* 0x000fe2000fffe03f */
[----:B---34-:R-:W-:-:S04]  /*1c00*/  @!P2 IMAD.WIDE R18, R210, 0x2, R12 ;  /* 0x00000002d212a825 */ /* 0x018fc800078e020c */
[--C-:B-12---:R-:W-:Y:S01]  /*1c10*/  @!P2 IMAD.WIDE R10, R209, 0x2, R12.reuse ;  /* 0x00000002d10aa825 */ /* 0x106fe200078e020c */
[----:B------:R-:W-:Y:S01]  /*1c20*/  @!PT LDS RZ, [RZ] ;  /* 0x00000000fffff984 */ /* 0x000fe20000000800 */
[----:B------:R1:W-:Y:S03]  /*1c30*/  @!P2 LDGSTS.E.BYPASS.LTC128B.128 [R144+0x1b100], [R18.64], !P3 ;  /* 0x1b1000001290afae */ /* 0x0003e6000d901d4e */
[----:B------:R-:W-:Y:S01]  /*1c40*/  @!P2 IMAD.WIDE R26, R192, 0x2, R12 ;  /* 0x00000002c01aa825 */ /* 0x000fe200078e020c */
[----:B------:R2:W-:Y:S01]  /*1c50*/  @!P2 LDGSTS.E.BYPASS.LTC128B.128 [R144+0x1f100], [R10.64], !P0 ;  /* 0x1f1000000a90afae */ /* 0x0005e2000c101d4e */
[C---:B------:R-:W-:Y:S02]  /*1c60*/  ISETP.GE.AND P0, PT, R200.reuse, R195, PT ;  /* 0x000000c3c800720c */ /* 0x040fe40003f06270 */
[----:B------:R-:W-:Y:S01]  /*1c70*/  IMAD.IADD R200, R200, 0x1, R203 ;  /* 0x00000001c8c87824 */ /* 0x000fe200078e02cb */
[----:B------:R3:W-:Y:S01]  /*1c80*/  @!P2 LDGSTS.E.BYPASS.LTC128B.128 [R144+0x23100], [R26.64], !P4 ;  /* 0x231000001a90afae */ /* 0x0007e2000e101d4e */
[----:B------:R-:W-:-:S02]  /*1c90*/  ISETP.GT.OR P0, PT, R202, 0x3f, P0 ;  /* 0x0000003fca00780c */ /* 0x000fc40000704670 */
[----:B------:R-:W-:Y:S01]  /*1ca0*/  @P5 IMAD.HI.U32 R8, R200, c[0x0][0x2bc], RZ ;  /* 0x0000af00c8085a27 */ /* 0x000fe200078e00ff */
[----:B------:R-:W0:Y:S03]  /*1cb0*/  LDGDEPBAR ;  /* 0x00000000000079af */ /* 0x000e260000000000 */
[----:B------:R-:W-:Y:S01]  /*1cc0*/  IMAD.MOV.U32 R2, RZ, RZ, R200 ;  /* 0x000000ffff027224 */ /* 0x000fe200078e00c8 */
[----:B------:R-:W-:-:S06]  /*1cd0*/  @P5 SHF.R.U32.HI R2, RZ, c[0x0][0x2c0], R8 ;  /* 0x0000b000ff025a19 */ /* 0x000fcc0000011608 */
[----:B--2---:R-:W-:-:S04]  /*1ce0*/  @!P0 IADD3 R11, P3, R2, UR12, RZ ;  /* 0x0000000c020b8c10 */ /* 0x004fc8000ff7e0ff */
[----:B------:R-:W-:Y:S02]  /*1cf0*/  @!P0 LEA.HI.X.SX32 R8, R2, UR8, 0x1, P3 ;  /* 0x0000000802088c11 */ /* 0x000fe400098f0eff */
[----:B------:R-:W-:-:S04]  /*1d00*/  @!P0 LEA R10, P3, R11, c[0x0][0x2a0], 0x2 ;  /* 0x0000a8000b0a8a11 */ /* 0x000fc800078610ff */
[----:B------:R-:W-:Y:S01]  /*1d10*/  @!P0 LEA.HI.X R11, R11, c[0x0][0x2a4], R8, 0x2, P3 ;  /* 0x0000a9000b0b8a11 */ /* 0x000fe200018f1408 */
[----:B------:R-:W-:Y:S06]  /*1d20*/  BAR.SYNC.DEFER_BLOCKING 0x0 ;  /* 0x0000000000007b1d */ /* 0x000fec0000010000 */
[----:B------:R-:W2:Y:S01]  /*1d30*/  @!P0 LDG.E R199, [R10.64] ;  /* 0x0000000e0ac78981 */ /* 0x000ea2000c1e1900 */
[----:B------:R-:W-:Y:S01]  /*1d40*/  IMAD.MOV R13, RZ, RZ, -R2 ;  /* 0x000000ffff0d7224 */ /* 0x000fe200078e0a02 */
[----:B------:R-:W-:Y:S01]  /*1d50*/  UIMAD UR9, UR18, UR4, URZ ;  /* 0x00000004120972a4 */ /* 0x000fe2000f8e023f */
[C---:B------:R-:W-:Y:S01]  /*1d60*/  IMAD.WIDE R28, R210.reuse, 0x2, RZ ;  /* 0x00000002d21c7825 */ /* 0x040fe200078e02ff */
[----:B------:R-:W-:Y:S01]  /*1d70*/  UIMAD.WIDE.U32 UR16, UR10, UR4, URZ ;  /* 0x000000040a1072a5 */ /* 0x000fe2000f8e003f */
[----:B------:R-:W-:Y:S01]  /*1d80*/  ISETP.GE.AND P5, PT, R210, c[0x0][0x1d4], PT ;  /* 0x00007500d2007a0c */ /* 0x000fe20003fa6270 */
[----:B------:R-:W-:Y:S01]  /*1d90*/  UIMAD UR9, UR10, UR5, UR9 ;  /* 0x000000050a0972a4 */ /* 0x000fe2000f8e0209 */
[----:B------:R-:W-:Y:S01]  /*1da0*/  IMAD R200, R13, c[0x0][0x2b8], R200 ;  /* 0x0000ae000dc87a24 */ /* 0x000fe200078e02c8 */
[----:B------:R-:W-:Y:S01]  /*1db0*/  ISETP.GE.AND P4, PT, R16, c[0x0][0x1d4], PT ;  /* 0x0000750010007a0c */ /* 0x000fe20003f86270 */
[----:B------:R-:W-:Y:S01]  /*1dc0*/  ULDC.64 UR4, c[0x0][0x1e8] ;  /* 0x00007a0000047ab9 */ /* 0x000fe20000000a00 */
[----:B---3--:R-:W-:Y:S01]  /*1dd0*/  IMAD.WIDE R26, R209, 0x2, RZ ;  /* 0x00000002d11a7825 */ /* 0x008fe200078e02ff */
[----:B------:R-:W-:Y:S01]  /*1de0*/  UIADD3 UR9, UR17, UR9, URZ ;  /* 0x0000000911097290 */ /* 0x000fe2000fffe03f */
[----:B------:R-:W-:Y:S01]  /*1df0*/  SHF.R.S32.HI R13, RZ, 0x1f, R200 ;  /* 0x0000001fff0d7819 */ /* 0x000fe200000114c8 */
[----:B------:R-:W-:Y:S01]  /*1e00*/  UIMAD UR18, UR18, UR4, URZ ;  /* 0x00000004121272a4 */ /* 0x000fe2000f8e023f */
[C---:B-1----:R-:W-:Y:S01]  /*1e10*/  IMAD.WIDE.U32 R18, R200.reuse, c[0x0][0x208], RZ ;  /* 0x00008200c8127a25 */ /* 0x042fe200078e00ff */
[----:B------:R-:W-:Y:S01]  /*1e20*/  UIMAD.WIDE.U32 UR22, UR10, UR4, URZ ;  /* 0x000000040a1672a5 */ /* 0x000fe2000f8e003f */
[----:B------:R-:W-:Y:S01]  /*1e30*/  ISETP.GE.AND P6, PT, R15, c[0x0][0x1d4], PT ;  /* 0x000075000f007a0c */ /* 0x000fe20003fc6270 */
[----:B------:R-:W-:Y:S01]  /*1e40*/  UIMAD UR18, UR10, UR5, UR18 ;  /* 0x000000050a1272a4 */ /* 0x000fe2000f8e0212 */
[C---:B------:R-:W-:Y:S01]  /*1e50*/  IMAD R23, R13.reuse, c[0x0][0x208], RZ ;  /* 0x000082000d177a24 */ /* 0x040fe200078e02ff */
[----:B------:R-:W-:Y:S01]  /*1e60*/  SHF.R.S32.HI R145, RZ, 0x1f, R210 ;  /* 0x0000001fff917819 */ /* 0x000fe200000114d2 */
[----:B------:R-:W-:Y:S01]  /*1e70*/  IMAD R13, R13, c[0x0][0x1e0], RZ ;  /* 0x000078000d0d7a24 */ /* 0x000fe200078e02ff */
[----:B------:R-:W-:Y:S01]  /*1e80*/  UIADD3 UR18, UR23, UR18, URZ ;  /* 0x0000001217127290 */ /* 0x000fe2000fffe03f */
[C---:B------:R-:W-:Y:S01]  /*1e90*/  IMAD R24, R200.reuse, c[0x0][0x20c], R23 ;  /* 0x00008300c8187a24 */ /* 0x040fe200078e0217 */
[----:B------:R-:W-:Y:S01]  /*1ea0*/  SEL R211, RZ, 0x10, P6 ;  /* 0x00000010ffd37807 */ /* 0x000fe20003000000 */
[----:B------:R-:W-:Y:S01]  /*1eb0*/  IMAD R13, R200, c[0x0][0x1e4], R13 ;  /* 0x00007900c80d7a24 */ /* 0x000fe200078e020d */
[----:B------:R-:W-:Y:S01]  /*1ec0*/  IADD3 R198, R144, 0x100, RZ ;  /* 0x0000010090c67810 */ /* 0x000fe20007ffe0ff */
[----:B------:R-:W-:Y:S01]  /*1ed0*/  IMAD.IADD R25, R19, 0x1, R24 ;  /* 0x0000000113197824 */ /* 0x000fe200078e0218 */
[----:B------:R-:W-:Y:S01]  /*1ee0*/  SHF.R.S32.HI R132, RZ, 0x1f, R209 ;  /* 0x0000001fff847819 */ /* 0x000fe200000114d1 */
[----:B------:R-:W-:Y:S01]  /*1ef0*/  IMAD.MOV.U32 R24, RZ, RZ, R18 ;  /* 0x000000ffff187224 */ /* 0x000fe200078e0012 */
[----:B------:R-:W-:Y:S01]  /*1f00*/  SHF.R.S32.HI R133, RZ, 0x1f, R192 ;  /* 0x0000001fff857819 */ /* 0x000fe200000114c0 */
[----:B------:R-:W-:-:S04]  /*1f10*/  IMAD.WIDE.U32 R18, R200, c[0x0][0x1e0], RZ ;  /* 0x00007800c8127a25 */ /* 0x000fc800078e00ff */
[----:B------:R-:W-:Y:S01]  /*1f20*/  IMAD.IADD R19, R19, 0x1, R13 ;  /* 0x0000000113137824 */ /* 0x000fe200078e020d */
        /* <DEDUP_REMOVED lines=9> */
[----:B------:R-:W-:Y:S01]  /*1fc0*/  LEA R23, P0, R11, c[0x0][0x1f8], 0x1 ;  /* 0x00007e000b177a11 */ /* 0x000fe200078008ff */
[----:B------:R-:W-:-:S03]  /*1fd0*/  IMAD.WIDE R24, R192, 0x2, RZ ;  /* 0x00000002c0187825 */ /* 0x000fc600078e02ff */
[----:B------:R-:W-:Y:S01]  /*1fe0*/  LEA.HI.X R22, R11, c[0x0][0x1fc], R22, 0x1, P0 ;  /* 0x00007f000b167a11 */ /* 0x000fe200000f0c16 */
[----:B------:R-:W1:Y:S01]  /*1ff0*/  SHFL.IDX PT, R13, R23, RZ, 0x181f ;  /* 0x00181fff170d7589 */ /* 0x000e6200000e0000 */
[----:B------:R-:W-:-:S03]  /*2000*/  IADD3 R8, P0, R18, UR22, RZ ;  /* 0x0000001612087c10 */ /* 0x000fc6000ff1e0ff */
[----:B------:R-:W-:Y:S01]  /*2010*/  SHFL.IDX PT, R11, R23, 0x1, 0x181f ;  /* 0x00381f00170b7f89 */ /* 0x000fe200000e0000 */
[----:B------:R-:W-:Y:S02]  /*2020*/  IADD3.X R19, R19, UR18, R2, P0, !PT ;  /* 0x0000001213137c10 */ /* 0x000fe400087fe402 */
[C---:B------:R-:W-:Y:S01]  /*2030*/  LEA R10, P0, R8.reuse, c[0x0][0x1c8], 0x1 ;  /* 0x00007200080a7a11 */ /* 0x040fe200078008ff */
[----:B------:R-:W2:Y:S01]  /*2040*/  SHFL.IDX PT, R14, R22, RZ, 0x181f ;  /* 0x00181fff160e7589 */ /* 0x000ea200000e0000 */
[----:B------:R-:W-:Y:S02]  /*2050*/  IADD3 R2, -R21, R195, -R146 ;  /* 0x000000c315027210 */ /* 0x000fe40007ffe992 */
[----:B------:R-:W-:Y:S01]  /*2060*/  LEA.HI.X R8, R8, c[0x0][0x1cc], R19, 0x1, P0 ;  /* 0x0000730008087a11 */ /* 0x000fe200000f0c13 */
[----:B------:R3:W4:Y:S04]  /*2070*/  SHFL.IDX PT, R12, R22, 0x1, 0x181f ;  /* 0x00381f00160c7f89 */ /* 0x00072800000e0000 */
[----:B------:R-:W-:Y:S04]  /*2080*/  SHFL.IDX PT, R18, R10, RZ, 0x181f ;  /* 0x00181fff0a127589 */ /* 0x000fe800000e0000 */
[----:B------:R-:W5:Y:S01]  /*2090*/  SHFL.IDX PT, R19, R8, RZ, 0x181f ;  /* 0x00181fff08137589 */ /* 0x000f6200000e0000 */
[----:B-1----:R-:W-:-:S05]  /*20a0*/  IADD3 R30, P3, R13, R26, RZ ;  /* 0x0000001a0d1e7210 */ /* 0x002fca0007f7e0ff */
[----:B--2---:R-:W-:Y:S01]  /*20b0*/  IMAD.X R31, R14, 0x1, R27, P3 ;  /* 0x000000010e1f7824 */ /* 0x004fe200018e061b */
[-C--:B------:R-:W-:Y:S02]  /*20c0*/  IADD3 R26, P3, R26, R11.reuse, RZ ;  /* 0x0000000b1a1a7210 */ /* 0x080fe40007f7e0ff */
[----:B---3--:R-:W-:Y:S02]  /*20d0*/  IADD3 R22, P2, R13, R28, RZ ;  /* 0x0000001c0d167210 */ /* 0x008fe40007f5e0ff */
[----:B------:R-:W-:Y:S01]  /*20e0*/  IADD3 R28, P0, R28, R11, RZ ;  /* 0x0000000b1c1c7210 */ /* 0x000fe20007f1e0ff */
[--C-:B----4-:R-:W-:Y:S01]  /*20f0*/  IMAD.X R27, R27, 0x1, R12.reuse, P3 ;  /* 0x000000011b1b7824 */ /* 0x110fe200018e060c */
[----:B------:R-:W-:Y:S01]  /*2100*/  ISETP.GE.AND P3, PT, R210, c[0x0][0x1d4], PT ;  /* 0x00007500d2007a0c */ /* 0x000fe20003f66270 */
[----:B------:R-:W-:Y:S01]  /*2110*/  IMAD.X R23, R14, 0x1, R29, P2 ;  /* 0x000000010e177824 */ /* 0x000fe200010e061d */
[----:B------:R-:W-:Y:S01]  /*2120*/  IADD3 R32, P2, R13, R24, RZ ;  /* 0x000000180d207210 */ /* 0x000fe20007f5e0ff */
[----:B------:R-:W-:Y:S01]  /*2130*/  IMAD.X R29, R29, 0x1, R12, P0 ;  /* 0x000000011d1d7824 */ /* 0x000fe200000e060c */
[----:B------:R-:W-:-:S03]  /*2140*/  ISETP.GE.AND P0, PT, R2, 0x1, PT ;  /* 0x000000010200780c */ /* 0x000fc60003f06270 */
[----:B------:R-:W-:Y:S01]  /*2150*/  IMAD.X R33, R14, 0x1, R25, P2 ;  /* 0x000000010e217824 */ /* 0x000fe200010e0619 */
[----:B------:R-:W-:-:S05]  /*2160*/  IADD3 R24, P2, R24, R11, RZ ;  /* 0x0000000b18187210 */ /* 0x000fca0007f5e0ff */
[----:B------:R-:W-:-:S04]  /*2170*/  IMAD.X R25, R25, 0x1, R12, P2 ;  /* 0x0000000119197824 */ /* 0x000fc800010e060c */
[----:B-----5:R-:W-:-:S04]  /*2180*/  @P0 IMAD.WIDE R34, R210, 0x2, R18 ;  /* 0x00000002d2220825 */ /* 0x020fc800078e0212 */
[--C-:B------:R-:W-:Y:S01]  /*2190*/  @P0 IMAD.WIDE R12, R209, 0x2, R18.reuse ;  /* 0x00000002d10c0825 */ /* 0x100fe200078e0212 */
[----:B------:R1:W-:Y:S03]  /*21a0*/  @P0 LDGSTS.E.BYPASS.LTC128B.128 [R144+0xc100], [R34.64], !P5 ;  /* 0x0c10000022900fae */ /* 0x0003e6000e901d4e */
[----:B------:R-:W-:Y:S01]  /*21b0*/  @P0 IMAD.WIDE R40, R192, 0x2, R18 ;  /* 0x00000002c0280825 */ /* 0x000fe200078e0212 */
[----:B------:R1:W-:Y:S04]  /*21c0*/  @P0 LDGSTS.E.BYPASS.LTC128B.128 [R144+0xe100], [R12.64], !P4 ;  /* 0x0e1000000c900fae */ /* 0x0003e8000e101d4e */
[----:B------:R-:W-:Y:S04]  /*21d0*/  SHFL.IDX PT, R18, R10, 0x1, 0x181f ;  /* 0x00381f000a127f89 */ /* 0x000fe800000e0000 */
[----:B------:R-:W2:Y:S04]  /*21e0*/  SHFL.IDX PT, R19, R8, 0x1, 0x181f ;  /* 0x00381f0008137f89 */ /* 0x000ea800000e0000 */
[----:B------:R1:W-:Y:S01]  /*21f0*/  @P0 LDGSTS.E.BYPASS.LTC128B.128 [R144+0x10100], [R40.64], !P6 ;  /* 0x1010000028900fae */ /* 0x0003e2000f101d4e */
[----:B------:R-:W-:-:S13]  /*2200*/  ISETP.GT.AND P0, PT, R2, 0x20, PT ;  /* 0x000000200200780c */ /* 0x000fda0003f04270 */
[----:B--2---:R-:W-:-:S04]  /*2210*/  @P0 IMAD.WIDE R38, R210, 0x2, R18 ;  /* 0x00000002d2260825 */ /* 0x004fc800078e0212 */
[--C-:B------:R-:W-:Y:S01]  /*2220*/  @P0 IMAD.WIDE R36, R209, 0x2, R18.reuse ;  /* 0x00000002d1240825 */ /* 0x100fe200078e0212 */
[----:B------:R1:W-:Y:S03]  /*2230*/  @P0 LDGSTS.E.BYPASS.LTC128B.128 [R144+0xd100], [R38.64], !P5 ;  /* 0x0d10000026900fae */ /* 0x0003e6000e901d4e */
[----:B------:R-:W-:Y:S01]  /*2240*/  @P0 IMAD.WIDE R18, R192, 0x2, R18 ;  /* 0x00000002c0120825 */ /* 0x000fe200078e0212 */
[----:B------:R1:W-:Y:S04]  /*2250*/  @P0 LDGSTS.E.BYPASS.LTC128B.128 [R144+0xf100], [R36.64], !P4 ;  /* 0x0f10000024900fae */ /* 0x0003e8000e101d4e */
[----:B------:R1:W-:Y:S01]  /*2260*/  @P0 LDGSTS.E.BYPASS.LTC128B.128 [R144+0x11100], [R18.64], !P6 ;  /* 0x1110000012900fae */ /* 0x0003e2000f101d4e */
[----:B------:R-:W-:-:S02]  /*2270*/  ISETP.LT.OR P0, PT, R2, 0x1, P3 ;  /* 0x000000010200780c */ /* 0x000fc40001f01670 */
[----:B------:R-:W-:Y:S01]  /*2280*/  ISETP.LT.OR P3, PT, R2, 0x21, P3 ;  /* 0x000000210200780c */ /* 0x000fe20001f61670 */
[----:B------:R-:W0:Y:S10]  /*2290*/  LDGDEPBAR ;  /* 0x00000000000079af */ /* 0x000e340000000000 */
[----:B------:R1:W-:Y:S01]  /*22a0*/  LDGSTS.E.BYPASS.LTC128B.128 [R144+0x100], [R22.64], !P0 ;  /* 0x0010000016907fae */ /* 0x0003e2000c101d4e */
[----:B------:R-:W-:-:S04]  /*22b0*/  ISETP.GE.AND P0, PT, R16, c[0x0][0x1d4], PT ;  /* 0x0000750010007a0c */ /* 0x000fc80003f06270 */
[C---:B------:R-:W-:Y:S02]  /*22c0*/  ISETP.LT.OR P2, PT, R2.reuse, 0x1, P0 ;  /* 0x000000010200780c */ /* 0x040fe40000741670 */
[----:B------:R-:W-:-:S11]  /*22d0*/  ISETP.LT.OR P0, PT, R2, 0x21, P0 ;  /* 0x000000210200780c */ /* 0x000fd60000701670 */
[----:B------:R1:W-:Y:S01]  /*22e0*/  LDGSTS.E.BYPASS.LTC128B.128 [R144+0x2100], [R30.64], !P2 ;  /* 0x021000001e907fae */ /* 0x0003e2000d101d4e */
[----:B------:R-:W-:-:S04]  /*22f0*/  ISETP.GE.AND P2, PT, R15, c[0x0][0x1d4], PT ;  /* 0x000075000f007a0c */ /* 0x000fc80003f46270 */
[----:B------:R-:W-:-:S13]  /*2300*/  ISETP.LT.OR P1, PT, R2, 0x1, P2 ;  /* 0x000000010200780c */ /* 0x000fda0001721670 */
[----:B------:R1:W-:Y:S01]  /*2310*/  LDGSTS.E.BYPASS.LTC128B.128 [R144+0x4100], [R32.64], !P1 ;  /* 0x0410000020907fae */ /* 0x0003e2000c901d4e */
[----:B------:R-:W-:-:S03]  /*2320*/  ISETP.NE.AND P1, PT, R17, RZ, PT ;  /* 0x000000ff1100720c */ /* 0x000fc60003f25270 */
[----:B------:R1:W-:Y:S01]  /*2330*/  LDGSTS.E.BYPASS.LTC128B.128 [R144+0x1100], [R28.64], !P3 ;  /* 0x011000001c907fae */ /* 0x0003e2000d901d4e */
[----:B------:R-:W-:-:S03]  /*2340*/  ISETP.GT.AND P3, PT, R9, R194, PT ;  /* 0x000000c20900720c */ /* 0x000fc60003f64270 */
[----:B------:R1:W-:Y:S01]  /*2350*/  LDGSTS.E.BYPASS.LTC128B.128 [R144+0x3100], [R26.64], !P0 ;  /* 0x031000001a907fae */ /* 0x0003e2000c101d4e */
[----:B------:R-:W-:Y:S02]  /*2360*/  ISETP.LT.OR P0, PT, R2, 0x21, P2 ;  /* 0x000000210200780c */ /* 0x000fe40001701670 */
[----:B------:R-:W-:Y:S02]  /*2370*/  ISETP.GT.AND P2, PT, R202, 0x3f, PT ;  /* 0x0000003fca00780c */ /* 0x000fe40003f44270 */
[----:B------:R-:W-:-:S09]  /*2380*/  P2R R21, PR, RZ, 0x8 ;  /* 0x00000008ff157803 */ /* 0x000fd20000000000 */
[----:B------:R1:W-:Y:S04]  /*2390*/  LDGSTS.E.BYPASS.LTC128B.128 [R144+0x5100], [R24.64], !P0 ;  /* 0x0510000018907fae */ /* 0x0003e8000c101d4e */
[----:B------:R-:W0:Y:S01]  /*23a0*/  LDGDEPBAR ;  /* 0x00000000000079af */ /* 0x000e220000000000 */
        /* <DEDUP_REMOVED lines=14> */
[----:B-1----:R-:W-:Y:S02]  /*2490*/  SEL R12, RZ, 0x10, P5 ;  /* 0x00000010ff0c7807 */ /* 0x002fe40002800000 */
[----:B------:R-:W-:Y:S01]  /*24a0*/  SHF.L.U64.HI R14, R210, 0x1, R145 ;  /* 0x00000001d20e7819 */ /* 0x000fe20000010291 */
        /* <DEDUP_REMOVED lines=9> */
[----:B------:R-:W-:Y:S02]  /*2540*/  IMAD.IADD R11, R11, 0x1, R13 ;  /* 0x000000010b0b7824 */ /* 0x000fe400078e020d */
[----:B------:R-:W-:Y:S01]  /*2550*/  IMAD.SHL.U32 R13, R210, 0x2, RZ ;  /* 0x00000002d20d7824 */ /* 0x000fe200078e00ff */
[----:B--2---:R-:W-:Y:S01]  /*2560*/  SHF.R.S32.HI R2, RZ, 0x1f, R199 ;  /* 0x0000001fff027819 */ /* 0x004fe200000114c7 */
[----:B------:R-:W-:Y:S01]  /*2570*/  IMAD.WIDE.U32 R8, R199, c[0x0][0x1f0], R10 ;  /* 0x00007c00c7087a25 */ /* 0x000fe200078e000a */
[----:B------:R-:W-:-:S03]  /*2580*/  SHF.L.U64.HI R11, R209, 0x1, R132 ;  /* 0x00000001d10b7819 */ /* 0x000fc60000010284 */
[----:B------:R-:W-:Y:S01]  /*2590*/  IMAD R2, R2, c[0x0][0x1f0], RZ ;  /* 0x00007c0002027a24 */ /* 0x000fe200078e02ff */
[----:B------:R-:W-:Y:S01]  /*25a0*/  IADD3 R15, P0, R8, UR22, RZ ;  /* 0x00000016080f7c10 */ /* 0x000fe2000ff1e0ff */
[----:B------:R-:W-:Y:S01]  /*25b0*/  IMAD.SHL.U32 R10, R209, 0x2, RZ ;  /* 0x00000002d10a7824 */ /* 0x000fe200078e00ff */
[----:B------:R-:W-:Y:S01]  /*25c0*/  SHF.L.U64.HI R8, R192, 0x1, R133 ;  /* 0x00000001c0087819 */ /* 0x000fe20000010285 */
[----:B------:R-:W-:-:S05]  /*25d0*/  IMAD R2, R199, c[0x0][0x1f4], R2 ;  /* 0x00007d00c7027a24 */ /* 0x000fca00078e0202 */
[----:B------:R-:W-:Y:S02]  /*25e0*/  IADD3.X R2, R9, UR18, R2, P0, !PT ;  /* 0x0000001209027c10 */ /* 0x000fe400087fe402 */
[C---:B------:R-:W-:Y:S02]  /*25f0*/  LEA R16, P0, R15.reuse, c[0x0][0x1c8], 0x1 ;  /* 0x000072000f107a11 */ /* 0x040fe400078008ff */
[----:B------:R-:W-:Y:S02]  /*2600*/  SEL R9, RZ, 0x10, P4 ;  /* 0x00000010ff097807 */ /* 0x000fe40002000000 */
[----:B------:R-:W-:Y:S01]  /*2610*/  LEA.HI.X R15, R15, c[0x0][0x1cc], R2, 0x1, P0 ;  /* 0x000073000f0f7a11 */ /* 0x000fe200000f0c02 */
[----:B------:R-:W1:Y:S01]  /*2620*/  SHFL.IDX PT, R18, R16, 0x1, 0x181f ;  /* 0x00381f0010127f89 */ /* 0x000e6200000e0000 */
[----:B------:R-:W-:Y:S01]  /*2630*/  IADD3 R23, -R9, 0x10, RZ ;  /* 0x0000001009177810 */ /* 0x000fe20007ffe1ff */
[----:B------:R-:W-:Y:S02]  /*2640*/  IMAD.SHL.U32 R2, R192, 0x2, RZ ;  /* 0x00000002c0027824 */ /* 0x000fe400078e00ff */
[----:B------:R-:W2:Y:S01]  /*2650*/  SHFL.IDX PT, R19, R15, 0x1, 0x181f ;  /* 0x00381f000f137f89 */ /* 0x000ea200000e0000 */
[----:B------:R-:W-:-:S03]  /*2660*/  LOP3.LUT R23, R23, 0xf, RZ, 0xc0, !PT ;  /* 0x0000000f17177812 */ /* 0x000fc600078ec0ff */
        /* <DEDUP_REMOVED lines=23> */
.L_x_1101:
[----:B------:R-:W0:Y:S01]  /*27e0*/  LDGDEPBAR ;  /* 0x00000000000079af */ /* 0x000e220000000000 */
[----:B------:R-:W-:Y:S01]  /*27f0*/  LOP3.LUT P3, RZ, R212, 0x2, RZ, 0xc0, !PT ;  /* 0x00000002d4ff7812 */ /* 0x000fe2000786c0ff */
[----:B------:R-:W-:Y:S01]  /*2800*/  IMAD.SHL.U32 R189, R189, 0x2, RZ ;  /* 0x00000002bdbd7824 */ /* 0x000fe200078e00ff */
[----:B------:R-:W-:Y:S01]  /*2810*/  MOV R186, 0x20 ;  /* 0x0000002000ba7802 */ /* 0x000fe20000000f00 */
[----:B------:R-:W-:Y:S01]  /*2820*/  IMAD.SHL.U32 R188, R188, 0x2, RZ ;  /* 0x00000002bcbc7824 */ /* 0x000fe200078e00ff */
[----:B------:R-:W-:Y:S01]  /*2830*/  ISETP.NE.AND P0, PT, R21, RZ, PT ;  /* 0x000000ff1500720c */ /* 0x000fe20003f05270 */
[C---:B------:R-:W-:Y:S01]  /*2840*/  IMAD.SHL.U32 R48, R0.reuse, 0x2, RZ ;  /* 0x0000000200307824 */ /* 0x040fe200078e00ff */
[----:B------:R-:W-:Y:S02]  /*2850*/  LEA R191, R0, 0x18100, 0x1 ;  /* 0x0001810000bf7811 */ /* 0x000fe400078e08ff */
[----:B------:R-:W-:-:S03]  /*2860*/  SEL R186, R186, 0xffffffe0, !P3 ;  /* 0xffffffe0baba7807 */ /* 0x000fc60005800000 */
[----:B------:R-:W-:Y:S01]  /*2870*/  IMAD.IADD R187, R191, 0x1, R188 ;  /* 0x00000001bfbb7824 */ /* 0x000fe200078e02bc */
[----:B------:R-:W-:Y:S01]  /*2880*/  IADD3 R2, R189, R186, RZ ;  /* 0x000000babd027210 */ /* 0x000fe20007ffe0ff */
[----:B------:R-:W-:-:S04]  /*2890*/  DEPBAR.LE SB0, 0x3 ;  /* 0x000080c00000791a */ /* 0x000fc80000000000 */
[----:B------:R-:W-:-:S04]  /*28a0*/  DEPBAR.LE SB0, 0x2 ;  /* 0x000080800000791a */ /* 0x000fc80000000000 */
[----:B------:R-:W-:Y:S06]  /*28b0*/  BAR.SYNC.DEFER_BLOCKING 0x0 ;  /* 0x0000000000007b1d */ /* 0x000fec0000010000 */
[----:B------:R-:W2:Y:S04]  /*28c0*/  LDSM.16.M88.4 R48, [R48+0x18100] ;  /* 0x018100003030783b */ /* 0x000ea80000000200 */
[----:B-1----:R1:W3:Y:S04]  /*28d0*/  LDSM.16.M88.4 R32, [R189+0xc100] ;  /* 0x00c10000bd20783b */ /* 0x0022e80000000200 */
[----:B------:R1:W4:Y:S04]  /*28e0*/  LDSM.16.M88.4 R24, [R189+0xc900] ;  /* 0x00c90000bd18783b */ /* 0x0003280000000200 */
[----:B------:R1:W1:Y:S04]  /*28f0*/  LDSM.16.M88.4 R16, [R189+0xd100] ;  /* 0x00d10000bd10783b */ /* 0x0002680000000200 */
[----:B------:R1:W1:Y:S04]  /*2900*/  LDSM.16.M88.4 R8, [R189+0xd900] ;  /* 0x00d90000bd08783b */ /* 0x0002680000000200 */
[----:B------:R1:W1:Y:S04]  /*2910*/  LDSM.16.M88.4 R60, [R187] ;  /* 0x00000000bb3c783b */ /* 0x0002680000000200 */
[----:B------:R1:W1:Y:S04]  /*2920*/  LDSM.16.M88.4 R12, [R2+0xc100] ;  /* 0x00c10000020c783b */ /* 0x0002680000000200 */
[----:B------:R1:W1:Y:S04]  /*2930*/  LDSM.16.M88.4 R40, [R2+0xc900] ;  /* 0x00c900000228783b */ /* 0x0002680000000200 */
[----:B------:R1:W1:Y:S04]  /*2940*/  LDSM.16.M88.4 R76, [R2+0xd100] ;  /* 0x00d10000024c783b */ /* 0x0002680000000200 */
[----:B------:R1:W1:Y:S01]  /*2950*/  LDSM.16.M88.4 R52, [R2+0xd900] ;  /* 0x00d900000234783b */ /* 0x0002620000000200 */
[----:B------:R-:W-:Y:S05]  /*2960*/  @!P0 BRA `(.L_x_1102) ;  /* 0x0000034000008947 */ /* 0x000fea0003800000 */
[----:B------:R-:W-:Y:S01]  /*2970*/  SHF.R.S32.HI R21, RZ, 0x1f, R200 ;  /* 0x0000001fff157819 */ /* 0x000fe200000114c8 */
[----:B------:R-:W-:Y:S01]  /*2980*/  IMAD.WIDE.U32 R22, R200, c[0x0][0x208], RZ ;  /* 0x00008200c8167a25 */ /* 0x000fe200078e00ff */
[----:B------:R-:W-:-:S02]  /*2990*/  SHF.R.S32.HI R0, RZ, 0x1f, R199 ;  /* 0x0000001fff007819 */ /* 0x000fc400000114c7 */
[----:B------:R-:W-:Y:S01]  /*29a0*/  SEL R29, RZ, 0x10, P5 ;  /* 0x00000010ff1d7807 */ /* 0x000fe20002800000 */
[----:B------:R-:W-:Y:S01]  /*29b0*/  IMAD R21, R21, c[0x0][0x208], RZ ;  /* 0x0000820015157a24 */ /* 0x000fe200078e02ff */
[----:B------:R-:W-:Y:S01]  /*29c0*/  SHF.L.U64.HI R31, R210, 0x1, R145 ;  /* 0x00000001d21f7819 */ /* 0x000fe20000010291 */
[----:B------:R-:W-:Y:S01]  /*29d0*/  IMAD R0, R0, c[0x0][0x218], RZ ;  /* 0x0000860000007a24 */ /* 0x000fe200078e02ff */
[----:B------:R-:W-:Y:S01]  /*29e0*/  IADD3 R57, -R29, 0x10, RZ ;  /* 0x000000101d397810 */ /* 0x000fe20007ffe1ff */
[----:B------:R-:W-:Y:S01]  /*29f0*/  IMAD R21, R200, c[0x0][0x20c], R21 ;  /* 0x00008300c8157a24 */ /* 0x000fe200078e0215 */
[----:B------:R-:W-:Y:S01]  /*2a00*/  IADD3 R39, -R211, 0x10, RZ ;  /* 0x00000010d3277810 */ /* 0x000fe20007ffe1ff */
[----:B------:R-:W-:Y:S01]  /*2a10*/  IMAD R0, R199, c[0x0][0x21c], R0 ;  /* 0x00008700c7007a24 */ /* 0x000fe200078e0200 */
[----:B------:R-:W-:Y:S01]  /*2a20*/  LOP3.LUT R57, R57, 0xf, RZ, 0xc0, !PT ;  /* 0x0000000f39397812 */ /* 0x000fe200078ec0ff */
[----:B------:R-:W-:Y:S01]  /*2a30*/  IMAD.IADD R23, R23, 0x1, R21 ;  /* 0x0000000117177824 */ /* 0x000fe200078e0215 */
[----:B------:R-:W-:Y:S01]  /*2a40*/  SHF.L.U64.HI R28, R209, 0x1, R132 ;  /* 0x00000001d11c7819 */ /* 0x000fe20000010284 */
[----:B------:R-:W-:Y:S01]  /*2a50*/  IMAD.SHL.U32 R30, R210, 0x2, RZ ;  /* 0x00000002d21e7824 */ /* 0x000fe200078e00ff */
[----:B------:R-:W-:Y:S01]  /*2a60*/  LOP3.LUT R39, R39, 0xf, RZ, 0xc0, !PT ;  /* 0x0000000f27277812 */ /* 0x000fe200078ec0ff */
[----:B------:R-:W-:Y:S01]  /*2a70*/  IMAD.WIDE.U32 R22, R199, c[0x0][0x218], R22 ;  /* 0x00008600c7167a25 */ /* 0x000fe200078e0016 */
[----:B------:R-:W-:-:S04]  /*2a80*/  SHF.L.U64.HI R21, R192, 0x1, R133 ;  /* 0x00000001c0157819 */ /* 0x000fc80000010285 */
        /* <DEDUP_REMOVED lines=8> */
[----:B------:R-:W-:Y:S01]  /*2b10*/  IMAD.SHL.U32 R23, R209, 0x2, RZ ;  /* 0x00000002d1177824 */ /* 0x000fe200078e00ff */
[----:B------:R-:W-:-:S02]  /*2b20*/  LOP3.LUT R46, R46, 0xf, RZ, 0xc0, !PT ;  /* 0x0000000f2e2e7812 */ /* 0x000fc400078ec0ff */
[----:B------:R-:W4:Y:S04]  /*2b30*/  SHFL.IDX PT, R44, R36, 0x1, 0x181f ;  /* 0x00381f00242c7f89 */ /* 0x000f2800000e0000 */
[----:B------:R-:W3:Y:S04]  /*2b40*/  SHFL.IDX PT, R37, R37, RZ, 0x181f ;  /* 0x00181fff25257589 */ /* 0x000ee800000e0000 */
        /* <DEDUP_REMOVED lines=22> */
.L_x_1102:
[----:B------:R-:W-:Y:S01]  /*2cb0*/  IMAD.MOV.U32 R0, RZ, RZ, 0x40 ;  /* 0x00000040ff007424 */ /* 0x000fe200078e00ff */
[----:B------:R-:W-:Y:S01]  /*2cc0*/  LOP3.LUT R80, R7, 0xffffffe0, RZ, 0xc0, !PT ;  /* 0xffffffe007507812 */ /* 0x000fe200078ec0ff */
[C---:B--23--:R-:W-:Y:S01]  /*2cd0*/  HMMA.16816.F32.BF16 R36, R48.reuse, R32, RZ ;  /* 0x000000203024723c */ /* 0x04cfe200000418ff */
[----:B------:R-:W-:Y:S01]  /*2ce0*/  SHF.R.S32.HI R21, RZ, 0x1f, R6 ;  /* 0x0000001fff157819 */ /* 0x000fe20000011406 */
[----:B------:R-:W-:Y:S01]  /*2cf0*/  IMAD R185, R4, 0x2, R191 ;  /* 0x0000000204b97824 */ /* 0x000fe200078e02bf */
[----:B------:R-:W-:Y:S01]  /*2d00*/  SEL R193, R0, 0xffffffc0, !P1 ;  /* 0xffffffc000c17807 */ /* 0x000fe20004800000 */
[----:B------:R-:W-:Y:S01]  /*2d10*/  IMAD.IADD R80, R5, 0x1, -R80 ;  /* 0x0000000105507824 */ /* 0x000fe200078e0a50 */
[-C--:B------:R-:W-:Y:S01]  /*2d20*/  LEA.HI R0, R20, R5.reuse, RZ, 0x2 ;  /* 0x0000000514007211 */ /* 0x080fe200078f10ff */
[----:B------:R-:W-:Y:S01]  /*2d30*/  IMAD R184, R4, 0x2, R187 ;  /* 0x0000000204b87824 */ /* 0x000fe200078e02bb */
[----:B------:R-:W-:Y:S01]  /*2d40*/  LEA.HI R21, R21, R6, RZ, 0x3 ;  /* 0x0000000615157211 */ /* 0x000fe200078f18ff */
[C---:B------:R-:W-:Y:S01]  /*2d50*/  HMMA.16816.F32.BF16 R32, R48.reuse, R34, RZ ;  /* 0x000000223020723c */ /* 0x040fe200000418ff */
[----:B------:R-:W-:Y:S01]  /*2d60*/  LOP3.LUT R0, R0, 0xfffffffc, RZ, 0xc0, !PT ;  /* 0xfffffffc00007812 */ /* 0x000fe200078ec0ff */
[----:B------:R-:W-:Y:S01]  /*2d70*/  ULDC UR19, c[0x0][0x324] ;  /* 0x0000c90000137ab9 */ /* 0x000fe20000000800 */
[----:B------:R-:W-:Y:S01]  /*2d80*/  SHF.R.S32.HI R7, RZ, 0x1f, R80 ;  /* 0x0000001fff077819 */ /* 0x000fe20000011450 */
[----:B------:R-:W-:Y:S01]  /*2d90*/  ULOP3.LUT UR19, URZ, UR19, URZ, 0x33, !UPT ;  /* 0x000000133f137292 */ /* 0x000fe2000f8e333f */
[----:B------:R-:W-:Y:S01]  /*2da0*/  IADD3 R5, -R0, R5, RZ ;  /* 0x0000000500057210 */ /* 0x000fe20007ffe1ff */
[----:B------:R-:W0:Y:S01]  /*2db0*/  LDGDEPBAR ;  /* 0x00000000000079af */ /* 0x000e220000000000 */
[----:B------:R-:W-:Y:S01]  /*2dc0*/  LOP3.LUT R21, R21, 0xffffff8, RZ, 0xc0, !PT ;  /* 0x0ffffff815157812 */ /* 0x000fe200078ec0ff */
[----:B----4-:R-:W-:Y:S01]  /*2dd0*/  HMMA.16816.F32.BF16 R28, R48, R24, RZ ;  /* 0x00000018301c723c */ /* 0x010fe200000418ff */
[----:B------:R-:W-:-:S02]  /*2de0*/  LEA.HI R7, R7, R80, RZ, 0x2 ;  /* 0x0000005007077211 */ /* 0x000fc400078f10ff */
[----:B------:R-:W-:Y:S01]  /*2df0*/  LEA.HI R0, R5, R5, RZ, 0x1 ;  /* 0x0000000505007211 */ /* 0x000fe200078f08ff */
[----:B------:R-:W-:Y:S01]  /*2e00*/  IMAD.IADD R21, R6, 0x1, -R21 ;  /* 0x0000000106157824 */ /* 0x000fe200078e0a15 */
[----:B------:R-:W-:Y:S02]  /*2e10*/  LEA.HI.SX32 R6, R7, UR7, 0x1e ;  /* 0x0000000707067c11 */ /* 0x000fe4000f8ff2ff */
[----:B------:R-:W-:Y:S01]  /*2e20*/  LOP3.LUT R0, R0, 0x1ffffffe, RZ, 0xc0, !PT ;  /* 0x1ffffffe00007812 */ /* 0x000fe200078ec0ff */
[----:B------:R-:W-:Y:S01]  /*2e30*/  HMMA.16816.F32.BF16 R24, R48, R26, RZ ;  /* 0x0000001a3018723c */ /* 0x000fe200000418ff */
[----:B------:R-:W-:Y:S01]  /*2e40*/  PLOP3.LUT P0, PT, PT, PT, UP1, 0x80, 0x0 ;  /* 0x000000000000781c */ /* 0x000fe20003f0f018 */
[----:B------:R-:W-:Y:S01]  /*2e50*/  IMAD R6, R21, 0x10, R6 ;  /* 0x0000001015067824 */ /* 0x000fe200078e0206 */
[----:B------:R-:W-:Y:S02]  /*2e60*/  IADD3 R205, R5, -R0, RZ ;  /* 0x8000000005cd7210 */ /* 0x000fe40007ffe0ff */
[----:B------:R-:W-:-:S02]  /*2e70*/  LOP3.LUT R7, R7, 0x7ffffffc, RZ, 0xc0, !PT ;  /* 0x7ffffffc07077812 */ /* 0x000fc400078ec0ff */
[----:B------:R-:W-:Y:S01]  /*2e80*/  ISETP.GE.AND P3, PT, R197, 0x1, PT ;  /* 0x00000001c500780c */ /* 0x000fe20003f66270 */
[----:B------:R-:W-:Y:S01]  /*2e90*/  IMAD R205, R205, 0x8, R6 ;  /* 0x00000008cdcd7824 */ /* 0x000fe200078e0206 */
[----:B------:R-:W-:Y:S01]  /*2ea0*/  IADD3 R6, R189, R193, RZ ;  /* 0x000000c1bd067210 */ /* 0x000fe20007ffe0ff */
[C---:B-1----:R-:W-:Y:S01]  /*2eb0*/  HMMA.16816.F32.BF16 R20, R48.reuse, R16, RZ ;  /* 0x000000103014723c */ /* 0x042fe200000418ff */
[----:B------:R-:W-:Y:S01]  /*2ec0*/  IMAD.IADD R206, R80, 0x1, -R7 ;  /* 0x0000000150ce7824 */ /* 0x000fe200078e0a07 */
[----:B------:R-:W-:Y:S02]  /*2ed0*/  IADD3 R7, R195, 0x1, -R146 ;  /* 0x00000001c3077810 */ /* 0x000fe40007ffe892 */
[----:B------:R-:W-:Y:S01]  /*2ee0*/  LDSM.16.M88.4 R44, [R6+0xc100] ;  /* 0x00c10000062c783b */ /* 0x000fe20000000200 */
[----:B------:R-:W-:Y:S01]  /*2ef0*/  @P0 IMAD.HI.U32 R5, R205, c[0x0][0x2c8], RZ ;  /* 0x0000b200cd050a27 */ /* 0x000fe200078e00ff */
[----:B------:R-:W-:Y:S02]  /*2f00*/  PLOP3.LUT P0, PT, PT, PT, UP1, 0x80, 0x0 ;  /* 0x000000000000781c */ /* 0x000fe40003f0f018 */
[----:B------:R-:W-:Y:S01]  /*2f10*/  HMMA.16816.F32.BF16 R16, R48, R18, RZ ;  /* 0x000000123010723c */ /* 0x000fe200000418ff */
[----:B------:R-:W-:Y:S01]  /*2f20*/  LDSM.16.M88.4 R72, [R6+0xc900] ;  /* 0x00c900000648783b */ /* 0x000fe20000000200 */
[----:B------:R-:W-:-:S02]  /*2f30*/  MOV R0, R205 ;  /* 0x000000cd00007202 */ /* 0x000fc40000000f00 */
[----:B------:R-:W-:Y:S01]  /*2f40*/  SHF.L.U32 R206, R206, 0x1, RZ ;  /* 0x00000001cece7819 */ /* 0x000fe200000006ff */
[----:B------:R-:W-:Y:S03]  /*2f50*/  LDSM.16.M88.4 R68, [R6+0xd900] ;  /* 0x00d900000644783b */ /* 0x000fe60000000200 */
[----:B------:R-:W-:Y:S03]  /*2f60*/  HMMA.16816.F32.BF16 R64, R48, R8, RZ ;  /* 0x000000083040723c */ /* 0x000fe600000418ff */
[----:B------:R-:W-:Y:S02]  /*2f70*/  @P0 SHF.R.U32.HI R0, RZ, c[0x0][0x2cc], R5 ;  /* 0x0000b300ff000a19 */ /* 0x000fe40000011605 */
[----:B------:R-:W-:-:S03]  /*2f80*/  IADD3 R5, R193, R2, RZ ;  /* 0x00000002c1057210 */ /* 0x000fc60007ffe0ff */
[----:B------:R-:W-:Y:S01]  /*2f90*/  HMMA.16816.F32.BF16 R48, R48, R10, RZ ;  /* 0x0000000a3030723c */ /* 0x000fe200000418ff */
[----:B------:R-:W1:Y:S04]  /*2fa0*/  LDSM.16.M88.4 R8, [R185] ;  /* 0x00000000b908783b */ /* 0x000e680000000200 */
[----:B------:R-:W-:Y:S03]  /*2fb0*/  LDSM.16.M88.4 R56, [R5+0xc100] ;  /* 0x00c100000538783b */ /* 0x000fe60000000200 */
[C---:B------:R-:W-:Y:S08]  /*2fc0*/  HMMA.16816.F32.BF16 R36, R60.reuse, R12, R36 ;  /* 0x0000000c3c24723c */ /* 0x040ff00000041824 */
[C---:B------:R-:W-:Y:S01]  /*2fd0*/  HMMA.16816.F32.BF16 R32, R60.reuse, R14, R32 ;  /* 0x0000000e3c20723c */ /* 0x040fe20000041820 */
[----:B------:R-:W2:Y:S07]  /*2fe0*/  LDSM.16.M88.4 R12, [R6+0xd100] ;  /* 0x00d10000060c783b */ /* 0x000eae0000000200 */
[C---:B------:R-:W-:Y:S08]  /*2ff0*/  HMMA.16816.F32.BF16 R28, R60.reuse, R40, R28 ;  /* 0x000000283c1c723c */ /* 0x040ff0000004181c */
[C---:B------:R-:W-:Y:S01]  /*3000*/  HMMA.16816.F32.BF16 R24, R60.reuse, R42, R24 ;  /* 0x0000002a3c18723c */ /* 0x040fe20000041818 */
[----:B------:R-:W3:Y:S07]  /*3010*/  LDSM.16.M88.4 R40, [R184] ;  /* 0x00000000b828783b */ /* 0x000eee0000000200 */
[C---:B------:R-:W-:Y:S08]  /*3020*/  HMMA.16816.F32.BF16 R20, R60.reuse, R76, R20 ;  /* 0x0000004c3c14723c */ /* 0x040ff00000041814 */
[C---:B------:R-:W-:Y:S01]  /*3030*/  HMMA.16816.F32.BF16 R16, R60.reuse, R78, R16 ;  /* 0x0000004e3c10723c */ /* 0x040fe20000041810 */
[----:B------:R-:W-:Y:S07]  /*3040*/  LDSM.16.M88.4 R76, [R189+0xf100] ;  /* 0x00f10000bd4c783b */ /* 0x000fee0000000200 */
[C---:B------:R-:W-:Y:S08]  /*3050*/  HMMA.16816.F32.BF16 R64, R60.reuse, R52, R64 ;  /* 0x000000343c40723c */ /* 0x040ff00000041840 */
[----:B------:R-:W-:Y:S01]  /*3060*/  HMMA.16816.F32.BF16 R60, R60, R54, R48 ;  /* 0x000000363c3c723c */ /* 0x000fe20000041830 */
[----:B------:R-:W4:Y:S04]  /*3070*/  LDSM.16.M88.4 R52, [R5+0xc900] ;  /* 0x00c900000534783b */ /* 0x000f280000000200 */
[----:B------:R-:W5:Y:S03]  /*3080*/  LDSM.16.M88.4 R48, [R5+0xd100] ;  /* 0x00d100000530783b */ /* 0x000f660000000200 */
[C---:B-1----:R-:W-:Y:S08]  /*3090*/  HMMA.16816.F32.BF16 R36, R8.reuse, R44, R36 ;  /* 0x0000002c0824723c */ /* 0x042ff00000041824 */
[C---:B------:R-:W-:Y:S01]  /*30a0*/  HMMA.16816.F32.BF16 R32, R8.reuse, R46, R32 ;  /* 0x0000002e0820723c */ /* 0x040fe20000041820 */
[----:B------:R-:W1:Y:S07]  /*30b0*/  LDSM.16.M88.4 R44, [R5+0xd900] ;  /* 0x00d90000052c783b */ /* 0x000e6e0000000200 */
        /* <DEDUP_REMOVED lines=8> */
[----:B------:R-:W1:Y:S04]  /*3140*/  LDSM.16.M88.4 R8, [R189+0xe900] ;  /* 0x00e90000bd08783b */ /* 0x000e680000000200 */
[----:B------:R-:W1:Y:S03]  /*3150*/  LDSM.16.M88.4 R68, [R189+0xf900] ;  /* 0x00f90000bd44783b */ /* 0x000e660000000200 */
[C---:B---3--:R-:W-:Y:S08]  /*3160*/  HMMA.16816.F32.BF16 R36, R40.reuse, R56, R36 ;  /* 0x000000382824723c */ /* 0x048ff00000041824 */
[C---:B------:R-:W-:Y:S01]  /*3170*/  HMMA.16816.F32.BF16 R32, R40.reuse, R58, R32 ;  /* 0x0000003a2820723c */ /* 0x040fe20000041820 */
[----:B------:R-:W-:Y:S07]  /*3180*/  LDSM.16.M88.4 R56, [R187+0x4000] ;  /* 0x00400000bb38783b */ /* 0x000fee0000000200 */
[C---:B----4-:R-:W-:Y:S08]  /*3190*/  HMMA.16816.F32.BF16 R28, R40.reuse, R52, R28 ;  /* 0x00000034281c723c */ /* 0x050ff0000004181c */
[C---:B------:R-:W-:Y:S01]  /*31a0*/  HMMA.16816.F32.BF16 R24, R40.reuse, R54, R24 ;  /* 0x000000362818723c */ /* 0x040fe20000041818 */
[----:B------:R-:W3:Y:S07]  /*31b0*/  LDSM.16.M88.4 R52, [R2+0xe100] ;  /* 0x00e100000234783b */ /* 0x000eee0000000200 */
[C---:B-----5:R-:W-:Y:S08]  /*31c0*/  HMMA.16816.F32.BF16 R20, R40.reuse, R48, R20 ;  /* 0x000000302814723c */ /* 0x060ff00000041814 */
[C---:B------:R-:W-:Y:S01]  /*31d0*/  HMMA.16816.F32.BF16 R16, R40.reuse, R50, R16 ;  /* 0x000000322810723c */ /* 0x040fe20000041810 */
[----:B------:R-:W4:Y:S07]  /*31e0*/  LDSM.16.M88.4 R48, [R2+0xe900] ;  /* 0x00e900000230783b */ /* 0x000f2e0000000200 */
[C---:B-1----:R-:W-:Y:S08]  /*31f0*/  HMMA.16816.F32.BF16 R64, R40.reuse, R44, R64 ;  /* 0x0000002c2840723c */ /* 0x042ff00000041840 */
[----:B------:R-:W-:Y:S01]  /*3200*/  HMMA.16816.F32.BF16 R60, R40, R46, R60 ;  /* 0x0000002e283c723c */ /* 0x000fe2000004183c */
[----:B------:R-:W1:Y:S04]  /*3210*/  LDSM.16.M88.4 R44, [R2+0xf100] ;  /* 0x00f10000022c783b */ /* 0x000e680000000200 */
[----:B------:R-:W5:Y:S03]  /*3220*/  LDSM.16.M88.4 R40, [R2+0xf900] ;  /* 0x00f900000228783b */ /* 0x000f660000000200 */
[C---:B--2---:R-:W-:Y:S08]  /*3230*/  HMMA.16816.F32.BF16 R36, R72.reuse, R12, R36 ;  /* 0x0000000c4824723c */ /* 0x044ff00000041824 */
[C---:B------:R-:W-:Y:S01]  /*3240*/  HMMA.16816.F32.BF16 R32, R72.reuse, R14, R32 ;  /* 0x0000000e4820723c */ /* 0x040fe20000041820 */
[----:B------:R-:W-:Y:S07]  /*3250*/  LDSM.16.M88.4 R12, [R185+0x4000] ;  /* 0x00400000b90c783b */ /* 0x000fee0000000200 */
[C---:B------:R-:W-:Y:S08]  /*3260*/  HMMA.16816.F32.BF16 R28, R72.reuse, R8, R28 ;  /* 0x00000008481c723c */ /* 0x040ff0000004181c */
[C---:B------:R-:W-:Y:S01]  /*3270*/  HMMA.16816.F32.BF16 R24, R72.reuse, R10, R24 ;  /* 0x0000000a4818723c */ /* 0x040fe20000041818 */
[----:B------:R-:W2:Y:S07]  /*3280*/  LDSM.16.M88.4 R8, [R6+0xe100] ;  /* 0x00e100000608783b */ /* 0x000eae0000000200 */
[C---:B------:R-:W-:Y:S08]  /*3290*/  HMMA.16816.F32.BF16 R20, R72.reuse, R76, R20 ;  /* 0x0000004c4814723c */ /* 0x040ff00000041814 */
[C---:B------:R-:W-:Y:S08]  /*32a0*/  HMMA.16816.F32.BF16 R16, R72.reuse, R78, R16 ;  /* 0x0000004e4810723c */ /* 0x040ff00000041810 */
[C---:B------:R-:W-:Y:S08]  /*32b0*/  HMMA.16816.F32.BF16 R64, R72.reuse, R68, R64 ;  /* 0x000000444840723c */ /* 0x040ff00000041840 */
[----:B------:R-:W-:Y:S01]  /*32c0*/  HMMA.16816.F32.BF16 R60, R72, R70, R60 ;  /* 0x00000046483c723c */ /* 0x000fe2000004183c */
[----:B------:R-:W-:Y:S07]  /*32d0*/  LDSM.16.M88.4 R68, [R5+0xf100] ;  /* 0x00f100000544783b */ /* 0x000fee0000000200 */
[C---:B---3--:R-:W-:Y:S08]  /*32e0*/  HMMA.16816.F32.BF16 R36, R56.reuse, R52, R36 ;  /* 0x000000343824723c */ /* 0x048ff00000041824 */
[C---:B------:R-:W-:Y:S01]  /*32f0*/  HMMA.16816.F32.BF16 R32, R56.reuse, R54, R32 ;  /* 0x000000363820723c */ /* 0x040fe20000041820 */
[----:B------:R-:W3:Y:S07]  /*3300*/  LDSM.16.M88.4 R52, [R6+0xe900] ;  /* 0x00e900000634783b */ /* 0x000eee0000000200 */
[C---:B----4-:R-:W-:Y:S08]  /*3310*/  HMMA.16816.F32.BF16 R28, R56.reuse, R48, R28 ;  /* 0x00000030381c723c */ /* 0x050ff0000004181c */
[C---:B------:R-:W-:Y:S01]  /*3320*/  HMMA.16816.F32.BF16 R24, R56.reuse, R50, R24 ;  /* 0x000000323818723c */ /* 0x040fe20000041818 */
[----:B------:R-:W4:Y:S07]  /*3330*/  LDSM.16.M88.4 R48, [R6+0xf100] ;  /* 0x00f100000630783b */ /* 0x000f2e0000000200 */
[C---:B-1----:R-:W-:Y:S08]  /*3340*/  HMMA.16816.F32.BF16 R20, R56.reuse, R44, R20 ;  /* 0x0000002c3814723c */ /* 0x042ff00000041814 */
[C---:B------:R-:W-:Y:S01]  /*3350*/  HMMA.16816.F32.BF16 R16, R56.reuse, R46, R16 ;  /* 0x0000002e3810723c */ /* 0x040fe20000041810 */
[----:B------:R-:W1:Y:S07]  /*3360*/  LDSM.16.M88.4 R44, [R6+0xf900] ;  /* 0x00f90000062c783b */ /* 0x000e6e0000000200 */
[C---:B-----5:R-:W-:Y:S08]  /*3370*/  HMMA.16816.F32.BF16 R64, R56.reuse, R40, R64 ;  /* 0x000000283840723c */ /* 0x060ff00000041840 */
        /* <DEDUP_REMOVED lines=9> */
[C---:B----4-:R-:W-:Y:S08]  /*3410*/  HMMA.16816.F32.BF16 R20, R12.reuse, R48, R20 ;  /* 0x000000300c14723c */ /* 0x050ff00000041814 */
[C---:B------:R-:W-:Y:S01]  /*3420*/  HMMA.16816.F32.BF16 R16, R12.reuse, R50, R16 ;  /* 0x000000320c10723c */ /* 0x040fe20000041810 */
[----:B------:R-:W-:Y:S07]  /*3430*/  LDSM.16.M88.4 R48, [R189+0x10100] ;  /* 0x01010000bd30783b */ /* 0x000fee0000000200 */
[C---:B-1----:R-:W-:Y:S01]  /*3440*/  HMMA.16816.F32.BF16 R72, R12.reuse, R44, R64 ;  /* 0x0000002c0c48723c */ /* 0x042fe20000041840 */
[----:B------:R-:W1:Y:S07]  /*3450*/  LDSM.16.M88.4 R64, [R191+0x8000] ;  /* 0x00800000bf40783b */ /* 0x000e6e0000000200 */
        /* <DEDUP_REMOVED lines=8> */
[----:B------:R-:W4:Y:S07]  /*34e0*/  LDSM.16.M88.4 R68, [R189+0x11900] ;  /* 0x01190000bd44783b */ /* 0x000f2e0000000200 */
[C---:B--2---:R-:W-:Y:S08]  /*34f0*/  HMMA.16816.F32.BF16 R28, R56.reuse, R8, R28 ;  /* 0x00000008381c723c */ /* 0x044ff0000004181c */
[C---:B------:R-:W-:Y:S01]  /*3500*/  HMMA.16816.F32.BF16 R24, R56.reuse, R10, R24 ;  /* 0x0000000a3818723c */ /* 0x040fe20000041818 */
[----:B------:R-:W2:Y:S07]  /*3510*/  LDSM.16.M88.4 R8, [R2+0x10100] ;  /* 0x010100000208783b */ /* 0x000eae0000000200 */
[C---:B---3--:R-:W-:Y:S08]  /*3520*/  HMMA.16816.F32.BF16 R72, R56.reuse, R52, R72 ;  /* 0x000000343848723c */ /* 0x048ff00000041848 */
[----:B------:R-:W-:Y:S01]  /*3530*/  HMMA.16816.F32.BF16 R60, R56, R54, R60 ;  /* 0x00000036383c723c */ /* 0x000fe2000004183c */
[----:B------:R-:W-:Y:S07]  /*3540*/  LDSM.16.M88.4 R56, [R2+0x11100] ;  /* 0x011100000238783b */ /* 0x000fee0000000200 */
[C---:B-1----:R-:W-:Y:S08]  /*3550*/  HMMA.16816.F32.BF16 R36, R64.reuse, R48, R36 ;  /* 0x000000304024723c */ /* 0x042ff00000041824 */
[C---:B------:R-:W-:Y:S01]  /*3560*/  HMMA.16816.F32.BF16 R32, R64.reuse, R50, R32 ;  /* 0x000000324020723c */ /* 0x040fe20000041820 */
[----:B------:R-:W1:Y:S07]  /*3570*/  LDSM.16.M88.4 R48, [R2+0x10900] ;  /* 0x010900000230783b */ /* 0x000e6e0000000200 */
[C---:B----4-:R-:W-:Y:S08]  /*3580*/  HMMA.16816.F32.BF16 R28, R64.reuse, R12, R28 ;  /* 0x0000000c401c723c */ /* 0x050ff0000004181c */
[C---:B------:R-:W-:Y:S01]  /*3590*/  HMMA.16816.F32.BF16 R24, R64.reuse, R14, R24 ;  /* 0x0000000e4018723c */ /* 0x040fe20000041818 */
[----:B------:R-:W-:Y:S07]  /*35a0*/  LDSM.16.M88.4 R12, [R6+0x10100] ;  /* 0x01010000060c783b */ /* 0x000fee0000000200 */
[C---:B-----5:R-:W-:Y:S01]  /*35b0*/  HMMA.16816.F32.BF16 R52, R64.reuse, R40, R20 ;  /* 0x000000284034723c */ /* 0x060fe20000041814 */
[----:B------:R-:W3:Y:S07]  /*35c0*/  LDSM.16.M88.4 R20, [R185+0x8000] ;  /* 0x00800000b914783b */ /* 0x000eee0000000200 */
[C---:B------:R-:W-:Y:S01]  /*35d0*/  HMMA.16816.F32.BF16 R16, R64.reuse, R42, R16 ;  /* 0x0000002a4010723c */ /* 0x040fe20000041810 */
[----:B------:R-:W4:Y:S07]  /*35e0*/  LDSM.16.M88.4 R40, [R2+0x11900] ;  /* 0x011900000228783b */ /* 0x000f2e0000000200 */
[C---:B------:R-:W-:Y:S08]  /*35f0*/  HMMA.16816.F32.BF16 R72, R64.reuse, R68, R72 ;  /* 0x000000444048723c */ /* 0x040ff00000041848 */
[----:B------:R-:W-:Y:S01]  /*3600*/  HMMA.16816.F32.BF16 R60, R64, R70, R60 ;  /* 0x00000046403c723c */ /* 0x000fe2000004183c */
[----:B------:R-:W-:Y:S07]  /*3610*/  LDSM.16.M88.4 R68, [R6+0x10900] ;  /* 0x010900000644783b */ /* 0x000fee0000000200 */
[C---:B--2---:R-:W-:Y:S08]  /*3620*/  HMMA.16816.F32.BF16 R36, R44.reuse, R8, R36 ;  /* 0x000000082c24723c */ /* 0x044ff00000041824 */
[C---:B------:R-:W-:Y:S01]  /*3630*/  HMMA.16816.F32.BF16 R64, R44.reuse, R10, R32 ;  /* 0x0000000a2c40723c */ /* 0x040fe20000041820 */
[----:B------:R-:W-:Y:S04]  /*3640*/  LDSM.16.M88.4 R32, [R184+0x8000] ;  /* 0x00800000b820783b */ /* 0x000fe80000000200 */
[----:B------:R-:W2:Y:S03]  /*3650*/  LDSM.16.M88.4 R8, [R5+0x10100] ;  /* 0x010100000508783b */ /* 0x000ea60000000200 */
[C---:B-1----:R-:W-:Y:S08]  /*3660*/  HMMA.16816.F32.BF16 R28, R44.reuse, R48, R28 ;  /* 0x000000302c1c723c */ /* 0x042ff0000004181c */
[----:B------:R-:W-:Y:S01]  /*3670*/  HMMA.16816.F32.BF16 R24, R44, R50, R24 ;  /* 0x000000322c18723c */ /* 0x000fe20000041818 */
[----:B------:R-:W1:Y:S07]  /*3680*/  LDSM.16.M88.4 R48, [R6+0x11100] ;  /* 0x011100000630783b */ /* 0x000e6e0000000200 */
[C---:B---3--:R-:W-:Y:S08]  /*3690*/  HMMA.16816.F32.BF16 R36, R20.reuse, R12, R36 ;  /* 0x0000000c1424723c */ /* 0x048ff00000041824 */
[----:B------:R-:W-:Y:S01]  /*36a0*/  HMMA.16816.F32.BF16 R64, R20, R14, R64 ;  /* 0x0000000e1440723c */ /* 0x000fe20000041840 */
[----:B------:R3:W5:Y:S07]  /*36b0*/  LDSM.16.M88.4 R12, [R6+0x11900] ;  /* 0x01190000060c783b */ /* 0x00076e0000000200 */
[C---:B------:R-:W-:Y:S08]  /*36c0*/  HMMA.16816.F32.BF16 R52, R44.reuse, R56, R52 ;  /* 0x000000382c34723c */ /* 0x040ff00000041834 */
[C---:B------:R-:W-:Y:S08]  /*36d0*/  HMMA.16816.F32.BF16 R16, R44.reuse, R58, R16 ;  /* 0x0000003a2c10723c */ /* 0x040ff00000041810 */
[C---:B----4-:R-:W-:Y:S08]  /*36e0*/  HMMA.16816.F32.BF16 R72, R44.reuse, R40, R72 ;  /* 0x000000282c48723c */ /* 0x050ff00000041848 */
[----:B------:R-:W-:Y:S01]  /*36f0*/  HMMA.16816.F32.BF16 R60, R44, R42, R60 ;  /* 0x0000002a2c3c723c */ /* 0x000fe2000004183c */
[----:B------:R-:W4:Y:S04]  /*3700*/  LDSM.16.M88.4 R40, [R5+0x10900] ;  /* 0x010900000528783b */ /* 0x000f280000000200 */
[----:B------:R-:W4:Y:S03]  /*3710*/  LDSM.16.M88.4 R44, [R5+0x11100] ;  /* 0x01110000052c783b */ /* 0x000f260000000200 */
[C---:B--2---:R-:W-:Y:S08]  /*3720*/  HMMA.16816.F32.BF16 R36, R32.reuse, R8, R36 ;  /* 0x000000082024723c */ /* 0x044ff00000041824 */
[----:B------:R-:W-:Y:S01]  /*3730*/  HMMA.16816.F32.BF16 R64, R32, R10, R64 ;  /* 0x0000000a2040723c */ /* 0x000fe20000041840 */
[----:B------:R2:W2:Y:S07]  /*3740*/  LDSM.16.M88.4 R8, [R5+0x11900] ;  /* 0x011900000508783b */ /* 0x0004ae0000000200 */
[C---:B------:R-:W-:Y:S08]  /*3750*/  HMMA.16816.F32.BF16 R28, R20.reuse, R68, R28 ;  /* 0x00000044141c723c */ /* 0x040ff0000004181c */
[----:B------:R-:W-:Y:S01]  /*3760*/  HMMA.16816.F32.BF16 R24, R20, R70, R24 ;  /* 0x000000461418723c */ /* 0x000fe20000041818 */
[----:B------:R-:W-:-:S02]  /*3770*/  FMUL.FTZ R36, R36, c[0x0][0x320] ;  /* 0x0000c80024247a20 */ /* 0x000fc40000410000 */
[----:B------:R-:W-:Y:S02]  /*3780*/  FMUL.FTZ R37, R37, c[0x0][0x320] ;  /* 0x0000c80025257a20 */ /* 0x000fe40000410000 */
[----:B------:R-:W-:Y:S02]  /*3790*/  FMUL.FTZ R2, R38, c[0x0][0x320] ;  /* 0x0000c80026027a20 */ /* 0x000fe40000410000 */
[----:B------:R-:W2:Y:S01]  /*37a0*/  MUFU.TANH R36, R36 ;  /* 0x0000002400247308 */ /* 0x000ea20000002400 */
[----:B-1----:R-:W-:Y:S01]  /*37b0*/  HMMA.16816.F32.BF16 R52, R20, R48, R52 ;  /* 0x000000301434723c */ /* 0x002fe20000041834 */
[----:B---3--:R-:W-:-:S06]  /*37c0*/  FMUL.FTZ R6, R64, c[0x0][0x320] ;  /* 0x0000c80040067a20 */ /* 0x008fcc0000410000 */
[----:B------:R-:W1:Y:S01]  /*37d0*/  MUFU.TANH R37, R37 ;  /* 0x0000002500257308 */ /* 0x000e620000002400 */
[C---:B------:R-:W-:Y:S07]  /*37e0*/  HMMA.16816.F32.BF16 R16, R20.reuse, R50, R16 ;  /* 0x000000321410723c */ /* 0x040fee0000041810 */
[----:B------:R-:W3:Y:S01]  /*37f0*/  MUFU.TANH R2, R2 ;  /* 0x0000000200027308 */ /* 0x000ee20000002400 */
[C---:B-----5:R-:W-:Y:S07]  /*3800*/  HMMA.16816.F32.BF16 R72, R20.reuse, R12, R72 ;  /* 0x0000000c1448723c */ /* 0x060fee0000041848 */
[----:B------:R-:W-:Y:S01]  /*3810*/  FMUL.FTZ R12, R65, c[0x0][0x320] ;  /* 0x0000c800410c7a20 */ /* 0x000fe20000410000 */
[----:B------:R-:W-:Y:S01]  /*3820*/  HMMA.16816.F32.BF16 R60, R20, R14, R60 ;  /* 0x0000000e143c723c */ /* 0x000fe2000004183c */
[----:B------:R-:W1:Y:S07]  /*3830*/  MUFU.TANH R6, R6 ;  /* 0x0000000600067308 */ /* 0x000e6e0000002400 */
[C---:B----4-:R-:W-:Y:S01]  /*3840*/  HMMA.16816.F32.BF16 R28, R32.reuse, R40, R28 ;  /* 0x00000028201c723c */ /* 0x050fe2000004181c */
[----:B------:R-:W4:Y:S07]  /*3850*/  MUFU.TANH R12, R12 ;  /* 0x0000000c000c7308 */ /* 0x000f2e0000002400 */
[C---:B------:R-:W-:Y:S08]  /*3860*/  HMMA.16816.F32.BF16 R24, R32.reuse, R42, R24 ;  /* 0x0000002a2018723c */ /* 0x040ff00000041818 */
[C---:B------:R-:W-:Y:S08]  /*3870*/  HMMA.16816.F32.BF16 R52, R32.reuse, R44, R52 ;  /* 0x0000002c2034723c */ /* 0x040ff00000041834 */
[----:B------:R-:W-:Y:S01]  /*3880*/  HMMA.16816.F32.BF16 R16, R32, R46, R16 ;  /* 0x0000002e2010723c */ /* 0x000fe20000041810 */
[----:B------:R-:W-:-:S02]  /*3890*/  FMUL.FTZ R13, R29, c[0x0][0x320] ;  /* 0x0000c8001d0d7a20 */ /* 0x000fc40000410000 */
[----:B------:R-:W-:-:S04]  /*38a0*/  FMUL.FTZ R28, R28, c[0x0][0x320] ;  /* 0x0000c8001c1c7a20 */ /* 0x000fc80000410000 */
[----:B--2---:R-:W2:Y:S01]  /*38b0*/  MUFU.TANH R5, R28 ;  /* 0x0000001c00057308 */ /* 0x004ea20000002400 */
[----:B------:R-:W-:Y:S01]  /*38c0*/  HMMA.16816.F32.BF16 R72, R32, R8, R72 ;  /* 0x000000082048723c */ /* 0x000fe20000041848 */
[----:B------:R-:W5:Y:S01]  /*38d0*/  SHFL.IDX PT, R9, R0, RZ, 0x1c1f ;  /* 0x001c1fff00097589 */ /* 0x000f6200000e0000 */
[----:B------:R-:W-:Y:S02]  /*38e0*/  FMUL.FTZ R15, R24, c[0x0][0x320] ;  /* 0x0000c800180f7a20 */ /* 0x000fe40000410000 */
[----:B------:R-:W-:-:S03]  /*38f0*/  FMUL.FTZ R14, R25, c[0x0][0x320] ;  /* 0x0000c800190e7a20 */ /* 0x000fc60000410000 */
[----:B------:R-:W1:Y:S01]  /*3900*/  MUFU.TANH R13, R13 ;  /* 0x0000000d000d7308 */ /* 0x000e620000002400 */
[----:B------:R-:W-:Y:S01]  /*3910*/  HMMA.16816.F32.BF16 R60, R32, R10, R60 ;  /* 0x0000000a203c723c */ /* 0x000fe2000004183c */
[----:B------:R-:W-:Y:S01]  /*3920*/  FMUL.FTZ R52, R52, c[0x0][0x320] ;  /* 0x0000c80034347a20 */ /* 0x000fe20000410000 */
[----:B------:R-:W-:Y:S01]  /*3930*/  IADD3 R8, -R206, R195, -R146 ;  /* 0x000000c3ce087210 */ /* 0x000fe20007ffe992 */
[----:B------:R-:W-:-:S04]  /*3940*/  FMUL.FTZ R53, R53, c[0x0][0x320] ;  /* 0x0000c80035357a20 */ /* 0x000fc80000410000 */
[----:B------:R-:W-:Y:S01]  /*3950*/  IADD3 R10, -R204, R7, -R206 ;  /* 0x00000007cc0a7210 */ /* 0x000fe20007ffe9ce */
[----:B------:R-:W-:Y:S01]  /*3960*/  FMUL.FTZ R17, R17, c[0x0][0x320] ;  /* 0x0000c80011117a20 */ /* 0x000fe20000410000 */
[----:B------:R-:W1:Y:S01]  /*3970*/  MUFU.TANH R15, R15 ;  /* 0x0000000f000f7308 */ /* 0x000e620000002400 */
[----:B------:R-:W-:-:S06]  /*3980*/  FMUL.FTZ R16, R16, c[0x0][0x320] ;  /* 0x0000c80010107a20 */ /* 0x000fcc0000410000 */
[----:B------:R-:W-:Y:S01]  /*3990*/  FMUL.FTZ R72, R72, c[0x0][0x320] ;  /* 0x0000c80048487a20 */ /* 0x000fe20000410000 */
[----:B------:R-:W1:Y:S01]  /*39a0*/  MUFU.TANH R14, R14 ;  /* 0x0000000e000e7308 */ /* 0x000e620000002400 */
[----:B------:R-:W-:-:S06]  /*39b0*/  FMUL.FTZ R73, R73, c[0x0][0x320] ;  /* 0x0000c80049497a20 */ /* 0x000fcc0000410000 */
[----:B------:R-:W-:Y:S01]  /*39c0*/  FMUL.FTZ R60, R60, c[0x0][0x320] ;  /* 0x0000c8003c3c7a20 */ /* 0x000fe20000410000 */
[----:B------:R-:W1:Y:S01]  /*39d0*/  MUFU.TANH R165, R52 ;  /* 0x0000003400a57308 */ /* 0x000e620000002400 */
[----:B------:R-:W-:-:S07]  /*39e0*/  FMUL.FTZ R61, R61, c[0x0][0x320] ;  /* 0x0000c8003d3d7a20 */ /* 0x000fce0000410000 */
[----:B------:R-:W1:Y:S08]  /*39f0*/  MUFU.TANH R175, R53 ;  /* 0x0000003500af7308 */ /* 0x000e700000002400 */
[----:B------:R-:W1:Y:S08]  /*3a00*/  MUFU.TANH R167, R17 ;  /* 0x0000001100a77308 */ /* 0x000e700000002400 */
[----:B------:R-:W1:Y:S08]  /*3a10*/  MUFU.TANH R179, R72 ;  /* 0x0000004800b37308 */ /* 0x000e700000002400 */
[----:B------:R-:W1:Y:S08]  /*3a20*/  MUFU.TANH R177, R73 ;  /* 0x0000004900b17308 */ /* 0x000e700000002400 */
[----:B------:R-:W1:Y:S08]  /*3a30*/  MUFU.TANH R143, R60 ;  /* 0x0000003c008f7308 */ /* 0x000e700000002400 */
[----:B------:R-:W1:Y:S08]  /*3a40*/  MUFU.TANH R141, R61 ;  /* 0x0000003d008d7308 */ /* 0x000e700000002400 */
[----:B------:R1:W1:Y:S02]  /*3a50*/  MUFU.TANH R173, R16 ;  /* 0x0000001000ad7308 */ /* 0x0002640000002400 */
[----:B-1----:R-:W-:-:S02]  /*3a60*/  IADD3 R16, R10, c[0x0][0x328], RZ ;  /* 0x0000ca000a107a10 */ /* 0x002fc40007ffe0ff */
[----:B------:R-:W-:-:S03]  /*3a70*/  IADD3 R10, R10, UR19, RZ ;  /* 0x000000130a0a7c10 */ /* 0x000fc6000fffe0ff */
[----:B-----5:R-:W-:Y:S01]  /*3a80*/  IMAD.IADD R7, R16, 0x1, R9 ;  /* 0x0000000110077824 */ /* 0x020fe200078e0209 */
[----:B------:R-:W-:-:S04]  /*3a90*/  IADD3 R20, R10, R9, RZ ;  /* 0x000000090a147210 */ /* 0x000fc80007ffe0ff */
[----:B------:R-:W-:Y:S01]  /*3aa0*/  IMNMX R22, R7, R8, PT ;  /* 0x0000000807167217 */ /* 0x000fe20003800200 */
        /* <DEDUP_REMOVED lines=12> */
.L_x_1105:
[----:B------:R-:W-:-:S04]  /*3b70*/  MOV R7, 0x1 ;  /* 0x0000000100077802 */ /* 0x000fc80000000f00 */
[----:B------:R-:W-:-:S13]  /*3b80*/  ISETP.NE.AND P0, PT, R7, c[0x0][0x32c], PT ;  /* 0x0000cb0007007a0c */ /* 0x000fda0003f05270 */
[----:B------:R-:W-:-:S05]  /*3b90*/  @P0 IMAD.HI.U32 R7, R9, c[0x0][0x330], RZ ;  /* 0x0000cc0009070a27 */ /* 0x000fca00078e00ff */
[----:B------:R-:W-:Y:S02]  /*3ba0*/  @P0 SHF.R.U32.HI R9, RZ, c[0x0][0x334], R7 ;  /* 0x0000cd00ff090a19 */ /* 0x000fe40000011607 */
.L_x_1106:
[----:B------:R-:W-:Y:S05]  /*3bb0*/  BSYNC B0 ;  /* 0x0000000000007941 */ /* 0x000fea0003800000 */
.L_x_1104:
[----:B------:R-:W-:-:S04]  /*3bc0*/  IMAD R9, R9, c[0x0][0x32c], -R146 ;  /* 0x0000cb0009097a24 */ /* 0x000fc800078e0a92 */
[----:B------:R-:W-:-:S05]  /*3bd0*/  IMAD.IADD R9, R9, 0x1, -R206 ;  /* 0x0000000109097824 */ /* 0x000fca00078e0ace */
[----:B------:R-:W-:Y:S02]  /*3be0*/  IADD3 R7, R9, c[0x0][0x32c], RZ ;  /* 0x0000cb0009077a10 */ /* 0x000fe40007ffe0ff */
[----:B------:R-:W-:Y:S02]  /*3bf0*/  IMNMX R20, R20, R9, !PT ;  /* 0x0000000914147217 */ /* 0x000fe40007800200 */
[----:B------:R-:W-:Y:S02]  /*3c00*/  IMNMX R22, R22, R7, PT ;  /* 0x0000000716167217 */ /* 0x000fe40003800200 */
.L_x_1103:
[----:B--234-:R-:W-:Y:S01]  /*3c10*/  ISETP.GT.AND P1, PT, R149, RZ, PT ;  /* 0x000000ff9500720c */ /* 0x01cfe20003f24270 */
[----:B------:R-:W1:Y:S01]  /*3c20*/  SHFL.IDX PT, R23, R0, 0x1, 0x1c1f ;  /* 0x003c1f0000177f89 */ /* 0x000e6200000e0000 */
[----:B------:R-:W-:Y:S02]  /*3c30*/  FMUL.FTZ R18, R18, c[0x0][0x320] ;  /* 0x0000c80012127a20 */ /* 0x000fe40000410000 */
[----:B------:R-:W-:Y:S01]  /*3c40*/  ISETP.GT.AND P0, PT, R20, RZ, P1 ;  /* 0x000000ff1400720c */ /* 0x000fe20000f04270 */
[----:B------:R-:W-:Y:S01]  /*3c50*/  FMUL.FTZ R19, R19, c[0x0][0x320] ;  /* 0x0000c80013137a20 */ /* 0x000fe20000410000 */
[----:B------:R2:W3:Y:S01]  /*3c60*/  MUFU.TANH R174, R18 ;  /* 0x0000001200ae7308 */ /* 0x0004e20000002400 */
[----:B------:R-:W-:Y:S01]  /*3c70*/  FMUL.FTZ R55, R55, c[0x0][0x320] ;  /* 0x0000c80037377a20 */ /* 0x000fe20000410000 */
[----:B------:R-:W-:Y:S01]  /*3c80*/  ISETP.LT.OR P0, PT, R22, 0x1, P0 ;  /* 0x000000011600780c */ /* 0x000fe20000701670 */
[----:B------:R-:W-:-:S02]  /*3c90*/  FMUL.FTZ R74, R74, c[0x0][0x320] ;  /* 0x0000c8004a4a7a20 */ /* 0x000fc40000410000 */
[----:B------:R-:W-:Y:S01]  /*3ca0*/  FMUL.FTZ R75, R75, c[0x0][0x320] ;  /* 0x0000c8004b4b7a20 */ /* 0x000fe20000410000 */
[----:B------:R-:W-:Y:S01]  /*3cb0*/  FSEL R36, R36, -INF , !P0 ;  /* 0xff80000024247808 */ /* 0x000fe20004000000 */
[----:B------:R-:W-:Y:S01]  /*3cc0*/  FMUL.FTZ R54, R54, c[0x0][0x320] ;  /* 0x0000c80036367a20 */ /* 0x000fe20000410000 */
[----:B------:R-:W-:Y:S01]  /*3cd0*/  ISETP.GT.AND P0, PT, R20, 0x1, P1 ;  /* 0x000000011400780c */ /* 0x000fe20000f04270 */
[----:B------:R4:W3:Y:S01]  /*3ce0*/  MUFU.TANH R180, R19 ;  /* 0x0000001300b47308 */ /* 0x0008e20000002400 */
[----:B------:R-:W-:Y:S02]  /*3cf0*/  FMUL.FTZ R62, R62, c[0x0][0x320] ;  /* 0x0000c8003e3e7a20 */ /* 0x000fe40000410000 */
[----:B------:R-:W-:Y:S01]  /*3d00*/  ISETP.LT.OR P0, PT, R22, 0x2, P0 ;  /* 0x000000021600780c */ /* 0x000fe20000701670 */
[----:B------:R-:W-:Y:S02]  /*3d10*/  FMUL.FTZ R63, R63, c[0x0][0x320] ;  /* 0x0000c8003f3f7a20 */ /* 0x000fe40000410000 */
[----:B------:R-:W-:Y:S01]  /*3d20*/  FMUL.FTZ R39, R39, c[0x0][0x320] ;  /* 0x0000c80027277a20 */ /* 0x000fe20000410000 */
[----:B------:R-:W-:Y:S01]  /*3d30*/  FSEL R37, R37, -INF , !P0 ;  /* 0xff80000025257808 */ /* 0x000fe20004000000 */
[----:B--2---:R-:W-:Y:S01]  /*3d40*/  FMUL.FTZ R18, R31, c[0x0][0x320] ;  /* 0x0000c8001f127a20 */ /* 0x004fe20000410000 */
[----:B------:R-:W-:Y:S01]  /*3d50*/  ISETP.GT.AND P0, PT, R20, 0x8, P1 ;  /* 0x000000081400780c */ /* 0x000fe20000f04270 */
[----:B------:R2:W2:Y:S01]  /*3d60*/  MUFU.TANH R182, R55 ;  /* 0x0000003700b67308 */ /* 0x0004a20000002400 */
[----:B-1----:R-:W-:-:S02]  /*3d70*/  IMAD.IADD R0, R10, 0x1, R23 ;  /* 0x000000010a007824 */ /* 0x002fc400078e0217 */
[----:B------:R-:W-:Y:S01]  /*3d80*/  ISETP.LT.OR P0, PT, R22, 0x9, P0 ;  /* 0x000000091600780c */ /* 0x000fe20000701670 */
[----:B----4-:R-:W-:-:S03]  /*3d90*/  FMUL.FTZ R19, R27, c[0x0][0x320] ;  /* 0x0000c8001b137a20 */ /* 0x010fc60000410000 */
[----:B------:R-:W-:Y:S01]  /*3da0*/  FSEL R21, R6, -INF , !P0 ;  /* 0xff80000006157808 */ /* 0x000fe20004000000 */
[----:B------:R-:W-:Y:S01]  /*3db0*/  FMUL.FTZ R6, R67, c[0x0][0x320] ;  /* 0x0000c80043067a20 */ /* 0x000fe20000410000 */
[----:B------:R-:W-:Y:S01]  /*3dc0*/  ISETP.GT.AND P0, PT, R20, 0x9, P1 ;  /* 0x000000091400780c */ /* 0x000fe20000f04270 */
[----:B------:R1:W4:Y:S03]  /*3dd0*/  MUFU.TANH R176, R74 ;  /* 0x0000004a00b07308 */ /* 0x0003260000002400 */
        /* <DEDUP_REMOVED lines=11> */
[----:B------:R-:W-:Y:S01]  /*3e90*/  FSEL R9, R13, -INF , !P0 ;  /* 0xff8000000d097808 */ /* 0x000fe20004000000 */
[----:B------:R-:W-:Y:S01]  /*3ea0*/  FMUL.FTZ R13, R26, c[0x0][0x320] ;  /* 0x0000c8001a0d7a20 */ /* 0x000fe20000410000 */
[----:B------:R-:W-:-:S04]  /*3eb0*/  ISETP.GT.AND P0, PT, R20, 0x18, P1 ;  /* 0x000000181400780c */ /* 0x000fc80000f04270 */
[----:B------:R-:W-:Y:S01]  /*3ec0*/  ISETP.LT.OR P0, PT, R22, 0x19, P0 ;  /* 0x000000191600780c */ /* 0x000fe20000701670 */
[----:B------:R-:W1:Y:S03]  /*3ed0*/  MUFU.TANH R13, R13 ;  /* 0x0000000d000d7308 */ /* 0x000e660000002400 */
[----:B------:R-:W-:Y:S01]  /*3ee0*/  FSEL R7, R15, -INF , !P0 ;  /* 0xff8000000f077808 */ /* 0x000fe20004000000 */
[----:B------:R-:W-:Y:S01]  /*3ef0*/  IMAD.IADD R15, R16, 0x1, R23 ;  /* 0x00000001100f7824 */ /* 0x000fe200078e0217 */
[----:B------:R-:W-:-:S03]  /*3f00*/  ISETP.GT.AND P0, PT, R20, 0x19, P1 ;  /* 0x000000191400780c */ /* 0x000fc60000f04270 */
[----:B------:R-:W1:Y:S01]  /*3f10*/  MUFU.TANH R18, R18 ;  /* 0x0000001200127308 */ /* 0x000e620000002400 */
[----:B------:R-:W-:Y:S02]  /*3f20*/  ISETP.LT.OR P0, PT, R22, 0x1a, P0 ;  /* 0x0000001a1600780c */ /* 0x000fe40000701670 */
[----:B------:R-:W-:Y:S02]  /*3f30*/  IMNMX R15, R15, R8, PT ;  /* 0x000000080f0f7217 */ /* 0x000fe40003800200 */
[----:B------:R-:W-:Y:S01]  /*3f40*/  FSEL R5, R14, -INF , !P0 ;  /* 0xff8000000e057808 */ /* 0x000fe20004000000 */
[----:B------:R-:W-:Y:S01]  /*3f50*/  FMUL.FTZ R14, R30, c[0x0][0x320] ;  /* 0x0000c8001e0e7a20 */ /* 0x000fe20000410000 */
[----:B------:R-:W-:Y:S01]  /*3f60*/  ISETP.GT.AND P0, PT, R20, 0x20, P1 ;  /* 0x000000201400780c */ /* 0x000fe20000f04270 */
[----:B------:R1:W1:Y:S03]  /*3f70*/  MUFU.TANH R172, R54 ;  /* 0x0000003600ac7308 */ /* 0x0002660000002400 */
        /* <DEDUP_REMOVED lines=28> */
[----:B------:R-:W-:Y:S05]  /*4140*/  @!P3 BRA `(.L_x_1107) ;  /* 0x000001500000b947 */ /* 0x000fea0003800000 */
[----:B-1234-:R-:W-:Y:S01]  /*4150*/  IADD3 R23, -R204, R195, R23 ;  /* 0x000000c3cc177210 */ /* 0x01efe20007ffe117 */
        /* <DEDUP_REMOVED lines=10> */
.L_x_1109:
[----:B------:R-:W-:-:S04]  /*4200*/  MOV R8, 0x1 ;  /* 0x0000000100087802 */ /* 0x000fc80000000f00 */
[----:B------:R-:W-:-:S13]  /*4210*/  ISETP.NE.AND P0, PT, R8, c[0x0][0x32c], PT ;  /* 0x0000cb0008007a0c */ /* 0x000fda0003f05270 */
[----:B------:R-:W-:-:S05]  /*4220*/  @P0 IMAD.HI.U32 R8, R23, c[0x0][0x330], RZ ;  /* 0x0000cc0017080a27 */ /* 0x000fca00078e00ff */
[----:B------:R-:W-:Y:S02]  /*4230*/  @P0 SHF.R.U32.HI R23, RZ, c[0x0][0x334], R8 ;  /* 0x0000cd00ff170a19 */ /* 0x000fe40000011608 */
.L_x_1110:
[----:B------:R-:W-:Y:S05]  /*4240*/  BSYNC B0 ;  /* 0x0000000000007941 */ /* 0x000fea0003800000 */
.L_x_1108:
[----:B------:R-:W-:-:S04]  /*4250*/  IMAD R23, R23, c[0x0][0x32c], -R146 ;  /* 0x0000cb0017177a24 */ /* 0x000fc800078e0a92 */
[----:B------:R-:W-:-:S05]  /*4260*/  IMAD.IADD R23, R23, 0x1, -R206 ;  /* 0x0000000117177824 */ /* 0x000fca00078e0ace */
[----:B------:R-:W-:Y:S02]  /*4270*/  IADD3 R8, R23, c[0x0][0x32c], RZ ;  /* 0x0000cb0017087a10 */ /* 0x000fe40007ffe0ff */
[----:B------:R-:W-:Y:S02]  /*4280*/  IMNMX R0, R0, R23, !PT ;  /* 0x0000001700007217 */ /* 0x000fe40007800200 */
[----:B------:R-:W-:Y:S02]  /*4290*/  IMNMX R15, R15, R8, PT ;  /* 0x000000080f0f7217 */ /* 0x000fe40003800200 */
.L_x_1107:
[----:B-1234-:R-:W-:Y:S01]  /*42a0*/  ISETP.GT.AND P0, PT, R0, 0x1, P1 ;  /* 0x000000010000780c */ /* 0x01efe20000f04270 */
        /* <DEDUP_REMOVED lines=121> */
[--C-:B------:R-:W-:Y:S02]  /*4a40*/  FFMA.FTZ R162, R16, c[0x0][0x2d0], -R169.reuse ;  /* 0x0000b40010a27a23 */ /* 0x100fe400000108a9 */
[--C-:B------:R-:W-:Y:S01]  /*4a50*/  FFMA.FTZ R155, R6, c[0x0][0x2d0], -R169.reuse ;  /* 0x0000b400069b7a23 */ /* 0x100fe200000108a9 */
[----:B------:R-:W1:Y:S01]  /*4a60*/  MUFU.EX2 R158, R158 ;  /* 0x0000009e009e7308 */ /* 0x000e620000000800 */
[--C-:B------:R-:W-:Y:S01]  /*4a70*/  FFMA.FTZ R153, R7, c[0x0][0x2d0], -R178.reuse ;  /* 0x0000b40007997a23 */ /* 0x100fe200000108b2 */
[----:B------:R-:W-:Y:S01]  /*4a80*/  LDSM.16.MT88.4 R16, [R134+0x2900] ;  /* 0x002900008610783b */ /* 0x000fe20000004200 */
[--C-:B------:R-:W-:Y:S02]  /*4a90*/  FFMA.FTZ R148, R5, c[0x0][0x2d0], -R178.reuse ;  /* 0x0000b40005947a23 */ /* 0x100fe400000108b2 */
[--C-:B------:R-:W-:Y:S01]  /*4aa0*/  FFMA.FTZ R157, R11, c[0x0][0x2d0], -R178.reuse ;  /* 0x0000b4000b9d7a23 */ /* 0x100fe200000108b2 */
[----:B------:R-:W2:Y:S01]  /*4ab0*/  LDSM.16.MT88.4 R4, [R4+0x4100] ;  /* 0x004100000404783b */ /* 0x000ea20000004200 */
[----:B------:R-:W-:Y:S01]  /*4ac0*/  FFMA.FTZ R152, R9, c[0x0][0x2d0], -R178 ;  /* 0x0000b40009987a23 */ /* 0x000fe200000108b2 */
[----:B------:R-:W-:Y:S01]  /*4ad0*/  MUFU.EX2 R159, R159 ;  /* 0x0000009f009f7308 */ /* 0x000fe20000000800 */
[----:B------:R-:W-:-:S02]  /*4ae0*/  FFMA.FTZ R150, R10, c[0x0][0x2d0], -R169 ;  /* 0x0000b4000a967a23 */ /* 0x000fc400000108a9 */
[--C-:B------:R-:W-:Y:S02]  /*4af0*/  FFMA.FTZ R3, R8, c[0x0][0x2d0], -R169.reuse ;  /* 0x0000b40008037a23 */ /* 0x100fe400000108a9 */
[----:B------:R-:W3:Y:S01]  /*4b00*/  LDSM.16.MT88.4 R8, [R135+0x2900] ;  /* 0x002900008708783b */ /* 0x000ee20000004200 */
[--C-:B------:R-:W-:Y:S02]  /*4b10*/  FFMA.FTZ R156, R14, c[0x0][0x2d0], -R169.reuse ;  /* 0x0000b4000e9c7a23 */ /* 0x100fe400000108a9 */
[----:B------:R-:W4:Y:S01]  /*4b20*/  MUFU.EX2 R154, R154 ;  /* 0x0000009a009a7308 */ /* 0x000f220000000800 */
[----:B-1----:R-:W-:Y:S01]  /*4b30*/  F2FP.BF16.PACK_AB R96, R158, R161 ;  /* 0x000000a19e60723e */ /* 0x002fe200000010ff */
[----:B------:R-:W-:Y:S02]  /*4b40*/  FFMA.FTZ R151, R12, c[0x0][0x2d0], -R169 ;  /* 0x0000b4000c977a23 */ /* 0x000fe400000108a9 */
[----:B------:R-:W1:Y:S01]  /*4b50*/  LDSM.16.MT88.4 R12, [R164+0x2900] ;  /* 0x00290000a40c783b */ /* 0x000e620000004200 */
[----:B------:R-:W-:-:S02]  /*4b60*/  FFMA.FTZ R168, R175, c[0x0][0x2d0], -R178 ;  /* 0x0000b400afa87a23 */ /* 0x000fc400000108b2 */
[--C-:B------:R-:W-:Y:S01]  /*4b70*/  FFMA.FTZ R166, R173, c[0x0][0x2d0], -R178.reuse ;  /* 0x0000b400ada67a23 */ /* 0x100fe200000108b2 */
[----:B------:R-:W-:Y:S01]  /*4b80*/  MUFU.EX2 R163, R163 ;  /* 0x000000a300a37308 */ /* 0x000fe20000000800 */
[--C-:B------:R-:W-:Y:S02]  /*4b90*/  FFMA.FTZ R165, R165, c[0x0][0x2d0], -R178.reuse ;  /* 0x0000b400a5a57a23 */ /* 0x100fe400000108b2 */
[----:B------:R-:W-:Y:S02]  /*4ba0*/  FFMA.FTZ R167, R167, c[0x0][0x2d0], -R178 ;  /* 0x0000b400a7a77a23 */ /* 0x000fe400000108b2 */
[--C-:B------:R-:W-:Y:S02]  /*4bb0*/  FFMA.FTZ R172, R172, c[0x0][0x2d0], -R169.reuse ;  /* 0x0000b400acac7a23 */ /* 0x100fe400000108a9 */
[--C-:B------:R-:W-:Y:S01]  /*4bc0*/  FFMA.FTZ R173, R182, c[0x0][0x2d0], -R169.reuse ;  /* 0x0000b400b6ad7a23 */ /* 0x100fe200000108a9 */
[----:B------:R-:W5:Y:S01]  /*4bd0*/  MUFU.EX2 R160, R160 ;  /* 0x000000a000a07308 */ /* 0x000f620000000800 */
[----:B----4-:R-:W-:Y:S01]  /*4be0*/  F2FP.BF16.PACK_AB R98, R154, R159 ;  /* 0x0000009f9a62723e */ /* 0x010fe200000010ff */
[----:B------:R-:W-:-:S02]  /*4bf0*/  FFMA.FTZ R174, R174, c[0x0][0x2d0], -R169 ;  /* 0x0000b400aeae7a23 */ /* 0x000fc400000108a9 */
[--C-:B------:R-:W-:Y:S02]  /*4c00*/  FFMA.FTZ R175, R180, c[0x0][0x2d0], -R169.reuse ;  /* 0x0000b400b4af7a23 */ /* 0x100fe400000108a9 */
[--C-:B------:R-:W-:Y:S02]  /*4c10*/  FFMA.FTZ R180, R177, c[0x0][0x2d0], -R178.reuse ;  /* 0x0000b400b1b47a23 */ /* 0x100fe400000108b2 */
[----:B------:R-:W-:Y:S01]  /*4c20*/  MUFU.EX2 R162, R162 ;  /* 0x000000a200a27308 */ /* 0x000fe20000000800 */
[--C-:B------:R-:W-:Y:S02]  /*4c30*/  FFMA.FTZ R179, R179, c[0x0][0x2d0], -R178.reuse ;  /* 0x0000b400b3b37a23 */ /* 0x100fe400000108b2 */
[----:B------:R-:W-:Y:S02]  /*4c40*/  FFMA.FTZ R177, R143, c[0x0][0x2d0], -R178 ;  /* 0x0000b4008fb17a23 */ /* 0x000fe400000108b2 */
[--C-:B------:R-:W-:Y:S02]  /*4c50*/  FFMA.FTZ R176, R176, c[0x0][0x2d0], -R169.reuse ;  /* 0x0000b400b0b07a23 */ /* 0x100fe400000108a9 */
[--C-:B------:R-:W-:Y:S01]  /*4c60*/  FFMA.FTZ R181, R142, c[0x0][0x2d0], -R169.reuse ;  /* 0x0000b4008eb57a23 */ /* 0x100fe200000108a9 */
[----:B------:R-:W4:Y:S01]  /*4c70*/  MUFU.EX2 R155, R155 ;  /* 0x0000009b009b7308 */ /* 0x000f220000000800 */
[----:B-----5:R-:W-:Y:S01]  /*4c80*/  F2FP.BF16.PACK_AB R97, R160, R163 ;  /* 0x000000a3a061723e */ /* 0x020fe200000010ff */
[----:B------:R-:W-:-:S02]  /*4c90*/  FFMA.FTZ R182, R140, c[0x0][0x2d0], -R169 ;  /* 0x0000b4008cb67a23 */ /* 0x000fc400000108a9 */
[----:B------:R-:W-:Y:S02]  /*4ca0*/  FFMA.FTZ R178, R141, c[0x0][0x2d0], -R178 ;  /* 0x0000b4008db27a23 */ /* 0x000fe400000108b2 */
[----:B------:R-:W-:Y:S01]  /*4cb0*/  FFMA.FTZ R169, R170, c[0x0][0x2d0], -R169 ;  /* 0x0000b400aaa97a23 */ /* 0x000fe200000108a9 */
[----:B------:R-:W-:Y:S01]  /*4cc0*/  LDSM.16.MT88.4 R140, [R171+0x3900] ;  /* 0x00390000ab8c783b */ /* 0x000fe20000004200 */
[----:B------:R-:W-:Y:S01]  /*4cd0*/  MUFU.EX2 R157, R157 ;  /* 0x0000009d009d7308 */ /* 0x000fe20000000800 */
[----:B------:R-:W-:Y:S02]  /*4ce0*/  FADD.FTZ R158, R161, R158 ;  /* 0x0000009ea19e7221 */ /* 0x000fe40000010000 */
[----:B------:R-:W-:Y:S02]  /*4cf0*/  FADD.FTZ R163, R163, R160 ;  /* 0x000000a0a3a37221 */ /* 0x000fe40000010000 */
[----:B------:R-:W-:Y:S01]  /*4d00*/  FADD.FTZ R159, R159, R158 ;  /* 0x0000009e9f9f7221 */ /* 0x000fe20000010000 */
[----:B----4-:R-:W-:-:S02]  /*4d10*/  F2FP.BF16.PACK_AB R99, R155, R162 ;  /* 0x000000a29b63723e */ /* 0x010fc400000010ff */
        /* <DEDUP_REMOVED lines=104> */
[----:B------:R-:W-:Y:S01]  /*53a0*/  FADD.FTZ R165, R168, R165 ;  /* 0x000000a5a8a57221 */ /* 0x000fe20000010000 */
[----:B------:R-:W-:Y:S01]  /*53b0*/  IADD3 R3, R149, -0x3, RZ ;  /* 0xfffffffd95037810 */ /* 0x000fe20007ffe0ff */
[----:B------:R-:W-:Y:S02]  /*53c0*/  FADD.FTZ R173, R173, R172 ;  /* 0x000000acadad7221 */ /* 0x000fe40000010000 */
[----:B------:R-:W-:Y:S01]  /*53d0*/  FADD.FTZ R166, R166, R165 ;  /* 0x000000a5a6a67221 */ /* 0x000fe20000010000 */
[----:B------:R-:W-:Y:S01]  /*53e0*/  ISETP.GE.AND P0, PT, R3, R194, PT ;  /* 0x000000c20300720c */ /* 0x000fe20003f06270 */
        /* <DEDUP_REMOVED lines=92> */
[----:B------:R-:W-:Y:S02]  /*59b0*/  IADD3 R14, -R211, 0x10, RZ ;  /* 0x00000010d30e7810 */ /* 0x000fe40007ffe1ff */
[----:B------:R-:W-:Y:S01]  /*59c0*/  SHF.L.U64.HI R7, R209, 0x1, R132 ;  /* 0x00000001d1077819 */ /* 0x000fe20000010284 */
[----:B------:R-:W-:Y:S01]  /*59d0*/  IMAD R200, R3, c[0x0][0x2b8], R200 ;  /* 0x0000ae0003c87a24 */ /* 0x000fe200078e02c8 */
[----:B------:R-:W-:-:S03]  /*59e0*/  LOP3.LUT R14, R14, 0xf, RZ, 0xc0, !PT ;  /* 0x0000000f0e0e7812 */ /* 0x000fc600078ec0ff */
[----:B------:R-:W-:Y:S01]  /*59f0*/  IMAD.WIDE.U32 R10, R200, c[0x0][0x1e0], RZ ;  /* 0x00007800c80a7a25 */ /* 0x000fe200078e00ff */
[----:B------:R-:W-:-:S05]  /*5a00*/  SHF.R.S32.HI R3, RZ, 0x1f, R200 ;  /* 0x0000001fff037819 */ /* 0x000fca00000114c8 */
[----:B------:R-:W-:-:S04]  /*5a10*/  IMAD R3, R3, c[0x0][0x1e0], RZ ;  /* 0x0000780003037a24 */ /* 0x000fc800078e02ff */
[----:B------:R-:W-:Y:S02]  /*5a20*/  IMAD R8, R200, c[0x0][0x1e4], R3 ;  /* 0x00007900c8087a24 */ /* 0x000fe400078e0203 */
[----:B------:R-:W-:Y:S02]  /*5a30*/  IMAD.SHL.U32 R3, R192, 0x2, RZ ;  /* 0x00000002c0037824 */ /* 0x000fe400078e00ff */
[----:B------:R-:W-:Y:S02]  /*5a40*/  IMAD.IADD R9, R11, 0x1, R8 ;  /* 0x000000010b097824 */ /* 0x000fe400078e0208 */
[----:B------:R-:W-:Y:S01]  /*5a50*/  IMAD.MOV.U32 R8, RZ, RZ, R10 ;  /* 0x000000ffff087224 */ /* 0x000fe200078e000a */
[----:B------:R-:W-:Y:S02]  /*5a60*/  SHF.L.U64.HI R10, R210, 0x1, R145 ;  /* 0x00000001d20a7819 */ /* 0x000fe40000010291 */
[----:B--2---:R-:W-:Y:S01]  /*5a70*/  SHF.R.S32.HI R6, RZ, 0x1f, R199 ;  /* 0x0000001fff067819 */ /* 0x004fe200000114c7 */
        /* <DEDUP_REMOVED lines=9> */
[----:B------:R-:W-:Y:S02]  /*5b10*/  IADD3.X R11, R5, UR18, R11, P0, !PT ;  /* 0x00000012050b7c10 */ /* 0x000fe400087fe40b */
[----:B------:R-:W-:-:S02]  /*5b20*/  LEA R12, P0, R4, c[0x0][0x1c8], 0x1 ;  /* 0x00007200040c7a11 */ /* 0x000fc400078008ff */
[----:B------:R-:W-:Y:S02]  /*5b30*/  SEL R5, RZ, 0x10, P4 ;  /* 0x00000010ff057807 */ /* 0x000fe40002000000 */
[----:B------:R-:W-:Y:S01]  /*5b40*/  LEA.HI.X R11, R4, c[0x0][0x1cc], R11, 0x1, P0 ;  /* 0x00007300040b7a11 */ /* 0x000fe200000f0c0b */
[----:B------:R-:W1:Y:S01]  /*5b50*/  SHFL.IDX PT, R13, R12, 0x1, 0x181f ;  /* 0x00381f000c0d7f89 */ /* 0x000e6200000e0000 */
[----:B------:R-:W-:Y:S02]  /*5b60*/  IADD3 R16, -R5, 0x10, RZ ;  /* 0x0000001005107810 */ /* 0x000fe40007ffe1ff */
[----:B------:R-:W-:Y:S01]  /*5b70*/  SHF.L.U64.HI R4, R192, 0x1, R133 ;  /* 0x00000001c0047819 */ /* 0x000fe20000010285 */
        /* <DEDUP_REMOVED lines=25> */
.L_x_1111:
[----:B------:R-:W-:Y:S01]  /*5d10*/  ULDC.64 UR4, c[0x0][0x2c8] ;  /* 0x0000b20000047ab9 */ /* 0x000fe20000000a00 */
[----:B------:R-:W0:Y:S01]  /*5d20*/  LDGDEPBAR ;  /* 0x00000000000079af */ /* 0x000e220000000000 */
[----:B------:R-:W-:Y:S01]  /*5d30*/  UIMAD.WIDE.U32 UR20, UR7, UR4, URZ ;  /* 0x00000004071472a5 */ /* 0x000fe2000f8e003f */
[----:B------:R-:W-:-:S03]  /*5d40*/  IADD3 R213, R149, -0x2, RZ ;  /* 0xfffffffe95d57810 */ /* 0x000fc60007ffe0ff */
[----:B------:R-:W-:-:S06]  /*5d50*/  @UP1 USHF.R.U32.HI UR7, URZ, UR5, UR21 ;  /* 0x000000053f071299 */ /* 0x000fcc0008011615 */
[----:B------:R-:W-:-:S04]  /*5d60*/  IADD3 R147, R147, UR7, RZ ;  /* 0x0000000793937c10 */ /* 0x000fc8000fffe0ff */
[----:B------:R-:W-:Y:S01]  /*5d70*/  IADD3 R4, R147, c[0x0][0x328], RZ ;  /* 0x0000ca0093047a10 */ /* 0x000fe20007ffe0ff */
[----:B------:R-:W-:Y:S05]  /*5d80*/  @!P3 BRA `(.L_x_1112) ;  /* 0x000001100000b947 */ /* 0x000fea0003800000 */
[C---:B------:R-:W-:Y:S02]  /*5d90*/  ISETP.GT.AND P0, PT, R147.reuse, RZ, PT ;  /* 0x000000ff9300720c */ /* 0x040fe40003f04270 */
[----:B------:R-:W-:-:S11]  /*5da0*/  IADD3 R3, R147, -0x1, RZ ;  /* 0xffffffff93037810 */ /* 0x000fd60007ffe0ff */
[----:B------:R-:W-:Y:S05]  /*5db0*/  @P0 BRA `(.L_x_1113) ;  /* 0x0000007000000947 */ /* 0x000fea0003800000 */
[----:B------:R-:W-:Y:S02]  /*5dc0*/  IMAD.MOV.U32 R3, RZ, RZ, 0x1 ;  /* 0x00000001ff037424 */ /* 0x000fe400078e00ff */
[----:B------:R-:W-:-:S03]  /*5dd0*/  IMAD.MOV R147, RZ, RZ, -R147 ;  /* 0x000000ffff937224 */ /* 0x000fc600078e0a93 */
[----:B------:R-:W-:-:S13]  /*5de0*/  ISETP.NE.AND P0, PT, R3, c[0x0][0x32c], PT ;  /* 0x0000cb0003007a0c */ /* 0x000fda0003f05270 */
[----:B------:R-:W-:-:S05]  /*5df0*/  @P0 IMAD.HI.U32 R3, R147, c[0x0][0x330], RZ ;  /* 0x0000cc0093030a27 */ /* 0x000fca00078e00ff */
[----:B------:R-:W-:-:S04]  /*5e00*/  @P0 SHF.R.U32.HI R147, RZ, c[0x0][0x334], R3 ;  /* 0x0000cd00ff930a19 */ /* 0x000fc80000011603 */
[----:B------:R-:W-:Y:S01]  /*5e10*/  LOP3.LUT R3, RZ, R147, RZ, 0x33, !PT ;  /* 0x00000093ff037212 */ /* 0x000fe200078e33ff */
[----:B------:R-:W-:Y:S05]  /*5e20*/  BRA `(.L_x_1114) ;  /* 0x0000004000007947 */ /* 0x000fea0003800000 */
.L_x_1113:
[----:B------:R-:W-:-:S04]  /*5e30*/  MOV R5, 0x1 ;  /* 0x0000000100057802 */ /* 0x000fc80000000f00 */
[----:B------:R-:W-:-:S13]  /*5e40*/  ISETP.NE.AND P0, PT, R5, c[0x0][0x32c], PT ;  /* 0x0000cb0005007a0c */ /* 0x000fda0003f05270 */
[----:B------:R-:W-:-:S05]  /*5e50*/  @P0 IMAD.HI.U32 R5, R3, c[0x0][0x330], RZ ;  /* 0x0000cc0003050a27 */ /* 0x000fca00078e00ff */
[----:B------:R-:W-:Y:S02]  /*5e60*/  @P0 SHF.R.U32.HI R3, RZ, c[0x0][0x334], R5 ;  /* 0x0000cd00ff030a19 */ /* 0x000fe40000011605 */
.L_x_1114:
[----:B-1----:R-:W-:-:S05]  /*5e70*/  MOV R6, c[0x0][0x32c] ;  /* 0x0000cb0000067a02 */ /* 0x002fca0000000f00 */
[----:B------:R-:W-:-:S05]  /*5e80*/  IMAD R3, R3, R6, c[0x0][0x32c] ;  /* 0x0000cb0003037624 */ /* 0x000fca00078e0206 */
[----:B------:R-:W-:-:S04]  /*5e90*/  IMNMX R4, R4, R3, PT ;  /* 0x0000000304047217 */ /* 0x000fc80003800200 */
.L_x_1112:
        /* <DEDUP_REMOVED lines=13> */
[C---:B------:R-:W-:Y:S01]  /*5f70*/  SHF.L.U64.HI R221, R210.reuse, 0x1, R145 ;  /* 0x00000001d2dd7819 */ /* 0x040fe20000010291 */
[----:B------:R-:W-:Y:S01]  /*5f80*/  IMAD.SHL.U32 R220, R210, 0x2, RZ ;  /* 0x00000002d2dc7824 */ /* 0x000fe200078e00ff */
[C---:B------:R-:W-:Y:S01]  /*5f90*/  SHF.L.U64.HI R215, R192.reuse, 0x1, R133 ;  /* 0x00000001c0d77819 */ /* 0x040fe20000010285 */
[----:B------:R-:W-:Y:S01]  /*5fa0*/  IMAD.SHL.U32 R217, R209, 0x2, RZ ;  /* 0x00000002d1d97824 */ /* 0x000fe200078e00ff */
[----:B------:R-:W-:Y:S01]  /*5fb0*/  SEL R219, RZ, 0x10, P5 ;  /* 0x00000010ffdb7807 */ /* 0x000fe20002800000 */
[----:B------:R-:W-:Y:S01]  /*5fc0*/  IMAD.SHL.U32 R214, R192, 0x2, RZ ;  /* 0x00000002c0d67824 */ /* 0x000fe200078e00ff */
[----:B------:R-:W-:Y:S01]  /*5fd0*/  SEL R216, RZ, 0x10, P4 ;  /* 0x00000010ffd87807 */ /* 0x000fe20002000000 */
[----:B------:R-:W-:Y:S01]  /*5fe0*/  UMOV UR20, URZ ;  /* 0x0000003f00147c82 */ /* 0x000fe20008000000 */
[----:B------:R-:W-:Y:S01]  /*5ff0*/  SEL R186, R186, 0xffffffe0, !P1 ;  /* 0xffffffe0baba7807 */ /* 0x000fe20004800000 */
[----:B------:R-:W-:-:S02]  /*6000*/  UMOV UR5, 0x1 ;  /* 0x0000000100057882 */ /* 0x000fc40000000000 */
.L_x_1126:
[----:B------:R-:W-:Y:S04]  /*6010*/  DEPBAR.LE SB0, 0x2 ;  /* 0x000080800000791a */ /* 0x000fe80000000000 */
[----:B------:R-:W-:Y:S01]  /*6020*/  BAR.SYNC.DEFER_BLOCKING 0x0 ;  /* 0x0000000000007b1d */ /* 0x000fe20000010000 */
[----:B------:R-:W-:Y:S01]  /*6030*/  UIMAD UR4, UR5, 0x6000, URZ ;  /* 0x00006000050478a4 */ /* 0x000fe2000f8e023f */
[----:B------:R-:W-:Y:S05]  /*6040*/  ISETP.GE.AND P0, PT, R194, R213, PT ;  /* 0x000000d5c200720c */ /* 0x000fea0003f06270 */
        /* <DEDUP_REMOVED lines=23> */
[----:B------:R-:W-:Y:S02]  /*61c0*/  IMAD R5, R199, c[0x0][0x21c], R5 ;  /* 0x00008700c7057a24 */ /* 0x000fe400078e0205 */
[----:B------:R-:W-:Y:S04]  /*61d0*/  IMAD.IADD R7, R7, 0x1, R9 ;  /* 0x0000000107077824 */ /* 0x000fe800078e0209 */
[----:B------:R-:W-:Y:S05]  /*61e0*/  IMAD.WIDE.U32 R6, R199, c[0x0][0x218], R6 ;  /* 0x00008600c7067a25 */ /* 0x000fea00078e0006 */
[----:B------:R-:W-:Y:S04]  /*61f0*/  IADD3 R4, P0, R6, UR16, RZ ;  /* 0x0000001006047c10 */ /* 0x000fe8000ff1e0ff */
[----:B------:R-:W-:Y:S02]  /*6200*/  IADD3.X R5, R7, UR9, R5, P0, !PT ;  /* 0x0000000907057c10 */ /* 0x000fe400087fe405 */
[C---:B------:R-:W-:Y:S02]  /*6210*/  LEA R2, P0, R4.reuse, c[0x0][0x1f8], 0x1 ;  /* 0x00007e0004027a11 */ /* 0x040fe400078008ff */
[----:B------:R-:W-:Y:S02]  /*6220*/  IADD3 R7, -R211, 0x10, RZ ;  /* 0x00000010d3077810 */ /* 0x000fe40007ffe1ff */
[----:B------:R-:W-:Y:S01]  /*6230*/  LEA.HI.X R0, R4, c[0x0][0x1fc], R5, 0x1, P0 ;  /* 0x00007f0004007a11 */ /* 0x000fe200000f0c05 */
[----:B------:R-:W5:Y:S01]  /*6240*/  SHFL.IDX PT, R6, R2, 0x1, 0x181f ;  /* 0x00381f0002067f89 */ /* 0x000f6200000e0000 */
[----:B------:R-:W-:Y:S03]  /*6250*/  LOP3.LUT R7, R7, 0xf, RZ, 0xc0, !PT ;  /* 0x0000000f07077812 */ /* 0x000fe600078ec0ff */
[----:B------:R-:W2:Y:S04]  /*6260*/  SHFL.IDX PT, R4, R0, 0x1, 0x181f ;  /* 0x00381f0000047f89 */ /* 0x000ea800000e0000 */
[----:B------:R-:W4:Y:S04]  /*6270*/  SHFL.IDX PT, R5, R2, RZ, 0x181f ;  /* 0x00181fff02057589 */ /* 0x000f2800000e0000 */
[----:B------:R-:W3:Y:S01]  /*6280*/  SHFL.IDX PT, R0, R0, RZ, 0x181f ;  /* 0x00181fff00007589 */ /* 0x000ee200000e0000 */
[----:B-----5:R-:W-:Y:S04]  /*6290*/  IADD3 R12, P1, P0, R13, R6, R220 ;  /* 0x000000060d0c7210 */ /* 0x020fe8000783e0dc */
[----:B--2---:R-:W-:Y:S02]  /*62a0*/  IADD3.X R13, RZ, R4, R221, P1, P0 ;  /* 0x00000004ff0d7210 */ /* 0x004fe40000fe04dd */
[----:B------:R-:W-:Y:S04]  /*62b0*/  IADD3 R8, P1, P0, R8, R6, R217 ;  /* 0x0000000608087210 */ /* 0x000fe8000783e0d9 */
[----:B------:R-:W-:Y:S02]  /*62c0*/  IADD3.X R9, RZ, R4, R218, P1, P0 ;  /* 0x00000004ff097210 */ /* 0x000fe40000fe04da */
[----:B------:R-:W-:Y:S04]  /*62d0*/  IADD3 R6, P1, P0, R7, R6, R214 ;  /* 0x0000000607067210 */ /* 0x000fe8000783e0d6 */
[----:B------:R-:W-:Y:S02]  /*62e0*/  IADD3.X R7, RZ, R4, R215, P1, P0 ;  /* 0x00000004ff077210 */ /* 0x000fe40000fe04d7 */
[C---:B----4-:R-:W-:Y:S05]  /*62f0*/  IADD3 R16, P0, R5.reuse, R220, RZ ;  /* 0x000000dc05107210 */ /* 0x050fea0007f1e0ff */
[C---:B---3--:R-:W-:Y:S01]  /*6300*/  IMAD.X R17, R0.reuse, 0x1, R221, P0 ;  /* 0x0000000100117824 */ /* 0x048fe200000e06dd */
        /* <DEDUP_REMOVED lines=17> */
.L_x_1116:
[C---:B--234-:R-:W-:Y:S01]  /*6420*/  HMMA.16816.F32.BF16 R4, R136.reuse, R140, RZ ;  /* 0x0000008c8804723c */ /* 0x05cfe200000418ff */
[----:B------:R-:W-:Y:S01]  /*6430*/  LDSM.16.M88.4 R180, [R189+UR4+0x10100] ;  /* 0x01010004bdb4783b */ /* 0x000fe20008000200 */
[----:B------:R-:W-:Y:S01]  /*6440*/  PLOP3.LUT P0, PT, PT, PT, UP1, 0x80, 0x0 ;  /* 0x000000000000781c */ /* 0x000fe20003f0f018 */
[----:B------:R-:W-:Y:S01]  /*6450*/  UIADD3 UR7, UR20, 0x1, URZ ;  /* 0x0000000114077890 */ /* 0x000fe2000fffe03f */
[CC--:B------:R-:W-:Y:S01]  /*6460*/  IADD3 R0, R193.reuse, R133.reuse, RZ ;  /* 0x00000085c1007210 */ /* 0x0c0fe20007ffe0ff */
[----:B------:R-:W-:Y:S01]  /*6470*/  UISETP.GE.AND UP0, UPT, UR20, 0x1, UPT ;  /* 0x000000011400788c */ /* 0x000fe2000bf06270 */
[----:B------:R-:W-:Y:S02]  /*6480*/  IADD3 R2, R193, R190, RZ ;  /* 0x000000bec1027210 */ /* 0x000fe40007ffe0ff */
[C---:B------:R-:W-:Y:S01]  /*6490*/  HMMA.16816.F32.BF16 R8, R136.reuse, R142, RZ ;  /* 0x0000008e8808723c */ /* 0x040fe200000418ff */
[----:B------:R-:W-:Y:S01]  /*64a0*/  LDSM.16.M88.4 R140, [R185] ;  /* 0x00000000b98c783b */ /* 0x000fe20000000200 */
[----:B------:R-:W-:Y:S01]  /*64b0*/  ISETP.GE.AND P3, PT, R197, 0x1, PT ;  /* 0x00000001c500780c */ /* 0x000fe20003f66270 */
[----:B------:R-:W-:Y:S01]  /*64c0*/  USEL UR20, UR7, URZ, !UP0 ;  /* 0x0000003f07147287 */ /* 0x000fe2000c000000 */
[----:B------:R-:W-:Y:S02]  /*64d0*/  IADD3 R133, R186, R133, R193 ;  /* 0x00000085ba857210 */ /* 0x000fe40007ffe0c1 */
[----:B------:R-:W-:Y:S02]  /*64e0*/  MOV R244, R205 ;  /* 0x000000cd00f47202 */ /* 0x000fe40000000f00 */
[C---:B-1----:R-:W-:Y:S01]  /*64f0*/  HMMA.16816.F32.BF16 R12, R136.reuse, R144, RZ ;  /* 0x00000090880c723c */ /* 0x042fe200000418ff */
[----:B------:R-:W-:Y:S07]  /*6500*/  LDSM.16.M88.4 R176, [R0+0xe100] ;  /* 0x00e1000000b0783b */ /* 0x000fee0000000200 */
[C---:B------:R-:W-:Y:S01]  /*6510*/  HMMA.16816.F32.BF16 R16, R136.reuse, R146, RZ ;  /* 0x000000928810723c */ /* 0x040fe200000418ff */
[----:B------:R-:W1:Y:S07]  /*6520*/  LDSM.16.M88.4 R144, [R0+0xc100] ;  /* 0x00c100000090783b */ /* 0x000e6e0000000200 */
[C---:B------:R-:W-:Y:S01]  /*6530*/  HMMA.16816.F32.BF16 R20, R136.reuse, R148, RZ ;  /* 0x000000948814723c */ /* 0x040fe200000418ff */
[----:B------:R-:W0:Y:S07]  /*6540*/  LDGDEPBAR ;  /* 0x00000000000079af */ /* 0x000e2e0000000000 */
[C---:B------:R-:W-:Y:S01]  /*6550*/  HMMA.16816.F32.BF16 R24, R136.reuse, R150, RZ ;  /* 0x000000968818723c */ /* 0x040fe200000418ff */
[----:B------:R-:W-:Y:S07]  /*6560*/  LDSM.16.M88.4 R148, [R0+0xd100] ;  /* 0x00d100000094783b */ /* 0x000fee0000000200 */
[C---:B------:R-:W-:Y:S08]  /*6570*/  HMMA.16816.F32.BF16 R28, R136.reuse, R152, RZ ;  /* 0x00000098881c723c */ /* 0x040ff000000418ff */
[----:B------:R-:W-:Y:S01]  /*6580*/  HMMA.16816.F32.BF16 R32, R136, R154, RZ ;  /* 0x0000009a8820723c */ /* 0x000fe200000418ff */
[----:B------:R-:W2:Y:S07]  /*6590*/  LDSM.16.M88.4 R136, [R0+0xc900] ;  /* 0x00c900000088783b */ /* 0x000eae0000000200 */
        /* <DEDUP_REMOVED lines=13> */
[C---:B-1----:R-:W-:Y:S01]  /*6670*/  HMMA.16816.F32.BF16 R4, R140.reuse, R144, R4 ;  /* 0x000000908c04723c */ /* 0x042fe20000041804 */
[----:B------:R-:W-:Y:S07]  /*6680*/  LDSM.16.M88.4 R172, [R190+0xe900] ;  /* 0x00e90000beac783b */ /* 0x000fee0000000200 */
[C---:B------:R-:W-:Y:S01]  /*6690*/  HMMA.16816.F32.BF16 R8, R140.reuse, R146, R8 ;  /* 0x000000928c08723c */ /* 0x040fe20000041808 */
[----:B------:R-:W1:Y:S07]  /*66a0*/  LDSM.16.M88.4 R144, [R2+0xd100] ;  /* 0x00d100000290783b */ /* 0x000e6e0000000200 */
[C---:B--2---:R-:W-:Y:S08]  /*66b0*/  HMMA.16816.F32.BF16 R12, R140.reuse, R136, R12 ;  /* 0x000000888c0c723c */ /* 0x044ff0000004180c */
[C---:B------:R-:W-:Y:S01]  /*66c0*/  HMMA.16816.F32.BF16 R16, R140.reuse, R138, R16 ;  /* 0x0000008a8c10723c */ /* 0x040fe20000041810 */
[----:B------:R-:W2:Y:S07]  /*66d0*/  LDSM.16.M88.4 R136, [R2+0xd900] ;  /* 0x00d900000288783b */ /* 0x000eae0000000200 */
        /* <DEDUP_REMOVED lines=13> */
[C---:B-1----:R-:W-:Y:S08]  /*67b0*/  HMMA.16816.F32.BF16 R20, R160.reuse, R144, R20 ;  /* 0x00000090a014723c */ /* 0x042ff00000041814 */
[C---:B------:R-:W-:Y:S01]  /*67c0*/  HMMA.16816.F32.BF16 R24, R160.reuse, R146, R24 ;  /* 0x00000092a018723c */ /* 0x040fe20000041818 */
[----:B------:R-:W1:Y:S07]  /*67d0*/  LDSM.16.M88.4 R144, [R187+0x4000] ;  /* 0x00400000bb90783b */ /* 0x000e6e0000000200 */
[C---:B--2---:R-:W-:Y:S08]  /*67e0*/  HMMA.16816.F32.BF16 R28, R160.reuse, R136, R28 ;  /* 0x00000088a01c723c */ /* 0x044ff0000004181c */
[----:B------:R-:W-:Y:S01]  /*67f0*/  HMMA.16816.F32.BF16 R32, R160, R138, R32 ;  /* 0x0000008aa020723c */ /* 0x000fe20000041820 */
[----:B------:R-:W2:Y:S07]  /*6800*/  LDSM.16.M88.4 R136, [R190+0xf100] ;  /* 0x00f10000be88783b */ /* 0x000eae0000000200 */
        /* <DEDUP_REMOVED lines=13> */
[C---:B-1----:R-:W-:Y:S01]  /*68e0*/  HMMA.16816.F32.BF16 R4, R144.reuse, R168, R4 ;  /* 0x000000a89004723c */ /* 0x042fe20000041804 */
[----:B------:R-:W-:Y:S07]  /*68f0*/  LDSM.16.M88.4 R164, [R184+0x4000] ;  /* 0x00400000b8a4783b */ /* 0x000fee0000000200 */
        /* <DEDUP_REMOVED lines=24> */
[C---:B-1----:R-:W-:Y:S01]  /*6a80*/  HMMA.16816.F32.BF16 R4, R164.reuse, R168, R4 ;  /* 0x000000a8a404723c */ /* 0x042fe20000041804 */
[----:B------:R-:W1:Y:S07]  /*6a90*/  LDSM.16.M88.4 R160, [R187+0x8000] ;  /* 0x00800000bba0783b */ /* 0x000e6e0000000200 */
[C---:B------:R-:W-:Y:S01]  /*6aa0*/  HMMA.16816.F32.BF16 R8, R164.reuse, R170, R8 ;  /* 0x000000aaa408723c */ /* 0x040fe20000041808 */
[----:B------:R-:W-:Y:S07]  /*6ab0*/  LDSM.16.M88.4 R168, [R0+0x10100] ;  /* 0x0101000000a8783b */ /* 0x000fee0000000200 */
[C---:B--2---:R-:W-:Y:S08]  /*6ac0*/  HMMA.16816.F32.BF16 R12, R164.reuse, R136, R12 ;  /* 0x00000088a40c723c */ /* 0x044ff0000004180c */
[C---:B------:R-:W-:Y:S01]  /*6ad0*/  HMMA.16816.F32.BF16 R16, R164.reuse, R138, R16 ;  /* 0x0000008aa410723c */ /* 0x040fe20000041810 */
[----:B------:R-:W2:Y:S07]  /*6ae0*/  LDSM.16.M88.4 R136, [R190+0x10900] ;  /* 0x01090000be88783b */ /* 0x000eae0000000200 */
        /* <DEDUP_REMOVED lines=19> */
[C---:B-1----:R-:W-:Y:S01]  /*6c20*/  HMMA.16816.F32.BF16 R4, R160.reuse, R176, R4 ;  /* 0x000000b0a004723c */ /* 0x042fe20000041804 */
[----:B------:R-:W1:Y:S07]  /*6c30*/  LDSM.16.M88.4 R172, [R184+0x8000] ;  /* 0x00800000b8ac783b */ /* 0x000e6e0000000200 */
[C---:B------:R-:W-:Y:S08]  /*6c40*/  HMMA.16816.F32.BF16 R8, R160.reuse, R178, R8 ;  /* 0x000000b2a008723c */ /* 0x040ff00000041808 */
[C---:B--2---:R-:W-:Y:S08]  /*6c50*/  HMMA.16816.F32.BF16 R12, R160.reuse, R136, R12 ;  /* 0x00000088a00c723c */ /* 0x044ff0000004180c */
[C---:B------:R-:W-:Y:S01]  /*6c60*/  HMMA.16816.F32.BF16 R16, R160.reuse, R138, R16 ;  /* 0x0000008aa010723c */ /* 0x040fe20000041810 */
[----:B------:R-:W2:Y:S07]  /*6c70*/  LDSM.16.M88.4 R136, [R133+0x10900] ;  /* 0x010900008588783b */ /* 0x000eae0000000200 */
        /* <DEDUP_REMOVED lines=45> */
[----:B------:R-:W-:Y:S01]  /*6f50*/  @P0 IMAD.HI.U32 R175, R205, c[0x0][0x2c8], RZ ;  /* 0x0000b200cdaf0a27 */ /* 0x000fe200078e00ff */
[----:B------:R-:W-:Y:S02]  /*6f60*/  PLOP3.LUT P0, PT, PT, PT, UP1, 0x80, 0x0 ;  /* 0x000000000000781c */ /* 0x000fe40003f0f018 */
[----:B------:R-:W1:Y:S01]  /*6f70*/  MUFU.TANH R224, R224 ;  /* 0x000000e000e07308 */ /* 0x000e620000002400 */
[----:B------:R-:W-:Y:S02]  /*6f80*/  FMUL.FTZ R230, R22, c[0x0][0x320] ;  /* 0x0000c80016e67a20 */ /* 0x000fe40000410000 */
[----:B------:R-:W-:Y:S02]  /*6f90*/  FMUL.FTZ R229, R23, c[0x0][0x320] ;  /* 0x0000c80017e57a20 */ /* 0x000fe40000410000 */
[----:B------:R-:W-:Y:S02]  /*6fa0*/  FMUL.FTZ R238, R24, c[0x0][0x320] ;  /* 0x0000c80018ee7a20 */ /* 0x000fe40000410000 */
[----:B------:R-:W-:Y:S02]  /*6fb0*/  FMUL.FTZ R237, R25, c[0x0][0x320] ;  /* 0x0000c80019ed7a20 */ /* 0x000fe40000410000 */
[----:B------:R-:W-:Y:S01]  /*6fc0*/  FMUL.FTZ R234, R26, c[0x0][0x320] ;  /* 0x0000c8001aea7a20 */ /* 0x000fe20000410000 */
[----:B------:R-:W1:Y:S01]  /*6fd0*/  MUFU.TANH R178, R178 ;  /* 0x000000b200b27308 */ /* 0x000e620000002400 */
[----:B------:R-:W-:Y:S01]  /*6fe0*/  @P0 SHF.R.U32.HI R244, RZ, c[0x0][0x2cc], R175 ;  /* 0x0000b300fff40a19 */ /* 0x000fe200000116af */
[----:B------:R-:W-:Y:S01]  /*6ff0*/  FMUL.FTZ R233, R27, c[0x0][0x320] ;  /* 0x0000c8001be97a20 */ /* 0x000fe20000410000 */
[----:B------:R-:W-:Y:S01]  /*7000*/  SHF.L.U32 R175, R213, 0x6, RZ ;  /* 0x00000006d5af7819 */ /* 0x000fe200000006ff */
[----:B------:R-:W-:Y:S02]  /*7010*/  FMUL.FTZ R243, R28, c[0x0][0x320] ;  /* 0x0000c8001cf37a20 */ /* 0x000fe40000410000 */
[----:B------:R-:W5:Y:S01]  /*7020*/  SHFL.IDX PT, R251, R244, RZ, 0x1c1f ;  /* 0x001c1ffff4fb7589 */ /* 0x000f6200000e0000 */
[----:B------:R-:W-:Y:S01]  /*7030*/  FMUL.FTZ R242, R29, c[0x0][0x320] ;  /* 0x0000c8001df27a20 */ /* 0x000fe20000410000 */
[----:B------:R-:W-:Y:S01]  /*7040*/  IADD3 R247, -R206, 0x1, -R175 ;  /* 0x00000001cef77810 */ /* 0x000fe20007ffe9af */
[----:B------:R-:W-:Y:S01]  /*7050*/  FMUL.FTZ R239, R30, c[0x0][0x320] ;  /* 0x0000c8001eef7a20 */ /* 0x000fe20000410000 */
[----:B------:R-:W1:Y:S01]  /*7060*/  MUFU.TANH R180, R180 ;  /* 0x000000b400b47308 */ /* 0x000e620000002400 */
[----:B------:R-:W-:Y:S01]  /*7070*/  FMUL.FTZ R174, R31, c[0x0][0x320] ;  /* 0x0000c8001fae7a20 */ /* 0x000fe20000410000 */
[----:B------:R-:W-:Y:S01]  /*7080*/  IADD3 R247, -R204, R247, R195 ;  /* 0x000000f7ccf77210 */ /* 0x000fe20007ffe1c3 */
[----:B------:R-:W-:Y:S02]  /*7090*/  FMUL.FTZ R246, R32, c[0x0][0x320] ;  /* 0x0000c80020f67a20 */ /* 0x000fe40000410000 */
[----:B------:R-:W-:Y:S01]  /*70a0*/  FMUL.FTZ R245, R33, c[0x0][0x320] ;  /* 0x0000c80021f57a20 */ /* 0x000fe20000410000 */
[C---:B------:R-:W-:Y:S01]  /*70b0*/  IADD3 R248, R247.reuse, c[0x0][0x328], RZ ;  /* 0x0000ca00f7f87a10 */ /* 0x040fe20007ffe0ff */
[----:B------:R-:W-:Y:S01]  /*70c0*/  FMUL.FTZ R241, R34, c[0x0][0x320] ;  /* 0x0000c80022f17a20 */ /* 0x000fe20000410000 */
[----:B------:R-:W-:Y:S01]  /*70d0*/  IADD3 R247, R247, UR19, RZ ;  /* 0x00000013f7f77c10 */ /* 0x000fe2000fffe0ff */
[----:B------:R-:W-:Y:S01]  /*70e0*/  FMUL.FTZ R240, R35, c[0x0][0x320] ;  /* 0x0000c80023f07a20 */ /* 0x000fe20000410000 */
[----:B------:R-:W1:Y:S10]  /*70f0*/  MUFU.TANH R228, R228 ;  /* 0x000000e400e47308 */ /* 0x000e740000002400 */
[----:B------:R-:W1:Y:S01]  /*7100*/  MUFU.TANH R227, R227 ;  /* 0x000000e300e37308 */ /* 0x000e620000002400 */
[-C--:B-----5:R-:W-:Y:S02]  /*7110*/  IADD3 R250, R248, R251.reuse, RZ ;  /* 0x000000fbf8fa7210 */ /* 0x0a0fe40007ffe0ff */
[----:B------:R-:W-:Y:S07]  /*7120*/  IADD3 R249, R247, R251, RZ ;  /* 0x000000fbf7f97210 */ /* 0x000fee0007ffe0ff */
        /* <DEDUP_REMOVED lines=23> */
[----:B--234-:R-:W-:Y:S01]  /*72a0*/  IADD3 R2, -R204, R195, R251 ;  /* 0x000000c3cc027210 */ /* 0x01cfe20007ffe1fb */
        /* <DEDUP_REMOVED lines=12> */
.L_x_1119:
[----:B------:R-:W-:Y:S04]  /*7370*/  MOV R0, 0x1 ;  /* 0x0000000100007802 */ /* 0x000fe80000000f00 */
[----:B------:R-:W-:Y:S11]  /*7380*/  ISETP.NE.AND P0, PT, R0, c[0x0][0x32c], PT ;  /* 0x0000cb0000007a0c */ /* 0x000ff60003f05270 */
[----:B------:R-:W-:Y:S02]  /*7390*/  @!UPT UIADD3 URZ, URZ, URZ, URZ ;  /* 0x0000003f3f3ff290 */ /* 0x000fe4000fffe03f */
[----:B------:R-:W-:Y:S05]  /*73a0*/  @P0 IMAD.HI.U32 R0, R2, c[0x0][0x330], RZ ;  /* 0x0000cc0002000a27 */ /* 0x000fea00078e00ff */
[----:B------:R-:W-:Y:S02]  /*73b0*/  @P0 SHF.R.U32.HI R2, RZ, c[0x0][0x334], R0 ;  /* 0x0000cd00ff020a19 */ /* 0x000fe40000011600 */
.L_x_1120:
[----:B------:R-:W-:Y:S05]  /*73c0*/  BSYNC B0 ;  /* 0x0000000000007941 */ /* 0x000fea0003800000 */
.L_x_1118:
[----:B------:R-:W-:Y:S04]  /*73d0*/  IMAD R5, R2, c[0x0][0x32c], -R175 ;  /* 0x0000cb0002057a24 */ /* 0x000fe800078e0aaf */
[----:B------:R-:W-:Y:S05]  /*73e0*/  IMAD.IADD R0, R5, 0x1, -R206 ;  /* 0x0000000105007824 */ /* 0x000fea00078e0ace */
[----:B------:R-:W-:Y:S02]  /*73f0*/  IADD3 R5, R0, c[0x0][0x32c], RZ ;  /* 0x0000cb0000057a10 */ /* 0x000fe40007ffe0ff */
[----:B------:R-:W-:Y:S02]  /*7400*/  IMNMX R249, R249, R0, !PT ;  /* 0x00000000f9f97217 */ /* 0x000fe40007800200 */
[----:B------:R-:W-:Y:S02]  /*7410*/  IMNMX R250, R250, R5, PT ;  /* 0x00000005fafa7217 */ /* 0x000fe40003800200 */
.L_x_1117:
        /* <DEDUP_REMOVED lines=66> */
.L_x_1123:
[----:B------:R-:W-:Y:S04]  /*7840*/  MOV R0, 0x1 ;  /* 0x0000000100007802 */ /* 0x000fe80000000f00 */
[----:B------:R-:W-:Y:S11]  /*7850*/  ISETP.NE.AND P0, PT, R0, c[0x0][0x32c], PT ;  /* 0x0000cb0000007a0c */ /* 0x000ff60003f05270 */
[----:B------:R-:W-:Y:S02]  /*7860*/  @!UPT UIADD3 URZ, URZ, URZ, URZ ;  /* 0x0000003f3f3ff290 */ /* 0x000fe4000fffe03f */
[----:B------:R-:W-:Y:S05]  /*7870*/  @P0 IMAD.HI.U32 R0, R2, c[0x0][0x330], RZ ;  /* 0x0000cc0002000a27 */ /* 0x000fea00078e00ff */
[----:B------:R-:W-:Y:S02]  /*7880*/  @P0 SHF.R.U32.HI R2, RZ, c[0x0][0x334], R0 ;  /* 0x0000cd00ff020a19 */ /* 0x000fe40000011600 */
.L_x_1124:
[----:B------:R-:W-:Y:S05]  /*7890*/  BSYNC B0 ;  /* 0x0000000000007941 */ /* 0x000fea0003800000 */
.L_x_1122:
[----:B------:R-:W-:Y:S04]  /*78a0*/  IMAD R9, R2, c[0x0][0x32c], -R175 ;  /* 0x0000cb0002097a24 */ /* 0x000fe800078e0aaf */
[----:B------:R-:W-:Y:S05]  /*78b0*/  IMAD.IADD R0, R9, 0x1, -R206 ;  /* 0x0000000109007824 */ /* 0x000fea00078e0ace */
[----:B------:R-:W-:Y:S02]  /*78c0*/  IADD3 R9, R0, c[0x0][0x32c], RZ ;  /* 0x0000cb0000097a10 */ /* 0x000fe40007ffe0ff */
[----:B------:R-:W-:Y:S02]  /*78d0*/  IMNMX R247, R247, R0, !PT ;  /* 0x00000000f7f77217 */ /* 0x000fe40007800200 */
[----:B------:R-:W-:Y:S02]  /*78e0*/  IMNMX R248, R248, R9, PT ;  /* 0x00000009f8f87217 */ /* 0x000fe40003800200 */
.L_x_1121:
[----:B------:R-:W-:Y:S01]  /*78f0*/  ISETP.GT.AND P0, PT, R247, RZ, P1 ;  /* 0x000000fff700720c */ /* 0x000fe20000f04270 */
[----:B------:R-:W-:Y:S04]  /*7900*/  DEPBAR.LE SB0, 0x2 ;  /* 0x000080800000791a */ /* 0x000fe80000000000 */
[----:B------:R-:W-:Y:S01]  /*7910*/  BAR.SYNC.DEFER_BLOCKING 0x0 ;  /* 0x0000000000007b1d */ /* 0x000fe20000010000 */
        /* <DEDUP_REMOVED lines=11> */
[----:B------:R-:W-:Y:S01]  /*79d0*/  FMNMX.FTZ R0, R173, R0, !PT ;  /* 0x00000000ad007209 */ /* 0x000fe20007810000 */
[----:B------:R-:W-:Y:S01]  /*79e0*/  LDSM.16.MT88.4 R28, [R134+UR4+0x100] ;  /* 0x00010004861c783b */ /* 0x000fe20008004200 */
        /* <DEDUP_REMOVED lines=56> */
[----:B------:R-:W-:Y:S01]  /*7d70*/  ISETP.GT.AND P0, PT, R247, 0x38, P1 ;  /* 0x00000038f700780c */ /* 0x000fe20000f04270 */
[----:B------:R-:W1:Y:S01]  /*7d80*/  SHFL.BFLY PT, R4, R9, 0x2, 0x1f ;  /* 0x0c401f0009047f89 */ /* 0x000e6200000e0000 */
        /* <DEDUP_REMOVED lines=9> */
[----:B------:R-:W-:Y:S02]  /*7e20*/  IADD3 R17, R134, UR4, RZ ;  /* 0x0000000486117c10 */ /* 0x000fe4000fffe0ff */
[----:B------:R-:W-:Y:S02]  /*7e30*/  FMNMX.FTZ R11, R144, R15, !PT ;  /* 0x0000000f900b7209 */ /* 0x000fe40007810000 */
[----:B------:R-:W-:Y:S02]  /*7e40*/  IADD3 R164, R188, R17, RZ ;  /* 0x00000011bca47210 */ /* 0x000fe40007ffe0ff */
[----:B-1----:R-:W-:Y:S01]  /*7e50*/  FMNMX.FTZ R4, R9, R4, !PT ;  /* 0x0000000409047209 */ /* 0x002fe20007810000 */
[----:B------:R-:W1:Y:S08]  /*7e60*/  SHFL.BFLY PT, R0, R11, 0x2, 0x1f ;  /* 0x0c401f000b007f89 */ /* 0x000e7000000e0000 */
[----:B------:R-:W2:Y:S01]  /*7e70*/  SHFL.BFLY PT, R13, R4, 0x1, 0x1f ;  /* 0x0c201f00040d7f89 */ /* 0x000ea200000e0000 */
[----:B-1----:R-:W-:Y:S07]  /*7e80*/  FMNMX.FTZ R9, R11, R0, !PT ;  /* 0x000000000b097209 */ /* 0x002fee0007810000 */
[----:B------:R-:W1:Y:S01]  /*7e90*/  SHFL.BFLY PT, R0, R9, 0x1, 0x1f ;  /* 0x0c201f0009007f89 */ /* 0x000e6200000e0000 */
[----:B--2---:R-:W-:Y:S04]  /*7ea0*/  FMNMX.FTZ R2, R4, R13, !PT ;  /* 0x0000000d04027209 */ /* 0x004fe80007810000 */
[C---:B------:R-:W-:Y:S01]  /*7eb0*/  FSETP.NEU.FTZ.AND P0, PT, R2.reuse, -INF , PT ;  /* 0xff8000000200780b */ /* 0x040fe20003f1d000 */
[----:B------:R-:W-:Y:S02]  /*7ec0*/  FMUL.FTZ R152, R2, c[0x0][0x2d0] ;  /* 0x0000b40002987a20 */ /* 0x000fe40000410000 */
[----:B------:R-:W2:Y:S03]  /*7ed0*/  LDSM.16.MT88.4 R12, [R135+UR4+0x100] ;  /* 0x00010004870c783b */ /* 0x000ea60008004200 */
[----:B------:R-:W-:Y:S05]  /*7ee0*/  FSEL R152, R152, RZ, P0 ;  /* 0x000000ff98987208 */ /* 0x000fea0000000000 */
[--C-:B------:R-:W-:Y:S01]  /*7ef0*/  FFMA.FTZ R165, R5, c[0x0][0x2d0], -R152.reuse ;  /* 0x0000b40005a57a23 */ /* 0x100fe20000010898 */
[----:B------:R-:W-:Y:S01]  /*7f00*/  FSEL R5, R2, RZ, P0 ;  /* 0x000000ff02057208 */ /* 0x000fe20000000000 */
[--C-:B------:R-:W-:Y:S02]  /*7f10*/  FFMA.FTZ R167, R179, c[0x0][0x2d0], -R152.reuse ;  /* 0x0000b400b3a77a23 */ /* 0x100fe40000010898 */
[----:B------:R-:W-:Y:S01]  /*7f20*/  FFMA.FTZ R166, R181, c[0x0][0x2d0], -R152 ;  /* 0x0000b400b5a67a23 */ /* 0x000fe20000010898 */
[----:B-1----:R-:W-:Y:S01]  /*7f30*/  FMNMX.FTZ R0, R9, R0, !PT ;  /* 0x0000000009007209 */ /* 0x002fe20007810000 */
[----:B------:R-:W-:Y:S02]  /*7f40*/  FADD.FTZ R4, -R5, R132 ;  /* 0x0000008405047221 */ /* 0x000fe40000010100 */
[----:B------:R-:W-:Y:S01]  /*7f50*/  MUFU.EX2 R167, R167 ;  /* 0x000000a700a77308 */ /* 0x000fe20000000800 */
[--C-:B------:R-:W-:Y:S01]  /*7f60*/  FFMA.FTZ R168, R7, c[0x0][0x2d0], -R152.reuse ;  /* 0x0000b40007a87a23 */ /* 0x100fe20000010898 */
[C---:B------:R-:W-:Y:S01]  /*7f70*/  FSETP.NEU.FTZ.AND P0, PT, R0.reuse, -INF , PT ;  /* 0xff8000000000780b */ /* 0x040fe20003f1d000 */
[----:B------:R-:W-:Y:S01]  /*7f80*/  FMUL.FTZ R145, R0, c[0x0][0x2d0] ;  /* 0x0000b40000917a20 */ /* 0x000fe20000410000 */
[----:B------:R-:W-:Y:S01]  /*7f90*/  IADD3 R5, R135, UR4, RZ ;  /* 0x0000000487057c10 */ /* 0x000fe2000fffe0ff */
[----:B------:R-:W-:Y:S01]  /*7fa0*/  FMUL.FTZ R132, R4, c[0x0][0x2d0] ;  /* 0x0000b40004847a20 */ /* 0x000fe20000410000 */
[----:B------:R-:W-:Y:S01]  /*7fb0*/  FSEL R4, R0, RZ, P0 ;  /* 0x000000ff00047208 */ /* 0x000fe20000000000 */
[--C-:B------:R-:W-:Y:S01]  /*7fc0*/  FFMA.FTZ R174, R163, c[0x0][0x2d0], -R152.reuse ;  /* 0x0000b400a3ae7a23 */ /* 0x100fe20000010898 */
[----:B------:R-:W-:Y:S01]  /*7fd0*/  FSEL R145, R145, RZ, P0 ;  /* 0x000000ff91917208 */ /* 0x000fe20000000000 */
[--C-:B------:R-:W-:Y:S01]  /*7fe0*/  FFMA.FTZ R177, R141, c[0x0][0x2d0], -R152.reuse ;  /* 0x0000b4008db17a23 */ /* 0x100fe20000010898 */
[----:B------:R-:W1:Y:S01]  /*7ff0*/  MUFU.EX2 R166, R166 ;  /* 0x000000a600a67308 */ /* 0x000e620000000800 */
[----:B------:R-:W-:Y:S01]  /*8000*/  FADD.FTZ R4, -R4, R3 ;  /* 0x0000000304047221 */ /* 0x000fe20000010100 */
[----:B------:R-:W-:Y:S01]  /*8010*/  IADD3 R133, R188, R5, RZ ;  /* 0x00000005bc857210 */ /* 0x000fe20007ffe0ff */
[--C-:B------:R-:W-:Y:S02]  /*8020*/  FFMA.FTZ R171, R176, c[0x0][0x2d0], -R145.reuse ;  /* 0x0000b400b0ab7a23 */ /* 0x100fe40000010891 */
[--C-:B------:R-:W-:Y:S02]  /*8030*/  FFMA.FTZ R170, R8, c[0x0][0x2d0], -R145.reuse ;  /* 0x0000b40008aa7a23 */ /* 0x100fe40000010891 */
[--C-:B------:R-:W-:Y:S01]  /*8040*/  FFMA.FTZ R169, R6, c[0x0][0x2d0], -R145.reuse ;  /* 0x0000b40006a97a23 */ /* 0x100fe20000010891 */
[----:B------:R-:W3:Y:S01]  /*8050*/  LDSM.16.MT88.4 R20, [R133+0x100] ;  /* 0x000100008514783b */ /* 0x000ee20000004200 */
[--C-:B------:R-:W-:Y:S01]  /*8060*/  FFMA.FTZ R172, R180, c[0x0][0x2d0], -R145.reuse ;  /* 0x0000b400b4ac7a23 */ /* 0x100fe20000010891 */
[----:B------:R-:W4:Y:S01]  /*8070*/  MUFU.EX2 R132, R132 ;  /* 0x0000008400847308 */ /* 0x000f220000000800 */
[----:B------:R-:W-:Y:S02]  /*8080*/  FMUL.FTZ R3, R4, c[0x0][0x2d0] ;  /* 0x0000b40004037a20 */ /* 0x000fe40000410000 */
[--C-:B------:R-:W-:Y:S02]  /*8090*/  FFMA.FTZ R176, R143, c[0x0][0x2d0], -R152.reuse ;  /* 0x0000b4008fb07a23 */ /* 0x100fe40000010898 */
[--C-:B------:R-:W-:Y:S02]  /*80a0*/  FFMA.FTZ R180, R142, c[0x0][0x2d0], -R145.reuse ;  /* 0x0000b4008eb47a23 */ /* 0x100fe40000010891 */
[--C-:B------:R-:W-:Y:S02]  /*80b0*/  FFMA.FTZ R181, R140, c[0x0][0x2d0], -R145.reuse ;  /* 0x0000b4008cb57a23 */ /* 0x100fe40000010891 */
[----:B------:R-:W-:Y:S01]  /*80c0*/  LDSM.16.MT88.4 R140, [R134+UR4+0x2900] ;  /* 0x00290004868c783b */ /* 0x000fe20008004200 */
[----:B------:R-:W5:Y:S01]  /*80d0*/  MUFU.EX2 R3, R3 ;  /* 0x0000000300037308 */ /* 0x000f620000000800 */
[--C-:B------:R-:W-:Y:S02]  /*80e0*/  FFMA.FTZ R182, R161, c[0x0][0x2d0], -R152.reuse ;  /* 0x0000b400a1b67a23 */ /* 0x100fe40000010898 */
[--C-:B------:R-:W-:Y:S01]  /*80f0*/  FFMA.FTZ R183, R159, c[0x0][0x2d0], -R152.reuse ;  /* 0x0000b4009fb77a23 */ /* 0x100fe20000010898 */
[----:B-1----:R-:W-:Y:S01]  /*8100*/  F2FP.BF16.PACK_AB R136, R166, R167 ;  /* 0x000000a7a688723e */ /* 0x002fe200000010ff */
[--C-:B------:R-:W-:Y:S02]  /*8110*/  FFMA.FTZ R190, R157, c[0x0][0x2d0], -R152.reuse ;  /* 0x0000b4009dbe7a23 */ /* 0x100fe40000010898 */
[--C-:B------:R-:W-:Y:S02]  /*8120*/  FFMA.FTZ R223, R155, c[0x0][0x2d0], -R152.reuse ;  /* 0x0000b4009bdf7a23 */ /* 0x100fe40000010898 */
[--C-:B------:R-:W-:Y:S01]  /*8130*/  FFMA.FTZ R224, R160, c[0x0][0x2d0], -R145.reuse ;  /* 0x0000b400a0e07a23 */ /* 0x100fe20000010891 */
[----:B------:R-:W-:Y:S01]  /*8140*/  MUFU.EX2 R165, R165 ;  /* 0x000000a500a57308 */ /* 0x000fe20000000800 */
[--C-:B------:R-:W-:Y:S02]  /*8150*/  FFMA.FTZ R225, R158, c[0x0][0x2d0], -R145.reuse ;  /* 0x0000b4009ee17a23 */ /* 0x100fe40000010891 */
[--C-:B------:R-:W-:Y:S02]  /*8160*/  FFMA.FTZ R226, R156, c[0x0][0x2d0], -R145.reuse ;  /* 0x0000b4009ce27a23 */ /* 0x100fe40000010891 */
[C---:B----4-:R-:W-:Y:S01]  /*8170*/  FMUL.FTZ R4, R132.reuse, R128 ;  /* 0x0000008084047220 */ /* 0x050fe20000410000 */
[----:B------:R-:W-:Y:S01]  /*8180*/  LDSM.16.MT88.4 R156, [R164+0x3900] ;  /* 0x00390000a49c783b */ /* 0x000fe20000004200 */
[C---:B------:R-:W-:Y:S02]  /*8190*/  FMUL.FTZ R5, R132.reuse, R129 ;  /* 0x0000008184057220 */ /* 0x040fe40000410000 */
[C---:B------:R-:W-:Y:S01]  /*81a0*/  FMUL.FTZ R8, R132.reuse, R124 ;  /* 0x0000007c84087220 */ /* 0x040fe20000410000 */
[----:B------:R-:W1:Y:S01]  /*81b0*/  MUFU.EX2 R168, R168 ;  /* 0x000000a800a87308 */ /* 0x000e620000000800 */
[C---:B------:R-:W-:Y:S02]  /*81c0*/  FMUL.FTZ R9, R132.reuse, R125 ;  /* 0x0000007d84097220 */ /* 0x040fe40000410000 */
[C---:B------:R-:W-:Y:S02]  /*81d0*/  FMUL.FTZ R16, R132.reuse, R116 ;  /* 0x0000007484107220 */ /* 0x040fe40000410000 */
[C---:B-----5:R-:W-:Y:S02]  /*81e0*/  FMUL.FTZ R6, R3.reuse, R130 ;  /* 0x0000008203067220 */ /* 0x060fe40000410000 */
[C---:B------:R-:W-:Y:S02]  /*81f0*/  FMUL.FTZ R7, R3.reuse, R131 ;  /* 0x0000008303077220 */ /* 0x040fe40000410000 */
        /* <DEDUP_REMOVED lines=8> */
[----:B------:R-:W4:Y:S01]  /*8280*/  MUFU.EX2 R170, R170 ;  /* 0x000000aa00aa7308 */ /* 0x000f220000000800 */
[----:B------:R-:W-:Y:S01]  /*8290*/  LDSM.16.MT88.4 R116, [R134+UR4+0x900] ;  /* 0x000900048674783b */ /* 0x000fe20008004200 */
[----:B------:R-:W-:Y:S01]  /*82a0*/  FMUL.FTZ R25, R132, R109 ;  /* 0x0000006d84197220 */ /* 0x000fe20000410000 */
[----:B-1----:R-:W-:Y:S01]  /*82b0*/  F2FP.BF16.PACK_AB R138, R168, R165 ;  /* 0x000000a5a88a723e */ /* 0x002fe200000010ff */
[C---:B------:R-:W-:Y:S02]  /*82c0*/  FMUL.FTZ R26, R3.reuse, R110 ;  /* 0x0000006e031a7220 */ /* 0x040fe40000410000 */
[C---:B------:R-:W-:Y:S03]  /*82d0*/  FMUL.FTZ R27, R3.reuse, R111 ;  /* 0x0000006f031b7220 */ /* 0x040fe60000410000 */
[----:B------:R-:W-:Y:S01]  /*82e0*/  LDSM.16.MT88.4 R108, [R164+0x2100] ;  /* 0x00210000a46c783b */ /* 0x000fe20000004200 */
[----:B------:R-:W-:Y:S01]  /*82f0*/  MUFU.EX2 R169, R169 ;  /* 0x000000a900a97308 */ /* 0x000fe20000000800 */
[C---:B------:R-:W-:Y:S02]  /*8300*/  FMUL.FTZ R32, R132.reuse, R100 ;  /* 0x0000006484207220 */ /* 0x040fe40000410000 */
[----:B------:R-:W-:Y:S02]  /*8310*/  FMUL.FTZ R33, R132, R101 ;  /* 0x0000006584217220 */ /* 0x000fe40000410000 */
[C---:B------:R-:W-:Y:S02]  /*8320*/  FMUL.FTZ R34, R3.reuse, R102 ;  /* 0x0000006603227220 */ /* 0x040fe40000410000 */
[----:B------:R-:W-:Y:S01]  /*8330*/  LDSM.16.MT88.4 R124, [R135+UR4+0x2900] ;  /* 0x00290004877c783b */ /* 0x000fe20008004200 */
[----:B------:R-:W-:Y:S02]  /*8340*/  FMUL.FTZ R35, R3, R103 ;  /* 0x0000006703237220 */ /* 0x000fe40000410000 */
[----:B------:R-:W1:Y:S01]  /*8350*/  MUFU.EX2 R172, R172 ;  /* 0x000000ac00ac7308 */ /* 0x000e620000000800 */
[--C-:B------:R-:W-:Y:S02]  /*8360*/  FFMA.FTZ R227, R154, c[0x0][0x2d0], -R145.reuse ;  /* 0x0000b4009ae37a23 */ /* 0x100fe40000010891 */
[--C-:B------:R-:W-:Y:S01]  /*8370*/  FFMA.FTZ R228, R153, c[0x0][0x2d0], -R152.reuse ;  /* 0x0000b40099e47a23 */ /* 0x100fe20000010898 */
[----:B----4-:R-:W-:Y:S01]  /*8380*/  F2FP.BF16.PACK_AB R137, R170, R171 ;  /* 0x000000abaa89723e */ /* 0x010fe200000010ff */
[----:B------:R-:W-:Y:S01]  /*8390*/  LDSM.16.MT88.4 R100, [R134+UR4+0x2100] ;  /* 0x002100048664783b */ /* 0x000fe20008004200 */
[--C-:B------:R-:W-:Y:S02]  /*83a0*/  FFMA.FTZ R229, R151, c[0x0][0x2d0], -R152.reuse ;  /* 0x0000b40097e57a23 */ /* 0x100fe40000010898 */
[--C-:B------:R-:W-:Y:S02]  /*83b0*/  FFMA.FTZ R230, R149, c[0x0][0x2d0], -R152.reuse ;  /* 0x0000b40095e67a23 */ /* 0x100fe40000010898 */
[--C-:B------:R-:W-:Y:S01]  /*83c0*/  FFMA.FTZ R232, R150, c[0x0][0x2d0], -R145.reuse ;  /* 0x0000b40096e87a23 */ /* 0x100fe20000010891 */
[----:B------:R-:W-:Y:S01]  /*83d0*/  MUFU.EX2 R174, R174 ;  /* 0x000000ae00ae7308 */ /* 0x000fe20000000800 */
[--C-:B------:R-:W-:Y:S02]  /*83e0*/  FFMA.FTZ R233, R148, c[0x0][0x2d0], -R145.reuse ;  /* 0x0000b40094e97a23 */ /* 0x100fe40000010891 */
[----:B------:R-:W-:Y:S01]  /*83f0*/  LDSM.16.MT88.4 R148, [R133+0x3900] ;  /* 0x003900008594783b */ /* 0x000fe20000004200 */
[--C-:B------:R-:W-:Y:S02]  /*8400*/  FFMA.FTZ R234, R146, c[0x0][0x2d0], -R145.reuse ;  /* 0x0000b40092ea7a23 */ /* 0x100fe40000010891 */
[C---:B------:R-:W-:Y:S02]  /*8410*/  FMUL.FTZ R36, R132.reuse, R36 ;  /* 0x0000002484247220 */ /* 0x040fe40000410000 */
[----:B------:R-:W-:Y:S02]  /*8420*/  FMUL.FTZ R37, R132, R37 ;  /* 0x0000002584257220 */ /* 0x000fe40000410000 */
[C---:B------:R-:W-:Y:S01]  /*8430*/  FMUL.FTZ R38, R3.reuse, R38 ;  /* 0x0000002603267220 */ /* 0x040fe20000410000 */
[----:B------:R-:W-:Y:S01]  /*8440*/  MUFU.EX2 R176, R176 ;  /* 0x000000b000b07308 */ /* 0x000fe20000000800 */
[C---:B------:R-:W-:Y:S01]  /*8450*/  FMUL.FTZ R39, R3.reuse, R39 ;  /* 0x0000002703277220 */ /* 0x040fe20000410000 */
[----:B-1----:R-:W-:Y:S01]  /*8460*/  F2FP.BF16.PACK_AB R139, R172, R169 ;  /* 0x000000a9ac8b723e */ /* 0x002fe200000010ff */
[C---:B------:R-:W-:Y:S02]  /*8470*/  FMUL.FTZ R40, R132.reuse, R40 ;  /* 0x0000002884287220 */ /* 0x040fe40000410000 */
[C---:B------:R-:W-:Y:S02]  /*8480*/  FMUL.FTZ R41, R132.reuse, R41 ;  /* 0x0000002984297220 */ /* 0x040fe40000410000 */
[C---:B------:R-:W-:Y:S02]  /*8490*/  FMUL.FTZ R42, R3.reuse, R42 ;  /* 0x0000002a032a7220 */ /* 0x040fe40000410000 */
[C---:B--2---:R-:W-:Y:S01]  /*84a0*/  HMMA.16816.F32.BF16 R4, R136.reuse, R12, R4 ;  /* 0x0000000c8804723c */ /* 0x044fe20000041804 */
[----:B------:R-:W-:Y:S04]  /*84b0*/  MUFU.EX2 R177, R177 ;  /* 0x000000b100b17308 */ /* 0x000fe80000000800 */
        /* <DEDUP_REMOVED lines=23> */
[----:B------:R-:W2:Y:S01]  /*8630*/  LDSM.16.MT88.4 R112, [R135+UR4+0x2100] ;  /* 0x002100048770783b */ /* 0x000ea20008004200 */
        /* <DEDUP_REMOVED lines=14> */
[----:B------:R-:W3:Y:S01]  /*8720*/  LDSM.16.MT88.4 R104, [R133+0x2100] ;  /* 0x002100008568783b */ /* 0x000ee20000004200 */
[C---:B------:R-:W-:Y:S02]  /*8730*/  FMUL.FTZ R55, R3.reuse, R55 ;  /* 0x0000003703377220 */ /* 0x040fe40000410000 */
[C---:B------:R-:W-:Y:S02]  /*8740*/  FMUL.FTZ R56, R132.reuse, R56 ;  /* 0x0000003884387220 */ /* 0x040fe40000410000 */
[C---:B-1----:R-:W-:Y:S02]  /*8750*/  HMMA.16816.F32.BF16 R28, R136.reuse, R120, R28 ;  /* 0x00000078881c723c */ /* 0x042fe4000004181c */
        /* <DEDUP_REMOVED lines=9> */
[C---:B--2---:R-:W-:Y:S04]  /*87f0*/  HMMA.16816.F32.BF16 R36, R136.reuse, R112, R36 ;  /* 0x000000708824723c */ /* 0x044fe80000041824 */
        /* <DEDUP_REMOVED lines=9> */
[C---:B---3--:R-:W-:Y:S03]  /*8890*/  HMMA.16816.F32.BF16 R44, R136.reuse, R104, R44 ;  /* 0x00000068882c723c */ /* 0x048fe6000004182c */
[C---:B------:R-:W-:Y:S02]  /*88a0*/  FMUL.FTZ R67, R3.reuse, R67 ;  /* 0x0000004303437220 */ /* 0x040fe40000410000 */
[C---:B------:R-:W-:Y:S02]  /*88b0*/  FMUL.FTZ R68, R132.reuse, R68 ;  /* 0x0000004484447220 */ /* 0x040fe40000410000 */
[C---:B------:R-:W-:Y:S01]  /*88c0*/  FMUL.FTZ R69, R132.reuse, R69 ;  /* 0x0000004584457220 */ /* 0x040fe20000410000 */
[C---:B------:R-:W-:Y:S01]  /*88d0*/  HMMA.16816.F32.BF16 R48, R136.reuse, R106, R48 ;  /* 0x0000006a8830723c */ /* 0x040fe20000041830 */
[----:B------:R-:W1:Y:S01]  /*88e0*/  LDSM.16.MT88.4 R104, [R135+UR4+0x4100] ;  /* 0x004100048768783b */ /* 0x000e620008004200 */
        /* <DEDUP_REMOVED lines=8> */
[----:B------:R-:W2:Y:S03]  /*8970*/  LDSM.16.MT88.4 R100, [R133+0x4100] ;  /* 0x004100008564783b */ /* 0x000ea60000004200 */
[C---:B------:R-:W-:Y:S02]  /*8980*/  FMUL.FTZ R74, R3.reuse, R74 ;  /* 0x0000004a034a7220 */ /* 0x040fe40000410000 */
[C---:B------:R-:W-:Y:S01]  /*8990*/  FMUL.FTZ R75, R3.reuse, R75 ;  /* 0x0000004b034b7220 */ /* 0x040fe20000410000 */
[----:B------:R-:W-:Y:S01]  /*89a0*/  MUFU.EX2 R232, R232 ;  /* 0x000000e800e87308 */ /* 0x000fe20000000800 */
[C---:B------:R-:W-:Y:S04]  /*89b0*/  HMMA.16816.F32.BF16 R60, R136.reuse, R108, R60 ;  /* 0x0000006c883c723c */ /* 0x040fe8000004183c */
[C---:B------:R-:W-:Y:S02]  /*89c0*/  FMUL.FTZ R84, R132.reuse, R84 ;  /* 0x0000005484547220 */ /* 0x040fe40000410000 */
[----:B------:R-:W-:Y:S02]  /*89d0*/  FMUL.FTZ R85, R132, R85 ;  /* 0x0000005584557220 */ /* 0x000fe40000410000 */
[C---:B------:R-:W-:Y:S01]  /*89e0*/  HMMA.16816.F32.BF16 R64, R136.reuse, R110, R64 ;  /* 0x0000006e8840723c */ /* 0x040fe20000041840 */
[----:B------:R-:W3:Y:S01]  /*89f0*/  LDSM.16.MT88.4 R108, [R134+UR4+0x4100] ;  /* 0x00410004866c783b */ /* 0x000ee20008004200 */
[----:B------:R-:W-:Y:S02]  /*8a00*/  MUFU.EX2 R233, R233 ;  /* 0x000000e900e97308 */ /* 0x000fe40000000800 */
[C---:B------:R-:W-:Y:S02]  /*8a10*/  FMUL.FTZ R86, R3.reuse, R86 ;  /* 0x0000005603567220 */ /* 0x040fe40000410000 */
[----:B------:R-:W-:Y:S02]  /*8a20*/  FMUL.FTZ R87, R3, R87 ;  /* 0x0000005703577220 */ /* 0x000fe40000410000 */
[--C-:B------:R-:W-:Y:S01]  /*8a30*/  FFMA.FTZ R173, R173, c[0x0][0x2d0], -R152.reuse ;  /* 0x0000b400adad7a23 */ /* 0x100fe20000010898 */
[C---:B-1----:R-:W-:Y:S03]  /*8a40*/  HMMA.16816.F32.BF16 R68, R136.reuse, R104, R68 ;  /* 0x000000688844723c */ /* 0x042fe60000041844 */
[----:B------:R-:W-:Y:S01]  /*8a50*/  FFMA.FTZ R152, R147, c[0x0][0x2d0], -R152 ;  /* 0x0000b40093987a23 */ /* 0x000fe20000010898 */
        /* <DEDUP_REMOVED lines=8> */
[C---:B------:R-:W-:Y:S01]  /*8ae0*/  FMUL.FTZ R78, R3.reuse, R78 ;  /* 0x0000004e034e7220 */ /* 0x040fe20000410000 */
[----:B------:R-:W-:Y:S03]  /*8af0*/  LDSM.16.MT88.4 R160, [R135+UR4+0x5900] ;  /* 0x0059000487a0783b */ /* 0x000fe60008004200 */
[C---:B------:R-:W-:Y:S02]  /*8b00*/  FMUL.FTZ R79, R3.reuse, R79 ;  /* 0x0000004f034f7220 */ /* 0x040fe40000410000 */
[----:B------:R-:W-:Y:S02]  /*8b10*/  FFMA.FTZ R145, R144, c[0x0][0x2d0], -R145 ;  /* 0x0000b40090917a23 */ /* 0x000fe40000010891 */
[C---:B------:R-:W-:Y:S01]  /*8b20*/  FMUL.FTZ R88, R132.reuse, R88 ;  /* 0x0000005884587220 */ /* 0x040fe20000410000 */
[----:B------:R5:W-:Y:S01]  /*8b30*/  MUFU.EX2 R231, R152 ;  /* 0x0000009800e77308 */ /* 0x000be20000000800 */
[C---:B------:R-:W-:Y:S01]  /*8b40*/  FMUL.FTZ R89, R132.reuse, R89 ;  /* 0x0000005984597220 */ /* 0x040fe20000410000 */
[C---:B--2---:R-:W-:Y:S03]  /*8b50*/  HMMA.16816.F32.BF16 R76, R136.reuse, R100, R76 ;  /* 0x00000064884c723c */ /* 0x044fe6000004184c */
[C---:B------:R-:W-:Y:S02]  /*8b60*/  FMUL.FTZ R80, R132.reuse, R80 ;  /* 0x0000005084507220 */ /* 0x040fe40000410000 */
[----:B------:R-:W-:Y:S02]  /*8b70*/  FMUL.FTZ R81, R132, R81 ;  /* 0x0000005184517220 */ /* 0x000fe40000410000 */
[C---:B------:R-:W-:Y:S01]  /*8b80*/  FMUL.FTZ R82, R3.reuse, R82 ;  /* 0x0000005203527220 */ /* 0x040fe20000410000 */
[----:B------:R-:W-:Y:S01]  /*8b90*/  MUFU.EX2 R179, R179 ;  /* 0x000000b300b37308 */ /* 0x000fe20000000800 */
[C---:B------:R-:W-:Y:S03]  /*8ba0*/  FMUL.FTZ R83, R3.reuse, R83 ;  /* 0x0000005303537220 */ /* 0x040fe60000410000 */
[C---:B------:R-:W-:Y:S01]  /*8bb0*/  FMUL.FTZ R90, R3.reuse, R90 ;  /* 0x0000005a035a7220 */ /* 0x040fe20000410000 */
[----:B----4-:R-:W-:Y:S01]  /*8bc0*/  F2FP.BF16.PACK_AB R100, R174, R173 ;  /* 0x000000adae64723e */ /* 0x010fe200000010ff */
[C---:B------:R-:W-:Y:S02]  /*8bd0*/  FMUL.FTZ R91, R3.reuse, R91 ;  /* 0x0000005b035b7220 */ /* 0x040fe40000410000 */
[C---:B------:R-:W-:Y:S02]  /*8be0*/  HMMA.16816.F32.BF16 R80, R136.reuse, R102, R80 ;  /* 0x000000668850723c */ /* 0x040fe40000041850 */
[----:B------:R2:W-:Y:S01]  /*8bf0*/  MUFU.EX2 R235, R145 ;  /* 0x0000009100eb7308 */ /* 0x0005e20000000800 */
[C---:B------:R-:W-:Y:S02]  /*8c00*/  FMUL.FTZ R92, R132.reuse, R92 ;  /* 0x0000005c845c7220 */ /* 0x040fe40000410000 */
[C---:B------:R-:W-:Y:S01]  /*8c10*/  FMUL.FTZ R93, R132.reuse, R93 ;  /* 0x0000005d845d7220 */ /* 0x040fe20000410000 */
[----:B-----5:R-:W-:Y:S01]  /*8c20*/  LDSM.16.MT88.4 R152, [R134+UR4+0x3900] ;  /* 0x003900048698783b */ /* 0x020fe20008004200 */
[C---:B------:R-:W-:Y:S01]  /*8c30*/  FMUL.FTZ R94, R3.reuse, R94 ;  /* 0x0000005e035e7220 */ /* 0x040fe20000410000 */
[C---:B---3--:R-:W-:Y:S04]  /*8c40*/  HMMA.16816.F32.BF16 R84, R136.reuse, R108, R84 ;  /* 0x0000006c8854723c */ /* 0x048fe80000041854 */
[----:B------:R-:W3:Y:S01]  /*8c50*/  MUFU.EX2 R178, R178 ;  /* 0x000000b200b27308 */ /* 0x000ee20000000800 */
[----:B------:R-:W-:Y:S01]  /*8c60*/  FMUL.FTZ R95, R3, R95 ;  /* 0x0000005f035f7220 */ /* 0x000fe20000410000 */
[----:B------:R-:W-:Y:S01]  /*8c70*/  F2FP.BF16.PACK_AB R102, R177, R176 ;  /* 0x000000b0b166723e */ /* 0x000fe200000010ff */
[C---:B------:R-:W-:Y:S01]  /*8c80*/  FMUL.FTZ R96, R132.reuse, R96 ;  /* 0x0000006084607220 */ /* 0x040fe20000410000 */
[C---:B------:R-:W-:Y:S01]  /*8c90*/  HMMA.16816.F32.BF16 R88, R136.reuse, R110, R88 ;  /* 0x0000006e8858723c */ /* 0x040fe20000041858 */
[----:B------:R-:W4:Y:S03]  /*8ca0*/  LDSM.16.MT88.4 R108, [R133+0x900] ;  /* 0x00090000856c783b */ /* 0x000f260000004200 */
[C---:B------:R-:W-:Y:S01]  /*8cb0*/  FMUL.FTZ R97, R132.reuse, R97 ;  /* 0x0000006184617220 */ /* 0x040fe20000410000 */
[----:B------:R-:W-:Y:S01]  /*8cc0*/  F2FP.BF16.PACK_AB R103, R181, R180 ;  /* 0x000000b4b567723e */ /* 0x000fe200000010ff */
[C---:B------:R-:W-:Y:S02]  /*8cd0*/  FMUL.FTZ R98, R3.reuse, R98 ;  /* 0x0000006203627220 */ /* 0x040fe40000410000 */
[C---:B-1----:R-:W-:Y:S01]  /*8ce0*/  HMMA.16816.F32.BF16 R92, R136.reuse, R104, R92 ;  /* 0x00000068885c723c */ /* 0x042fe2000004185c */
[----:B--2---:R-:W-:Y:S03]  /*8cf0*/  LDSM.16.MT88.4 R144, [R135+UR4+0x3900] ;  /* 0x003900048790783b */ /* 0x004fe60008004200 */
[C---:B------:R-:W-:Y:S02]  /*8d00*/  FMUL.FTZ R99, R3.reuse, R99 ;  /* 0x0000006303637220 */ /* 0x040fe40000410000 */
[----:B------:R-:W-:Y:S02]  /*8d10*/  FFMA.FTZ R167, R132, R207, R167 ;  /* 0x000000cf84a77223 */ /* 0x000fe400000100a7 */
[----:B------:R-:W-:Y:S03]  /*8d20*/  FFMA.FTZ R171, R3, R208, R171 ;  /* 0x000000d003ab7223 */ /* 0x000fe600000100ab */
[----:B------:R-:W-:Y:S01]  /*8d30*/  HMMA.16816.F32.BF16 R96, R136, R106, R96 ;  /* 0x0000006a8860723c */ /* 0x000fe20000041860 */
[----:B------:R-:W1:Y:S02]  /*8d40*/  LDSM.16.MT88.4 R104, [R164+0x2900] ;  /* 0x00290000a468783b */ /* 0x000e640000004200 */
[----:B---3--:R-:W-:Y:S01]  /*8d50*/  F2FP.BF16.PACK_AB R101, R178, R179 ;  /* 0x000000b3b265723e */ /* 0x008fe200000010ff */
[----:B------:R-:W-:Y:S02]  /*8d60*/  FADD.FTZ R166, R166, R167 ;  /* 0x000000a7a6a67221 */ /* 0x000fe40000010000 */
[----:B------:R-:W-:Y:S01]  /*8d70*/  FADD.FTZ R170, R170, R171 ;  /* 0x000000abaaaa7221 */ /* 0x000fe20000010000 */
[----:B------:R-:W-:Y:S01]  /*8d80*/  F2FP.BF16.PACK_AB R136, R229, R228 ;  /* 0x000000e4e588723e */ /* 0x000fe200000010ff */
[----:B------:R-:W-:Y:S01]  /*8d90*/  FADD.FTZ R165, R165, R166 ;  /* 0x000000a6a5a57221 */ /* 0x000fe20000010000 */
[----:B------:R-:W-:Y:S01]  /*8da0*/  F2FP.BF16.PACK_AB R138, R231, R230 ;  /* 0x000000e6e78a723e */ /* 0x000fe200000010ff */
[C---:B------:R-:W-:Y:S05]  /*8db0*/  HMMA.16816.F32.BF16 R4, R100.reuse, R112, R4 ;  /* 0x000000706404723c */ /* 0x040fea0000041804 */
[----:B------:R-:W-:Y:S01]  /*8dc0*/  F2FP.BF16.PACK_AB R137, R233, R232 ;  /* 0x000000e8e989723e */ /* 0x000fe200000010ff */
[----:B------:R-:W-:Y:S01]  /*8dd0*/  FADD.FTZ R169, R169, R170 ;  /* 0x000000aaa9a97221 */ /* 0x000fe20000010000 */
[----:B------:R-:W-:Y:S01]  /*8de0*/  F2FP.BF16.PACK_AB R139, R235, R234 ;  /* 0x000000eaeb8b723e */ /* 0x000fe200000010ff */
        /* <DEDUP_REMOVED lines=8> */
[----:B------:R-:W2:Y:S03]  /*8e70*/  LDSM.16.MT88.4 R108, [R135+UR4+0x4900] ;  /* 0x00490004876c783b */ /* 0x000ea60008004200 */
[----:B------:R-:W-:Y:S02]  /*8e80*/  FADD.FTZ R3, R174, R3 ;  /* 0x00000003ae037221 */ /* 0x000fe40000010000 */
[----:B------:R-:W-:Y:S02]  /*8e90*/  FADD.FTZ R179, R178, R179 ;  /* 0x000000b3b2b37221 */ /* 0x000fe40000010000 */
[C---:B------:R-:W-:Y:S04]  /*8ea0*/  HMMA.16816.F32.BF16 R20, R100.reuse, R116, R20 ;  /* 0x000000746414723c */ /* 0x040fe80000041814 */
[----:B------:R-:W-:Y:S01]  /*8eb0*/  FADD.FTZ R176, R176, R3 ;  /* 0x00000003b0b07221 */ /* 0x000fe20000010000 */
[----:B------:R-:W-:Y:S01]  /*8ec0*/  IADD3 R3, R213, -0x2, RZ ;  /* 0xfffffffed5037810 */ /* 0x000fe20007ffe0ff */
[----:B------:R-:W-:Y:S02]  /*8ed0*/  FADD.FTZ R180, R180, R179 ;  /* 0x000000b3b4b47221 */ /* 0x000fe40000010000 */
[C---:B------:R-:W-:Y:S01]  /*8ee0*/  HMMA.16816.F32.BF16 R24, R100.reuse, R118, R24 ;  /* 0x000000766418723c */ /* 0x040fe20000041818 */
[----:B------:R-:W-:Y:S02]  /*8ef0*/  LDSM.16.MT88.4 R116, [R164+0x4900] ;  /* 0x00490000a474783b */ /* 0x000fe40000004200 */
[----:B------:R-:W-:Y:S01]  /*8f00*/  ISETP.GE.AND P0, PT, R3, R194, PT ;  /* 0x000000c20300720c */ /* 0x000fe20003f06270 */
        /* <DEDUP_REMOVED lines=13> */
[C---:B-1----:R-:W-:Y:S08]  /*8fe0*/  HMMA.16816.F32.BF16 R60, R100.reuse, R104, R60 ;  /* 0x00000068643c723c */ /* 0x042ff0000004183c */
[C---:B------:R-:W-:Y:S01]  /*8ff0*/  HMMA.16816.F32.BF16 R64, R100.reuse, R106, R64 ;  /* 0x0000006a6440723c */ /* 0x040fe20000041840 */
[----:B------:R-:W1:Y:S07]  /*9000*/  LDSM.16.MT88.4 R104, [R134+UR4+0x4900] ;  /* 0x004900048668783b */ /* 0x000e6e0008004200 */
[C---:B--2---:R-:W-:Y:S08]  /*9010*/  HMMA.16816.F32.BF16 R68, R100.reuse, R108, R68 ;  /* 0x0000006c6444723c */ /* 0x044ff00000041844 */
[C---:B------:R-:W-:Y:S01]  /*9020*/  HMMA.16816.F32.BF16 R72, R100.reuse, R110, R72 ;  /* 0x0000006e6448723c */ /* 0x040fe20000041848 */
[----:B------:R-:W2:Y:S07]  /*9030*/  LDSM.16.MT88.4 R108, [R135+UR4+0x1100] ;  /* 0x00110004876c783b */ /* 0x000eae0008004200 */
[C---:B------:R-:W-:Y:S08]  /*9040*/  HMMA.16816.F32.BF16 R76, R100.reuse, R112, R76 ;  /* 0x00000070644c723c */ /* 0x040ff0000004184c */
[C---:B------:R-:W-:Y:S01]  /*9050*/  HMMA.16816.F32.BF16 R80, R100.reuse, R114, R80 ;  /* 0x000000726450723c */ /* 0x040fe20000041850 */
[----:B------:R-:W3:Y:S07]  /*9060*/  LDSM.16.MT88.4 R112, [R134+UR4+0x1100] ;  /* 0x001100048670783b */ /* 0x000eee0008004200 */
[C---:B-1----:R-:W-:Y:S08]  /*9070*/  HMMA.16816.F32.BF16 R84, R100.reuse, R104, R84 ;  /* 0x000000686454723c */ /* 0x042ff00000041854 */
[C---:B------:R-:W-:Y:S01]  /*9080*/  HMMA.16816.F32.BF16 R88, R100.reuse, R106, R88 ;  /* 0x0000006a6458723c */ /* 0x040fe20000041858 */
[----:B------:R-:W1:Y:S07]  /*9090*/  LDSM.16.MT88.4 R104, [R135+UR4+0x3100] ;  /* 0x003100048768783b */ /* 0x000e6e0008004200 */
[C---:B------:R-:W-:Y:S08]  /*90a0*/  HMMA.16816.F32.BF16 R92, R100.reuse, R116, R92 ;  /* 0x00000074645c723c */ /* 0x040ff0000004185c */
        /* <DEDUP_REMOVED lines=16> */
[----:B------:R-:W2:Y:S03]  /*91b0*/  LDSM.16.MT88.4 R108, [R134+UR4+0x3100] ;  /* 0x00310004866c783b */ /* 0x000ea60008004200 */
        /* <DEDUP_REMOVED lines=8> */
[C---:B---3--:R-:W-:Y:S04]  /*9240*/  HMMA.16816.F32.BF16 R20, R100.reuse, R112, R20 ;  /* 0x000000706414723c */ /* 0x048fe80000041814 */
[----:B------:R-:W-:Y:S02]  /*9250*/  FADD.FTZ R207, R231, R230 ;  /* 0x000000e6e7cf7221 */ /* 0x000fe40000010000 */
[----:B------:R-:W-:Y:S02]  /*9260*/  FADD.FTZ R208, R235, R208 ;  /* 0x000000d0ebd07221 */ /* 0x000fe40000010000 */
[C---:B------:R-:W-:Y:S01]  /*9270*/  HMMA.16816.F32.BF16 R24, R100.reuse, R114, R24 ;  /* 0x000000726418723c */ /* 0x040fe20000041818 */
[----:B------:R-:W3:Y:S07]  /*9280*/  LDSM.16.MT88.4 R112, [R164+0x3100] ;  /* 0x00310000a470783b */ /* 0x000eee0000004200 */
[C---:B------:R-:W-:Y:S08]  /*9290*/  HMMA.16816.F32.BF16 R28, R100.reuse, R124, R28 ;  /* 0x0000007c641c723c */ /* 0x040ff0000004181c */
[C---:B------:R-:W-:Y:S01]  /*92a0*/  HMMA.16816.F32.BF16 R32, R100.reuse, R126, R32 ;  /* 0x0000007e6420723c */ /* 0x040fe20000041820 */
[----:B------:R-:W-:Y:S07]  /*92b0*/  LDSM.16.MT88.4 R124, [R135+UR4+0x1900] ;  /* 0x00190004877c783b */ /* 0x000fee0008004200 */
[C---:B-1----:R-:W-:Y:S08]  /*92c0*/  HMMA.16816.F32.BF16 R36, R100.reuse, R104, R36 ;  /* 0x000000686424723c */ /* 0x042ff00000041824 */
[C---:B------:R-:W-:Y:S01]  /*92d0*/  HMMA.16816.F32.BF16 R40, R100.reuse, R106, R40 ;  /* 0x0000006a6428723c */ /* 0x040fe20000041828 */
[----:B------:R-:W1:Y:S07]  /*92e0*/  LDSM.16.MT88.4 R104, [R135+UR4+0x5100] ;  /* 0x005100048768783b */ /* 0x000e6e0008004200 */
[C---:B----4-:R-:W-:Y:S08]  /*92f0*/  HMMA.16816.F32.BF16 R44, R100.reuse, R116, R44 ;  /* 0x00000074642c723c */ /* 0x050ff0000004182c */
[C---:B------:R-:W-:Y:S01]  /*9300*/  HMMA.16816.F32.BF16 R48, R100.reuse, R118, R48 ;  /* 0x000000766430723c */ /* 0x040fe20000041830 */
[----:B------:R-:W4:Y:S07]  /*9310*/  LDSM.16.MT88.4 R116, [R133+0x5100] ;  /* 0x005100008574783b */ /* 0x000f2e0000004200 */
[C---:B--2---:R-:W-:Y:S08]  /*9320*/  HMMA.16816.F32.BF16 R52, R100.reuse, R108, R52 ;  /* 0x0000006c6434723c */ /* 0x044ff00000041834 */
[C---:B------:R-:W-:Y:S01]  /*9330*/  HMMA.16816.F32.BF16 R56, R100.reuse, R110, R56 ;  /* 0x0000006e6438723c */ /* 0x040fe20000041838 */
[----:B------:R-:W2:Y:S07]  /*9340*/  LDSM.16.MT88.4 R108, [R134+UR4+0x5100] ;  /* 0x00510004866c783b */ /* 0x000eae0008004200 */
[C---:B---3--:R-:W-:Y:S08]  /*9350*/  HMMA.16816.F32.BF16 R60, R100.reuse, R112, R60 ;  /* 0x00000070643c723c */ /* 0x048ff0000004183c */
[C---:B------:R-:W-:Y:S01]  /*9360*/  HMMA.16816.F32.BF16 R64, R100.reuse, R114, R64 ;  /* 0x000000726440723c */ /* 0x040fe20000041840 */
[----:B------:R-:W3:Y:S07]  /*9370*/  LDSM.16.MT88.4 R112, [R164+0x5100] ;  /* 0x00510000a470783b */ /* 0x000eee0000004200 */
[C---:B-1----:R-:W-:Y:S08]  /*9380*/  HMMA.16816.F32.BF16 R68, R100.reuse, R104, R68 ;  /* 0x000000686444723c */ /* 0x042ff00000041844 */
[C---:B------:R-:W-:Y:S01]  /*9390*/  HMMA.16816.F32.BF16 R72, R100.reuse, R106, R72 ;  /* 0x0000006a6448723c */ /* 0x040fe20000041848 */
[----:B------:R-:W-:Y:S07]  /*93a0*/  LDSM.16.MT88.4 R104, [R134+UR4+0x1900] ;  /* 0x001900048668783b */ /* 0x000fee0008004200 */
[C---:B----4-:R-:W-:Y:S08]  /*93b0*/  HMMA.16816.F32.BF16 R76, R100.reuse, R116, R76 ;  /* 0x00000074644c723c */ /* 0x050ff0000004184c */
[C---:B------:R-:W-:Y:S01]  /*93c0*/  HMMA.16816.F32.BF16 R80, R100.reuse, R118, R80 ;  /* 0x000000766450723c */ /* 0x040fe20000041850 */
[----:B------:R-:W1:Y:S07]  /*93d0*/  LDSM.16.MT88.4 R116, [R133+0x1900] ;  /* 0x001900008574783b */ /* 0x000e6e0000004200 */
[C---:B--2---:R-:W-:Y:S08]  /*93e0*/  HMMA.16816.F32.BF16 R84, R100.reuse, R108, R84 ;  /* 0x0000006c6454723c */ /* 0x044ff00000041854 */
[C---:B------:R-:W-:Y:S08]  /*93f0*/  HMMA.16816.F32.BF16 R88, R100.reuse, R110, R88 ;  /* 0x0000006e6458723c */ /* 0x040ff00000041858 */
[C---:B---3--:R-:W-:Y:S08]  /*9400*/  HMMA.16816.F32.BF16 R92, R100.reuse, R112, R92 ;  /* 0x00000070645c723c */ /* 0x048ff0000004185c */
[----:B------:R-:W-:Y:S08]  /*9410*/  HMMA.16816.F32.BF16 R96, R100, R114, R96 ;  /* 0x000000726460723c */ /* 0x000ff00000041860 */
[C---:B------:R-:W-:Y:S01]  /*9420*/  HMMA.16816.F32.BF16 R128, R136.reuse, R124, R4 ;  /* 0x0000007c8880723c */ /* 0x040fe20000041804 */
[----:B------:R-:W2:Y:S07]  /*9430*/  LDSM.16.MT88.4 R4, [R133+0x5900] ;  /* 0x005900008504783b */ /* 0x000eae0000004200 */
[C---:B------:R-:W-:Y:S01]  /*9440*/  HMMA.16816.F32.BF16 R124, R136.reuse, R126, R8 ;  /* 0x0000007e887c723c */ /* 0x040fe20000041808 */
[----:B------:R-:W3:Y:S07]  /*9450*/  LDSM.16.MT88.4 R8, [R134+UR4+0x5900] ;  /* 0x005900048608783b */ /* 0x000eee0008004200 */
        /* <DEDUP_REMOVED lines=19> */
[C---:B---3--:R-:W-:Y:S08]  /*9590*/  HMMA.16816.F32.BF16 R84, R136.reuse, R8, R84 ;  /* 0x000000088854723c */ /* 0x048ff00000041854 */
[C---:B------:R-:W-:Y:S08]  /*95a0*/  HMMA.16816.F32.BF16 R88, R136.reuse, R10, R88 ;  /* 0x0000000a8858723c */ /* 0x040ff00000041858 */
[C---:B-1----:R-:W-:Y:S08]  /*95b0*/  HMMA.16816.F32.BF16 R92, R136.reuse, R12, R92 ;  /* 0x0000000c885c723c */ /* 0x042ff0000004185c */
        /* <DEDUP_REMOVED lines=14> */
[----:B------:R-:W-:Y:S01]  /*96a0*/  @!P2 LEA.HI.X.SX32 R6, R3, UR8, 0x1, P0 ;  /* 0x000000080306ac11 */ /* 0x000fe200080f0eff */
        /* <DEDUP_REMOVED lines=29> */
[----:B------:R-:W-:Y:S01]  /*9880*/  IADD3.X R9, RZ, R4, R215, P1, P0 ;  /* 0x00000004ff097210 */ /* 0x000fe20000fe04d7 */
[----:B------:R-:W-:Y:S01]  /*9890*/  IMAD.U32 R4, RZ, RZ, UR20 ;  /* 0x00000014ff047e24 */ /* 0x000fe2000f8e00ff */
[C---:B---3--:R-:W-:Y:S03]  /*98a0*/  IADD3 R16, P0, R3.reuse, R220, RZ ;  /* 0x000000dc03107210 */ /* 0x048fe60007f1e0ff */
[----:B------:R-:W-:Y:S02]  /*98b0*/  IMAD R4, R4, 0x3000, R201 ;  /* 0x0000300004047824 */ /* 0x000fe400078e02c9 */
[C---:B----4-:R-:W-:Y:S01]  /*98c0*/  IMAD.X R17, R6.reuse, 0x1, R221, P0 ;  /* 0x0000000106117824 */ /* 0x050fe200000e06dd */
[C---:B------:R-:W-:Y:S05]  /*98d0*/  IADD3 R14, P0, R3.reuse, R217, RZ ;  /* 0x000000d9030e7210 */ /* 0x040fea0007f1e0ff */
[----:B------:R-:W-:Y:S01]  /*98e0*/  IMAD.X R15, R6, 0x1, R218, P0 ;  /* 0x00000001060f7824 */ /* 0x000fe200000e06da */
[----:B------:R-:W-:Y:S01]  /*98f0*/  IADD3 R18, P0, R3, R214, RZ ;  /* 0x000000d603127210 */ /* 0x000fe20007f1e0ff */
[----:B------:R-:W-:Y:S04]  /*9900*/  IMAD.SHL.U32 R3, R4, 0x2, RZ ;  /* 0x0000000204037824 */ /* 0x000fe800078e00ff */
[----:B------:R-:W-:Y:S01]  /*9910*/  IMAD.X R19, R6, 0x1, R215, P0 ;  /* 0x0000000106137824 */ /* 0x000fe200000e06d7 */
[----:B------:R1:W-:Y:S01]  /*9920*/  LDGSTS.E.BYPASS.LTC128B.128 [R3+0xc100], [R16.64], !P5 ;  /* 0x0c10000010037fae */ /* 0x0003e2000e901d4e */
[----:B------:R-:W-:Y:S03]  /*9930*/  ISETP.NE.U32.AND P0, PT, R219, RZ, PT ;  /* 0x000000ffdb00720c */ /* 0x000fe60003f05070 */
[----:B------:R1:W-:Y:S04]  /*9940*/  LDGSTS.E.BYPASS.LTC128B.128 [R3+0xe100], [R14.64], !P4 ;  /* 0x0e1000000e037fae */ /* 0x0003e8000e101d4e */
[----:B------:R1:W-:Y:S06]  /*9950*/  LDGSTS.E.BYPASS.LTC128B.128 [R3+0x10100], [R18.64], !P6 ;  /* 0x1010000012037fae */ /* 0x0003ec000f101d4e */
[----:B------:R1:W-:Y:S01]  /*9960*/  LDGSTS.E.BYPASS.LTC128B.128.ZFILL [R3+0xd100], [R12.64], P0 ;  /* 0x0d1000000c037fae */ /* 0x0003e20008141d4e */
[----:B------:R-:W-:Y:S11]  /*9970*/  ISETP.NE.U32.AND P0, PT, R216, RZ, PT ;  /* 0x000000ffd800720c */ /* 0x000ff60003f05070 */
[----:B------:R-:W-:Y:S02]  /*9980*/  @!UPT UIADD3 URZ, URZ, URZ, URZ ;  /* 0x0000003f3f3ff290 */ /* 0x000fe4000fffe03f */
[----:B------:R1:W-:Y:S01]  /*9990*/  LDGSTS.E.BYPASS.LTC128B.128.ZFILL [R3+0xf100], [R10.64], P0 ;  /* 0x0f1000000a037fae */ /* 0x0003e20008141d4e */
[----:B------:R-:W-:Y:S11]  /*99a0*/  ISETP.NE.U32.AND P0, PT, R211, RZ, PT ;  /* 0x000000ffd300720c */ /* 0x000ff60003f05070 */
[----:B------:R-:W-:Y:S02]  /*99b0*/  @!UPT UIADD3 URZ, URZ, URZ, URZ ;  /* 0x0000003f3f3ff290 */ /* 0x000fe4000fffe03f */
[----:B------:R1:W-:Y:S02]  /*99c0*/  LDGSTS.E.BYPASS.LTC128B.128.ZFILL [R3+0x11100], [R8.64], P0 ;  /* 0x1110000008037fae */ /* 0x0003e40008141d4e */
.L_x_1125:
[----:B------:R-:W-:Y:S01]  /*99d0*/  UIADD3 UR4, UR5, 0x1, URZ ;  /* 0x0000000105047890 */ /* 0x000fe2000fffe03f */
[----:B------:R-:W0:Y:S01]  /*99e0*/  LDGDEPBAR ;  /* 0x00000000000079af */ /* 0x000e220000000000 */
[----:B------:R-:W-:Y:S01]  /*99f0*/  UISETP.GE.AND UP0, UPT, UR5, 0x1, UPT ;  /* 0x000000010500788c */ /* 0x000fe2000bf06270 */
[C---:B------:R-:W-:Y:S01]  /*9a00*/  ISETP.GT.AND P0, PT, R213.reuse, R222, PT ;  /* 0x000000ded500720c */ /* 0x040fe20003f04270 */
[----:B-1----:R-:W-:Y:S01]  /*9a10*/  IMAD.MOV.U32 R3, RZ, RZ, R0 ;  /* 0x000000ffff037224 */ /* 0x002fe200078e0000 */
[----:B------:R-:W-:Y:S01]  /*9a20*/  IADD3 R213, R213, -0x1, RZ ;  /* 0xffffffffd5d57810 */ /* 0x000fe20007ffe0ff */
[----:B------:R-:W-:Y:S01]  /*9a30*/  USEL UR5, UR4, URZ, !UP0 ;  /* 0x0000003f04057287 */ /* 0x000fe2000c000000 */
[----:B------:R-:W-:Y:S09]  /*9a40*/  IMAD.MOV.U32 R132, RZ, RZ, R2 ;  /* 0x000000ffff847224 */ /* 0x000ff200078e0002 */
[----:B------:R-:W-:-:S05]  /*9a50*/  @P0 BRA `(.L_x_1126) ;  /* 0xffffc5b000000947 */ /* 0x000fca000383ffff */
.L_x_1115:
[----:B------:R-:W-:Y:S01]  /*9a60*/  ULEA UR4, UR6, 0x7f, 0x7 ;  /* 0x0000007f06047891 */ /* 0x000fe2000f8e383f */
[----:B------:R-:W-:-:S02]  /*9a70*/  ISETP.GE.AND P0, PT, R197, 0x1, PT ;  /* 0x00000001c500780c */ /* 0x000fc40003f06270 */
[----:B------:R-:W-:Y:S01]  /*9a80*/  ULDC.64 UR6, c[0x0][0x2c8] ;  /* 0x0000b20000067ab9 */ /* 0x000fe20000000a00 */
[----:B------:R-:W-:Y:S01]  /*9a90*/  IADD3 R5, R195, 0x1, -R204 ;  /* 0x00000001c3057810 */ /* 0x000fe20007ffe8cc */
[----:B------:R-:W-:-:S07]  /*9aa0*/  UIMAD.WIDE.U32 UR24, UR4, UR6, URZ ;  /* 0x00000006041872a5 */ /* 0x000fce000f8e003f */
[----:B------:R-:W-:Y:S02]  /*9ab0*/  @UP1 UMOV UR21, UR25 ;  /* 0x0000001900151c82 */ /* 0x000fe40008000000 */
[----:B------:R-:W-:-:S06]  /*9ac0*/  @UP1 USHF.R.U32.HI UR4, URZ, UR7, UR21 ;  /* 0x000000073f041299 */ /* 0x000fcc0008011615 */
[----:B------:R-:W-:-:S04]  /*9ad0*/  IADD3 R5, R5, UR4, RZ ;  /* 0x0000000405057c10 */ /* 0x000fc8000fffe0ff */
[----:B------:R-:W-:Y:S01]  /*9ae0*/  IADD3 R4, R5, -c[0x0][0x324], RZ ;  /* 0x8000c90005047a10 */ /* 0x000fe20007ffe0ff */
[----:B------:R-:W-:Y:S05]  /*9af0*/  @!P0 BRA `(.L_x_1127) ;  /* 0x000000f000008947 */ /* 0x000fea0003800000 */
        /* <DEDUP_REMOVED lines=9> */
.L_x_1128:
[----:B------:R-:W-:-:S04]  /*9b90*/  MOV R3, 0x1 ;  /* 0x0000000100037802 */ /* 0x000fc80000000f00 */
[----:B------:R-:W-:-:S13]  /*9ba0*/  ISETP.NE.AND P0, PT, R3, c[0x0][0x32c], PT ;  /* 0x0000cb0003007a0c */ /* 0x000fda0003f05270 */
[----:B------:R-:W-:-:S05]  /*9bb0*/  @P0 IMAD.HI.U32 R3, R5, c[0x0][0x330], RZ ;  /* 0x0000cc0005030a27 */ /* 0x000fca00078e00ff */
[----:B------:R-:W-:-:S05]  /*9bc0*/  @P0 SHF.R.U32.HI R5, RZ, c[0x0][0x334], R3 ;  /* 0x0000cd00ff050a19 */ /* 0x000fca0000011603 */
.L_x_1129:
[----:B------:R-:W-:-:S05]  /*9bd0*/  IMAD R5, R5, c[0x0][0x32c], RZ ;  /* 0x0000cb0005057a24 */ /* 0x000fca00078e02ff */
[----:B------:R-:W-:-:S04]  /*9be0*/  IMNMX R4, R4, R5, !PT ;  /* 0x0000000504047217 */ /* 0x000fc80007800200 */
.L_x_1127:
        /* <DEDUP_REMOVED lines=13> */
[----:B------:R-:W-:Y:S01]  /*9cc0*/  IMAD.SHL.U32 R220, R210, 0x2, RZ ;  /* 0x00000002d2dc7824 */ /* 0x000fe200078e00ff */
[----:B------:R-:W-:Y:S01]  /*9cd0*/  SHF.R.S32.HI R215, RZ, 0x1f, R192 ;  /* 0x0000001fffd77819 */ /* 0x000fe200000114c0 */
[----:B------:R-:W-:Y:S01]  /*9ce0*/  IMAD.SHL.U32 R217, R209, 0x2, RZ ;  /* 0x00000002d1d97824 */ /* 0x000fe200078e00ff */
[----:B------:R-:W-:Y:S01]  /*9cf0*/  SEL R219, RZ, 0x10, P5 ;  /* 0x00000010ffdb7807 */ /* 0x000fe20002800000 */
[----:B------:R-:W-:Y:S01]  /*9d00*/  IMAD.SHL.U32 R214, R192, 0x2, RZ ;  /* 0x00000002c0d67824 */ /* 0x000fe200078e00ff */
[----:B------:R-:W-:-:S02]  /*9d10*/  SEL R216, RZ, 0x10, P4 ;  /* 0x00000010ffd87807 */ /* 0x000fc40002000000 */
[----:B------:R-:W-:Y:S02]  /*9d20*/  SHF.L.U64.HI R221, R210, 0x1, R221 ;  /* 0x00000001d2dd7819 */ /* 0x000fe400000102dd */
[----:B------:R-:W-:Y:S02]  /*9d30*/  SHF.L.U64.HI R218, R209, 0x1, R218 ;  /* 0x00000001d1da7819 */ /* 0x000fe400000102da */
[----:B------:R-:W-:Y:S02]  /*9d40*/  SHF.L.U64.HI R215, R192, 0x1, R215 ;  /* 0x00000001c0d77819 */ /* 0x000fe400000102d7 */
[----:B------:R-:W-:Y:S02]  /*9d50*/  SEL R186, R186, 0xffffffe0, !P0 ;  /* 0xffffffe0baba7807 */ /* 0x000fe40004000000 */
.L_x_1133:
        /* <DEDUP_REMOVED lines=65> */
.L_x_1131:
        /* <DEDUP_REMOVED lines=10> */
[C---:B-1----:R-:W-:Y:S01]  /*a210*/  HMMA.16816.F32.BF16 R12, R136.reuse, R16, RZ ;  /* 0x00000010880c723c */ /* 0x042fe200000418ff */
[----:B------:R-:W1:Y:S07]  /*a220*/  LDSM.16.M88.4 R164, [R0+0xc100] ;  /* 0x00c1000000a4783b */ /* 0x000e6e0000000200 */
[C---:B------:R-:W-:Y:S01]  /*a230*/  HMMA.16816.F32.BF16 R16, R136.reuse, R18, RZ ;  /* 0x000000128810723c */ /* 0x040fe200000418ff */
[----:B------:R-:W-:Y:S07]  /*a240*/  LDSM.16.M88.4 R168, [R2+0xc100] ;  /* 0x00c1000002a8783b */ /* 0x000fee0000000200 */
[C---:B------:R-:W-:Y:S01]  /*a250*/  HMMA.16816.F32.BF16 R20, R136.reuse, R24, RZ ;  /* 0x000000188814723c */ /* 0x040fe200000418ff */
[----:B------:R-:W-:Y:S07]  /*a260*/  LDSM.16.M88.4 R176, [R0+0xe100] ;  /* 0x00e1000000b0783b */ /* 0x000fee0000000200 */
[C---:B------:R-:W-:Y:S01]  /*a270*/  HMMA.16816.F32.BF16 R24, R136.reuse, R26, RZ ;  /* 0x0000001a8818723c */ /* 0x040fe200000418ff */
[----:B------:R-:W-:Y:S07]  /*a280*/  LDSM.16.M88.4 R180, [R189+UR4+0x10100] ;  /* 0x01010004bdb4783b */ /* 0x000fee0008000200 */
[C---:B------:R-:W-:Y:S01]  /*a290*/  HMMA.16816.F32.BF16 R28, R136.reuse, R32, RZ ;  /* 0x00000020881c723c */ /* 0x040fe200000418ff */
[----:B------:R-:W0:Y:S07]  /*a2a0*/  LDGDEPBAR ;  /* 0x00000000000079af */ /* 0x000e2e0000000000 */
[----:B------:R-:W-:Y:S01]  /*a2b0*/  HMMA.16816.F32.BF16 R32, R136, R34, RZ ;  /* 0x000000228820723c */ /* 0x000fe200000418ff */
[----:B------:R-:W2:Y:S07]  /*a2c0*/  LDSM.16.M88.4 R136, [R0+0xc900] ;  /* 0x00c900000088783b */ /* 0x000eae0000000200 */
        /* <DEDUP_REMOVED lines=12> */
[C---:B-1----:R-:W-:Y:S01]  /*a390*/  HMMA.16816.F32.BF16 R4, R140.reuse, R164, R4 ;  /* 0x000000a48c04723c */ /* 0x042fe20000041804 */
[----:B------:R-:W1:Y:S07]  /*a3a0*/  LDSM.16.M88.4 R160, [R2+0xd100] ;  /* 0x00d1000002a0783b */ /* 0x000e6e0000000200 */
[C---:B------:R-:W-:Y:S01]  /*a3b0*/  HMMA.16816.F32.BF16 R8, R140.reuse, R166, R8 ;  /* 0x000000a68c08723c */ /* 0x040fe20000041808 */
[----:B------:R-:W-:Y:S07]  /*a3c0*/  LDSM.16.M88.4 R164, [R189+UR4+0xf900] ;  /* 0x00f90004bda4783b */ /* 0x000fee0008000200 */
[C---:B--2---:R-:W-:Y:S08]  /*a3d0*/  HMMA.16816.F32.BF16 R12, R140.reuse, R136, R12 ;  /* 0x000000888c0c723c */ /* 0x044ff0000004180c */
[C---:B------:R-:W-:Y:S01]  /*a3e0*/  HMMA.16816.F32.BF16 R16, R140.reuse, R138, R16 ;  /* 0x0000008a8c10723c */ /* 0x040fe20000041810 */
[----:B------:R-:W2:Y:S07]  /*a3f0*/  LDSM.16.M88.4 R136, [R2+0xd900] ;  /* 0x00d900000288783b */ /* 0x000eae0000000200 */
        /* <DEDUP_REMOVED lines=106> */
[C---:B------:R-:W-:Y:S04]  /*aaa0*/  HMMA.16816.F32.BF16 R16, R172.reuse, R138, R16 ;  /* 0x0000008aac10723c */ /* 0x040fe80000041810 */
[----:B------:R-:W-:Y:S02]  /*aab0*/  FMUL.FTZ R165, R4, c[0x0][0x320] ;  /* 0x0000c80004a57a20 */ /* 0x000fe40000410000 */
[----:B------:R-:W-:Y:S02]  /*aac0*/  FMUL.FTZ R145, R5, c[0x0][0x320] ;  /* 0x0000c80005917a20 */ /* 0x000fe40000410000 */
[C---:B---3--:R-:W-:Y:S02]  /*aad0*/  HMMA.16816.F32.BF16 R20, R172.reuse, R140, R20 ;  /* 0x0000008cac14723c */ /* 0x048fe40000041814 */
[----:B------:R-:W1:Y:S02]  /*aae0*/  MUFU.TANH R165, R165 ;  /* 0x000000a500a57308 */ /* 0x000e640000002400 */
        /* <DEDUP_REMOVED lines=11> */
[----:B------:R-:W-:Y:S01]  /*aba0*/  FMUL.FTZ R14, R14, c[0x0][0x320] ;  /* 0x0000c8000e0e7a20 */ /* 0x000fe20000410000 */
[----:B-1----:R-:W-:Y:S01]  /*abb0*/  FMNMX.FTZ R0, R165, R133, !PT ;  /* 0x00000085a5007209 */ /* 0x002fe20007810000 */
        /* <DEDUP_REMOVED lines=16> */
[----:B-1----:R-:W1:Y:S01]  /*acc0*/  LDSM.16.M88.4 R8, [R190+0x11900] ;  /* 0x01190000be08783b */ /* 0x002e620000000200 */
[----:B------:R-:W-:Y:S08]  /*acd0*/  DEPBAR.LE SB0, 0x2 ;  /* 0x000080800000791a */ /* 0x000ff00000000000 */
[----:B------:R3:W-:Y:S01]  /*ace0*/  MUFU.TANH R179, R13 ;  /* 0x0000000d00b37308 */ /* 0x0007e20000002400 */
[----:B------:R-:W-:Y:S01]  /*acf0*/  BAR.SYNC.DEFER_BLOCKING 0x0 ;  /* 0x0000000000007b1d */ /* 0x000fe20000010000 */
[----:B--2---:R-:W-:Y:S02]  /*ad00*/  FMNMX.FTZ R0, R145, R0, !PT ;  /* 0x0000000091007209 */ /* 0x004fe40007810000 */
[----:B---3--:R-:W-:Y:S05]  /*ad10*/  FMNMX.FTZ R13, R166, R3, !PT ;  /* 0x00000003a60d7209 */ /* 0x008fea0007810000 */
[----:B------:R-:W-:Y:S01]  /*ad20*/  LDSM.16.MT88.4 R140, [R134+UR4+0x2900] ;  /* 0x00290004868c783b */ /* 0x000fe20008004200 */
[----:B------:R-:W2:Y:S01]  /*ad30*/  MUFU.TANH R164, R164 ;  /* 0x000000a400a47308 */ /* 0x000ea20000002400 */
[C---:B-1----:R-:W-:Y:S09]  /*ad40*/  HMMA.16816.F32.BF16 R28, R172.reuse, R8, R28 ;  /* 0x00000008ac1c723c */ /* 0x042ff2000004181c */
[----:B------:R-:W1:Y:S01]  /*ad50*/  MUFU.TANH R167, R167 ;  /* 0x000000a700a77308 */ /* 0x000e620000002400 */
[----:B------:R-:W-:Y:S09]  /*ad60*/  HMMA.16816.F32.BF16 R32, R172, R10, R32 ;  /* 0x0000000aac20723c */ /* 0x000ff20000041820 */
[----:B------:R-:W3:Y:S03]  /*ad70*/  MUFU.TANH R181, R181 ;  /* 0x000000b500b57308 */ /* 0x000ee60000002400 */
[----:B--2---:R-:W-:Y:S04]  /*ad80*/  FMNMX.FTZ R13, R164, R13, !PT ;  /* 0x0000000da40d7209 */ /* 0x004fe80007810000 */
[----:B------:R-:W-:Y:S03]  /*ad90*/  FMNMX.FTZ R13, R224, R13, !PT ;  /* 0x0000000de00d7209 */ /* 0x000fe60007810000 */
[----:B------:R-:W2:Y:S01]  /*ada0*/  MUFU.TANH R178, R14 ;  /* 0x0000000e00b27308 */ /* 0x000ea20000002400 */
[----:B------:R-:W-:Y:S01]  /*adb0*/  FMUL.FTZ R28, R28, c[0x0][0x320] ;  /* 0x0000c8001c1c7a20 */ /* 0x000fe20000410000 */
[----:B------:R-:W-:Y:S01]  /*adc0*/  FMNMX.FTZ R13, R182, R13, !PT ;  /* 0x0000000db60d7209 */ /* 0x000fe20007810000 */
[----:B------:R-:W-:Y:S01]  /*add0*/  FMUL.FTZ R29, R29, c[0x0][0x320] ;  /* 0x0000c8001d1d7a20 */ /* 0x000fe20000410000 */
[----:B-1----:R-:W-:Y:S01]  /*ade0*/  FMNMX.FTZ R0, R167, R0, !PT ;  /* 0x00000000a7007209 */ /* 0x002fe20007810000 */
[----:B------:R-:W-:Y:S02]  /*adf0*/  FMUL.FTZ R30, R30, c[0x0][0x320] ;  /* 0x0000c8001e1e7a20 */ /* 0x000fe40000410000 */
[----:B------:R-:W-:Y:S01]  /*ae00*/  FMUL.FTZ R31, R31, c[0x0][0x320] ;  /* 0x0000c8001f1f7a20 */ /* 0x000fe20000410000 */
[----:B------:R-:W-:Y:S01]  /*ae10*/  FMNMX.FTZ R0, R169, R0, !PT ;  /* 0x00000000a9007209 */ /* 0x000fe20007810000 */
[----:B------:R-:W-:Y:S01]  /*ae20*/  FMUL.FTZ R32, R32, c[0x0][0x320] ;  /* 0x0000c80020207a20 */ /* 0x000fe20000410000 */
[----:B------:R-:W1:Y:S01]  /*ae30*/  MUFU.TANH R176, R15 ;  /* 0x0000000f00b07308 */ /* 0x000e620000002400 */
[----:B------:R-:W-:Y:S02]  /*ae40*/  FMUL.FTZ R33, R33, c[0x0][0x320] ;  /* 0x0000c80021217a20 */ /* 0x000fe40000410000 */
[----:B------:R-:W-:Y:S01]  /*ae50*/  FMUL.FTZ R34, R34, c[0x0][0x320] ;  /* 0x0000c80022227a20 */ /* 0x000fe20000410000 */
[----:B---3--:R-:W-:Y:S01]  /*ae60*/  FMNMX.FTZ R0, R181, R0, !PT ;  /* 0x00000000b5007209 */ /* 0x008fe20007810000 */
[----:B------:R-:W-:Y:S03]  /*ae70*/  FMUL.FTZ R35, R35, c[0x0][0x320] ;  /* 0x0000c80023237a20 */ /* 0x000fe60000410000 */
[----:B------:R-:W-:Y:S02]  /*ae80*/  FMNMX.FTZ R0, R179, R0, !PT ;  /* 0x00000000b3007209 */ /* 0x000fe40007810000 */
[----:B------:R-:W3:Y:S01]  /*ae90*/  MUFU.TANH R177, R16 ;  /* 0x0000001000b17308 */ /* 0x000ee20000002400 */
[----:B--2---:R-:W-:Y:S09]  /*aea0*/  FMNMX.FTZ R13, R178, R13, !PT ;  /* 0x0000000db20d7209 */ /* 0x004ff20007810000 */
[----:B------:R-:W2:Y:S01]  /*aeb0*/  MUFU.TANH R163, R17 ;  /* 0x0000001100a37308 */ /* 0x000ea20000002400 */
[----:B-1----:R-:W-:Y:S09]  /*aec0*/  FMNMX.FTZ R13, R176, R13, !PT ;  /* 0x0000000db00d7209 */ /* 0x002ff20007810000 */
[----:B------:R-:W1:Y:S01]  /*aed0*/  MUFU.TANH R180, R18 ;  /* 0x0000001200b47308 */ /* 0x000e620000002400 */
[----:B---3--:R-:W-:Y:S09]  /*aee0*/  FMNMX.FTZ R0, R177, R0, !PT ;  /* 0x00000000b1007209 */ /* 0x008ff20007810000 */
[----:B------:R-:W3:Y:S01]  /*aef0*/  MUFU.TANH R162, R19 ;  /* 0x0000001300a27308 */ /* 0x000ee20000002400 */
[----:B--2---:R-:W-:Y:S02]  /*af00*/  FMNMX.FTZ R0, R163, R0, !PT ;  /* 0x00000000a3007209 */ /* 0x004fe40007810000 */
[----:B------:R-:W-:Y:S07]  /*af10*/  IADD3 R17, R134, UR4, RZ ;  /* 0x0000000486117c10 */ /* 0x000fee000fffe0ff */
        /* <DEDUP_REMOVED lines=40> */
[----:B------:R-:W-:Y:S01]  /*b1a0*/  LDSM.16.MT88.4 R12, [R135+UR4+0x100] ;  /* 0x00010004870c783b */ /* 0x000fe20008004200 */
[----:B-1----:R-:W-:Y:S07]  /*b1b0*/  FMNMX.FTZ R2, R11, R2, !PT ;  /* 0x000000020b027209 */ /* 0x002fee0007810000 */
        /* <DEDUP_REMOVED lines=15> */
[--C-:B------:R-:W-:Y:S02]  /*b2b0*/  FFMA.FTZ R231, R149, c[0x0][0x2d0], -R148.reuse ;  /* 0x0000b40095e77a23 */ /* 0x100fe40000010894 */
        /* <DEDUP_REMOVED lines=30> */
[--C-:B------:R-:W-:Y:S02]  /*b4a0*/  FFMA.FTZ R225, R156, c[0x0][0x2d0], -R145.reuse ;  /* 0x0000b4009ce17a23 */ /* 0x100fe40000010891 */
[----:B------:R-:W-:Y:S01]  /*b4b0*/  LDSM.16.MT88.4 R156, [R164+0x3900] ;  /* 0x00390000a49c783b */ /* 0x000fe20000004200 */
[--C-:B------:R-:W-:Y:S02]  /*b4c0*/  FFMA.FTZ R226, R154, c[0x0][0x2d0], -R145.reuse ;  /* 0x0000b4009ae27a23 */ /* 0x100fe40000010891 */
[----:B------:R-:W-:Y:S01]  /*b4d0*/  MUFU.EX2 R168, R168 ;  /* 0x000000a800a87308 */ /* 0x000fe20000000800 */
[--C-:B------:R-:W-:Y:S02]  /*b4e0*/  FFMA.FTZ R229, R152, c[0x0][0x2d0], -R145.reuse ;  /* 0x0000b40098e57a23 */ /* 0x100fe40000010891 */
[--C-:B------:R-:W-:Y:S02]  /*b4f0*/  FFMA.FTZ R230, R150, c[0x0][0x2d0], -R145.reuse ;  /* 0x0000b40096e67a23 */ /* 0x100fe40000010891 */
[C---:B--2---:R-:W-:Y:S01]  /*b500*/  FMUL.FTZ R6, R3.reuse, R130 ;  /* 0x0000008203067220 */ /* 0x044fe20000410000 */
[----:B------:R-:W-:Y:S01]  /*b510*/  LDSM.16.MT88.4 R152, [R134+UR4+0x3900] ;  /* 0x003900048698783b */ /* 0x000fe20008004200 */
[C---:B------:R-:W-:Y:S02]  /*b520*/  FMUL.FTZ R7, R3.reuse, R131 ;  /* 0x0000008303077220 */ /* 0x040fe40000410000 */
[C---:B------:R-:W-:Y:S01]  /*b530*/  FMUL.FTZ R10, R3.reuse, R126 ;  /* 0x0000007e030a7220 */ /* 0x040fe20000410000 */
[----:B------:R-:W2:Y:S01]  /*b540*/  MUFU.EX2 R167, R167 ;  /* 0x000000a700a77308 */ /* 0x000ea20000000800 */
[C---:B------:R-:W-:Y:S02]  /*b550*/  FMUL.FTZ R11, R3.reuse, R127 ;  /* 0x0000007f030b7220 */ /* 0x040fe40000410000 */
[----:B------:R-:W-:Y:S01]  /*b560*/  FMUL.FTZ R18, R3, R118 ;  /* 0x0000007603127220 */ /* 0x000fe20000410000 */
[----:B-1----:R-:W-:Y:S01]  /*b570*/  F2FP.BF16.PACK_AB R130, R169, R170 ;  /* 0x000000aaa982723e */ /* 0x002fe200000010ff */
[C---:B------:R-:W-:Y:S01]  /*b580*/  FMUL.FTZ R19, R3.reuse, R119 ;  /* 0x0000007703137220 */ /* 0x040fe20000410000 */
[----:B------:R-:W-:Y:S01]  /*b590*/  LDSM.16.MT88.4 R124, [R135+UR4+0x2900] ;  /* 0x00290004877c783b */ /* 0x000fe20008004200 */
[C---:B------:R-:W-:Y:S02]  /*b5a0*/  FMUL.FTZ R26, R3.reuse, R110 ;  /* 0x0000006e031a7220 */ /* 0x040fe40000410000 */
[C---:B------:R-:W-:Y:S01]  /*b5b0*/  FMUL.FTZ R27, R3.reuse, R111 ;  /* 0x0000006f031b7220 */ /* 0x040fe20000410000 */
[----:B------:R-:W-:Y:S01]  /*b5c0*/  MUFU.EX2 R166, R166 ;  /* 0x000000a600a67308 */ /* 0x000fe20000000800 */
[C---:B------:R-:W-:Y:S02]  /*b5d0*/  FMUL.FTZ R34, R3.reuse, R102 ;  /* 0x0000006603227220 */ /* 0x040fe40000410000 */
[C---:B------:R-:W-:Y:S01]  /*b5e0*/  FMUL.FTZ R35, R3.reuse, R103 ;  /* 0x0000006703237220 */ /* 0x040fe20000410000 */
[----:B------:R-:W-:Y:S01]  /*b5f0*/  LDSM.16.MT88.4 R108, [R164+0x2100] ;  /* 0x00210000a46c783b */ /* 0x000fe20000004200 */
[--C-:B------:R-:W-:Y:S02]  /*b600*/  FFMA.FTZ R233, R146, c[0x0][0x2d0], -R145.reuse ;  /* 0x0000b40092e97a23 */ /* 0x100fe40000010891 */
[C---:B------:R-:W-:Y:S02]  /*b610*/  FMUL.FTZ R36, R132.reuse, R36 ;  /* 0x0000002484247220 */ /* 0x040fe40000410000 */
[C---:B------:R-:W-:Y:S01]  /*b620*/  FMUL.FTZ R37, R132.reuse, R37 ;  /* 0x0000002584257220 */ /* 0x040fe20000410000 */
[----:B------:R-:W1:Y:S01]  /*b630*/  MUFU.EX2 R165, R165 ;  /* 0x000000a500a57308 */ /* 0x000e620000000800 */
[C---:B------:R-:W-:Y:S01]  /*b640*/  FMUL.FTZ R38, R3.reuse, R38 ;  /* 0x0000002603267220 */ /* 0x040fe20000410000 */
[----:B------:R-:W-:Y:S01]  /*b650*/  LDSM.16.MT88.4 R100, [R134+UR4+0x2100] ;  /* 0x002100048664783b */ /* 0x000fe20008004200 */
[----:B------:R-:W-:Y:S01]  /*b660*/  FMUL.FTZ R39, R3, R39 ;  /* 0x0000002703277220 */ /* 0x000fe20000410000 */
        /* <DEDUP_REMOVED lines=18> */
[C---:B------:R-:W-:Y:S01]  /*b790*/  HMMA.16816.F32.BF16 R4, R128.reuse, R12, R4 ;  /* 0x0000000c8004723c */ /* 0x040fe20000041804 */
        /* <DEDUP_REMOVED lines=61> */
[C---:B---3--:R-:W-:Y:S03]  /*bb70*/  HMMA.16816.F32.BF16 R44, R128.reuse, R104, R44 ;  /* 0x00000068802c723c */ /* 0x048fe6000004182c */
[----:B------:R-:W-:Y:S02]  /*bb80*/  FMUL.FTZ R85, R132, R85 ;  /* 0x0000005584557220 */ /* 0x000fe40000410000 */
[C---:B------:R-:W-:Y:S02]  /*bb90*/  FMUL.FTZ R86, R3.reuse, R86 ;  /* 0x0000005603567220 */ /* 0x040fe40000410000 */
[----:B------:R-:W-:Y:S01]  /*bba0*/  FMUL.FTZ R87, R3, R87 ;  /* 0x0000005703577220 */ /* 0x000fe20000410000 */
[C---:B------:R-:W-:Y:S01]  /*bbb0*/  HMMA.16816.F32.BF16 R48, R128.reuse, R106, R48 ;  /* 0x0000006a8030723c */ /* 0x040fe20000041830 */
[----:B------:R-:W1:Y:S03]  /*bbc0*/  LDSM.16.MT88.4 R104, [R135+UR4+0x4100] ;  /* 0x004100048768783b */ /* 0x000e660008004200 */
[--C-:B------:R-:W-:Y:S02]  /*bbd0*/  FFMA.FTZ R173, R181, c[0x0][0x2d0], -R148.reuse ;  /* 0x0000b400b5ad7a23 */ /* 0x100fe40000010894 */
[--C-:B------:R-:W-:Y:S02]  /*bbe0*/  FFMA.FTZ R181, R161, c[0x0][0x2d0], -R148.reuse ;  /* 0x0000b400a1b57a23 */ /* 0x100fe40000010894 */
[C---:B------:R-:W-:Y:S02]  /*bbf0*/  HMMA.16816.F32.BF16 R52, R128.reuse, R100, R52 ;  /* 0x000000648034723c */ /* 0x040fe40000041834 */
[----:B------:R-:W-:Y:S02]  /*bc00*/  MUFU.EX2 R173, R173 ;  /* 0x000000ad00ad7308 */ /* 0x000fe40000000800 */
[--C-:B------:R-:W-:Y:S02]  /*bc10*/  FFMA.FTZ R174, R179, c[0x0][0x2d0], -R148.reuse ;  /* 0x0000b400b3ae7a23 */ /* 0x100fe40000010894 */
[--C-:B------:R-:W-:Y:S02]  /*bc20*/  FFMA.FTZ R175, R178, c[0x0][0x2d0], -R145.reuse ;  /* 0x0000b400b2af7a23 */ /* 0x100fe40000010891 */
[C---:B------:R-:W-:Y:S01]  /*bc30*/  HMMA.16816.F32.BF16 R56, R128.reuse, R102, R56 ;  /* 0x000000668038723c */ /* 0x040fe20000041838 */
[----:B------:R-:W2:Y:S03]  /*bc40*/  LDSM.16.MT88.4 R100, [R133+0x4100] ;  /* 0x004100008564783b */ /* 0x000ea60000004200 */
[--C-:B------:R-:W-:Y:S01]  /*bc50*/  FFMA.FTZ R178, R163, c[0x0][0x2d0], -R148.reuse ;  /* 0x0000b400a3b27a23 */ /* 0x100fe20000010894 */
[----:B------:R-:W3:Y:S01]  /*bc60*/  MUFU.EX2 R174, R174 ;  /* 0x000000ae00ae7308 */ /* 0x000ee20000000800 */
[--C-:B------:R-:W-:Y:S02]  /*bc70*/  FFMA.FTZ R176, R176, c[0x0][0x2d0], -R145.reuse ;  /* 0x0000b400b0b07a23 */ /* 0x100fe40000010891 */
[C---:B------:R-:W-:Y:S04]  /*bc80*/  HMMA.16816.F32.BF16 R60, R128.reuse, R108, R60 ;  /* 0x0000006c803c723c */ /* 0x040fe8000004183c */
[--C-:B------:R-:W-:Y:S02]  /*bc90*/  FFMA.FTZ R177, R177, c[0x0][0x2d0], -R148.reuse ;  /* 0x0000b400b1b17a23 */ /* 0x100fe40000010894 */
[----:B------:R-:W-:Y:S01]  /*bca0*/  FFMA.FTZ R148, R147, c[0x0][0x2d0], -R148 ;  /* 0x0000b40093947a23 */ /* 0x000fe20000010894 */
[----:B------:R-:W-:Y:S01]  /*bcb0*/  MUFU.EX2 R175, R175 ;  /* 0x000000af00af7308 */ /* 0x000fe20000000800 */
[C---:B------:R-:W-:Y:S01]  /*bcc0*/  HMMA.16816.F32.BF16 R64, R128.reuse, R110, R64 ;  /* 0x0000006e8040723c */ /* 0x040fe20000041840 */
[----:B------:R-:W4:Y:S03]  /*bcd0*/  LDSM.16.MT88.4 R108, [R134+UR4+0x4100] ;  /* 0x00410004866c783b */ /* 0x000f260008004200 */
[--C-:B------:R-:W-:Y:S02]  /*bce0*/  FFMA.FTZ R179, R180, c[0x0][0x2d0], -R145.reuse ;  /* 0x0000b400b4b37a23 */ /* 0x100fe40000010891 */
[--C-:B------:R-:W-:Y:S02]  /*bcf0*/  FFMA.FTZ R180, R162, c[0x0][0x2d0], -R145.reuse ;  /* 0x0000b400a2b47a23 */ /* 0x100fe40000010891 */
[----:B------:R-:W-:Y:S01]  /*bd00*/  FFMA.FTZ R145, R144, c[0x0][0x2d0], -R145 ;  /* 0x0000b40090917a23 */ /* 0x000fe20000010891 */
[C---:B-1----:R-:W-:Y:S01]  /*bd10*/  HMMA.16816.F32.BF16 R68, R128.reuse, R104, R68 ;  /* 0x000000688044723c */ /* 0x042fe20000041844 */
[----:B------:R-:W-:Y:S01]  /*bd20*/  LDSM.16.MT88.4 R160, [R135+UR4+0x5900] ;  /* 0x0059000487a0783b */ /* 0x000fe20008004200 */
[----:B------:R1:W-:Y:S01]  /*bd30*/  MUFU.EX2 R232, R148 ;  /* 0x0000009400e87308 */ /* 0x0003e20000000800 */
[C---:B------:R-:W-:Y:S02]  /*bd40*/  FMUL.FTZ R88, R132.reuse, R88 ;  /* 0x0000005884587220 */ /* 0x040fe40000410000 */
[C---:B------:R-:W-:Y:S02]  /*bd50*/  FMUL.FTZ R89, R132.reuse, R89 ;  /* 0x0000005984597220 */ /* 0x040fe40000410000 */
[C---:B------:R-:W-:Y:S01]  /*bd60*/  FMUL.FTZ R90, R3.reuse, R90 ;  /* 0x0000005a035a7220 */ /* 0x040fe20000410000 */
[C---:B------:R-:W-:Y:S01]  /*bd70*/  HMMA.16816.F32.BF16 R72, R128.reuse, R106, R72 ;  /* 0x0000006a8048723c */ /* 0x040fe20000041848 */
[----:B------:R-:W5:Y:S03]  /*bd80*/  LDSM.16.MT88.4 R104, [R164+0x4100] ;  /* 0x00410000a468783b */ /* 0x000f660000004200 */
[C---:B------:R-:W-:Y:S01]  /*bd90*/  FMUL.FTZ R76, R132.reuse, R76 ;  /* 0x0000004c844c7220 */ /* 0x040fe20000410000 */
[----:B------:R-:W4:Y:S01]  /*bda0*/  MUFU.EX2 R176, R176 ;  /* 0x000000b000b07308 */ /* 0x000f220000000800 */
[C---:B------:R-:W-:Y:S02]  /*bdb0*/  FMUL.FTZ R77, R132.reuse, R77 ;  /* 0x0000004d844d7220 */ /* 0x040fe40000410000 */
[C---:B------:R-:W-:Y:S04]  /*bdc0*/  FMUL.FTZ R78, R3.reuse, R78 ;  /* 0x0000004e034e7220 */ /* 0x040fe80000410000 */
[C---:B------:R-:W-:Y:S02]  /*bdd0*/  FMUL.FTZ R79, R3.reuse, R79 ;  /* 0x0000004f034f7220 */ /* 0x040fe40000410000 */
[C---:B------:R-:W-:Y:S01]  /*bde0*/  FMUL.FTZ R91, R3.reuse, R91 ;  /* 0x0000005b035b7220 */ /* 0x040fe20000410000 */
[----:B------:R5:W-:Y:S01]  /*bdf0*/  MUFU.EX2 R234, R145 ;  /* 0x0000009100ea7308 */ /* 0x000be20000000800 */
[C---:B------:R-:W-:Y:S01]  /*be00*/  FMUL.FTZ R92, R132.reuse, R92 ;  /* 0x0000005c845c7220 */ /* 0x040fe20000410000 */
[----:B-1----:R-:W-:Y:S02]  /*be10*/  LDSM.16.MT88.4 R148, [R133+0x3900] ;  /* 0x003900008594783b */ /* 0x002fe40000004200 */
[C---:B--2---:R-:W-:Y:S03]  /*be20*/  HMMA.16816.F32.BF16 R76, R128.reuse, R100, R76 ;  /* 0x00000064804c723c */ /* 0x044fe6000004184c */
[C---:B------:R-:W-:Y:S02]  /*be30*/  FMUL.FTZ R80, R132.reuse, R80 ;  /* 0x0000005084507220 */ /* 0x040fe40000410000 */
[----:B------:R-:W-:Y:S01]  /*be40*/  FMUL.FTZ R81, R132, R81 ;  /* 0x0000005184517220 */ /* 0x000fe20000410000 */
[----:B------:R-:W-:Y:S01]  /*be50*/  MUFU.EX2 R177, R177 ;  /* 0x000000b100b17308 */ /* 0x000fe20000000800 */
[C---:B------:R-:W-:Y:S01]  /*be60*/  FMUL.FTZ R82, R3.reuse, R82 ;  /* 0x0000005203527220 */ /* 0x040fe20000410000 */
[----:B---3--:R-:W-:Y:S01]  /*be70*/  F2FP.BF16.PACK_AB R100, R174, R173 ;  /* 0x000000adae64723e */ /* 0x008fe200000010ff */
[C---:B------:R-:W-:Y:S03]  /*be80*/  FMUL.FTZ R83, R3.reuse, R83 ;  /* 0x0000005303537220 */ /* 0x040fe60000410000 */
[----:B------:R-:W-:Y:S01]  /*be90*/  FMUL.FTZ R93, R132, R93 ;  /* 0x0000005d845d7220 */ /* 0x000fe20000410000 */
[----:B----4-:R-:W-:Y:S01]  /*bea0*/  F2FP.BF16.PACK_AB R101, R176, R175 ;  /* 0x000000afb065723e */ /* 0x010fe200000010ff */
[C---:B------:R-:W-:Y:S02]  /*beb0*/  FMUL.FTZ R94, R3.reuse, R94 ;  /* 0x0000005e035e7220 */ /* 0x040fe40000410000 */
[C---:B------:R-:W-:Y:S01]  /*bec0*/  HMMA.16816.F32.BF16 R80, R128.reuse, R102, R80 ;  /* 0x000000668050723c */ /* 0x040fe20000041850 */
[----:B------:R-:W1:Y:S02]  /*bed0*/  MUFU.EX2 R178, R178 ;  /* 0x000000b200b27308 */ /* 0x000e640000000800 */
[C---:B------:R-:W-:Y:S01]  /*bee0*/  FMUL.FTZ R95, R3.reuse, R95 ;  /* 0x0000005f035f7220 */ /* 0x040fe20000410000 */
[----:B-----5:R-:W-:Y:S01]  /*bef0*/  LDSM.16.MT88.4 R144, [R135+UR4+0x3900] ;  /* 0x003900048790783b */ /* 0x020fe20008004200 */
[C---:B------:R-:W-:Y:S02]  /*bf00*/  FMUL.FTZ R96, R132.reuse, R96 ;  /* 0x0000006084607220 */ /* 0x040fe40000410000 */
[C---:B------:R-:W-:Y:S01]  /*bf10*/  FMUL.FTZ R97, R132.reuse, R97 ;  /* 0x0000006184617220 */ /* 0x040fe20000410000 */
[C---:B------:R-:W-:Y:S03]  /*bf20*/  HMMA.16816.F32.BF16 R84, R128.reuse, R108, R84 ;  /* 0x0000006c8054723c */ /* 0x040fe60000041854 */
[----:B------:R-:W-:Y:S01]  /*bf30*/  MUFU.EX2 R179, R179 ;  /* 0x000000b300b37308 */ /* 0x000fe20000000800 */
[C---:B------:R-:W-:Y:S02]  /*bf40*/  FMUL.FTZ R98, R3.reuse, R98 ;  /* 0x0000006203627220 */ /* 0x040fe40000410000 */
[C---:B------:R-:W-:Y:S02]  /*bf50*/  FMUL.FTZ R99, R3.reuse, R99 ;  /* 0x0000006303637220 */ /* 0x040fe40000410000 */
[C---:B------:R-:W-:Y:S01]  /*bf60*/  HMMA.16816.F32.BF16 R88, R128.reuse, R110, R88 ;  /* 0x0000006e8058723c */ /* 0x040fe20000041858 */
[----:B------:R-:W2:Y:S03]  /*bf70*/  LDSM.16.MT88.4 R108, [R133+0x900] ;  /* 0x00090000856c783b */ /* 0x000ea60000004200 */
[----:B------:R-:W-:Y:S01]  /*bf80*/  FFMA.FTZ R172, R132, R207, R172 ;  /* 0x000000cf84ac7223 */ /* 0x000fe200000100ac */
[----:B------:R-:W3:Y:S01]  /*bf90*/  MUFU.EX2 R180, R180 ;  /* 0x000000b400b47308 */ /* 0x000ee20000000800 */
[----:B------:R-:W-:Y:S01]  /*bfa0*/  FFMA.FTZ R168, R3, R208, R168 ;  /* 0x000000d003a87223 */ /* 0x000fe200000100a8 */
[----:B------:R-:W-:Y:S01]  /*bfb0*/  IADD3 R3, R213, -0x2, RZ ;  /* 0xfffffffed5037810 */ /* 0x000fe20007ffe0ff */
[C---:B------:R-:W-:Y:S03]  /*bfc0*/  HMMA.16816.F32.BF16 R92, R128.reuse, R104, R92 ;  /* 0x00000068805c723c */ /* 0x040fe6000004185c */
[----:B------:R-:W-:Y:S01]  /*bfd0*/  ISETP.GE.AND P0, PT, R3, R194, PT ;  /* 0x000000c20300720c */ /* 0x000fe20003f06270 */
[----:B------:R-:W-:Y:S01]  /*bfe0*/  FADD.FTZ R171, R171, R172 ;  /* 0x000000acabab7221 */ /* 0x000fe20000010000 */
[----:B-1----:R-:W-:Y:S01]  /*bff0*/  F2FP.BF16.PACK_AB R102, R178, R177 ;  /* 0x000000b1b266723e */ /* 0x002fe200000010ff */
[----:B------:R-:W-:Y:S01]  /*c000*/  FADD.FTZ R167, R167, R168 ;  /* 0x000000a8a7a77221 */ /* 0x000fe20000010000 */
[----:B------:R-:W1:Y:S01]  /*c010*/  MUFU.EX2 R181, R181 ;  /* 0x000000b500b57308 */ /* 0x000e620000000800 */
[----:B------:R-:W-:Y:S01]  /*c020*/  HMMA.16816.F32.BF16 R96, R128, R106, R96 ;  /* 0x0000006a8060723c */ /* 0x000fe20000041860 */
[----:B------:R-:W4:Y:S03]  /*c030*/  LDSM.16.MT88.4 R104, [R164+0x2900] ;  /* 0x00290000a468783b */ /* 0x000f260000004200 */
[----:B---3--:R-:W-:Y:S07]  /*c040*/  F2FP.BF16.PACK_AB R103, R180, R179 ;  /* 0x000000b3b467723e */ /* 0x008fee00000010ff */
[C---:B------:R-:W-:Y:S08]  /*c050*/  HMMA.16816.F32.BF16 R4, R100.reuse, R112, R4 ;  /* 0x000000706404723c */ /* 0x040ff00000041804 */
[C---:B------:R-:W-:Y:S01]  /*c060*/  HMMA.16816.F32.BF16 R8, R100.reuse, R114, R8 ;  /* 0x000000726408723c */ /* 0x040fe20000041808 */
[----:B------:R-:W-:Y:S07]  /*c070*/  LDSM.16.MT88.4 R112, [R133+0x4900] ;  /* 0x004900008570783b */ /* 0x000fee0000004200 */
[C---:B--2---:R-:W-:Y:S08]  /*c080*/  HMMA.16816.F32.BF16 R12, R100.reuse, R108, R12 ;  /* 0x0000006c640c723c */ /* 0x044ff0000004180c */
[C---:B------:R-:W-:Y:S01]  /*c090*/  HMMA.16816.F32.BF16 R16, R100.reuse, R110, R16 ;  /* 0x0000006e6410723c */ /* 0x040fe20000041810 */
[----:B------:R-:W2:Y:S07]  /*c0a0*/  LDSM.16.MT88.4 R108, [R135+UR4+0x4900] ;  /* 0x00490004876c783b */ /* 0x000eae0008004200 */
        /* <DEDUP_REMOVED lines=15> */
[----:B------:R-:W-:Y:S04]  /*c1a0*/  F2FP.BF16.PACK_AB R139, R234, R233 ;  /* 0x000000e9ea8b723e */ /* 0x000fe800000010ff */
[C---:B------:R-:W-:Y:S01]  /*c1b0*/  HMMA.16816.F32.BF16 R56, R100.reuse, R142, R56 ;  /* 0x0000008e6438723c */ /* 0x040fe20000041838 */
[----:B------:R-:W-:Y:S07]  /*c1c0*/  LDSM.16.MT88.4 R140, [R164+0x1900] ;  /* 0x00190000a48c783b */ /* 0x000fee0000004200 */
[C---:B----4-:R-:W-:Y:S08]  /*c1d0*/  HMMA.16816.F32.BF16 R60, R100.reuse, R104, R60 ;  /* 0x00000068643c723c */ /* 0x050ff0000004183c */
[C---:B------:R-:W-:Y:S01]  /*c1e0*/  HMMA.16816.F32.BF16 R64, R100.reuse, R106, R64 ;  /* 0x0000006a6440723c */ /* 0x040fe20000041840 */
[----:B------:R-:W3:Y:S07]  /*c1f0*/  LDSM.16.MT88.4 R104, [R134+UR4+0x4900] ;  /* 0x004900048668783b */ /* 0x000eee0008004200 */
[C---:B--2---:R-:W-:Y:S08]  /*c200*/  HMMA.16816.F32.BF16 R68, R100.reuse, R108, R68 ;  /* 0x0000006c6444723c */ /* 0x044ff00000041844 */
[C---:B------:R-:W-:Y:S01]  /*c210*/  HMMA.16816.F32.BF16 R72, R100.reuse, R110, R72 ;  /* 0x0000006e6448723c */ /* 0x040fe20000041848 */
[----:B------:R-:W2:Y:S07]  /*c220*/  LDSM.16.MT88.4 R108, [R135+UR4+0x1100] ;  /* 0x00110004876c783b */ /* 0x000eae0008004200 */
[C---:B------:R-:W-:Y:S08]  /*c230*/  HMMA.16816.F32.BF16 R76, R100.reuse, R112, R76 ;  /* 0x00000070644c723c */ /* 0x040ff0000004184c */
[C---:B------:R-:W-:Y:S01]  /*c240*/  HMMA.16816.F32.BF16 R80, R100.reuse, R114, R80 ;  /* 0x000000726450723c */ /* 0x040fe20000041850 */
[----:B------:R-:W4:Y:S07]  /*c250*/  LDSM.16.MT88.4 R112, [R134+UR4+0x1100] ;  /* 0x001100048670783b */ /* 0x000f2e0008004200 */
[C---:B---3--:R-:W-:Y:S08]  /*c260*/  HMMA.16816.F32.BF16 R84, R100.reuse, R104, R84 ;  /* 0x000000686454723c */ /* 0x048ff00000041854 */
[C---:B------:R-:W-:Y:S01]  /*c270*/  HMMA.16816.F32.BF16 R88, R100.reuse, R106, R88 ;  /* 0x0000006a6458723c */ /* 0x040fe20000041858 */
[----:B------:R-:W3:Y:S07]  /*c280*/  LDSM.16.MT88.4 R104, [R135+UR4+0x3100] ;  /* 0x003100048768783b */ /* 0x000eee0008004200 */
[C---:B------:R-:W-:Y:S08]  /*c290*/  HMMA.16816.F32.BF16 R92, R100.reuse, R116, R92 ;  /* 0x00000074645c723c */ /* 0x040ff0000004185c */
[----:B------:R-:W-:Y:S01]  /*c2a0*/  HMMA.16816.F32.BF16 R96, R100, R118, R96 ;  /* 0x000000766460723c */ /* 0x000fe20000041860 */
[----:B------:R-:W5:Y:S06]  /*c2b0*/  LDSM.16.MT88.4 R116, [R133+0x3100] ;  /* 0x003100008574783b */ /* 0x000f6c0000004200 */
[----:B-1----:R-:W-:Y:S02]  /*c2c0*/  F2FP.BF16.PACK_AB R100, R182, R181 ;  /* 0x000000b5b664723e */ /* 0x002fe400000010ff */
[----:B------:R-:W-:Y:S03]  /*c2d0*/  F2FP.BF16.PACK_AB R101, R190, R183 ;  /* 0x000000b7be65723e */ /* 0x000fe600000010ff */
[----:B------:R-:W-:Y:S02]  /*c2e0*/  F2FP.BF16.PACK_AB R102, R224, R223 ;  /* 0x000000dfe066723e */ /* 0x000fe400000010ff */
[----:B------:R-:W-:Y:S07]  /*c2f0*/  F2FP.BF16.PACK_AB R103, R226, R225 ;  /* 0x000000e1e267723e */ /* 0x000fee00000010ff */
[C---:B--2---:R-:W-:Y:S08]  /*c300*/  HMMA.16816.F32.BF16 R4, R100.reuse, R108, R4 ;  /* 0x0000006c6404723c */ /* 0x044ff00000041804 */
[C---:B------:R-:W-:Y:S01]  /*c310*/  HMMA.16816.F32.BF16 R8, R100.reuse, R110, R8 ;  /* 0x0000006e6408723c */ /* 0x040fe20000041808 */
[----:B------:R-:W1:Y:S07]  /*c320*/  LDSM.16.MT88.4 R108, [R134+UR4+0x3100] ;  /* 0x00310004866c783b */ /* 0x000e6e0008004200 */
[C---:B------:R-:W-:Y:S08]  /*c330*/  HMMA.16816.F32.BF16 R12, R100.reuse, R120, R12 ;  /* 0x00000078640c723c */ /* 0x040ff0000004180c */
[C---:B------:R-:W-:Y:S08]  /*c340*/  HMMA.16816.F32.BF16 R16, R100.reuse, R122, R16 ;  /* 0x0000007a6410723c */ /* 0x040ff00000041810 */
[C---:B----4-:R-:W-:Y:S08]  /*c350*/  HMMA.16816.F32.BF16 R20, R100.reuse, R112, R20 ;  /* 0x000000706414723c */ /* 0x050ff00000041814 */
        /* <DEDUP_REMOVED lines=8> */
[C---:B-----5:R-:W-:Y:S08]  /*c3e0*/  HMMA.16816.F32.BF16 R44, R100.reuse, R116, R44 ;  /* 0x00000074642c723c */ /* 0x060ff0000004182c */
        /* <DEDUP_REMOVED lines=19> */
[C---:B------:R-:W-:Y:S01]  /*c520*/  HMMA.16816.F32.BF16 R124, R136.reuse, R126, R8 ;  /* 0x0000007e887c723c */ /* 0x040fe20000041808 */
[----:B------:R-:W1:Y:S07]  /*c530*/  LDSM.16.MT88.4 R8, [R133+0x5900] ;  /* 0x005900008508783b */ /* 0x000e6e0000004200 */
[C---:B---3--:R-:W-:Y:S01]  /*c540*/  HMMA.16816.F32.BF16 R120, R136.reuse, R116, R12 ;  /* 0x000000748878723c */ /* 0x048fe2000004180c */
[----:B------:R-:W2:Y:S07]  /*c550*/  LDSM.16.MT88.4 R12, [R134+UR4+0x5900] ;  /* 0x00590004860c783b */ /* 0x000eae0008004200 */
[C---:B------:R-:W-:Y:S01]  /*c560*/  HMMA.16816.F32.BF16 R116, R136.reuse, R118, R16 ;  /* 0x000000768874723c */ /* 0x040fe20000041810 */
[----:B------:R-:W3:Y:S07]  /*c570*/  LDSM.16.MT88.4 R16, [R164+0x5900] ;  /* 0x00590000a410783b */ /* 0x000eee0000004200 */
[C---:B------:R-:W-:Y:S07]  /*c580*/  HMMA.16816.F32.BF16 R112, R136.reuse, R104, R20 ;  /* 0x000000688870723c */ /* 0x040fee0000041814 */
[----:B------:R-:W-:Y:S01]  /*c590*/  FADD.FTZ R20, R166, R167 ;  /* 0x000000a7a6147221 */ /* 0x000fe20000010000 */
[C---:B------:R-:W-:Y:S04]  /*c5a0*/  HMMA.16816.F32.BF16 R108, R136.reuse, R106, R24 ;  /* 0x0000006a886c723c */ /* 0x040fe80000041818 */
[----:B------:R-:W-:Y:S04]  /*c5b0*/  FADD.FTZ R20, R165, R20 ;  /* 0x00000014a5147221 */ /* 0x000fe80000010000 */
        /* <DEDUP_REMOVED lines=24> */
[C---:B-1----:R-:W-:Y:S07]  /*c740*/  HMMA.16816.F32.BF16 R76, R136.reuse, R8, R76 ;  /* 0x00000008884c723c */ /* 0x042fee000004184c */
[----:B------:R-:W-:Y:S01]  /*c750*/  FADD.FTZ R8, R170, R171 ;  /* 0x000000abaa087221 */ /* 0x000fe20000010000 */
[C---:B------:R-:W-:Y:S04]  /*c760*/  HMMA.16816.F32.BF16 R80, R136.reuse, R10, R80 ;  /* 0x0000000a8850723c */ /* 0x040fe80000041850 */
[----:B------:R-:W-:Y:S04]  /*c770*/  FADD.FTZ R8, R169, R8 ;  /* 0x00000008a9087221 */ /* 0x000fe80000010000 */
[C---:B--2---:R-:W-:Y:S04]  /*c780*/  HMMA.16816.F32.BF16 R84, R136.reuse, R12, R84 ;  /* 0x0000000c8854723c */ /* 0x044fe80000041854 */
[----:B------:R-:W-:Y:S04]  /*c790*/  FADD.FTZ R173, R173, R8 ;  /* 0x00000008adad7221 */ /* 0x000fe80000010000 */
[C---:B------:R-:W-:Y:S04]  /*c7a0*/  HMMA.16816.F32.BF16 R88, R136.reuse, R14, R88 ;  /* 0x0000000e8858723c */ /* 0x040fe80000041858 */
[----:B------:R-:W-:Y:S04]  /*c7b0*/  FADD.FTZ R174, R174, R173 ;  /* 0x000000adaeae7221 */ /* 0x000fe80000010000 */
[----:B------:R-:W-:Y:S01]  /*c7c0*/  FADD.FTZ R177, R177, R174 ;  /* 0x000000aeb1b17221 */ /* 0x000fe20000010000 */
[C---:B---3--:R-:W-:Y:S03]  /*c7d0*/  HMMA.16816.F32.BF16 R92, R136.reuse, R16, R92 ;  /* 0x00000010885c723c */ /* 0x048fe6000004185c */
        /* <DEDUP_REMOVED lines=10> */
[----:B------:R-:W-:-:S05]  /*c880*/  @!P0 BRA `(.L_x_1132) ;  /* 0x000003f000008947 */ /* 0x000fca0003800000 */
        /* <DEDUP_REMOVED lines=63> */
.L_x_1132:
        /* <DEDUP_REMOVED lines=9> */
.L_x_1130:
[----:B------:R-:W-:-:S13]  /*cd10*/  ISETP.GE.AND P0, PT, R213, R194, PT ;  /* 0x000000c2d500720c */ /* 0x000fda0003f06270 */
[----:B------:R-:W-:Y:S05]  /*cd20*/  @!P0 BRA `(.L_x_1134) ;  /* 0x000039e000008947 */ /* 0x000fea0003800000 */
[----:B------:R-:W-:Y:S01]  /*cd30*/  SHF.R.S32.HI R193, RZ, 0x1f, R210 ;  /* 0x0000001fffc17819 */ /* 0x000fe200000114d2 */
[----:B------:R-:W-:Y:S01]  /*cd40*/  IMAD.MOV.U32 R3, RZ, RZ, R0 ;  /* 0x000000ffff037224 */ /* 0x000fe200078e0000 */
[----:B------:R-:W-:Y:S01]  /*cd50*/  SHF.R.S32.HI R0, RZ, 0x1f, R209 ;  /* 0x0000001fff007819 */ /* 0x000fe200000114d1 */
[----:B------:R-:W-:Y:S01]  /*cd60*/  IMAD.MOV.U32 R190, RZ, RZ, 0x40 ;  /* 0x00000040ffbe7424 */ /* 0x000fe200078e00ff */
[----:B------:R-:W-:Y:S01]  /*cd70*/  LOP3.LUT P0, RZ, R212, 0x4, RZ, 0xc0, !PT ;  /* 0x00000004d4ff7812 */ /* 0x000fe2000780c0ff */
[C---:B------:R-:W-:Y:S01]  /*cd80*/  IMAD.SHL.U32 R211, R210.reuse, 0x2, RZ ;  /* 0x00000002d2d37824 */ /* 0x040fe200078e00ff */
[----:B------:R-:W-:Y:S01]  /*cd90*/  SHF.R.S32.HI R5, RZ, 0x1f, R192 ;  /* 0x0000001fff057819 */ /* 0x000fe200000114c0 */
[C---:B------:R-:W-:Y:S01]  /*cda0*/  IMAD.SHL.U32 R212, R209.reuse, 0x2, RZ ;  /* 0x00000002d1d47824 */ /* 0x040fe200078e00ff */
[----:B------:R-:W-:Y:S01]  /*cdb0*/  SHF.L.U64.HI R193, R210, 0x1, R193 ;  /* 0x00000001d2c17819 */ /* 0x000fe200000102c1 */
[----:B------:R-:W-:Y:S01]  /*cdc0*/  IMAD.MOV.U32 R132, RZ, RZ, R2 ;  /* 0x000000ffff847224 */ /* 0x000fe200078e0002 */
[----:B------:R-:W-:Y:S01]  /*cdd0*/  SHF.L.U64.HI R210, R209, 0x1, R0 ;  /* 0x00000001d1d27819 */ /* 0x000fe20000010200 */
[C---:B------:R-:W-:Y:S01]  /*cde0*/  IMAD.SHL.U32 R214, R192.reuse, 0x2, RZ ;  /* 0x00000002c0d67824 */ /* 0x040fe200078e00ff */
[----:B------:R-:W-:-:S02]  /*cdf0*/  SHF.L.U64.HI R209, R192, 0x1, R5 ;  /* 0x00000001c0d17819 */ /* 0x000fc40000010205 */
[----:B------:R-:W-:Y:S02]  /*ce00*/  SEL R190, R190, 0xffffffc0, !P0 ;  /* 0xffffffc0bebe7807 */ /* 0x000fe40004000000 */
.L_x_1145:
        /* <DEDUP_REMOVED lines=23> */
[----:B------:R-:W-:Y:S02]  /*cf80*/  IMAD R2, R199, c[0x0][0x21c], R2 ;  /* 0x00008700c7027a24 */ /* 0x000fe400078e0202 */
[----:B------:R-:W-:Y:S02]  /*cf90*/  IMAD.IADD R9, R9, 0x1, R5 ;  /* 0x0000000109097824 */ /* 0x000fe400078e0205 */
[----:B------:R-:W-:Y:S02]  /*cfa0*/  IMAD.U32 R5, RZ, RZ, UR20 ;  /* 0x00000014ff057e24 */ /* 0x000fe4000f8e00ff */
[----:B------:R-:W-:Y:S05]  /*cfb0*/  IMAD.WIDE.U32 R8, R199, c[0x0][0x218], R8 ;  /* 0x00008600c7087a25 */ /* 0x000fea00078e0008 */
[----:B------:R-:W-:Y:S04]  /*cfc0*/  IADD3 R0, P0, R8, UR16, RZ ;  /* 0x0000001008007c10 */ /* 0x000fe8000ff1e0ff */
[----:B------:R-:W-:Y:S02]  /*cfd0*/  IADD3.X R9, R9, UR9, R2, P0, !PT ;  /* 0x0000000909097c10 */ /* 0x000fe400087fe402 */
[C---:B------:R-:W-:Y:S04]  /*cfe0*/  LEA R4, P0, R0.reuse, c[0x0][0x1f8], 0x1 ;  /* 0x00007e0000047a11 */ /* 0x040fe800078008ff */
[----:B------:R-:W-:Y:S01]  /*cff0*/  LEA.HI.X R6, R0, c[0x0][0x1fc], R9, 0x1, P0 ;  /* 0x00007f0000067a11 */ /* 0x000fe200000f0c09 */
[----:B------:R-:W5:Y:S04]  /*d000*/  SHFL.IDX PT, R11, R4, RZ, 0x181f ;  /* 0x00181fff040b7589 */ /* 0x000f6800000e0000 */
[----:B------:R-:W2:Y:S04]  /*d010*/  SHFL.IDX PT, R2, R6, RZ, 0x181f ;  /* 0x00181fff06027589 */ /* 0x000ea800000e0000 */
[----:B------:R-:W4:Y:S04]  /*d020*/  SHFL.IDX PT, R7, R4, 0x1, 0x181f ;  /* 0x00381f0004077f89 */ /* 0x000f2800000e0000 */
[----:B------:R-:W3:Y:S01]  /*d030*/  SHFL.IDX PT, R0, R6, 0x1, 0x181f ;  /* 0x00381f0006007f89 */ /* 0x000ee200000e0000 */
[CC--:B-----5:R-:W-:Y:S05]  /*d040*/  IADD3 R14, P0, R11.reuse, R211.reuse, RZ ;  /* 0x000000d30b0e7210 */ /* 0x0e0fea0007f1e0ff */
[C---:B--2---:R-:W-:Y:S01]  /*d050*/  IMAD.X R15, R2.reuse, 0x1, R193, P0 ;  /* 0x00000001020f7824 */ /* 0x044fe200000e06c1 */
[C---:B------:R-:W-:Y:S04]  /*d060*/  IADD3 R12, P0, R11.reuse, R212, RZ ;  /* 0x000000d40b0c7210 */ /* 0x040fe80007f1e0ff */
[C---:B------:R-:W-:Y:S02]  /*d070*/  IADD3.X R13, R2.reuse, R210, RZ, P0, !PT ;  /* 0x000000d2020d7210 */ /* 0x040fe400007fe4ff */
[----:B------:R-:W-:Y:S05]  /*d080*/  IADD3 R10, P0, R11, R214, RZ ;  /* 0x000000d60b0a7210 */ /* 0x000fea0007f1e0ff */
[----:B------:R-:W-:Y:S01]  /*d090*/  IMAD.X R11, R2, 0x1, R209, P0 ;  /* 0x00000001020b7824 */ /* 0x000fe200000e06d1 */
[----:B----4-:R-:W-:Y:S01]  /*d0a0*/  IADD3 R8, P0, R7, R211, RZ ;  /* 0x000000d307087210 */ /* 0x010fe20007f1e0ff */
[----:B------:R-:W-:Y:S03]  /*d0b0*/  IMAD R2, R5, 0x6000, R198 ;  /* 0x0000600005027824 */ /* 0x000fe600078e02c6 */
[C---:B---3--:R-:W-:Y:S02]  /*d0c0*/  IADD3.X R9, R0.reuse, R193, RZ, P0, !PT ;  /* 0x000000c100097210 */ /* 0x048fe400007fe4ff */
[----:B------:R2:W-:Y:S01]  /*d0d0*/  LDGSTS.E.BYPASS.LTC128B.128 [R2], [R14.64], !P5 ;  /* 0x000000000e027fae */ /* 0x0005e2000e901d4e */
[C---:B------:R-:W-:Y:S03]  /*d0e0*/  IADD3 R4, P0, R7.reuse, R212, RZ ;  /* 0x000000d407047210 */ /* 0x040fe60007f1e0ff */
[----:B------:R2:W-:Y:S02]  /*d0f0*/  LDGSTS.E.BYPASS.LTC128B.128 [R2+0x2000], [R12.64], !P4 ;  /* 0x020000000c027fae */ /* 0x0005e4000e101d4e */
[C---:B------:R-:W-:Y:S01]  /*d100*/  IMAD.X R5, R0.reuse, 0x1, R210, P0 ;  /* 0x0000000100057824 */ /* 0x040fe200000e06d2 */
[----:B------:R-:W-:Y:S01]  /*d110*/  IADD3 R6, P0, R7, R214, RZ ;  /* 0x000000d607067210 */ /* 0x000fe20007f1e0ff */
[----:B------:R2:W-:Y:S03]  /*d120*/  LDGSTS.E.BYPASS.LTC128B.128 [R2+0x4000], [R10.64], !P6 ;  /* 0x040000000a027fae */ /* 0x0005e6000f101d4e */
[----:B------:R-:W-:Y:S01]  /*d130*/  IADD3.X R7, R0, R209, RZ, P0, !PT ;  /* 0x000000d100077210 */ /* 0x000fe200007fe4ff */
[----:B------:R2:W-:Y:S04]  /*d140*/  LDGSTS.E.BYPASS.LTC128B.128 [R2+0x1000], [R8.64], !P5 ;  /* 0x0100000008027fae */ /* 0x0005e8000e901d4e */
[----:B------:R2:W-:Y:S04]  /*d150*/  LDGSTS.E.BYPASS.LTC128B.128 [R2+0x3000], [R4.64], !P4 ;  /* 0x0300000004027fae */ /* 0x0005e8000e101d4e */
[----:B------:R2:W-:Y:S02]  /*d160*/  LDGSTS.E.BYPASS.LTC128B.128 [R2+0x5000], [R6.64], !P6 ;  /* 0x0500000006027fae */ /* 0x0005e4000f101d4e */
.L_x_1135:
[C---:B--234-:R-:W-:Y:S01]  /*d170*/  HMMA.16816.F32.BF16 R4, R136.reuse, R140, RZ ;  /* 0x0000008c8804723c */ /* 0x05cfe200000418ff */
[----:B------:R-:W-:Y:S01]  /*d180*/  LDSM.16.M88.4 R172, [R133+0xf900] ;  /* 0x00f9000085ac783b */ /* 0x000fe20000000200 */
[----:B------:R-:W-:Y:S01]  /*d190*/  PLOP3.LUT P0, PT, PT, PT, UP1, 0x80, 0x0 ;  /* 0x000000000000781c */ /* 0x000fe20003f0f018 */
[----:B------:R-:W-:Y:S01]  /*d1a0*/  UIADD3 UR6, UR20, 0x1, URZ ;  /* 0x0000000114067890 */ /* 0x000fe2000fffe03f */
[C---:B------:R-:W-:Y:S01]  /*d1b0*/  IADD3 R0, R190.reuse, R165, RZ ;  /* 0x000000a5be007210 */ /* 0x040fe20007ffe0ff */
[----:B------:R-:W-:Y:S01]  /*d1c0*/  UISETP.GE.AND UP0, UPT, UR20, 0x1, UPT ;  /* 0x000000011400788c */ /* 0x000fe2000bf06270 */
[C---:B------:R-:W-:Y:S02]  /*d1d0*/  IADD3 R2, R190.reuse, R133, RZ ;  /* 0x00000085be027210 */ /* 0x040fe40007ffe0ff */
[C---:B------:R-:W-:Y:S01]  /*d1e0*/  HMMA.16816.F32.BF16 R8, R136.reuse, R142, RZ ;  /* 0x0000008e8808723c */ /* 0x040fe200000418ff */
[----:B------:R-:W-:Y:S01]  /*d1f0*/  LDSM.16.M88.4 R140, [R0+0xc100] ;  /* 0x00c10000008c783b */ /* 0x000fe20000000200 */
[----:B------:R-:W-:Y:S01]  /*d200*/  ISETP.GE.AND P3, PT, R197, 0x1, PT ;  /* 0x00000001c500780c */ /* 0x000fe20003f66270 */
[----:B------:R-:W-:Y:S05]  /*d210*/  USEL UR20, UR6, URZ, !UP0 ;  /* 0x0000003f06147287 */ /* 0x000fea000c000000 */
[C---:B-1----:R-:W-:Y:S01]  /*d220*/  HMMA.16816.F32.BF16 R12, R136.reuse, R16, RZ ;  /* 0x00000010880c723c */ /* 0x042fe200000418ff */
[----:B------:R-:W-:Y:S07]  /*d230*/  LDSM.16.M88.4 R164, [R0+0xc900] ;  /* 0x00c9000000a4783b */ /* 0x000fee0000000200 */
        /* <DEDUP_REMOVED lines=123> */
[C---:B------:R-:W-:Y:S07]  /*d9f0*/  HMMA.16816.F32.BF16 R28, R152.reuse, R164, R28 ;  /* 0x000000a4981c723c */ /* 0x040fee000004181c */
[----:B------:R-:W-:Y:S01]  /*da00*/  SHF.L.U32 R165, R213, 0x6, RZ ;  /* 0x00000006d5a57819 */ /* 0x000fe200000006ff */
        /* <DEDUP_REMOVED lines=44> */
[----:B------:R1:W1:Y:S01]  /*dcd0*/  MUFU.TANH R161, R20 ;  /* 0x0000001400a17308 */ /* 0x0002620000002400 */
[----:B----4-:R-:W4:Y:S09]  /*dce0*/  LDSM.16.M88.4 R8, [R192+0x11900] ;  /* 0x01190000c008783b */ /* 0x010f320000000200 */
[----:B------:R2:W2:Y:S01]  /*dcf0*/  MUFU.TANH R159, R21 ;  /* 0x00000015009f7308 */ /* 0x0004a20000002400 */
[----:B-----5:R-:W-:Y:S09]  /*dd00*/  FMUL.FTZ R13, R19, c[0x0][0x320] ;  /* 0x0000c800130d7a20 */ /* 0x020ff20000410000 */
[----:B------:R-:W3:Y:S01]  /*dd10*/  MUFU.TANH R160, R22 ;  /* 0x0000001600a07308 */ /* 0x000ee20000002400 */
[----:B-1----:R-:W-:Y:S04]  /*dd20*/  IADD3 R20, -R206, 0x1, -R165 ;  /* 0x00000001ce147810 */ /* 0x002fe80007ffe9a5 */
[----:B------:R-:W-:Y:S05]  /*dd30*/  IADD3 R20, -R204, R20, R195 ;  /* 0x00000014cc147210 */ /* 0x000fea0007ffe1c3 */
[----:B------:R1:W1:Y:S01]  /*dd40*/  MUFU.TANH R158, R23 ;  /* 0x00000017009e7308 */ /* 0x0002620000002400 */
[C---:B--2---:R-:W-:Y:S02]  /*dd50*/  IADD3 R21, R20.reuse, c[0x0][0x328], RZ ;  /* 0x0000ca0014157a10 */ /* 0x044fe40007ffe0ff */
[----:B------:R-:W-:Y:S07]  /*dd60*/  IADD3 R20, R20, UR19, RZ ;  /* 0x0000001314147c10 */ /* 0x000fee000fffe0ff */
[----:B------:R-:W2:Y:S01]  /*dd70*/  MUFU.TANH R146, R146 ;  /* 0x0000009200927308 */ /* 0x000ea20000002400 */
[C---:B----4-:R-:W-:Y:S09]  /*dd80*/  HMMA.16816.F32.BF16 R28, R176.reuse, R8, R28 ;  /* 0x00000008b01c723c */ /* 0x050ff2000004181c */
[----:B------:R-:W4:Y:S03]  /*dd90*/  MUFU.TANH R0, R0 ;  /* 0x0000000000007308 */ /* 0x000f260000002400 */
[----:B------:R-:W-:Y:S01]  /*dda0*/  @P0 IMAD.HI.U32 R9, R205, c[0x0][0x2c8], RZ ;  /* 0x0000b200cd090a27 */ /* 0x000fe200078e00ff */
[----:B------:R-:W-:Y:S01]  /*ddb0*/  HMMA.16816.F32.BF16 R32, R176, R10, R32 ;  /* 0x0000000ab020723c */ /* 0x000fe20000041820 */
[----:B------:R-:W-:Y:S06]  /*ddc0*/  PLOP3.LUT P0, PT, PT, PT, UP1, 0x80, 0x0 ;  /* 0x000000000000781c */ /* 0x000fec0003f0f018 */
[----:B------:R-:W-:Y:S01]  /*ddd0*/  MOV R10, R205 ;  /* 0x000000cd000a7202 */ /* 0x000fe20000000f00 */
[----:B------:R-:W1:Y:S06]  /*dde0*/  MUFU.TANH R2, R2 ;  /* 0x0000000200027308 */ /* 0x000e6c0000002400 */
[----:B------:R-:W-:Y:S01]  /*ddf0*/  @P0 SHF.R.U32.HI R10, RZ, c[0x0][0x2cc], R9 ;  /* 0x0000b300ff0a0a19 */ /* 0x000fe20000011609 */
[----:B------:R-:W-:Y:S03]  /*de00*/  FMUL.FTZ R8, R31, c[0x0][0x320] ;  /* 0x0000c8001f087a20 */ /* 0x000fe60000410000 */
[----:B------:R-:W1:Y:S01]  /*de10*/  MUFU.TANH R147, R147 ;  /* 0x0000009300937308 */ /* 0x000e620000002400 */
[----:B------:R-:W1:Y:S01]  /*de20*/  SHFL.IDX PT, R9, R10, RZ, 0x1c1f ;  /* 0x001c1fff0a097589 */ /* 0x000e6200000e0000 */
[----:B------:R-:W-:Y:S02]  /*de30*/  FMUL.FTZ R28, R28, c[0x0][0x320] ;  /* 0x0000c8001c1c7a20 */ /* 0x000fe40000410000 */
[----:B------:R-:W-:Y:S02]  /*de40*/  FMUL.FTZ R29, R29, c[0x0][0x320] ;  /* 0x0000c8001d1d7a20 */ /* 0x000fe40000410000 */
[----:B------:R-:W-:Y:S02]  /*de50*/  FMUL.FTZ R19, R33, c[0x0][0x320] ;  /* 0x0000c80021137a20 */ /* 0x000fe40000410000 */
[----:B------:R-:W-:Y:S02]  /*de60*/  FMUL.FTZ R18, R34, c[0x0][0x320] ;  /* 0x0000c80022127a20 */ /* 0x000fe40000410000 */
[----:B------:R-:W2:Y:S01]  /*de70*/  MUFU.TANH R175, R175 ;  /* 0x000000af00af7308 */ /* 0x000ea20000002400 */
[----:B------:R-:W-:Y:S02]  /*de80*/  FMUL.FTZ R17, R35, c[0x0][0x320] ;  /* 0x0000c80023117a20 */ /* 0x000fe40000410000 */
[----:B------:R-:W-:Y:S02]  /*de90*/  FMUL.FTZ R30, R30, c[0x0][0x320] ;  /* 0x0000c8001e1e7a20 */ /* 0x000fe40000410000 */
[----:B------:R-:W-:Y:S05]  /*dea0*/  FMUL.FTZ R32, R32, c[0x0][0x320] ;  /* 0x0000c80020207a20 */ /* 0x000fea0000410000 */
[----:B------:R-:W2:Y:S01]  /*deb0*/  MUFU.TANH R12, R12 ;  /* 0x0000000c000c7308 */ /* 0x000ea20000002400 */
[-C--:B-1----:R-:W-:Y:S02]  /*dec0*/  IADD3 R23, R21, R9.reuse, RZ ;  /* 0x0000000915177210 */ /* 0x082fe40007ffe0ff */
[----:B------:R-:W-:Y:S07]  /*ded0*/  IADD3 R22, R20, R9, RZ ;  /* 0x0000000914167210 */ /* 0x000fee0007ffe0ff */
[----:B------:R-:W1:Y:S10]  /*dee0*/  MUFU.TANH R162, R162 ;  /* 0x000000a200a27308 */ /* 0x000e740000002400 */
[----:B------:R-:W1:Y:S10]  /*def0*/  MUFU.TANH R15, R15 ;  /* 0x0000000f000f7308 */ /* 0x000e740000002400 */
[----:B------:R-:W1:Y:S10]  /*df00*/  MUFU.TANH R16, R16 ;  /* 0x0000001000107308 */ /* 0x000e740000002400 */
[----:B------:R-:W1:Y:S10]  /*df10*/  MUFU.TANH R14, R14 ;  /* 0x0000000e000e7308 */ /* 0x000e740000002400 */
[----:B------:R-:W1:Y:S10]  /*df20*/  MUFU.TANH R13, R13 ;  /* 0x0000000d000d7308 */ /* 0x000e740000002400 */
[----:B------:R1:W1:Y:S10]  /*df30*/  MUFU.TANH R157, R24 ;  /* 0x00000018009d7308 */ /* 0x0002740000002400 */
[----:B------:R1:W1:Y:S10]  /*df40*/  MUFU.TANH R155, R25 ;  /* 0x00000019009b7308 */ /* 0x0002740000002400 */
[----:B------:R1:W1:Y:S10]  /*df50*/  MUFU.TANH R156, R26 ;  /* 0x0000001a009c7308 */ /* 0x0002740000002400 */
[----:B------:R1:W1:Y:S10]  /*df60*/  MUFU.TANH R154, R27 ;  /* 0x0000001b009a7308 */ /* 0x0002740000002400 */
[----:B------:R1:W1:Y:S10]  /*df70*/  MUFU.TANH R153, R28 ;  /* 0x0000001c00997308 */ /* 0x0002740000002400 */
[----:B------:R1:W1:Y:S10]  /*df80*/  MUFU.TANH R151, R29 ;  /* 0x0000001d00977308 */ /* 0x0002740000002400 */
[----:B------:R1:W1:Y:S10]  /*df90*/  MUFU.TANH R150, R30 ;  /* 0x0000001e00967308 */ /* 0x0002740000002400 */
[----:B------:R-:W1:Y:S10]  /*dfa0*/  MUFU.TANH R8, R8 ;  /* 0x0000000800087308 */ /* 0x000e740000002400 */
[----:B------:R1:W1:Y:S10]  /*dfb0*/  MUFU.TANH R149, R32 ;  /* 0x0000002000957308 */ /* 0x0002740000002400 */
        /* <DEDUP_REMOVED lines=17> */
.L_x_1138:
[----:B------:R-:W-:Y:S04]  /*e0d0*/  MOV R4, 0x1 ;  /* 0x0000000100047802 */ /* 0x000fe80000000f00 */
[----:B------:R-:W-:Y:S11]  /*e0e0*/  ISETP.NE.AND P0, PT, R4, c[0x0][0x32c], PT ;  /* 0x0000cb0004007a0c */ /* 0x000ff60003f05270 */
[----:B------:R-:W-:Y:S02]  /*e0f0*/  @!UPT UIADD3 URZ, URZ, URZ, URZ ;  /* 0x0000003f3f3ff290 */ /* 0x000fe4000fffe03f */
[----:B------:R-:W-:Y:S05]  /*e100*/  @P0 IMAD.HI.U32 R4, R6, c[0x0][0x330], RZ ;  /* 0x0000cc0006040a27 */ /* 0x000fea00078e00ff */
[----:B------:R-:W-:Y:S02]  /*e110*/  @P0 SHF.R.U32.HI R6, RZ, c[0x0][0x334], R4 ;  /* 0x0000cd00ff060a19 */ /* 0x000fe40000011604 */
.L_x_1139:
[----:B------:R-:W-:Y:S05]  /*e120*/  BSYNC B0 ;  /* 0x0000000000007941 */ /* 0x000fea0003800000 */
.L_x_1137:
[----:B------:R-:W-:Y:S04]  /*e130*/  IMAD R5, R6, c[0x0][0x32c], -R165 ;  /* 0x0000cb0006057a24 */ /* 0x000fe800078e0aa5 */
[----:B------:R-:W-:Y:S05]  /*e140*/  IMAD.IADD R5, R5, 0x1, -R206 ;  /* 0x0000000105057824 */ /* 0x000fea00078e0ace */
[----:B------:R-:W-:Y:S02]  /*e150*/  IADD3 R4, R5, c[0x0][0x32c], RZ ;  /* 0x0000cb0005047a10 */ /* 0x000fe40007ffe0ff */
[----:B------:R-:W-:Y:S02]  /*e160*/  IMNMX R22, R22, R5, !PT ;  /* 0x0000000516167217 */ /* 0x000fe40007800200 */
[----:B------:R-:W-:Y:S02]  /*e170*/  IMNMX R23, R23, R4, PT ;  /* 0x0000000417177217 */ /* 0x000fe40003800200 */
.L_x_1136:
        /* <DEDUP_REMOVED lines=66> */
.L_x_1142:
[----:B------:R-:W-:Y:S04]  /*e5a0*/  MOV R6, 0x1 ;  /* 0x0000000100067802 */ /* 0x000fe80000000f00 */
[----:B------:R-:W-:Y:S11]  /*e5b0*/  ISETP.NE.AND P0, PT, R6, c[0x0][0x32c], PT ;  /* 0x0000cb0006007a0c */ /* 0x000ff60003f05270 */
[----:B------:R-:W-:Y:S02]  /*e5c0*/  @!UPT UIADD3 URZ, URZ, URZ, URZ ;  /* 0x0000003f3f3ff290 */ /* 0x000fe4000fffe03f */
[----:B------:R-:W-:Y:S05]  /*e5d0*/  @P0 IMAD.HI.U32 R6, R10, c[0x0][0x330], RZ ;  /* 0x0000cc000a060a27 */ /* 0x000fea00078e00ff */
[----:B------:R-:W-:Y:S02]  /*e5e0*/  @P0 SHF.R.U32.HI R10, RZ, c[0x0][0x334], R6 ;  /* 0x0000cd00ff0a0a19 */ /* 0x000fe40000011606 */
.L_x_1143:
[----:B------:R-:W-:Y:S05]  /*e5f0*/  BSYNC B0 ;  /* 0x0000000000007941 */ /* 0x000fea0003800000 */
.L_x_1141:
[----:B------:R-:W-:Y:S04]  /*e600*/  IMAD R15, R10, c[0x0][0x32c], -R165 ;  /* 0x0000cb000a0f7a24 */ /* 0x000fe800078e0aa5 */
[----:B------:R-:W-:Y:S05]  /*e610*/  IMAD.IADD R15, R15, 0x1, -R206 ;  /* 0x000000010f0f7824 */ /* 0x000fea00078e0ace */
[----:B------:R-:W-:Y:S02]  /*e620*/  IADD3 R6, R15, c[0x0][0x32c], RZ ;  /* 0x0000cb000f067a10 */ /* 0x000fe40007ffe0ff */
[----:B------:R-:W-:Y:S02]  /*e630*/  IMNMX R4, R4, R15, !PT ;  /* 0x0000000f04047217 */ /* 0x000fe40007800200 */
[----:B------:R-:W-:Y:S02]  /*e640*/  IMNMX R21, R21, R6, PT ;  /* 0x0000000615157217 */ /* 0x000fe40003800200 */
.L_x_1140:
[----:B------:R-:W-:Y:S01]  /*e650*/  ISETP.GT.AND P0, PT, R4, RZ, P1 ;  /* 0x000000ff0400720c */ /* 0x000fe20000f04270 */
[----:B------:R-:W-:Y:S04]  /*e660*/  DEPBAR.LE SB0, 0x2 ;  /* 0x000080800000791a */ /* 0x000fe80000000000 */
[----:B------:R-:W-:Y:S01]  /*e670*/  BAR.SYNC.DEFER_BLOCKING 0x0 ;  /* 0x0000000000007b1d */ /* 0x000fe20000010000 */
[----:B------:R-:W-:Y:S04]  /*e680*/  ISETP.LT.OR P0, PT, R21, 0x1, P0 ;  /* 0x000000011500780c */ /* 0x000fe80000701670 */
[----:B------:R-:W-:Y:S02]  /*e690*/  FSEL R20, R0, -INF , !P0 ;  /* 0xff80000000147808 */ /* 0x000fe40004000000 */
[----:B------:R-:W-:Y:S02]  /*e6a0*/  ISETP.GT.AND P0, PT, R4, 0x1, P1 ;  /* 0x000000010400780c */ /* 0x000fe40000f04270 */
[----:B------:R-:W-:Y:S02]  /*e6b0*/  FMNMX.FTZ R0, R11, R132, !PT ;  /* 0x000000840b007209 */ /* 0x000fe40007810000 */
[----:B------:R-:W-:Y:S02]  /*e6c0*/  ISETP.LT.OR P0, PT, R21, 0x2, P0 ;  /* 0x000000021500780c */ /* 0x000fe40000701670 */
[----:B------:R-:W-:Y:S02]  /*e6d0*/  FMNMX.FTZ R0, R9, R0, !PT ;  /* 0x0000000009007209 */ /* 0x000fe40007810000 */
[----:B------:R-:W-:Y:S02]  /*e6e0*/  FSEL R16, R2, -INF , !P0 ;  /* 0xff80000002107808 */ /* 0x000fe40004000000 */
[C---:B------:R-:W-:Y:S02]  /*e6f0*/  ISETP.GT.AND P0, PT, R4.reuse, 0x8, P1 ;  /* 0x000000080400780c */ /* 0x040fe40000f04270 */
[----:B------:R-:W-:Y:S02]  /*e700*/  FMNMX.FTZ R0, R5, R0, !PT ;  /* 0x0000000005007209 */ /* 0x000fe40007810000 */
[----:B------:R-:W-:Y:S02]  /*e710*/  ISETP.LT.OR P0, PT, R21, 0x9, P0 ;  /* 0x000000091500780c */ /* 0x000fe40000701670 */
[----:B------:R-:W-:Y:S01]  /*e720*/  FMNMX.FTZ R0, R7, R0, !PT ;  /* 0x0000000007007209 */ /* 0x000fe20007810000 */
[----:B------:R-:W-:Y:S01]  /*e730*/  LDSM.16.MT88.4 R28, [R134+UR4+0x100] ;  /* 0x00010004861c783b */ /* 0x000fe20008004200 */
[----:B------:R-:W-:Y:S02]  /*e740*/  FSEL R10, R133, -INF , !P0 ;  /* 0xff800000850a7808 */ /* 0x000fe40004000000 */
        /* <DEDUP_REMOVED lines=53> */
[----:B------:R-:W-:Y:S01]  /*eaa0*/  FMNMX.FTZ R19, R158, R19, !PT ;  /* 0x000000139e137209 */ /* 0x000fe20007810000 */
[----:B------:R-:W1:Y:S01]  /*eab0*/  SHFL.BFLY PT, R0, R13, 0x2, 0x1f ;  /* 0x0c401f000d007f89 */ /* 0x000e6200000e0000 */
[----:B------:R-:W-:Y:S02]  /*eac0*/  FSEL R148, R8, -INF , !P0 ;  /* 0xff80000008947808 */ /* 0x000fe40004000000 */
[----:B------:R-:W-:Y:S02]  /*ead0*/  FMNMX.FTZ R19, R156, R19, !PT ;  /* 0x000000139c137209 */ /* 0x000fe40007810000 */
        /* <DEDUP_REMOVED lines=11> */
[----:B------:R-:W-:Y:S03]  /*eb90*/  FMNMX.FTZ R15, R144, R19, !PT ;  /* 0x00000013900f7209 */ /* 0x000fe60007810000 */
[----:B------:R-:W1:Y:S08]  /*eba0*/  SHFL.BFLY PT, R17, R4, 0x1, 0x1f ;  /* 0x0c201f0004117f89 */ /* 0x000e7000000e0000 */
[----:B------:R-:W2:Y:S01]  /*ebb0*/  SHFL.BFLY PT, R0, R15, 0x2, 0x1f ;  /* 0x0c401f000f007f89 */ /* 0x000ea200000e0000 */
[----:B-1----:R-:W-:Y:S02]  /*ebc0*/  FMNMX.FTZ R2, R4, R17, !PT ;  /* 0x0000001104027209 */ /* 0x002fe40007810000 */
[----:B------:R-:W-:Y:S02]  /*ebd0*/  IADD3 R17, R134, UR4, RZ ;  /* 0x0000000486117c10 */ /* 0x000fe4000fffe0ff */
[C---:B------:R-:W-:Y:S01]  /*ebe0*/  FSETP.NEU.FTZ.AND P0, PT, R2.reuse, -INF , PT ;  /* 0xff8000000200780b */ /* 0x040fe20003f1d000 */
[----:B------:R-:W-:Y:S01]  /*ebf0*/  FMUL.FTZ R152, R2, c[0x0][0x2d0] ;  /* 0x0000b40002987a20 */ /* 0x000fe20000410000 */
[----:B------:R-:W-:Y:S02]  /*ec00*/  IADD3 R164, R188, R17, RZ ;  /* 0x00000011bca47210 */ /* 0x000fe40007ffe0ff */
[----:B--2---:R-:W-:Y:S02]  /*ec10*/  FMNMX.FTZ R13, R15, R0, !PT ;  /* 0x000000000f0d7209 */ /* 0x004fe40007810000 */
[----:B------:R-:W-:Y:S03]  /*ec20*/  FSEL R152, R152, RZ, P0 ;  /* 0x000000ff98987208 */ /* 0x000fe60000000000 */
[----:B------:R-:W1:Y:S02]  /*ec30*/  SHFL.BFLY PT, R0, R13, 0x1, 0x1f ;  /* 0x0c201f000d007f89 */ /* 0x000e6400000e0000 */
[--C-:B------:R-:W-:Y:S01]  /*ec40*/  FFMA.FTZ R166, R5, c[0x0][0x2d0], -R152.reuse ;  /* 0x0000b40005a67a23 */ /* 0x100fe20000010898 */
[----:B------:R-:W-:Y:S01]  /*ec50*/  FSEL R5, R2, RZ, P0 ;  /* 0x000000ff02057208 */ /* 0x000fe20000000000 */
[--C-:B------:R-:W-:Y:S02]  /*ec60*/  FFMA.FTZ R168, R11, c[0x0][0x2d0], -R152.reuse ;  /* 0x0000b4000ba87a23 */ /* 0x100fe40000010898 */
[----:B------:R-:W-:Y:S02]  /*ec70*/  FFMA.FTZ R167, R9, c[0x0][0x2d0], -R152 ;  /* 0x0000b40009a77a23 */ /* 0x000fe40000010898 */
[----:B------:R-:W-:Y:S01]  /*ec80*/  FADD.FTZ R4, -R5, R132 ;  /* 0x0000008405047221 */ /* 0x000fe20000010100 */
[----:B------:R-:W-:Y:S01]  /*ec90*/  MUFU.EX2 R166, R166 ;  /* 0x000000a600a67308 */ /* 0x000fe20000000800 */
[--C-:B------:R-:W-:Y:S01]  /*eca0*/  FFMA.FTZ R169, R7, c[0x0][0x2d0], -R152.reuse ;  /* 0x0000b40007a97a23 */ /* 0x100fe20000010898 */
[----:B------:R-:W-:Y:S01]  /*ecb0*/  IADD3 R5, R135, UR4, RZ ;  /* 0x0000000487057c10 */ /* 0x000fe2000fffe0ff */
[----:B------:R-:W-:Y:S02]  /*ecc0*/  FMUL.FTZ R132, R4, c[0x0][0x2d0] ;  /* 0x0000b40004847a20 */ /* 0x000fe40000410000 */
[--C-:B------:R-:W-:Y:S01]  /*ecd0*/  FFMA.FTZ R176, R143, c[0x0][0x2d0], -R152.reuse ;  /* 0x0000b4008fb07a23 */ /* 0x100fe20000010898 */
[----:B------:R-:W-:Y:S01]  /*ece0*/  IADD3 R133, R188, R5, RZ ;  /* 0x00000005bc857210 */ /* 0x000fe20007ffe0ff */
[--C-:B------:R-:W-:Y:S02]  /*ecf0*/  FFMA.FTZ R177, R141, c[0x0][0x2d0], -R152.reuse ;  /* 0x0000b4008db17a23 */ /* 0x100fe40000010898 */
[--C-:B------:R-:W-:Y:S01]  /*ed00*/  FFMA.FTZ R182, R161, c[0x0][0x2d0], -R152.reuse ;  /* 0x0000b400a1b67a23 */ /* 0x100fe20000010898 */
[----:B------:R-:W2:Y:S01]  /*ed10*/  MUFU.EX2 R132, R132 ;  /* 0x0000008400847308 */ /* 0x000ea20000000800 */
[--C-:B------:R-:W-:Y:S02]  /*ed20*/  FFMA.FTZ R183, R159, c[0x0][0x2d0], -R152.reuse ;  /* 0x0000b4009fb77a23 */ /* 0x100fe40000010898 */
[--C-:B------:R-:W-:Y:S01]  /*ed30*/  FFMA.FTZ R192, R157, c[0x0][0x2d0], -R152.reuse ;  /* 0x0000b4009dc07a23 */ /* 0x100fe20000010898 */
[----:B-1----:R-:W-:Y:S01]  /*ed40*/  FMNMX.FTZ R0, R13, R0, !PT ;  /* 0x000000000d007209 */ /* 0x002fe20007810000 */
[--C-:B------:R-:W-:Y:S01]  /*ed50*/  FFMA.FTZ R215, R155, c[0x0][0x2d0], -R152.reuse ;  /* 0x0000b4009bd77a23 */ /* 0x100fe20000010898 */
[----:B------:R-:W1:Y:S01]  /*ed60*/  LDSM.16.MT88.4 R12, [R135+UR4+0x100] ;  /* 0x00010004870c783b */ /* 0x000e620008004200 */
[--C-:B------:R-:W-:Y:S01]  /*ed70*/  FFMA.FTZ R220, R153, c[0x0][0x2d0], -R152.reuse ;  /* 0x0000b40099dc7a23 */ /* 0x100fe20000010898 */
[C---:B------:R-:W-:Y:S01]  /*ed80*/  FSETP.NEU.FTZ.AND P0, PT, R0.reuse, -INF , PT ;  /* 0xff8000000000780b */ /* 0x040fe20003f1d000 */
[C---:B------:R-:W-:Y:S01]  /*ed90*/  FMUL.FTZ R145, R0.reuse, c[0x0][0x2d0] ;  /* 0x0000b40000917a20 */ /* 0x040fe20000410000 */
[----:B------:R-:W-:Y:S01]  /*eda0*/  MUFU.EX2 R168, R168 ;  /* 0x000000a800a87308 */ /* 0x000fe20000000800 */
[--C-:B------:R-:W-:Y:S01]  /*edb0*/  FFMA.FTZ R221, R151, c[0x0][0x2d0], -R152.reuse ;  /* 0x0000b40097dd7a23 */ /* 0x100fe20000010898 */
[----:B------:R-:W-:Y:S01]  /*edc0*/  FSEL R4, R0, RZ, P0 ;  /* 0x000000ff00047208 */ /* 0x000fe20000000000 */
[--C-:B------:R-:W-:Y:S01]  /*edd0*/  FFMA.FTZ R222, R149, c[0x0][0x2d0], -R152.reuse ;  /* 0x0000b40095de7a23 */ /* 0x100fe20000010898 */
[----:B------:R-:W-:Y:S01]  /*ede0*/  FSEL R145, R145, RZ, P0 ;  /* 0x000000ff91917208 */ /* 0x000fe20000000000 */
[--C-:B------:R-:W-:Y:S02]  /*edf0*/  FFMA.FTZ R174, R175, c[0x0][0x2d0], -R152.reuse ;  /* 0x0000b400afae7a23 */ /* 0x100fe40000010898 */
[----:B------:R-:W-:Y:S02]  /*ee00*/  FADD.FTZ R4, -R4, R3 ;  /* 0x0000000304047221 */ /* 0x000fe40000010100 */
[--C-:B------:R-:W-:Y:S01]  /*ee10*/  FFMA.FTZ R172, R20, c[0x0][0x2d0], -R145.reuse ;  /* 0x0000b40014ac7a23 */ /* 0x100fe20000010891 */
[----:B------:R-:W3:Y:S01]  /*ee20*/  MUFU.EX2 R167, R167 ;  /* 0x000000a700a77308 */ /* 0x000ee20000000800 */
[--C-:B------:R-:W-:Y:S01]  /*ee30*/  FFMA.FTZ R171, R16, c[0x0][0x2d0], -R145.reuse ;  /* 0x0000b40010ab7a23 */ /* 0x100fe20000010891 */
[----:B------:R-:W4:Y:S01]  /*ee40*/  LDSM.16.MT88.4 R20, [R133+0x100] ;  /* 0x000100008514783b */ /* 0x000f220000004200 */
[--C-:B------:R-:W-:Y:S02]  /*ee50*/  FFMA.FTZ R170, R10, c[0x0][0x2d0], -R145.reuse ;  /* 0x0000b4000aaa7a23 */ /* 0x100fe40000010891 */
[--C-:B------:R-:W-:Y:S02]  /*ee60*/  FFMA.FTZ R173, R6, c[0x0][0x2d0], -R145.reuse ;  /* 0x0000b40006ad7a23 */ /* 0x100fe40000010891 */
[----:B------:R-:W-:Y:S02]  /*ee70*/  FMUL.FTZ R3, R4, c[0x0][0x2d0] ;  /* 0x0000b40004037a20 */ /* 0x000fe40000410000 */
[C---:B--2---:R-:W-:Y:S01]  /*ee80*/  FMUL.FTZ R4, R132.reuse, R128 ;  /* 0x0000008084047220 */ /* 0x044fe20000410000 */
[----:B------:R-:W2:Y:S01]  /*ee90*/  MUFU.EX2 R169, R169 ;  /* 0x000000a900a97308 */ /* 0x000ea20000000800 */
[C---:B------:R-:W-:Y:S02]  /*eea0*/  FMUL.FTZ R5, R132.reuse, R129 ;  /* 0x0000008184057220 */ /* 0x040fe40000410000 */
[C---:B------:R-:W-:Y:S02]  /*eeb0*/  FMUL.FTZ R8, R132.reuse, R124 ;  /* 0x0000007c84087220 */ /* 0x040fe40000410000 */
[C---:B------:R-:W-:Y:S02]  /*eec0*/  FMUL.FTZ R9, R132.reuse, R125 ;  /* 0x0000007d84097220 */ /* 0x040fe40000410000 */
[C---:B------:R-:W-:Y:S02]  /*eed0*/  FMUL.FTZ R16, R132.reuse, R116 ;  /* 0x0000007484107220 */ /* 0x040fe40000410000 */
[C---:B------:R-:W-:Y:S01]  /*eee0*/  FMUL.FTZ R17, R132.reuse, R117 ;  /* 0x0000007584117220 */ /* 0x040fe20000410000 */
[----:B------:R-:W5:Y:S01]  /*eef0*/  MUFU.EX2 R3, R3 ;  /* 0x0000000300037308 */ /* 0x000f620000000800 */
[C---:B------:R-:W-:Y:S02]  /*ef00*/  FMUL.FTZ R24, R132.reuse, R108 ;  /* 0x0000006c84187220 */ /* 0x040fe40000410000 */
[C---:B------:R-:W-:Y:S01]  /*ef10*/  FMUL.FTZ R25, R132.reuse, R109 ;  /* 0x0000006d84197220 */ /* 0x040fe20000410000 */
[----:B---3--:R-:W-:Y:S01]  /*ef20*/  F2FP.BF16.PACK_AB R136, R167, R168 ;  /* 0x000000a8a788723e */ /* 0x008fe200000010ff */
[C---:B------:R-:W-:Y:S02]  /*ef30*/  FMUL.FTZ R32, R132.reuse, R100 ;  /* 0x0000006484207220 */ /* 0x040fe40000410000 */
[----:B------:R-:W-:Y:S02]  /*ef40*/  FMUL.FTZ R33, R132, R101 ;  /* 0x0000006584217220 */ /* 0x000fe40000410000 */
[--C-:B------:R-:W-:Y:S01]  /*ef50*/  FFMA.FTZ R175, R163, c[0x0][0x2d0], -R152.reuse ;  /* 0x0000b400a3af7a23 */ /* 0x100fe20000010898 */
[----:B------:R-:W-:Y:S01]  /*ef60*/  MUFU.EX2 R172, R172 ;  /* 0x000000ac00ac7308 */ /* 0x000fe20000000800 */
[--C-:B------:R-:W-:Y:S02]  /*ef70*/  FFMA.FTZ R180, R142, c[0x0][0x2d0], -R145.reuse ;  /* 0x0000b4008eb47a23 */ /* 0x100fe40000010891 */
[--C-:B------:R-:W-:Y:S01]  /*ef80*/  FFMA.FTZ R181, R140, c[0x0][0x2d0], -R145.reuse ;  /* 0x0000b4008cb57a23 */ /* 0x100fe20000010891 */
[----:B--2---:R-:W-:Y:S01]  /*ef90*/  F2FP.BF16.PACK_AB R138, R169, R166 ;  /* 0x000000a6a98a723e */ /* 0x004fe200000010ff */
[----:B------:R-:W-:Y:S01]  /*efa0*/  LDSM.16.MT88.4 R140, [R134+UR4+0x2900] ;  /* 0x00290004868c783b */ /* 0x000fe20008004200 */
[--C-:B------:R-:W-:Y:S02]  /*efb0*/  FFMA.FTZ R216, R160, c[0x0][0x2d0], -R145.reuse ;  /* 0x0000b400a0d87a23 */ /* 0x100fe40000010891 */
[--C-:B------:R-:W-:Y:S02]  /*efc0*/  FFMA.FTZ R217, R158, c[0x0][0x2d0], -R145.reuse ;  /* 0x0000b4009ed97a23 */ /* 0x100fe40000010891 */
[----:B------:R-:W2:Y:S01]  /*efd0*/  MUFU.EX2 R171, R171 ;  /* 0x000000ab00ab7308 */ /* 0x000ea20000000800 */
[--C-:B------:R-:W-:Y:S02]  /*efe0*/  FFMA.FTZ R218, R156, c[0x0][0x2d0], -R145.reuse ;  /* 0x0000b4009cda7a23 */ /* 0x100fe40000010891 */
[----:B------:R-:W-:Y:S01]  /*eff0*/  LDSM.16.MT88.4 R156, [R164+0x3900] ;  /* 0x00390000a49c783b */ /* 0x000fe20000004200 */
[C---:B-----5:R-:W-:Y:S02]  /*f000*/  FMUL.FTZ R6, R3.reuse, R130 ;  /* 0x0000008203067220 */ /* 0x060fe40000410000 */
[C---:B------:R-:W-:Y:S02]  /*f010*/  FMUL.FTZ R7, R3.reuse, R131 ;  /* 0x0000008303077220 */ /* 0x040fe40000410000 */
[C---:B------:R-:W-:Y:S02]  /*f020*/  FMUL.FTZ R10, R3.reuse, R126 ;  /* 0x0000007e030a7220 */ /* 0x040fe40000410000 */
[----:B------:R-:W-:Y:S01]  /*f030*/  MUFU.EX2 R170, R170 ;  /* 0x000000aa00aa7308 */ /* 0x000fe20000000800 */
[C---:B------:R-:W-:Y:S01]  /*f040*/  FMUL.FTZ R11, R3.reuse, R127 ;  /* 0x0000007f030b7220 */ /* 0x040fe20000410000 */
[----:B------:R-:W-:Y:S01]  /*f050*/  LDSM.16.MT88.4 R128, [R133+0x2900] ;  /* 0x002900008580783b */ /* 0x000fe20000004200 */
[C---:B------:R-:W-:Y:S02]  /*f060*/  FMUL.FTZ R18, R3.reuse, R118 ;  /* 0x0000007603127220 */ /* 0x040fe40000410000 */
[C---:B------:R-:W-:Y:S02]  /*f070*/  FMUL.FTZ R19, R3.reuse, R119 ;  /* 0x0000007703137220 */ /* 0x040fe40000410000 */
[C---:B------:R-:W-:Y:S02]  /*f080*/  FMUL.FTZ R26, R3.reuse, R110 ;  /* 0x0000006e031a7220 */ /* 0x040fe40000410000 */
[C---:B------:R-:W-:Y:S01]  /*f090*/  FMUL.FTZ R27, R3.reuse, R111 ;  /* 0x0000006f031b7220 */ /* 0x040fe20000410000 */
[----:B------:R-:W3:Y:S01]  /*f0a0*/  MUFU.EX2 R173, R173 ;  /* 0x000000ad00ad7308 */ /* 0x000ee20000000800 */
[----:B------:R-:W-:Y:S01]  /*f0b0*/  LDSM.16.MT88.4 R108, [R164+0x2100] ;  /* 0x00210000a46c783b */ /* 0x000fe20000004200 */
[----:B------:R-:W-:Y:S01]  /*f0c0*/  FMUL.FTZ R34, R3, R102 ;  /* 0x0000006603227220 */ /* 0x000fe20000410000 */
[----:B--2---:R-:W-:Y:S01]  /*f0d0*/  F2FP.BF16.PACK_AB R137, R171, R172 ;  /* 0x000000acab89723e */ /* 0x004fe200000010ff */
[----:B------:R-:W-:Y:S02]  /*f0e0*/  FMUL.FTZ R35, R3, R103 ;  /* 0x0000006703237220 */ /* 0x000fe40000410000 */
[--C-:B------:R-:W-:Y:S03]  /*f0f0*/  FFMA.FTZ R219, R154, c[0x0][0x2d0], -R145.reuse ;  /* 0x0000b4009adb7a23 */ /* 0x100fe60000010891 */
[----:B------:R-:W-:Y:S01]  /*f100*/  LDSM.16.MT88.4 R100, [R134+UR4+0x2100] ;  /* 0x002100048664783b */ /* 0x000fe20008004200 */
[--C-:B------:R-:W-:Y:S01]  /*f110*/  FFMA.FTZ R224, R150, c[0x0][0x2d0], -R145.reuse ;  /* 0x0000b40096e07a23 */ /* 0x100fe20000010891 */
[----:B------:R-:W-:Y:S01]  /*f120*/  MUFU.EX2 R174, R174 ;  /* 0x000000ae00ae7308 */ /* 0x000fe20000000800 */
[--C-:B------:R-:W-:Y:S02]  /*f130*/  FFMA.FTZ R225, R148, c[0x0][0x2d0], -R145.reuse ;  /* 0x0000b40094e17a23 */ /* 0x100fe40000010891 */
[--C-:B------:R-:W-:Y:S02]  /*f140*/  FFMA.FTZ R226, R146, c[0x0][0x2d0], -R145.reuse ;  /* 0x0000b40092e27a23 */ /* 0x100fe40000010891 */
[----:B------:R-:W-:Y:S01]  /*f150*/  FFMA.FTZ R152, R147, c[0x0][0x2d0], -R152 ;  /* 0x0000b40093987a23 */ /* 0x000fe20000010898 */
[----:B------:R-:W-:Y:S01]  /*f160*/  LDSM.16.MT88.4 R116, [R134+UR4+0x900] ;  /* 0x000900048674783b */ /* 0x000fe20008004200 */
[C---:B------:R-:W-:Y:S02]  /*f170*/  FMUL.FTZ R36, R132.reuse, R36 ;  /* 0x0000002484247220 */ /* 0x040fe40000410000 */
[C---:B------:R-:W-:Y:S01]  /*f180*/  FMUL.FTZ R37, R132.reuse, R37 ;  /* 0x0000002584257220 */ /* 0x040fe20000410000 */
[----:B------:R2:W-:Y:S01]  /*f190*/  MUFU.EX2 R223, R152 ;  /* 0x0000009800df7308 */ /* 0x0005e20000000800 */
[----:B------:R-:W-:Y:S01]  /*f1a0*/  FMUL.FTZ R38, R3, R38 ;  /* 0x0000002603267220 */ /* 0x000fe20000410000 */
[----:B---3--:R-:W-:Y:S02]  /*f1b0*/  F2FP.BF16.PACK_AB R139, R173, R170 ;  /* 0x000000aaad8b723e */ /* 0x008fe400000010ff */
[----:B------:R-:W-:Y:S01]  /*f1c0*/  LDSM.16.MT88.4 R124, [R135+UR4+0x2900] ;  /* 0x00290004877c783b */ /* 0x000fe20008004200 */
[C---:B------:R-:W-:Y:S02]  /*f1d0*/  FMUL.FTZ R39, R3.reuse, R39 ;  /* 0x0000002703277220 */ /* 0x040fe40000410000 */
[C---:B------:R-:W-:Y:S02]  /*f1e0*/  FMUL.FTZ R40, R132.reuse, R40 ;  /* 0x0000002884287220 */ /* 0x040fe40000410000 */
[C---:B------:R-:W-:Y:S01]  /*f1f0*/  FMUL.FTZ R41, R132.reuse, R41 ;  /* 0x0000002984297220 */ /* 0x040fe20000410000 */
[C---:B-1----:R-:W-:Y:S01]  /*f200*/  HMMA.16816.F32.BF16 R4, R136.reuse, R12, R4 ;  /* 0x0000000c8804723c */ /* 0x042fe20000041804 */
[----:B------:R-:W1:Y:S01]  /*f210*/  MUFU.EX2 R175, R175 ;  /* 0x000000af00af7308 */ /* 0x000e620000000800 */
[----:B------:R-:W-:Y:S03]  /*f220*/  LDSM.16.MT88.4 R148, [R133+0x3900] ;  /* 0x003900008594783b */ /* 0x000fe60000004200 */
[C---:B------:R-:W-:Y:S02]  /*f230*/  FMUL.FTZ R42, R3.reuse, R42 ;  /* 0x0000002a032a7220 */ /* 0x040fe40000410000 */
[C---:B------:R-:W-:Y:S01]  /*f240*/  FMUL.FTZ R12, R132.reuse, R120 ;  /* 0x00000078840c7220 */ /* 0x040fe20000410000 */
[C---:B------:R-:W-:Y:S03]  /*f250*/  HMMA.16816.F32.BF16 R8, R136.reuse, R14, R8 ;  /* 0x0000000e8808723c */ /* 0x040fe60000041808 */
[----:B------:R-:W-:Y:S01]  /*f260*/  MUFU.EX2 R176, R176 ;  /* 0x000000b000b07308 */ /* 0x000fe20000000800 */
[C---:B------:R-:W-:Y:S01]  /*f270*/  FMUL.FTZ R13, R132.reuse, R121 ;  /* 0x00000079840d7220 */ /* 0x040fe20000410000 */
[----:B--2---:R-:W-:Y:S02]  /*f280*/  LDSM.16.MT88.4 R152, [R134+UR4+0x3900] ;  /* 0x003900048698783b */ /* 0x004fe40008004200 */
[C---:B------:R-:W-:Y:S02]  /*f290*/  FMUL.FTZ R14, R3.reuse, R122 ;  /* 0x0000007a030e7220 */ /* 0x040fe40000410000 */
[C---:B------:R-:W-:Y:S03]  /*f2a0*/  FMUL.FTZ R15, R3.reuse, R123 ;  /* 0x0000007b030f7220 */ /* 0x040fe60000410000 */
[C---:B------:R-:W-:Y:S01]  /*f2b0*/  FMUL.FTZ R43, R3.reuse, R43 ;  /* 0x0000002b032b7220 */ /* 0x040fe20000410000 */
[----:B------:R-:W2:Y:S01]  /*f2c0*/  MUFU.EX2 R177, R177 ;  /* 0x000000b100b17308 */ /* 0x000ea20000000800 */
[----:B------:R-:W3:Y:S01]  /*f2d0*/  LDSM.16.MT88.4 R120, [R164+0x100] ;  /* 0x00010000a478783b */ /* 0x000ee20000004200 */
[C---:B------:R-:W-:Y:S01]  /*f2e0*/  FMUL.FTZ R44, R132.reuse, R44 ;  /* 0x0000002c842c7220 */ /* 0x040fe20000410000 */
[C---:B----4-:R-:W-:Y:S03]  /*f2f0*/  HMMA.16816.F32.BF16 R12, R136.reuse, R20, R12 ;  /* 0x00000014880c723c */ /* 0x050fe6000004180c */
        /* <DEDUP_REMOVED lines=10> */
[----:B------:R-:W4:Y:S01]  /*f3a0*/  LDSM.16.MT88.4 R112, [R135+UR4+0x2100] ;  /* 0x002100048770783b */ /* 0x000f220008004200 */
        /* <DEDUP_REMOVED lines=13> */
[----:B------:R-:W5:Y:S01]  /*f480*/  LDSM.16.MT88.4 R104, [R133+0x2100] ;  /* 0x002100008568783b */ /* 0x000f620000004200 */
        /* <DEDUP_REMOVED lines=9> */
[----:B------:R-:W-:Y:S02]  /*f520*/  MUFU.EX2 R215, R215 ;  /* 0x000000d700d77308 */ /* 0x000fe40000000800 */
[C---:B------:R-:W-:Y:S02]  /*f530*/  FMUL.FTZ R58, R3.reuse, R58 ;  /* 0x0000003a033a7220 */ /* 0x040fe40000410000 */
[C---:B------:R-:W-:Y:S02]  /*f540*/  FMUL.FTZ R59, R3.reuse, R59 ;  /* 0x0000003b033b7220 */ /* 0x040fe40000410000 */
[C---:B----4-:R-:W-:Y:S04]  /*f550*/  HMMA.16816.F32.BF16 R36, R136.reuse, R112, R36 ;  /* 0x000000708824723c */ /* 0x050fe80000041824 */
[C---:B------:R-:W-:Y:S01]  /*f560*/  FMUL.FTZ R60, R132.reuse, R60 ;  /* 0x0000003c843c7220 */ /* 0x040fe20000410000 */
[----:B------:R-:W-:Y:S01]  /*f570*/  MUFU.EX2 R216, R216 ;  /* 0x000000d800d87308 */ /* 0x000fe20000000800 */
[C---:B------:R-:W-:Y:S02]  /*f580*/  FMUL.FTZ R61, R132.reuse, R61 ;  /* 0x0000003d843d7220 */ /* 0x040fe40000410000 */
[C---:B------:R-:W-:Y:S01]  /*f590*/  HMMA.16816.F32.BF16 R40, R136.reuse, R114, R40 ;  /* 0x000000728828723c */ /* 0x040fe20000041828 */
[----:B------:R-:W-:Y:S03]  /*f5a0*/  LDSM.16.MT88.4 R112, [R135+UR4+0x900] ;  /* 0x000900048770783b */ /* 0x000fe60008004200 */
[C---:B------:R-:W-:Y:S02]  /*f5b0*/  FMUL.FTZ R62, R3.reuse, R62 ;  /* 0x0000003e033e7220 */ /* 0x040fe40000410000 */
[C---:B------:R-:W-:Y:S01]  /*f5c0*/  FMUL.FTZ R63, R3.reuse, R63 ;  /* 0x0000003f033f7220 */ /* 0x040fe20000410000 */
[----:B------:R-:W-:Y:S01]  /*f5d0*/  MUFU.EX2 R217, R217 ;  /* 0x000000d900d97308 */ /* 0x000fe20000000800 */
[C---:B------:R-:W-:Y:S01]  /*f5e0*/  FMUL.FTZ R64, R132.reuse, R64 ;  /* 0x0000004084407220 */ /* 0x040fe20000410000 */
[C---:B-----5:R-:W-:Y:S03]  /*f5f0*/  HMMA.16816.F32.BF16 R44, R136.reuse, R104, R44 ;  /* 0x00000068882c723c */ /* 0x060fe6000004182c */
[C---:B------:R-:W-:Y:S02]  /*f600*/  FMUL.FTZ R65, R132.reuse, R65 ;  /* 0x0000004184417220 */ /* 0x040fe40000410000 */
[C---:B------:R-:W-:Y:S03]  /*f610*/  FMUL.FTZ R66, R3.reuse, R66 ;  /* 0x0000004203427220 */ /* 0x040fe60000410000 */
[----:B------:R-:W-:Y:S01]  /*f620*/  MUFU.EX2 R218, R218 ;  /* 0x000000da00da7308 */ /* 0x000fe20000000800 */
[C---:B------:R-:W-:Y:S01]  /*f630*/  FMUL.FTZ R67, R3.reuse, R67 ;  /* 0x0000004303437220 */ /* 0x040fe20000410000 */
[C---:B------:R-:W-:Y:S01]  /*f640*/  HMMA.16816.F32.BF16 R48, R136.reuse, R106, R48 ;  /* 0x0000006a8830723c */ /* 0x040fe20000041830 */
[----:B------:R-:W3:Y:S02]  /*f650*/  LDSM.16.MT88.4 R104, [R135+UR4+0x4100] ;  /* 0x004100048768783b */ /* 0x000ee40008004200 */
[C---:B------:R-:W-:Y:S02]  /*f660*/  FMUL.FTZ R68, R132.reuse, R68 ;  /* 0x0000004484447220 */ /* 0x040fe40000410000 */
[C---:B------:R-:W-:Y:S03]  /*f670*/  FMUL.FTZ R69, R132.reuse, R69 ;  /* 0x0000004584457220 */ /* 0x040fe60000410000 */
[C---:B------:R-:W-:Y:S01]  /*f680*/  HMMA.16816.F32.BF16 R52, R136.reuse, R100, R52 ;  /* 0x000000648834723c */ /* 0x040fe20000041834 */
[----:B------:R-:W-:Y:S03]  /*f690*/  MUFU.EX2 R219, R219 ;  /* 0x000000db00db7308 */ /* 0x000fe60000000800 */
[C---:B------:R-:W-:Y:S02]  /*f6a0*/  FMUL.FTZ R70, R3.reuse, R70 ;  /* 0x0000004603467220 */ /* 0x040fe40000410000 */
[C---:B------:R-:W-:Y:S02]  /*f6b0*/  FMUL.FTZ R71, R3.reuse, R71 ;  /* 0x0000004703477220 */ /* 0x040fe40000410000 */
[C---:B------:R-:W-:Y:S01]  /*f6c0*/  HMMA.16816.F32.BF16 R56, R136.reuse, R102, R56 ;  /* 0x000000668838723c */ /* 0x040fe20000041838 */
[----:B------:R-:W4:Y:S02]  /*f6d0*/  LDSM.16.MT88.4 R100, [R133+0x4100] ;  /* 0x004100008564783b */ /* 0x000f240000004200 */
[----:B------:R-:W-:Y:S01]  /*f6e0*/  MUFU.EX2 R220, R220 ;  /* 0x000000dc00dc7308 */ /* 0x000fe20000000800 */
[C---:B------:R-:W-:Y:S02]  /*f6f0*/  FMUL.FTZ R72, R132.reuse, R72 ;  /* 0x0000004884487220 */ /* 0x040fe40000410000 */
[C---:B------:R-:W-:Y:S02]  /*f700*/  FMUL.FTZ R73, R132.reuse, R73 ;  /* 0x0000004984497220 */ /* 0x040fe40000410000 */
[C---:B------:R-:W-:Y:S04]  /*f710*/  HMMA.16816.F32.BF16 R60, R136.reuse, R108, R60 ;  /* 0x0000006c883c723c */ /* 0x040fe8000004183c */
[C---:B------:R-:W-:Y:S01]  /*f720*/  FMUL.FTZ R74, R3.reuse, R74 ;  /* 0x0000004a034a7220 */ /* 0x040fe20000410000 */
[----:B------:R-:W-:Y:S01]  /*f730*/  MUFU.EX2 R221, R221 ;  /* 0x000000dd00dd7308 */ /* 0x000fe20000000800 */
[C---:B------:R-:W-:Y:S02]  /*f740*/  FMUL.FTZ R75, R3.reuse, R75 ;  /* 0x0000004b034b7220 */ /* 0x040fe40000410000 */
[C---:B------:R-:W-:Y:S01]  /*f750*/  HMMA.16816.F32.BF16 R64, R136.reuse, R110, R64 ;  /* 0x0000006e8840723c */ /* 0x040fe20000041840 */
[----:B------:R-:W5:Y:S03]  /*f760*/  LDSM.16.MT88.4 R108, [R134+UR4+0x4100] ;  /* 0x00410004866c783b */ /* 0x000f660008004200 */
[C---:B------:R-:W-:Y:S02]  /*f770*/  FMUL.FTZ R84, R132.reuse, R84 ;  /* 0x0000005484547220 */ /* 0x040fe40000410000 */
[----:B------:R-:W-:Y:S01]  /*f780*/  FMUL.FTZ R85, R132, R85 ;  /* 0x0000005584557220 */ /* 0x000fe20000410000 */
[----:B------:R-:W-:Y:S01]  /*f790*/  MUFU.EX2 R222, R222 ;  /* 0x000000de00de7308 */ /* 0x000fe20000000800 */
[C---:B------:R-:W-:Y:S01]  /*f7a0*/  FMUL.FTZ R86, R3.reuse, R86 ;  /* 0x0000005603567220 */ /* 0x040fe20000410000 */
[C---:B---3--:R-:W-:Y:S03]  /*f7b0*/  HMMA.16816.F32.BF16 R68, R136.reuse, R104, R68 ;  /* 0x000000688844723c */ /* 0x048fe60000041844 */
[C---:B------:R-:W-:Y:S02]  /*f7c0*/  FMUL.FTZ R87, R3.reuse, R87 ;  /* 0x0000005703577220 */ /* 0x040fe40000410000 */
[--C-:B------:R-:W-:Y:S02]  /*f7d0*/  FFMA.FTZ R179, R178, c[0x0][0x2d0], -R145.reuse ;  /* 0x0000b400b2b37a23 */ /* 0x100fe40000010891 */
[--C-:B------:R-:W-:Y:S01]  /*f7e0*/  FFMA.FTZ R178, R162, c[0x0][0x2d0], -R145.reuse ;  /* 0x0000b400a2b27a23 */ /* 0x100fe20000010891 */
[C---:B------:R-:W-:Y:S01]  /*f7f0*/  HMMA.16816.F32.BF16 R72, R136.reuse, R106, R72 ;  /* 0x0000006a8848723c */ /* 0x040fe20000041848 */
[----:B------:R-:W3:Y:S01]  /*f800*/  LDSM.16.MT88.4 R104, [R164+0x4100] ;  /* 0x00410000a468783b */ /* 0x000ee20000004200 */
[----:B------:R-:W-:Y:S02]  /*f810*/  MUFU.EX2 R224, R224 ;  /* 0x000000e000e07308 */ /* 0x000fe40000000800 */
[C---:B------:R-:W-:Y:S02]  /*f820*/  FMUL.FTZ R76, R132.reuse, R76 ;  /* 0x0000004c844c7220 */ /* 0x040fe40000410000 */
[----:B------:R-:W-:Y:S02]  /*f830*/  FMUL.FTZ R77, R132, R77 ;  /* 0x0000004d844d7220 */ /* 0x000fe40000410000 */
[C---:B------:R-:W-:Y:S01]  /*f840*/  FMUL.FTZ R78, R3.reuse, R78 ;  /* 0x0000004e034e7220 */ /* 0x040fe20000410000 */
[----:B------:R-:W-:Y:S03]  /*f850*/  LDSM.16.MT88.4 R160, [R135+UR4+0x5900] ;  /* 0x0059000487a0783b */ /* 0x000fe60008004200 */
[C---:B------:R-:W-:Y:S01]  /*f860*/  FMUL.FTZ R79, R3.reuse, R79 ;  /* 0x0000004f034f7220 */ /* 0x040fe20000410000 */
[----:B------:R-:W-:Y:S01]  /*f870*/  MUFU.EX2 R179, R179 ;  /* 0x000000b300b37308 */ /* 0x000fe20000000800 */
[----:B------:R-:W-:Y:S02]  /*f880*/  FFMA.FTZ R145, R144, c[0x0][0x2d0], -R145 ;  /* 0x0000b40090917a23 */ /* 0x000fe40000010891 */
[C---:B------:R-:W-:Y:S02]  /*f890*/  FMUL.FTZ R88, R132.reuse, R88 ;  /* 0x0000005884587220 */ /* 0x040fe40000410000 */
[C---:B------:R-:W-:Y:S01]  /*f8a0*/  FMUL.FTZ R89, R132.reuse, R89 ;  /* 0x0000005984597220 */ /* 0x040fe20000410000 */
[C---:B----4-:R-:W-:Y:S03]  /*f8b0*/  HMMA.16816.F32.BF16 R76, R136.reuse, R100, R76 ;  /* 0x00000064884c723c */ /* 0x050fe6000004184c */
[C---:B------:R-:W-:Y:S01]  /*f8c0*/  FMUL.FTZ R80, R132.reuse, R80 ;  /* 0x0000005084507220 */ /* 0x040fe20000410000 */
[----:B------:R-:W4:Y:S01]  /*f8d0*/  MUFU.EX2 R178, R178 ;  /* 0x000000b200b27308 */ /* 0x000f220000000800 */
[C---:B------:R-:W-:Y:S02]  /*f8e0*/  FMUL.FTZ R81, R132.reuse, R81 ;  /* 0x0000005184517220 */ /* 0x040fe40000410000 */
[----:B------:R-:W-:Y:S01]  /*f8f0*/  FMUL.FTZ R82, R3, R82 ;  /* 0x0000005203527220 */ /* 0x000fe20000410000 */
[----:B-1----:R-:W-:Y:S01]  /*f900*/  F2FP.BF16.PACK_AB R100, R175, R174 ;  /* 0x000000aeaf64723e */ /* 0x002fe200000010ff */
[C---:B------:R-:W-:Y:S03]  /*f910*/  FMUL.FTZ R83, R3.reuse, R83 ;  /* 0x0000005303537220 */ /* 0x040fe60000410000 */
[C---:B------:R-:W-:Y:S02]  /*f920*/  FMUL.FTZ R90, R3.reuse, R90 ;  /* 0x0000005a035a7220 */ /* 0x040fe40000410000 */
[----:B------:R1:W-:Y:S01]  /*f930*/  MUFU.EX2 R227, R145 ;  /* 0x0000009100e37308 */ /* 0x0003e20000000800 */
[C---:B------:R-:W-:Y:S01]  /*f940*/  FMUL.FTZ R91, R3.reuse, R91 ;  /* 0x0000005b035b7220 */ /* 0x040fe20000410000 */
[C---:B------:R-:W-:Y:S03]  /*f950*/  HMMA.16816.F32.BF16 R80, R136.reuse, R102, R80 ;  /* 0x000000668850723c */ /* 0x040fe60000041850 */
[C---:B------:R-:W-:Y:S02]  /*f960*/  FMUL.FTZ R92, R132.reuse, R92 ;  /* 0x0000005c845c7220 */ /* 0x040fe40000410000 */
[C---:B------:R-:W-:Y:S02]  /*f970*/  FMUL.FTZ R93, R132.reuse, R93 ;  /* 0x0000005d845d7220 */ /* 0x040fe40000410000 */
[C---:B------:R-:W-:Y:S01]  /*f980*/  FMUL.FTZ R94, R3.reuse, R94 ;  /* 0x0000005e035e7220 */ /* 0x040fe20000410000 */
[C---:B-----5:R-:W-:Y:S01]  /*f990*/  HMMA.16816.F32.BF16 R84, R136.reuse, R108, R84 ;  /* 0x0000006c8854723c */ /* 0x060fe20000041854 */
[----:B------:R-:W5:Y:S03]  /*f9a0*/  MUFU.EX2 R225, R225 ;  /* 0x000000e100e17308 */ /* 0x000f660000000800 */
[----:B------:R-:W-:Y:S01]  /*f9b0*/  FMUL.FTZ R95, R3, R95 ;  /* 0x0000005f035f7220 */ /* 0x000fe20000410000 */
[----:B--2---:R-:W-:Y:S01]  /*f9c0*/  F2FP.BF16.PACK_AB R102, R177, R176 ;  /* 0x000000b0b166723e */ /* 0x004fe200000010ff */
[----:B------:R-:W-:Y:S01]  /*f9d0*/  FMUL.FTZ R96, R132, R96 ;  /* 0x0000006084607220 */ /* 0x000fe20000410000 */
[----:B----4-:R-:W-:Y:S01]  /*f9e0*/  F2FP.BF16.PACK_AB R101, R178, R179 ;  /* 0x000000b3b265723e */ /* 0x010fe200000010ff */
[C---:B------:R-:W-:Y:S01]  /*f9f0*/  HMMA.16816.F32.BF16 R88, R136.reuse, R110, R88 ;  /* 0x0000006e8858723c */ /* 0x040fe20000041858 */
[----:B------:R-:W2:Y:S02]  /*fa00*/  LDSM.16.MT88.4 R108, [R133+0x900] ;  /* 0x00090000856c783b */ /* 0x000ea40000004200 */
[----:B------:R-:W4:Y:S01]  /*fa10*/  MUFU.EX2 R226, R226 ;  /* 0x000000e200e27308 */ /* 0x000f220000000800 */
[C---:B------:R-:W-:Y:S01]  /*fa20*/  FMUL.FTZ R97, R132.reuse, R97 ;  /* 0x0000006184617220 */ /* 0x040fe20000410000 */
[----:B------:R-:W-:Y:S01]  /*fa30*/  F2FP.BF16.PACK_AB R103, R181, R180 ;  /* 0x000000b4b567723e */ /* 0x000fe200000010ff */
[C---:B------:R-:W-:Y:S02]  /*fa40*/  FMUL.FTZ R98, R3.reuse, R98 ;  /* 0x0000006203627220 */ /* 0x040fe40000410000 */
[C---:B---3--:R-:W-:Y:S01]  /*fa50*/  HMMA.16816.F32.BF16 R92, R136.reuse, R104, R92 ;  /* 0x00000068885c723c */ /* 0x048fe2000004185c */
[----:B-1----:R-:W-:Y:S03]  /*fa60*/  LDSM.16.MT88.4 R144, [R135+UR4+0x3900] ;  /* 0x003900048790783b */ /* 0x002fe60008004200 */
[C---:B------:R-:W-:Y:S02]  /*fa70*/  FMUL.FTZ R99, R3.reuse, R99 ;  /* 0x0000006303637220 */ /* 0x040fe40000410000 */
[----:B------:R-:W-:Y:S02]  /*fa80*/  FFMA.FTZ R168, R132, R207, R168 ;  /* 0x000000cf84a87223 */ /* 0x000fe400000100a8 */
[----:B------:R-:W-:Y:S01]  /*fa90*/  FFMA.FTZ R172, R3, R208, R172 ;  /* 0x000000d003ac7223 */ /* 0x000fe200000100ac */
[----:B------:R-:W-:Y:S02]  /*faa0*/  IADD3 R3, R213, -0x2, RZ ;  /* 0xfffffffed5037810 */ /* 0x000fe40007ffe0ff */
[----:B------:R-:W-:Y:S01]  /*fab0*/  HMMA.16816.F32.BF16 R96, R136, R106, R96 ;  /* 0x0000006a8860723c */ /* 0x000fe20000041860 */
[----:B------:R-:W1:Y:S02]  /*fac0*/  LDSM.16.MT88.4 R104, [R164+0x2900] ;  /* 0x00290000a468783b */ /* 0x000e640000004200 */
[----:B------:R-:W-:Y:S01]  /*fad0*/  FADD.FTZ R167, R167, R168 ;  /* 0x000000a8a7a77221 */ /* 0x000fe20000010000 */
[----:B------:R-:W-:Y:S01]  /*fae0*/  ISETP.GE.AND P0, PT, R3, R194, PT ;  /* 0x000000c20300720c */ /* 0x000fe20003f06270 */
[----:B------:R-:W-:Y:S02]  /*faf0*/  FADD.FTZ R171, R171, R172 ;  /* 0x000000acabab7221 */ /* 0x000fe40000010000 */
[----:B------:R-:W-:Y:S01]  /*fb00*/  F2FP.BF16.PACK_AB R136, R221, R220 ;  /* 0x000000dcdd88723e */ /* 0x000fe200000010ff */
[C---:B------:R-:W-:Y:S05]  /*fb10*/  HMMA.16816.F32.BF16 R4, R100.reuse, R112, R4 ;  /* 0x000000706404723c */ /* 0x040fea0000041804 */
[----:B------:R-:W-:Y:S01]  /*fb20*/  F2FP.BF16.PACK_AB R138, R223, R222 ;  /* 0x000000dedf8a723e */ /* 0x000fe200000010ff */
[----:B------:R-:W-:Y:S01]  /*fb30*/  FADD.FTZ R166, R166, R167 ;  /* 0x000000a7a6a67221 */ /* 0x000fe20000010000 */
[----:B-----5:R-:W-:Y:S01]  /*fb40*/  F2FP.BF16.PACK_AB R137, R225, R224 ;  /* 0x000000e0e189723e */ /* 0x020fe200000010ff */
[C---:B------:R-:W-:Y:S01]  /*fb50*/  HMMA.16816.F32.BF16 R8, R100.reuse, R114, R8 ;  /* 0x000000726408723c */ /* 0x040fe20000041808 */
[----:B------:R-:W-:Y:S03]  /*fb60*/  LDSM.16.MT88.4 R112, [R133+0x4900] ;  /* 0x004900008570783b */ /* 0x000fe60000004200 */
[----:B----4-:R-:W-:Y:S01]  /*fb70*/  F2FP.BF16.PACK_AB R139, R227, R226 ;  /* 0x000000e2e38b723e */ /* 0x010fe200000010ff */
[----:B------:R-:W-:Y:S02]  /*fb80*/  FADD.FTZ R170, R170, R171 ;  /* 0x000000abaaaa7221 */ /* 0x000fe40000010000 */
[----:B------:R-:W-:Y:S01]  /*fb90*/  FADD.FTZ R169, R169, R166 ;  /* 0x000000a6a9a97221 */ /* 0x000fe20000010000 */
[C---:B--2---:R-:W-:Y:S04]  /*fba0*/  HMMA.16816.F32.BF16 R12, R100.reuse, R108, R12 ;  /* 0x0000006c640c723c */ /* 0x044fe8000004180c */
[----:B------:R-:W-:Y:S02]  /*fbb0*/  FADD.FTZ R170, R173, R170 ;  /* 0x000000aaadaa7221 */ /* 0x000fe40000010000 */
[----:B------:R-:W-:Y:S02]  /*fbc0*/  FADD.FTZ R174, R174, R169 ;  /* 0x000000a9aeae7221 */ /* 0x000fe40000010000 */
[C---:B------:R-:W-:Y:S01]  /*fbd0*/  HMMA.16816.F32.BF16 R16, R100.reuse, R110, R16 ;  /* 0x0000006e6410723c */ /* 0x040fe20000041810 */
[----:B------:R-:W2:Y:S03]  /*fbe0*/  LDSM.16.MT88.4 R108, [R135+UR4+0x4900] ;  /* 0x00490004876c783b */ /* 0x000ea60008004200 */
        /* <DEDUP_REMOVED lines=144> */
[----:B------:R-:W1:Y:S01]  /*104f0*/  SHFL.IDX PT, R11, R7, RZ, 0x181f ;  /* 0x00181fff070b7589 */ /* 0x000e6200000e0000 */
[----:B------:R-:W-:Y:S03]  /*10500*/  MOV R4, UR20 ;  /* 0x0000001400047c02 */ /* 0x000fe60008000f00 */
[----:B------:R-:W2:Y:S02]  /*10510*/  SHFL.IDX PT, R8, R5, RZ, 0x181f ;  /* 0x00181fff05087589 */ /* 0x000ea400000e0000 */
[----:B------:R-:W-:Y:S02]  /*10520*/  IMAD R4, R4, 0x3000, R201 ;  /* 0x0000300004047824 */ /* 0x000fe400078e02c9 */
[----:B------:R3:W-:Y:S04]  /*10530*/  SHFL.IDX PT, R6, R5, 0x1, 0x181f ;  /* 0x00381f0005067f89 */ /* 0x0007e800000e0000 */
[----:B------:R-:W4:Y:S01]  /*10540*/  SHFL.IDX PT, R3, R7, 0x1, 0x181f ;  /* 0x00381f0007037f89 */ /* 0x000f2200000e0000 */
[CC--:B-1----:R-:W-:Y:S05]  /*10550*/  IADD3 R14, P0, R11.reuse, R211.reuse, RZ ;  /* 0x000000d30b0e7210 */ /* 0x0c2fea0007f1e0ff */
[----:B--2---:R-:W-:Y:S01]  /*10560*/  IMAD.X R15, R8, 0x1, R193, P0 ;  /* 0x00000001080f7824 */ /* 0x004fe200000e06c1 */
[C---:B------:R-:W-:Y:S01]  /*10570*/  IADD3 R12, P0, R11.reuse, R212, RZ ;  /* 0x000000d40b0c7210 */ /* 0x040fe20007f1e0ff */
[----:B---3--:R-:W-:Y:S04]  /*10580*/  IMAD.SHL.U32 R5, R4, 0x2, RZ ;  /* 0x0000000204057824 */ /* 0x008fe800078e00ff */
[C---:B------:R-:W-:Y:S01]  /*10590*/  IMAD.X R13, R8.reuse, 0x1, R210, P0 ;  /* 0x00000001080d7824 */ /* 0x040fe200000e06d2 */
[----:B------:R1:W-:Y:S01]  /*105a0*/  LDGSTS.E.BYPASS.LTC128B.128 [R5+0xc100], [R14.64], !P5 ;  /* 0x0c1000000e057fae */ /* 0x0003e2000e901d4e */
[----:B------:R-:W-:Y:S03]  /*105b0*/  IADD3 R10, P0, R11, R214, RZ ;  /* 0x000000d60b0a7210 */ /* 0x000fe60007f1e0ff */
[----:B------:R1:W-:Y:S02]  /*105c0*/  LDGSTS.E.BYPASS.LTC128B.128 [R5+0xe100], [R12.64], !P4 ;  /* 0x0e1000000c057fae */ /* 0x0003e4000e101d4e */
[----:B------:R-:W-:Y:S01]  /*105d0*/  IMAD.X R11, R8, 0x1, R209, P0 ;  /* 0x00000001080b7824 */ /* 0x000fe200000e06d1 */
[C---:B----4-:R-:W-:Y:S04]  /*105e0*/  IADD3 R8, P0, R3.reuse, R211, RZ ;  /* 0x000000d303087210 */ /* 0x050fe80007f1e0ff */
[----:B------:R1:W-:Y:S01]  /*105f0*/  LDGSTS.E.BYPASS.LTC128B.128 [R5+0x10100], [R10.64], !P6 ;  /* 0x101000000a057fae */ /* 0x0003e2000f101d4e */
[C---:B------:R-:W-:Y:S01]  /*10600*/  IMAD.X R9, R6.reuse, 0x1, R193, P0 ;  /* 0x0000000106097824 */ /* 0x040fe200000e06c1 */
[C---:B------:R-:W-:Y:S04]  /*10610*/  IADD3 R16, P0, R3.reuse, R212, RZ ;  /* 0x000000d403107210 */ /* 0x040fe80007f1e0ff */
[----:B------:R1:W-:Y:S01]  /*10620*/  LDGSTS.E.BYPASS.LTC128B.128 [R5+0xd100], [R8.64], !P5 ;  /* 0x0d10000008057fae */ /* 0x0003e2000e901d4e */
[C---:B------:R-:W-:Y:S02]  /*10630*/  IADD3.X R17, R6.reuse, R210, RZ, P0, !PT ;  /* 0x000000d206117210 */ /* 0x040fe400007fe4ff */
[----:B------:R-:W-:Y:S03]  /*10640*/  IADD3 R18, P0, R3, R214, RZ ;  /* 0x000000d603127210 */ /* 0x000fe60007f1e0ff */
[----:B------:R1:W-:Y:S02]  /*10650*/  LDGSTS.E.BYPASS.LTC128B.128 [R5+0xf100], [R16.64], !P4 ;  /* 0x0f10000010057fae */ /* 0x0003e4000e101d4e */
[----:B------:R-:W-:Y:S05]  /*10660*/  IMAD.X R19, R6, 0x1, R209, P0 ;  /* 0x0000000106137824 */ /* 0x000fea00000e06d1 */
[----:B------:R1:W-:Y:S03]  /*10670*/  LDGSTS.E.BYPASS.LTC128B.128 [R5+0x11100], [R18.64], !P6 ;  /* 0x1110000012057fae */ /* 0x0003e6000f101d4e */
.L_x_1144:
[----:B------:R-:W-:Y:S01]  /*10680*/  UIADD3 UR4, UR5, 0x1, URZ ;  /* 0x0000000105047890 */ /* 0x000fe2000fffe03f */
[----:B------:R-:W0:Y:S01]  /*10690*/  LDGDEPBAR ;  /* 0x00000000000079af */ /* 0x000e220000000000 */
[----:B------:R-:W-:Y:S01]  /*106a0*/  UISETP.GE.AND UP0, UPT, UR5, 0x1, UPT ;  /* 0x000000010500788c */ /* 0x000fe2000bf06270 */
[----:B------:R-:W-:Y:S01]  /*106b0*/  ISETP.GE.AND P0, PT, R194, R213, PT ;  /* 0x000000d5c200720c */ /* 0x000fe20003f06270 */
[----:B------:R-:W-:Y:S01]  /*106c0*/  IMAD.MOV.U32 R3, RZ, RZ, R0 ;  /* 0x000000ffff037224 */ /* 0x000fe200078e0000 */
[----:B------:R-:W-:Y:S01]  /*106d0*/  IADD3 R213, R213, -0x1, RZ ;  /* 0xffffffffd5d57810 */ /* 0x000fe20007ffe0ff */
[----:B------:R-:W-:Y:S01]  /*106e0*/  USEL UR5, UR4, URZ, !UP0 ;  /* 0x0000003f04057287 */ /* 0x000fe2000c000000 */
[----:B------:R-:W-:Y:S09]  /*106f0*/  IMAD.MOV.U32 R132, RZ, RZ, R2 ;  /* 0x000000ffff847224 */ /* 0x000ff200078e0002 */
[----:B------:R-:W-:-:S05]  /*10700*/  @!P0 BRA `(.L_x_1145) ;  /* 0xffffc70000008947 */ /* 0x000fca000383ffff */
.L_x_1134:
[----:B------:R-:W2:Y:S01]  /*10710*/  SHFL.BFLY PT, R4, R207, 0x2, 0x1f ;  /* 0x0c401f00cf047f89 */ /* 0x000ea200000e0000 */
[----:B------:R-:W-:-:S03]  /*10720*/  PLOP3.LUT P2, PT, PT, PT, PT, 0x8, 0x0 ;  /* 0x000000000000781c */ /* 0x000fc60003f4e170 */
[----:B------:R-:W3:Y:S01]  /*10730*/  SHFL.BFLY PT, R3, R208, 0x2, 0x1f ;  /* 0x0c401f00d0037f89 */ /* 0x000ee200000e0000 */
[----:B-12---:R-:W-:Y:S02]  /*10740*/  FADD.FTZ R7, R4, R207 ;  /* 0x000000cf04077221 */ /* 0x006fe40000010000 */
[----:B------:R-:W-:Y:S01]  /*10750*/  CS2R R4, SRZ ;  /* 0x0000000000047805 */ /* 0x000fe2000001ff00 */
[----:B---3--:R-:W-:Y:S02]  /*10760*/  FADD.FTZ R8, R3, R208 ;  /* 0x000000d003087221 */ /* 0x008fe40000010000 */
        /* <DEDUP_REMOVED lines=10> */
[----:B------:R-:W-:-:S04]  /*10810*/  @P0 MOV R10, 0x3f317218 ;  /* 0x3f317218000a0802 */ /* 0x000fc80000000f00 */
[----:B------:R-:W2:Y:S08]  /*10820*/  @P1 MUFU.LG2 R6, R6 ;  /* 0x0000000600061308 */ /* 0x000eb00000000c00 */
[----:B------:R-:W-:Y:S01]  /*10830*/  @P0 MUFU.RCP R4, R3 ;  /* 0x0000000300040308 */ /* 0x000fe20000001000 */
[C---:B-1----:R-:W-:Y:S02]  /*10840*/  FMUL.FTZ R128, R5.reuse, R128 ;  /* 0x0000008005807220 */ /* 0x042fe40000410000 */
[----:B------:R-:W-:-:S02]  /*10850*/  FMUL.FTZ R129, R5, R129 ;  /* 0x0000008105817220 */ /* 0x000fc40000410000 */
[C---:B------:R-:W-:Y:S02]  /*10860*/  FMUL.FTZ R124, R5.reuse, R124 ;  /* 0x0000007c057c7220 */ /* 0x040fe40000410000 */
[C---:B------:R-:W-:Y:S01]  /*10870*/  FMUL.FTZ R125, R5.reuse, R125 ;  /* 0x0000007d057d7220 */ /* 0x040fe20000410000 */
[----:B------:R-:W1:Y:S01]  /*10880*/  @P0 MUFU.LG2 R3, R3 ;  /* 0x0000000300030308 */ /* 0x000e620000000c00 */
        /* <DEDUP_REMOVED lines=43> */
[----:B------:R-:W-:Y:S02]  /*10b40*/  FMUL.FTZ R97, R5, R97 ;  /* 0x0000006105617220 */ /* 0x000fe40000410000 */
[----:B--2---:R-:W-:Y:S02]  /*10b50*/  @P1 FMUL.FTZ R5, R6, 0.69314718246459960938 ;  /* 0x3f31721806051820 */ /* 0x004fe40000410000 */
[----:B------:R-:W-:-:S02]  /*10b60*/  @P1 FMUL.FTZ R6, R9, c[0x0][0x2d0] ;  /* 0x0000b40009061a20 */ /* 0x000fc40000410000 */
        /* <DEDUP_REMOVED lines=52> */
.L_x_1094:
        /* <DEDUP_REMOVED lines=165> */
.L_x_1147:
        /* <DEDUP_REMOVED lines=9> */
[----:B------:R-:W-:Y:S01]  /*11990*/  UMOV UR13, UR17 ;  /* 0x00000011000d7c82 */ /* 0x000fe20008000000 */
[----:B------:R-:W-:Y:S01]  /*119a0*/  ISETP.NE.AND P1, PT, R6, 0x1, PT ;  /* 0x000000010600780c */ /* 0x000fe20003f25270 */
[----:B------:R-:W-:Y:S01]  /*119b0*/  UIMAD UR17, UR17, UR4, URZ ;  /* 0x00000004111172a4 */ /* 0x000fe2000f8e023f */
[----:B------:R-:W-:Y:S01]  /*119c0*/  LEA.HI R6, R9, R9, RZ, 0x1 ;  /* 0x0000000909067211 */ /* 0x000fe200078f08ff */
[----:B------:R-:W-:Y:S01]  /*119d0*/  IMAD.IADD R2, R2, 0x1, -R11 ;  /* 0x0000000102027824 */ /* 0x000fe200078e0a0b */
[----:B------:R-:W-:Y:S01]  /*119e0*/  SHF.R.S32.HI R11, RZ, 0x1f, R4 ;  /* 0x0000001fff0b7819 */ /* 0x000fe20000011404 */
[----:B------:R-:W-:Y:S01]  /*119f0*/  UMOV UR12, UR16 ;  /* 0x00000010000c7c82 */ /* 0x000fe20008000000 */
[----:B------:R-:W-:Y:S01]  /*11a00*/  LOP3.LUT R6, R6, 0x1ffffffe, RZ, 0xc0, !PT ;  /* 0x1ffffffe06067812 */ /* 0x000fe200078ec0ff */
[----:B------:R-:W-:Y:S01]  /*11a10*/  ULDC.64 UR6, c[0x0][0x490] ;  /* 0x0001240000067ab9 */ /* 0x000fe20000000a00 */
[----:B------:R-:W-:Y:S01]  /*11a20*/  LEA.HI R11, R11, R4, RZ, 0x2 ;  /* 0x000000040b0b7211 */ /* 0x000fe200078f10ff */
[----:B------:R-:W-:Y:S01]  /*11a30*/  UIMAD.WIDE.U32 UR18, UR16, UR4, URZ ;  /* 0x00000004101272a5 */ /* 0x000fe2000f8e003f */
[----:B------:R-:W-:Y:S01]  /*11a40*/  LOP3.LUT P2, RZ, R4, 0x3, RZ, 0xc0, !PT ;  /* 0x0000000304ff7812 */ /* 0x000fe2000784c0ff */
[----:B------:R-:W-:Y:S01]  /*11a50*/  IMAD.IADD R9, R9, 0x1, -R6 ;  /* 0x0000000109097824 */ /* 0x000fe200078e0a06 */
[----:B------:R-:W-:Y:S01]  /*11a60*/  SHF.R.S32.HI R11, RZ, 0x2, R11 ;  /* 0x00000002ff0b7819 */ /* 0x000fe2000001140b */
[----:B------:R-:W-:Y:S01]  /*11a70*/  UIMAD UR17, UR16, UR5, UR17 ;  /* 0x00000005101172a4 */ /* 0x000fe2000f8e0211 */
[CC--:B------:R-:W-:Y:S01]  /*11a80*/  LEA.HI R4, R3.reuse, R0.reuse, RZ, 0x3 ;  /* 0x0000000003047211 */ /* 0x0c0fe200078f18ff */
[----:B------:R-:W-:Y:S01]  /*11a90*/  USHF.R.S32.HI UR16, URZ, 0x1f, UR11 ;  /* 0x0000001f3f107899 */ /* 0x000fe2000801140b */
[----:B------:R-:W-:Y:S01]  /*11aa0*/  LEA.HI R3, R3, R0, RZ, 0x6 ;  /* 0x0000000003037211 */ /* 0x000fe200078f30ff */
[----:B------:R-:W-:Y:S01]  /*11ab0*/  IMAD R2, R2, 0x10, R11 ;  /* 0x0000001002027824 */ /* 0x000fe200078e020b */
[----:B------:R-:W-:-:S02]  /*11ac0*/  UIMAD UR9, UR8, UR6, URZ ;  /* 0x00000006080972a4 */ /* 0x000fc4000f8e023f */
[----:B------:R-:W-:Y:S01]  /*11ad0*/  USEL UR16, UR16, URZ, !UP1 ;  /* 0x0000003f10107287 */ /* 0x000fe2000c800000 */
[----:B------:R-:W-:Y:S01]  /*11ae0*/  IMAD R6, R9, 0x8, R2 ;  /* 0x0000000809067824 */ /* 0x000fe200078e0202 */
[----:B------:R-:W-:Y:S01]  /*11af0*/  UIMAD.WIDE.U32 UR12, UR10, UR6, UR12 ;  /* 0x000000060a0c72a5 */ /* 0x000fe2000f8e000c */
[----:B------:R-:W-:Y:S01]  /*11b00*/  IMAD.SHL.U32 R3, R3, 0x8, RZ ;  /* 0x0000000803037824 */ /* 0x000fe200078e00ff */
[----:B------:R-:W-:Y:S02]  /*11b10*/  UIMAD UR9, UR10, UR7, UR9 ;  /* 0x000000070a0972a4 */ /* 0x000fe4000f8e0209 */
[----:B-1----:R-:W-:Y:S01]  /*11b20*/  LEA R6, R57, R6, 0x7 ;  /* 0x0000000639067211 */ /* 0x002fe200078e38ff */
[----:B------:R-:W-:Y:S02]  /*11b30*/  ULDC.64 UR6, c[0x0][0x498] ;  /* 0x0001260000067ab9 */ /* 0x000fe40000000a00 */
[----:B------:R-:W-:Y:S02]  /*11b40*/  USEL UR11, UR11, URZ, !UP1 ;  /* 0x0000003f0b0b7287 */ /* 0x000fe4000c800000 */
[----:B------:R-:W-:Y:S01]  /*11b50*/  @P1 IMAD.HI.U32 R9, R6, c[0x0][0x4ec], RZ ;  /* 0x00013b0006091a27 */ /* 0x000fe200078e00ff */
[----:B------:R-:W-:-:S02]  /*11b60*/  UIMAD UR20, UR16, UR6, URZ ;  /* 0x00000006101472a4 */ /* 0x000fc4000f8e023f */
[----:B------:R-:W-:Y:S01]  /*11b70*/  UIADD3 UR13, UR13, UR9, URZ ;  /* 0x000000090d0d7290 */ /* 0x000fe2000fffe03f */
[----:B------:R-:W-:Y:S01]  /*11b80*/  IMAD.MOV.U32 R14, RZ, RZ, R6 ;  /* 0x000000ffff0e7224 */ /* 0x000fe200078e0006 */
[----:B------:R-:W-:Y:S01]  /*11b90*/  @P1 SHF.R.U32.HI R14, RZ, c[0x0][0x4f0], R9 ;  /* 0x00013c00ff0e1a19 */ /* 0x000fe20000011609 */
[----:B------:R-:W-:Y:S01]  /*11ba0*/  UIMAD UR7, UR11, UR7, UR20 ;  /* 0x000000070b0772a4 */ /* 0x000fe2000f8e0214 */
[----:B------:R-:W-:Y:S01]  /*11bb0*/  LOP3.LUT R9, R4, 0xfffffff8, RZ, 0xc0, !PT ;  /* 0xfffffff804097812 */ /* 0x000fe200078ec0ff */
[----:B------:R-:W-:Y:S01]  /*11bc0*/  UIMAD.WIDE.U32 UR12, UR11, UR6, UR12 ;  /* 0x000000060b0c72a5 */ /* 0x000fe2000f8e000c */
[----:B------:R-:W-:Y:S01]  /*11bd0*/  SHF.R.S32.HI R4, RZ, 0x3, R4 ;  /* 0x00000003ff047819 */ /* 0x000fe20000011404 */
[----:B------:R-:W-:Y:S01]  /*11be0*/  IMAD.MOV R11, RZ, RZ, -R14 ;  /* 0x000000ffff0b7224 */ /* 0x000fe200078e0a0e */
[----:B------:R-:W-:Y:S01]  /*11bf0*/  ULDC.64 UR4, c[0x0][0x3e8] ;  /* 0x0000fa0000047ab9 */ /* 0x000fe20000000a00 */
[----:B------:R-:W-:Y:S01]  /*11c00*/  IMAD.IADD R9, R0, 0x1, -R9 ;  /* 0x0000000100097824 */ /* 0x000fe200078e0a09 */
[----:B------:R-:W-:Y:S01]  /*11c10*/  UIMAD UR8, UR8, UR4, URZ ;  /* 0x00000004080872a4 */ /* 0x000fe2000f8e023f */
[----:B------:R-:W-:Y:S01]  /*11c20*/  IMAD R6, R11, c[0x0][0x4e8], R6 ;  /* 0x00013a000b067a24 */ /* 0x000fe200078e0206 */
[----:B------:R-:W-:Y:S01]  /*11c30*/  SHF.R.S32.HI R11, RZ, 0x1f, R14 ;  /* 0x0000001fff0b7819 */ /* 0x000fe2000001140e */
[----:B------:R-:W-:Y:S01]  /*11c40*/  IMAD.U32 R0, RZ, RZ, UR7 ;  /* 0x00000007ff007e24 */ /* 0x000fe2000f8e00ff */
[----:B------:R-:W-:Y:S01]  /*11c50*/  IADD3 R14, P0, R14, UR12, RZ ;  /* 0x0000000c0e0e7c10 */ /* 0x000fe2000ff1e0ff */
[----:B------:R-:W-:Y:S01]  /*11c60*/  UIADD3 UR19, UR19, UR17, URZ ;  /* 0x0000001113137290 */ /* 0x000fe2000fffe03f */
[----:B------:R-:W-:Y:S01]  /*11c70*/  SHF.R.S32.HI R17, RZ, 0x1f, R6 ;  /* 0x0000001fff117819 */ /* 0x000fe20000011406 */
[----:B------:R-:W-:Y:S01]  /*11c80*/  UIMAD UR5, UR10, UR5, UR8 ;  /* 0x000000050a0572a4 */ /* 0x000fe2000f8e0208 */
[----:B------:R-:W-:Y:S01]  /*11c90*/  IADD3.X R15, R11, UR13, R0, P0, !PT ;  /* 0x0000000d0b0f7c10 */ /* 0x000fe200087fe400 */
[----:B------:R-:W-:Y:S01]  /*11ca0*/  IMAD.SHL.U32 R11, R4, 0x40, RZ ;  /* 0x00000040040b7824 */ /* 0x000fe200078e00ff */
        /* <DEDUP_REMOVED lines=12> */
[----:B------:R-:W-:Y:S01]  /*11d70*/  SHF.R.U32.HI R6, RZ, 0x3, R11 ;  /* 0x00000003ff067819 */ /* 0x000fe2000001160b */
[----:B------:R-:W-:Y:S01]  /*11d80*/  UIMAD UR7, UR11, UR7, UR16 ;  /* 0x000000070b0772a4 */ /* 0x000fe2000f8e0210 */
[----:B------:R-:W-:Y:S01]  /*11d90*/  SHFL.IDX PT, R50, R16, RZ, 0x1c1f ;  /* 0x001c1fff10327589 */ /* 0x000fe200000e0000 */
[----:B------:R-:W-:Y:S01]  /*11da0*/  IMAD.IADD R12, R15, 0x1, R17 ;  /* 0x000000010f0c7824 */ /* 0x000fe200078e0211 */
[----:B------:R-:W-:Y:S01]  /*11db0*/  UIMAD.WIDE.U32 UR18, UR11, UR6, UR18 ;  /* 0x000000060b1272a5 */ /* 0x000fe2000f8e0012 */
[----:B------:R-:W-:Y:S01]  /*11dc0*/  IMAD.SHL.U32 R0, R9, 0x8, RZ ;  /* 0x0000000809007824 */ /* 0x000fe200078e00ff */
[----:B------:R-:W-:Y:S01]  /*11dd0*/  SHFL.IDX PT, R48, R16, 0x1, 0x1c1f ;  /* 0x003c1f0010307f89 */ /* 0x000fe200000e0000 */
[----:B------:R-:W-:Y:S01]  /*11de0*/  IMAD.MOV.U32 R9, RZ, RZ, R13 ;  /* 0x000000ffff097224 */ /* 0x000fe200078e000d */
[----:B------:R-:W-:Y:S01]  /*11df0*/  @P1 SHF.R.U32.HI R9, RZ, c[0x0][0x4f0], R10 ;  /* 0x00013c00ff091a19 */ /* 0x000fe2000001160a */
[----:B------:R-:W-:Y:S01]  /*11e00*/  UIADD3 UR7, UR19, UR7, URZ ;  /* 0x0000000713077290 */ /* 0x000fe2000fffe03f */
[----:B------:R-:W-:Y:S01]  /*11e10*/  LEA.HI.X R12, R14, c[0x0][0x454], R12, 0x2, P0 ;  /* 0x000115000e0c7a11 */ /* 0x000fe200000f140c */
[----:B------:R-:W-:Y:S01]  /*11e20*/  IMAD.U32 R15, RZ, RZ, UR19 ;  /* 0x00000013ff0f7e24 */ /* 0x000fe2000f8e00ff */
[----:B------:R-:W-:Y:S01]  /*11e30*/  LOP3.LUT R11, R11, 0x38, R0, 0xf8, !PT ;  /* 0x000000380b0b7812 */ /* 0x000fe200078ef800 */
[----:B------:R-:W-:Y:S01]  /*11e40*/  IMAD.MOV R10, RZ, RZ, -R9 ;  /* 0x000000ffff0a7224 */ /* 0x000fe200078e0a09 */
[----:B------:R-:W-:Y:S01]  /*11e50*/  MOV R14, UR18 ;  /* 0x00000012000e7c02 */ /* 0x000fe20008000f00 */
[----:B------:R-:W1:Y:S01]  /*11e60*/  SHFL.IDX PT, R51, R12, RZ, 0x1c1f ;  /* 0x001c1fff0c337589 */ /* 0x000e6200000e0000 */
[----:B------:R-:W-:Y:S01]  /*11e70*/  LOP3.LUT R6, R11, R6, RZ, 0x3c, !PT ;  /* 0x000000060b067212 */ /* 0x000fe200078e3cff */
[----:B------:R-:W-:Y:S01]  /*11e80*/  IMAD R10, R10, c[0x0][0x4e8], R13 ;  /* 0x00013a000a0a7a24 */ /* 0x000fe200078e020d */
[----:B------:R-:W-:Y:S01]  /*11e90*/  SHF.R.S32.HI R11, RZ, 0x1f, R9 ;  /* 0x0000001fff0b7819 */ /* 0x000fe20000011409 */
[----:B------:R-:W2:Y:S01]  /*11ea0*/  SHFL.IDX PT, R49, R12, 0x1, 0x1c1f ;  /* 0x003c1f000c317f89 */ /* 0x000ea200000e0000 */
[----:B------:R-:W-:Y:S01]  /*11eb0*/  IMAD R13, R57, 0x80, R2 ;  /* 0x00000080390d7824 */ /* 0x000fe200078e0202 */
[----:B------:R-:W-:Y:S01]  /*11ec0*/  LOP3.LUT R6, R6, 0x7ffffe00, R3, 0xf8, !PT ;  /* 0x7ffffe0006067812 */ /* 0x000fe200078ef803 */
[----:B-----5:R-:W-:-:S02]  /*11ed0*/  IMAD R2, R5, c[0x0][0x4e8], RZ ;  /* 0x00013a0005027a24 */ /* 0x020fc400078e02ff */
[----:B------:R-:W-:Y:S01]  /*11ee0*/  IMAD.U32 R15, RZ, RZ, UR7 ;  /* 0x00000007ff0f7e24 */ /* 0x000fe2000f8e00ff */
[----:B------:R-:W-:Y:S01]  /*11ef0*/  IADD3 R5, R13, 0x8, RZ ;  /* 0x000000080d057810 */ /* 0x000fe20007ffe0ff */
[----:B------:R-:W-:Y:S01]  /*11f00*/  IMAD R18, R11, c[0x0][0x3e0], RZ ;  /* 0x0000f8000b127a24 */ /* 0x000fe200078e02ff */
[-C--:B------:R-:W-:Y:S01]  /*11f10*/  ISETP.GE.OR P1, PT, R13, R2.reuse, P2 ;  /* 0x000000020d00720c */ /* 0x080fe20001726670 */
[----:B------:R-:W-:Y:S01]  /*11f20*/  IMAD.WIDE.U32 R14, R9, c[0x0][0x3e0], R14 ;  /* 0x0000f800090e7a25 */ /* 0x000fe200078e000e */
[----:B------:R-:W-:-:S03]  /*11f30*/  ISETP.GE.OR P0, PT, R5, R2, P2 ;  /* 0x000000020500720c */ /* 0x000fc60001706670 */
[----:B------:R-:W-:Y:S01]  /*11f40*/  IMAD R18, R9, c[0x0][0x3e4], R18 ;  /* 0x0000f90009127a24 */ /* 0x000fe200078e0212 */
[----:B------:R-:W-:Y:S01]  /*11f50*/  SHF.R.S32.HI R9, RZ, 0x1f, R10 ;  /* 0x0000001fff097819 */ /* 0x000fe2000001140a */
[----:B------:R-:W-:Y:S02]  /*11f60*/  IMAD.SHL.U32 R58, R6, 0x2, RZ ;  /* 0x00000002063a7824 */ /* 0x000fe400078e00ff */
[----:B------:R-:W-:Y:S01]  /*11f70*/  IMAD R57, R57, 0x80, R4 ;  /* 0x0000008039397824 */ /* 0x000fe200078e0204 */
[----:B------:R-:W-:Y:S01]  /*11f80*/  IADD3 R15, R15, R18, RZ ;  /* 0x000000120f0f7210 */ /* 0x000fe20007ffe0ff */
[----:B------:R-:W-:Y:S02]  /*11f90*/  IMAD R9, R9, c[0x0][0x3d8], RZ ;  /* 0x0000f60009097a24 */ /* 0x000fe400078e02ff */
[----:B-1----:R1:W-:Y:S02]  /*11fa0*/  @!P1 ST.E [R50.64], R7 ;  /* 0x0000000732009985 */ /* 0x0023e4000c10190e */
[----:B------:R-:W-:-:S02]  /*11fb0*/  IMAD R3, R10, c[0x0][0x3dc], R9 ;  /* 0x0000f7000a037a24 */ /* 0x000fc400078e0209 */
        /* <DEDUP_REMOVED lines=38> */
.L_x_1149:
[----:B--2---:R-:W-:Y:S05]  /*12220*/  BSYNC B0 ;  /* 0x0000000000007941 */ /* 0x004fea0003800000 */
.L_x_1148:
        /* <DEDUP_REMOVED lines=23> */
.L_x_1151:
[----:B------:R-:W-:Y:S05]  /*123a0*/  BSYNC B0 ;  /* 0x0000000000007941 */ /* 0x000fea0003800000 */
.L_x_1150:
        /* <DEDUP_REMOVED lines=23> */
.L_x_1153:
[----:B------:R-:W-:Y:S05]  /*12520*/  BSYNC B0 ;  /* 0x0000000000007941 */ /* 0x000fea0003800000 */
.L_x_1152:
        /* <DEDUP_REMOVED lines=24> */
.L_x_1146:
        /* <DEDUP_REMOVED lines=31> */
.L_x_1154:
        /* <DEDUP_REMOVED lines=43> */
.L_x_1156:
[----:B------:R-:W-:Y:S05]  /*12b50*/  BSYNC B0 ;  /* 0x0000000000007941 */ /* 0x000fea0003800000 */
.L_x_1155:
        /* <DEDUP_REMOVED lines=70> */
.L_x_1158:
[----:B------:R-:W-:Y:S05]  /*12fc0*/  BSYNC B0 ;  /* 0x0000000000007941 */ /* 0x000fea0003800000 */
.L_x_1157:
        /* <DEDUP_REMOVED lines=21> */
.L_x_1160:
[----:B------:R-:W-:Y:S05]  /*13120*/  BSYNC B0 ;  /* 0x0000000000007941 */ /* 0x000fea0003800000 */
.L_x_1159:
        /* <DEDUP_REMOVED lines=21> */
.L_x_1162:
[----:B------:R-:W-:Y:S05]  /*13280*/  BSYNC B0 ;  /* 0x0000000000007941 */ /* 0x000fea0003800000 */
.L_x_1161:
        /* <DEDUP_REMOVED lines=22> */
.L_x_1163:
        /* <DEDUP_REMOVED lines=9> */
.L_x_1715:


//--------------------- .text._ZN7cutlass13device_kernelIN5flash19enable_sm80_to_sm89INS1_16FlashAttnFwdSm80INS1_25CollectiveMainloopFwdSm80ILi8ELi2ELb0EN4cute5tupleIJNS5_1CILi128EEENS7_ILi64EEENS7_ILi192EEEEEELi192ENS_10bfloat16_tEfNS_4arch4Sm80ELb0ELb1ELb1ELb1ELb1ELb1ELb1ELb0EEENS1_21CollectiveEpilogueFwdINS6_IJS8_SA_S9_EEENS6_IJNS7_ILi1EEESI_SI_EEESC_SE_Li256ELb1ELb1ELb0ELb0EEENS1_19SingleTileSchedulerILb1ELb0ELb1ELi128EEEEEEEEEvNT_6ParamsE --------------------------
	.section	.text._ZN7cutlass13device_kernelIN5flash19enable_sm80_to_sm89INS1_16FlashAttnFwdSm80INS1_25CollectiveMainloopFwdSm80ILi8ELi2ELb0EN4cute5tupleIJNS5_1CILi128EEENS7_ILi64EEENS7_ILi192EEEEEELi192ENS_10bfloat16_tEfNS_4arch4Sm80ELb0ELb1ELb1ELb1ELb1ELb1ELb1ELb0EEENS1_21CollectiveEpilogueFwdINS6_IJS8_SA_S9_EEENS6_IJNS7_ILi1EEESI_SI_EEESC_SE_Li256ELb1ELb1ELb0ELb0EEENS1_19SingleTileSchedulerILb1ELb0ELb1ELi128EEEEEEEEEvNT_6ParamsE,"ax",@progbits
	.sectioninfo	@"SHI_REGISTERS=255"
	.align	128
.text._ZN7cutlass13device_kernelIN5flash19enable_sm80_to_sm89INS1_16FlashAttnFwdSm80INS1_25CollectiveMainloopFwdSm80ILi8ELi2ELb0EN4cute5tupleIJNS5_1CILi128EEENS7_ILi64EEENS7_ILi192EEEEEELi192ENS_10bfloat16_tEfNS_4arch4Sm80ELb0ELb1ELb1ELb1ELb1ELb1ELb1ELb0EEENS1_21CollectiveEpilogueFwdINS6_IJS8_SA_S9_EEENS6_IJNS7_ILi1EEESI_SI_EEESC_SE_Li256ELb1ELb1ELb0ELb0EEENS1_19SingleTileSchedulerILb1ELb0ELb1ELi128EEEEEEEEEvNT_6ParamsE:
        .type           _ZN7cutlass13device_kernelIN5flash19enable_sm80_to_sm89INS1_16FlashAttnFwdSm80INS1_25CollectiveMainloopFwdSm80ILi8ELi2ELb0EN4cute5tupleIJNS5_1CILi128EEENS7_ILi64EEENS7_ILi192EEEEEELi192ENS_10bfloat16_tEfNS_4arch4Sm80ELb0ELb1ELb1ELb1ELb1ELb1ELb1ELb0EEENS1_21CollectiveEpilogueFwdINS6_IJS8_SA_S9_EEENS6_IJNS7_ILi1EEESI_SI_EEESC_SE_Li256ELb1ELb1ELb0ELb0EEENS1_19SingleTileSchedulerILb1ELb0ELb1ELi128EEEEEEEEEvNT_6ParamsE,@function
        .size           _ZN7cutlass13device_kernelIN5flash19enable_sm80_to_sm89INS1_16FlashAttnFwdSm80INS1_25CollectiveMainloopFwdSm80ILi8ELi2ELb0EN4cute5tupleIJNS5_1CILi128EEENS7_ILi64EEENS7_ILi192EEEEEELi192ENS_10bfloat16_tEfNS_4arch4Sm80ELb0ELb1ELb1ELb1ELb1ELb1ELb1ELb0EEENS1_21CollectiveEpilogueFwdINS6_IJS8_SA_S9_EEENS6_IJNS7_ILi1EEESI_SI_EEESC_SE_Li256ELb1ELb1ELb0ELb0EEENS1_19SingleTileSchedulerILb1ELb0ELb1ELi128EEEEEEEEEvNT_6ParamsE,(.L_x_1716 - _ZN7cutlass13device_kernelIN5flash19enable_sm80_to_sm89INS1_16FlashAttnFwdSm80INS1_25CollectiveMainloopFwdSm80ILi8ELi2ELb0EN4cute5tupleIJNS5_1CILi128EEENS7_ILi64EEENS7_ILi192EEEEEELi192ENS_10bfloat16_tEfNS_4arch4Sm80ELb0ELb1ELb1ELb1ELb1ELb1ELb1ELb0EEENS1_21CollectiveEpilogueFwdINS6_IJS8_SA_S9_EEENS6_IJNS7_ILi1EEESI_SI_EEESC_SE_Li256ELb1ELb1ELb0ELb0EEENS1_19SingleTileSchedulerILb1ELb0ELb1ELi128EEEEEEEEEvNT_6ParamsE)
        .other          _ZN7cutlass13device_kernelIN5flash19enable_sm80_to_sm89INS1_16FlashAttnFwdSm80INS1_25CollectiveMainloopFwdSm80ILi8ELi2ELb0EN4cute5tupleIJNS5_1CILi128EEENS7_ILi64EEENS7_ILi192EEEEEELi192ENS_10bfloat16_tEfNS_4arch4Sm80ELb0ELb1ELb1ELb1ELb1ELb1ELb1ELb0EEENS1_21CollectiveEpilogueFwdINS6_IJS8_SA_S9_EEENS6_IJNS7_ILi1EEESI_SI_EEESC_SE_Li256ELb1ELb1ELb0ELb0EEENS1_19SingleTileSchedulerILb1ELb0ELb1ELi128EEEEEEEEEvNT_6ParamsE,@"STO_CUDA_ENTRY STV_DEFAULT"
_ZN7cutlass13device_kernelIN5flash19enable_sm80_to_sm89INS1_16FlashAttnFwdSm80INS1_25CollectiveMainloopFwdSm80ILi8ELi2ELb0EN4cute5tupleIJNS5_1CILi128EEENS7_ILi64EEENS7_ILi192EEEEEELi192ENS_10bfloat16_tEfNS_4arch4Sm80ELb0ELb1ELb1ELb1ELb1ELb1ELb1ELb0EEENS1_21CollectiveEpilogueFwdINS6_IJS8_SA_S9_EEENS6_IJNS7_ILi1EEESI_SI_EEESC_SE_Li256ELb1ELb1ELb0ELb0EEENS1_19SingleTileSchedulerILb1ELb0ELb1ELi128EEEEEEEEEvNT_6ParamsE:
        /* <DEDUP_REMOVED lines=17> */
.L_x_1165:
        /* <DEDUP_REMOVED lines=8> */
.L_x_1167:
[----:B------:R-:W-:-:S05]  /*0190*/  MOV R0, c[0x0][0x54c] ;  /* 0x0001530000007a02 */ /* 0x000fca0000000f00 */
.L_x_1166:
[----:B-----5:R-:W-:Y:S01]  /*01a0*/  IMAD R0, R0, c[0x0][0x548], RZ ;  /* 0x0001520000007a24 */ /* 0x020fe200078e02ff */
[----:B------:R-:W-:-:S04]  /*01b0*/  SHF.L.U32 R155, R175, 0x7, RZ ;  /* 0x00000007af9b7819 */ /* 0x000fc800000006ff */
[----:B------:R-:W-:-:S04]  /*01c0*/  ISETP.GE.AND P0, PT, R155, R0, PT ;  /* 0x000000009b00720c */ /* 0x000fc80003f06270 */
[----:B------:R-:W-:Y:S01]  /*01d0*/  SEL R242, R5, 0xffffffff, !P0 ;  /* 0xffffffff05f27807 */ /* 0x000fe20004000000 */
[----:B------:R-:W-:Y:S05]  /*01e0*/  BRA `(.L_x_1168) ;  /* 0x0000012000007947 */ /* 0x000fea0003800000 */
.L_x_1164:
[----:B---3--:R-:W-:-:S04]  /*01f0*/  ISETP.NE.U32.AND P0, PT, RZ, c[0x0][0x568], PT ;  /* 0x00015a00ff007a0c */ /* 0x008fc80003f05070 */
[----:B------:R-:W-:-:S13]  /*0200*/  ISETP.NE.AND.EX P0, PT, RZ, c[0x0][0x56c], PT, P0 ;  /* 0x00015b00ff007a0c */ /* 0x000fda0003f05300 */
[----:B------:R-:W-:Y:S05]  /*0210*/  @!P0 BRA `(.L_x_1169) ;  /* 0x0000002000008947 */ /* 0x000fea0003800000 */
[----:B------:R1:W5:Y:S01]  /*0220*/  LDG.E R0, [R2.64] ;  /* 0x0000000602007981 */ /* 0x000362000c1e1900 */
[----:B------:R-:W-:Y:S05]  /*0230*/  BRA `(.L_x_1170) ;  /* 0x0000009000007947 */ /* 0x000fea0003800000 */
.L_x_1169:
        /* <DEDUP_REMOVED lines=8> */
.L_x_1171:
[----:B------:R-:W-:-:S05]  /*02c0*/  MOV R0, c[0x0][0x54c] ;  /* 0x0001530000007a02 */ /* 0x000fca0000000f00 */
.L_x_1170:
[----:B-----5:R-:W-:Y:S01]  /*02d0*/  IMAD R0, R0, c[0x0][0x548], RZ ;  /* 0x0001520000007a24 */ /* 0x020fe200078e02ff */
[----:B------:R-:W-:-:S04]  /*02e0*/  SHF.L.U32 R155, R175, 0x7, RZ ;  /* 0x00000007af9b7819 */ /* 0x000fc800000006ff */
[----:B------:R-:W-:-:S04]  /*02f0*/  ISETP.GE.AND P0, PT, R155, R0, PT ;  /* 0x000000009b00720c */ /* 0x000fc80003f06270 */
[----:B------:R-:W-:-:S04]  /*0300*/  SEL R242, R5, 0xffffffff, !P0 ;  /* 0xffffffff05f27807 */ /* 0x000fc80004000000 */
.L_x_1168:
        /* <DEDUP_REMOVED lines=43> */
.L_x_1172:
[----:B-----5:R1:W-:Y:S01]  /*05c0*/  STL [R1+0x58], R17 ;  /* 0x0000581101007387 */ /* 0x0203e20000100800 */
[----:B------:R-:W-:-:S04]  /*05d0*/  ISETP.NE.U32.AND P0, PT, RZ, c[0x0][0x368], PT ;  /* 0x0000da00ff007a0c */ /* 0x000fc80003f05070 */
[----:B------:R-:W-:-:S13]  /*05e0*/  ISETP.NE.AND.EX P0, PT, RZ, c[0x0][0x36c], PT, P0 ;  /* 0x0000db00ff007a0c */ /* 0x000fda0003f05300 */
[----:B------:R-:W-:Y:S05]  /*05f0*/  @!P0 BRA `(.L_x_1173) ;  /* 0x0000003000008947 */ /* 0x000fea0003800000 */
[----:B------:R-:W-:-:S05]  /*0600*/  IMAD.WIDE R4, R242, R12, c[0x0][0x368] ;  /* 0x0000da00f2047625 */ /* 0x000fca00078e020c */
[----:B------:R3:W5:Y:S01]  /*0610*/  LDG.E R8, [R4.64] ;  /* 0x0000000604087981 */ /* 0x000762000c1e1900 */
[----:B------:R-:W-:Y:S05]  /*0620*/  BRA `(.L_x_1174) ;  /* 0x0000004000007947 */ /* 0x000fea0003800000 */
.L_x_1173:
[----:B------:R-:W-:Y:S05]  /*0630*/  @!P2 BRA `(.L_x_1174) ;  /* 0x000000300000a947 */ /* 0x000fea0003800000 */
[----:B------:R3:W4:Y:S04]  /*0640*/  LDG.E R0, [R4.64] ;  /* 0x0000000604007981 */ /* 0x000728000c1e1900 */
[----:B---3--:R-:W4:Y:S02]  /*0650*/  LDG.E R4, [R4.64+0x4] ;  /* 0x0000040604047981 */ /* 0x008f24000c1e1900 */
[----:B----4-:R-:W-:Y:S02]  /*0660*/  IADD3 R8, -R0, R4, RZ ;  /* 0x0000000400087210 */ /* 0x010fe40007ffe1ff */
.L_x_1174:
        /* <DEDUP_REMOVED lines=37> */
.L_x_1176:
[----:B------:R-:W-:-:S13]  /*08c0*/  ISETP.NE.AND P0, PT, R6, 0x1, PT ;  /* 0x000000010600780c */ /* 0x000fda0003f05270 */
[----:B------:R-:W-:-:S05]  /*08d0*/  @P0 IMAD.HI.U32 R2, R0, c[0x0][0x330], RZ ;  /* 0x0000cc0000020a27 */ /* 0x000fca00078e00ff */
[----:B------:R-:W-:-:S05]  /*08e0*/  @P0 SHF.R.U32.HI R0, RZ, c[0x0][0x334], R2 ;  /* 0x0000cd00ff000a19 */ /* 0x000fca0000011602 */
.L_x_1177:
[----:B------:R-:W-:-:S05]  /*08f0*/  IMAD R0, R0, R6, c[0x0][0x32c] ;  /* 0x0000cb0000007624 */ /* 0x000fca00078e0206 */
[----:B------:R-:W-:Y:S02]  /*0900*/  IMNMX R4, R4, R0, PT ;  /* 0x0000000004047217 */ /* 0x000fe40003800200 */
.L_x_1175:
        /* <DEDUP_REMOVED lines=14> */
.L_x_1179:
[----:B------:R-:W-:-:S13]  /*09f0*/  ISETP.NE.AND P0, PT, R6, 0x1, PT ;  /* 0x000000010600780c */ /* 0x000fda0003f05270 */
[----:B------:R-:W-:-:S05]  /*0a00*/  @P0 IMAD.HI.U32 R2, R0, c[0x0][0x330], RZ ;  /* 0x0000cc0000020a27 */ /* 0x000fca00078e00ff */
[----:B------:R-:W-:-:S05]  /*0a10*/  @P0 SHF.R.U32.HI R0, RZ, c[0x0][0x334], R2 ;  /* 0x0000cd00ff000a19 */ /* 0x000fca0000011602 */
.L_x_1180:
[----:B------:R-:W-:-:S05]  /*0a20*/  IMAD R0, R0, c[0x0][0x32c], RZ ;  /* 0x0000cb0000007a24 */ /* 0x000fca00078e02ff */
[----:B------:R-:W-:Y:S02]  /*0a30*/  IMNMX R3, R3, R0, !PT ;  /* 0x0000000003037217 */ /* 0x000fe40007800200 */
.L_x_1178:
        /* <DEDUP_REMOVED lines=26> */
[----:B------:R-:W-:Y:S01]  /*0be0*/  IADD3 R16, R4, -0x1, RZ ;  /* 0xffffffff04107810 */ /* 0x000fe20007ffe0ff */
[----:B------:R-:W-:Y:S01]  /*0bf0*/  IMAD.IADD R153, R11, 0x1, R8 ;  /* 0x000000010b997824 */ /* 0x000fe200078e0208 */
[----:B------:R-:W-:Y:S01]  /*0c00*/  SHF.R.S32.HI R42, RZ, 0x1f, R174 ;  /* 0x0000001fff2a7819 */ /* 0x000fe200000114ae */
[----:B------:R-:W-:Y:S01]  /*0c10*/  IMAD.MOV.U32 R19, RZ, RZ, c[0x0][0x238] ;  /* 0x00008e00ff137624 */ /* 0x000fe200078e00ff */
[--C-:B------:R-:W-:Y:S01]  /*0c20*/  SHF.R.S32.HI R6, RZ, 0x1f, R16.reuse ;  /* 0x0000001fff067819 */ /* 0x100fe20000011410 */
[----:B------:R-:W-:Y:S01]  /*0c30*/  IMAD.MOV.U32 R25, RZ, RZ, R16 ;  /* 0x000000ffff197224 */ /* 0x000fe200078e0010 */
[----:B------:R-:W-:Y:S01]  /*0c40*/  LEA.HI R8, R42, R174, RZ, 0x3 ;  /* 0x000000ae2a087211 */ /* 0x000fe200078f18ff */
[----:B------:R-:W-:Y:S01]  /*0c50*/  IMAD.MOV.U32 R158, RZ, RZ, 0x6 ;  /* 0x00000006ff9e7424 */ /* 0x000fe200078e00ff */
[----:B------:R-:W-:Y:S01]  /*0c60*/  SHF.R.S32.HI R14, RZ, 0x1f, R242 ;  /* 0x0000001fff0e7819 */ /* 0x000fe200000114f2 */
[----:B------:R-:W-:Y:S01]  /*0c70*/  IMAD.MOV.U32 R22, RZ, RZ, c[0x0][0x258] ;  /* 0x00009600ff167624 */ /* 0x000fe200078e00ff */
[----:B------:R-:W-:Y:S01]  /*0c80*/  ISETP.GT.AND P0, PT, R25, R36, PT ;  /* 0x000000241900720c */ /* 0x000fe20003f04270 */
[C---:B------:R-:W-:Y:S01]  /*0c90*/  IMAD.SHL.U32 R168, R19.reuse, 0x40, RZ ;  /* 0x0000004013a87824 */ /* 0x040fe200078e00ff */
[-C--:B------:R-:W-:Y:S01]  /*0ca0*/  SHF.L.U64.HI R163, R19, R158.reuse, c[0x0][0x23c] ;  /* 0x00008f0013a37619 */ /* 0x080fe2000001029e */
[C---:B------:R-:W-:Y:S01]  /*0cb0*/  IMAD.SHL.U32 R170, R22.reuse, 0x40, RZ ;  /* 0x0000004016aa7824 */ /* 0x040fe200078e00ff */
[----:B------:R-:W-:Y:S01]  /*0cc0*/  SHF.L.U64.HI R164, R22, R158, c[0x0][0x25c] ;  /* 0x0000970016a47619 */ /* 0x000fe2000001029e */
[----:B------:R-:W-:Y:S01]  /*0cd0*/  IMAD R7, R33, c[0x0][0x240], RZ ;  /* 0x0000900021077a24 */ /* 0x000fe200078e02ff */
[----:B-1----:R-:W-:Y:S01]  /*0ce0*/  SEL R10, R14, RZ, !P4 ;  /* 0x000000ff0e0a7207 */ /* 0x002fe20006000000 */
[CC--:B------:R-:W-:Y:S01]  /*0cf0*/  IMAD R0, R163.reuse, R16.reuse, RZ ;  /* 0x00000010a3007224 */ /* 0x0c0fe200078e02ff */
[----:B------:R-:W-:Y:S01]  /*0d00*/  SHF.R.S32.HI R13, RZ, 0x1f, R15 ;  /* 0x0000001fff0d7819 */ /* 0x000fe2000001140f */
[----:B------:R-:W-:Y:S01]  /*0d10*/  IMAD R5, R164, R16, RZ ;  /* 0x00000010a4057224 */ /* 0x000fe200078e02ff */
[----:B------:R-:W-:Y:S01]  /*0d20*/  LEA.HI R30, R42, R174, RZ, 0x2 ;  /* 0x000000ae2a1e7211 */ /* 0x000fe200078f10ff */
[----:B------:R-:W-:Y:S01]  /*0d30*/  IMAD R17, R6, R168, R0 ;  /* 0x000000a806117224 */ /* 0x000fe200078e0200 */
[----:B------:R-:W-:Y:S01]  /*0d40*/  ULDC.U8 UR4, c[0x0][0x298] ;  /* 0x0000a60000047ab9 */ /* 0x000fe20000000000 */
[----:B------:R-:W-:Y:S01]  /*0d50*/  @P0 IADD3 R28, R4, -0x2, RZ ;  /* 0xfffffffe041c0810 */ /* 0x000fe20007ffe0ff */
[----:B------:R-:W-:Y:S01]  /*0d60*/  IMAD R18, R6, R170, R5 ;  /* 0x000000aa06127224 */ /* 0x000fe200078e0205 */
[----:B--2---:R-:W-:Y:S01]  /*0d70*/  LOP3.LUT R2, R8, 0x1ffffff8, RZ, 0xc0, !PT ;  /* 0x1ffffff808027812 */ /* 0x004fe200078ec0ff */
[----:B------:R-:W-:Y:S01]  /*0d80*/  IMAD R7, R32, c[0x0][0x244], R7 ;  /* 0x0000910020077a24 */ /* 0x000fe200078e0207 */
[----:B------:R-:W-:Y:S01]  /*0d90*/  SHF.R.S32.HI R8, RZ, 0x3, R8 ;  /* 0x00000003ff087819 */ /* 0x000fe20000011408 */
[----:B------:R-:W-:Y:S01]  /*0da0*/  @P0 IMAD R6, R163, R28, RZ ;  /* 0x0000001ca3060224 */ /* 0x000fe200078e02ff */
[----:B------:R-:W-:Y:S01]  /*0db0*/  @P0 SHF.R.S32.HI R9, RZ, 0x1f, R28 ;  /* 0x0000001fff090819 */ /* 0x000fe2000001141c */
[----:B------:R-:W-:Y:S01]  /*0dc0*/  IMAD.IADD R2, R174, 0x1, -R2 ;  /* 0x00000001ae027824 */ /* 0x000fe200078e0a02 */
[----:B------:R-:W-:Y:S01]  /*0dd0*/  SHF.R.S32.HI R99, RZ, 0x2, R30 ;  /* 0x00000002ff637819 */ /* 0x000fe2000001141e */
[----:B------:R-:W-:-:S02]  /*0de0*/  IMAD R0, R16, -0x40, -R8 ;  /* 0xffffffc010007824 */ /* 0x000fc400078e0a08 */
[----:B------:R-:W-:Y:S02]  /*0df0*/  IMAD.SHL.U32 R2, R2, 0x8, RZ ;  /* 0x0000000802027824 */ /* 0x000fe400078e00ff */
[----:B------:R-:W-:Y:S02]  /*0e00*/  IMAD.IADD R0, R0, 0x1, R222 ;  /* 0x0000000100007824 */ /* 0x000fe400078e02de */
[----:B------:R-:W-:Y:S01]  /*0e10*/  @P0 IMAD R29, R9, R168, R6 ;  /* 0x000000a8091d0224 */ /* 0x000fe200078e0206 */
[--C-:B------:R-:W-:Y:S01]  /*0e20*/  SHF.R.S32.HI R3, RZ, 0x1f, R2.reuse ;  /* 0x0000001fff037819 */ /* 0x100fe20000011402 */
[----:B------:R-:W-:Y:S01]  /*0e30*/  IMAD R11, R33, c[0x0][0x260], RZ ;  /* 0x00009800210b7a24 */ /* 0x000fe200078e02ff */
[----:B------:R-:W-:Y:S01]  /*0e40*/  SEL R9, R242, RZ, !P4 ;  /* 0x000000fff2097207 */ /* 0x000fe20006000000 */
[----:B------:R-:W-:Y:S01]  /*0e50*/  IMAD.SHL.U32 R166, R19, 0x20, RZ ;  /* 0x0000002013a67824 */ /* 0x000fe200078e00ff */
[----:B------:R-:W-:Y:S01]  /*0e60*/  ISETP.GE.AND P2, PT, R0, 0x1, PT ;  /* 0x000000010000780c */ /* 0x000fe20003f46270 */
[----:B------:R-:W-:Y:S01]  /*0e70*/  IMAD.WIDE.U32 R4, R32, c[0x0][0x240], R2 ;  /* 0x0000900020047a25 */ /* 0x000fe200078e0002 */
[----:B------:R-:W-:-:S02]  /*0e80*/  ISETP.GE.AND P1, PT, R0, 0x21, PT ;  /* 0x000000210000780c */ /* 0x000fc40003f26270 */
[----:B------:R-:W-:Y:S01]  /*0e90*/  ISETP.GE.AND P6, PT, R2, c[0x0][0x1d4], PT ;  /* 0x0000750002007a0c */ /* 0x000fe20003fc6270 */
[----:B------:R-:W-:Y:S02]  /*0ea0*/  IMAD.IADD R5, R5, 0x1, R7 ;  /* 0x0000000105057824 */ /* 0x000fe400078e0207 */
[----:B------:R-:W-:Y:S01]  /*0eb0*/  IMAD.WIDE.U32 R6, R32, c[0x0][0x260], R2 ;  /* 0x0000980020067a25 */ /* 0x000fe200078e0002 */
[----:B------:R-:W-:-:S03]  /*0ec0*/  IADD3 R3, P4, R8, R15, RZ ;  /* 0x0000000f08037210 */ /* 0x000fc60007f9e0ff */
[----:B------:R-:W-:Y:S01]  /*0ed0*/  IMAD R0, R10, c[0x0][0x248], RZ ;  /* 0x000092000a007a24 */ /* 0x000fe200078e02ff */
[----:B------:R-:W-:Y:S01]  /*0ee0*/  LEA.HI.X.SX32 R13, R8, R13, 0x1, P4 ;  /* 0x0000000d080d7211 */ /* 0x000fe200020f0eff */
[----:B------:R-:W-:Y:S02]  /*0ef0*/  IMAD R11, R32, c[0x0][0x264], R11 ;  /* 0x00009900200b7a24 */ /* 0x000fe400078e020b */
[----:B------:R-:W-:Y:S02]  /*0f00*/  IMAD R10, R10, c[0x0][0x268], RZ ;  /* 0x00009a000a0a7a24 */ /* 0x000fe400078e02ff */
[C---:B------:R-:W-:Y:S02]  /*0f10*/  IMAD R12, R9.reuse, c[0x0][0x24c], R0 ;  /* 0x00009300090c7a24 */ /* 0x040fe400078e0200 */
[----:B------:R-:W-:-:S04]  /*0f20*/  IMAD.WIDE.U32 R4, R9, c[0x0][0x248], R4 ;  /* 0x0000920009047a25 */ /* 0x000fc800078e0004 */
[----:B------:R-:W-:Y:S01]  /*0f30*/  IMAD.SHL.U32 R0, R8, 0x40, RZ ;  /* 0x0000004008007824 */ /* 0x000fe200078e00ff */
[----:B------:R-:W-:Y:S01]  /*0f40*/  IADD3 R8, R2, 0x40, RZ ;  /* 0x0000004002087810 */ /* 0x000fe20007ffe0ff */
[----:B------:R-:W-:Y:S02]  /*0f50*/  IMAD.IADD R7, R7, 0x1, R11 ;  /* 0x0000000107077824 */ /* 0x000fe400078e020b */
[----:B------:R-:W-:Y:S01]  /*0f60*/  IMAD R11, R9, c[0x0][0x26c], R10 ;  /* 0x00009b00090b7a24 */ /* 0x000fe200078e020a */
[----:B------:R-:W-:Y:S01]  /*0f70*/  LOP3.LUT R0, R0, 0x1c0, RZ, 0xc0, !PT ;  /* 0x000001c000007812 */ /* 0x000fe200078ec0ff */
[----:B------:R-:W-:Y:S01]  /*0f80*/  IMAD.IADD R5, R5, 0x1, R12 ;  /* 0x0000000105057824 */ /* 0x000fe200078e020c */
[----:B------:R-:W-:Y:S01]  /*0f90*/  ISETP.GE.AND P4, PT, R8, c[0x0][0x1d4], PT ;  /* 0x0000750008007a0c */ /* 0x000fe20003f86270 */
[----:B------:R-:W-:Y:S01]  /*0fa0*/  IMAD R10, R13, c[0x0][0x238], RZ ;  /* 0x00008e000d0a7a24 */ /* 0x000fe200078e02ff */
[----:B------:R-:W-:Y:S01]  /*0fb0*/  LOP3.LUT R8, R30, 0xfffffffc, RZ, 0xc0, !PT ;  /* 0xfffffffc1e087812 */ /* 0x000fe200078ec0ff */
[----:B------:R-:W-:Y:S01]  /*0fc0*/  IMAD.WIDE.U32 R6, R9, c[0x0][0x268], R6 ;  /* 0x00009a0009067a25 */ /* 0x000fe200078e0006 */
[----:B------:R-:W-:-:S02]  /*0fd0*/  LOP3.LUT R9, R0, 0x38, R2, 0xf8, !PT ;  /* 0x0000003800097812 */ /* 0x000fc400078ef802 */
[----:B------:R-:W-:Y:S01]  /*0fe0*/  SHF.R.U32.HI R0, RZ, 0x3, R0 ;  /* 0x00000003ff007819 */ /* 0x000fe20000011600 */
[C---:B------:R-:W-:Y:S01]  /*0ff0*/  IMAD R10, R3.reuse, c[0x0][0x23c], R10 ;  /* 0x00008f00030a7a24 */ /* 0x040fe200078e020a */
[----:B------:R-:W-:Y:S01]  /*1000*/  P2R R112, PR, RZ, 0x10 ;  /* 0x00000010ff707803 */ /* 0x000fe20000000000 */
[----:B------:R-:W-:Y:S01]  /*1010*/  IMAD.WIDE.U32 R120, R3, c[0x0][0x238], R4 ;  /* 0x00008e0003787a25 */ /* 0x000fe200078e0004 */
[----:B------:R-:W-:Y:S02]  /*1020*/  LOP3.LUT R0, R9, R0, RZ, 0x3c, !PT ;  /* 0x0000000009007212 */ /* 0x000fe400078e3cff */
[----:B------:R-:W-:Y:S01]  /*1030*/  IADD3 R2, R2, 0x80, RZ ;  /* 0x0000008002027810 */ /* 0x000fe20007ffe0ff */
[----:B------:R-:W-:Y:S02]  /*1040*/  IMAD.IADD R5, R7, 0x1, R11 ;  /* 0x0000000107057824 */ /* 0x000fe400078e020b */
[----:B------:R-:W-:Y:S01]  /*1050*/  IMAD.MOV.U32 R4, RZ, RZ, R6 ;  /* 0x000000ffff047224 */ /* 0x000fe200078e0006 */
[----:B------:R-:W-:Y:S01]  /*1060*/  ISETP.GE.AND P5, PT, R2, c[0x0][0x1d4], PT ;  /* 0x0000750002007a0c */ /* 0x000fe20003fa6270 */
[----:B------:R-:W-:Y:S01]  /*1070*/  IMAD.IADD R115, R121, 0x1, R10 ;  /* 0x0000000179737824 */ /* 0x000fe200078e020a */
[CC--:B------:R-:W-:Y:S01]  /*1080*/  LEA.HI R10, R42.reuse, R174.reuse, RZ, 0x6 ;  /* 0x000000ae2a0a7211 */ /* 0x0c0fe200078f30ff */
[----:B------:R-:W-:Y:S01]  /*1090*/  IMAD.MOV.U32 R114, RZ, RZ, R120 ;  /* 0x000000ffff727224 */ /* 0x000fe200078e0078 */
[----:B------:R-:W-:Y:S01]  /*10a0*/  LEA.HI R42, R42, R174, RZ, 0x5 ;  /* 0x000000ae2a2a7211 */ /* 0x000fe200078f28ff */
[----:B------:R-:W-:-:S02]  /*10b0*/  IMAD R7, R13, c[0x0][0x258], RZ ;  /* 0x000096000d077a24 */ /* 0x000fc400078e02ff */
[----:B------:R-:W-:-:S04]  /*10c0*/  IMAD.WIDE.U32 R118, R3, c[0x0][0x258], R4 ;  /* 0x0000960003767a25 */ /* 0x000fc800078e0004 */
[----:B------:R-:W-:-:S04]  /*10d0*/  IMAD.WIDE.U32 R4, R16, R168, R114 ;  /* 0x000000a810047225 */ /* 0x000fc800078e0072 */
[----:B------:R-:W-:Y:S02]  /*10e0*/  IMAD.MOV.U32 R9, RZ, RZ, 0x5 ;  /* 0x00000005ff097424 */ /* 0x000fe400078e00ff */
[----:B------:R-:W-:Y:S02]  /*10f0*/  IMAD R7, R3, c[0x0][0x25c], R7 ;  /* 0x0000970003077a24 */ /* 0x000fe400078e0207 */
[----:B------:R-:W-:Y:S01]  /*1100*/  IMAD.IADD R3, R5, 0x1, R17 ;  /* 0x0000000105037824 */ /* 0x000fe200078e0211 */
[----:B------:R-:W-:Y:S01]  /*1110*/  @P1 IADD3 R5, P4, R166, R4, RZ ;  /* 0x00000004a6051210 */ /* 0x000fe20007f9e0ff */
[----:B------:R-:W-:Y:S01]  /*1120*/  IMAD.IADD R117, R119, 0x1, R7 ;  /* 0x0000000177757824 */ /* 0x000fe200078e0207 */
[-C--:B------:R-:W-:Y:S01]  /*1130*/  SHF.L.U64.HI R159, R19, R9.reuse, c[0x0][0x23c] ;  /* 0x00008f00139f7619 */ /* 0x080fe20000010209 */
[----:B------:R-:W-:Y:S01]  /*1140*/  IMAD.MOV.U32 R116, RZ, RZ, R118 ;  /* 0x000000ffff747224 */ /* 0x000fe200078e0076 */
[----:B------:R-:W-:Y:S01]  /*1150*/  SHF.L.U64.HI R162, R22, R9, c[0x0][0x25c] ;  /* 0x0000970016a27619 */ /* 0x000fe20000010209 */
[----:B------:R-:W-:-:S02]  /*1160*/  IMAD.IADD R31, R174, 0x1, -R8 ;  /* 0x00000001ae1f7824 */ /* 0x000fc400078e0a08 */
[----:B------:R-:W-:Y:S02]  /*1170*/  IMAD.SHL.U32 R169, R22, 0x20, RZ ;  /* 0x0000002016a97824 */ /* 0x000fe400078e00ff */
[----:B------:R-:W-:Y:S02]  /*1180*/  IMAD.SHL.U32 R10, R10, 0x8, RZ ;  /* 0x000000080a0a7824 */ /* 0x000fe400078e00ff */
[----:B------:R-:W-:-:S03]  /*1190*/  @P0 IMAD.WIDE.U32 R12, R28, R168, R114 ;  /* 0x000000a81c0c0225 */ /* 0x000fc600078e0072 */
[----:B------:R-:W-:Y:S01]  /*11a0*/  LOP3.LUT R10, R0, 0xfffffe00, R10, 0xf8, !PT ;  /* 0xfffffe00000a7812 */ /* 0x000fe200078ef80a */
[----:B------:R-:W-:Y:S02]  /*11b0*/  @P0 IMAD.IADD R0, R13, 0x1, R29 ;  /* 0x000000010d000824 */ /* 0x000fe400078e021d */
[C---:B------:R-:W-:Y:S02]  /*11c0*/  IMAD.SHL.U32 R34, R31.reuse, 0x4, RZ ;  /* 0x000000041f227824 */ /* 0x040fe400078e00ff */
[----:B------:R-:W-:Y:S02]  /*11d0*/  @P2 IMAD.SHL.U32 R11, R10, 0x2, RZ ;  /* 0x000000020a0b2824 */ /* 0x000fe400078e00ff */
[----:B------:R-:W-:Y:S01]  /*11e0*/  IMAD.SHL.U32 R26, R31, 0x8, RZ ;  /* 0x000000081f1a7824 */ /* 0x000fe200078e00ff */
[----:B------:R-:W-:Y:S01]  /*11f0*/  IADD3 R38, R34, 0x20, RZ ;  /* 0x0000002022267810 */ /* 0x000fe20007ffe0ff */
[----:B------:R-:W-:Y:S01]  /*1200*/  IMAD.SHL.U32 R42, R42, 0x10, RZ ;  /* 0x000000102a2a7824 */ /* 0x000fe200078e00ff */
[----:B------:R-:W-:Y:S01]  /*1210*/  IADD3 R37, R34, 0x40, RZ ;  /* 0x0000004022257810 */ /* 0x000fe20007ffe0ff */
[----:B------:R-:W-:Y:S01]  /*1220*/  IMAD.WIDE.U32 R172, R32, c[0x0][0x210], RZ ;  /* 0x0000840020ac7a25 */ /* 0x000fe200078e00ff */
[----:B------:R-:W-:-:S02]  /*1230*/  SHF.R.S32.HI R27, RZ, 0x1f, R26 ;  /* 0x0000001fff1b7819 */ /* 0x000fc4000001141a */
[----:B------:R-:W-:Y:S01]  /*1240*/  SHF.R.S32.HI R35, RZ, 0x1f, R34 ;  /* 0x0000001fff237819 */ /* 0x000fe20000011422 */
[----:B------:R-:W-:Y:S01]  /*1250*/  IMAD.IADD R29, R34, 0x1, R38 ;  /* 0x00000001221d7824 */ /* 0x000fe200078e0226 */
[----:B------:R-:W-:Y:S01]  /*1260*/  LOP3.LUT R42, R42, 0xfffffe00, RZ, 0xc0, !PT ;  /* 0xfffffe002a2a7812 */ /* 0x000fe200078ec0ff */
[----:B------:R-:W-:Y:S01]  /*1270*/  IMAD.IADD R28, R34, 0x1, R37 ;  /* 0x00000001221c7824 */ /* 0x000fe200078e0225 */
[----:B------:R-:W-:Y:S01]  /*1280*/  IADD3 R101, R26, 0x80, RZ ;  /* 0x000000801a657810 */ /* 0x000fe20007ffe0ff */
[----:B------:R-:W-:Y:S01]  /*1290*/  IMAD.WIDE.U32 R160, R32, c[0x0][0x1e8], RZ ;  /* 0x00007a0020a07a25 */ /* 0x000fe200078e00ff */
[C---:B------:R-:W-:Y:S02]  /*12a0*/  IADD3 R102, R26.reuse, 0x60, RZ ;  /* 0x000000601a667810 */ /* 0x040fe40007ffe0ff */
[----:B------:R-:W-:Y:S01]  /*12b0*/  IADD3 R100, R26, 0xa0, RZ ;  /* 0x000000a01a647810 */ /* 0x000fe20007ffe0ff */
[----:B------:R-:W-:Y:S01]  /*12c0*/  IMAD.MOV.U32 R167, RZ, RZ, c[0x0][0x290] ;  /* 0x0000a400ffa77624 */ /* 0x000fe200078e00ff */
[C---:B------:R-:W-:Y:S01]  /*12d0*/  IADD3 R41, R34.reuse, 0x10, RZ ;  /* 0x0000001022297810 */ /* 0x040fe20007ffe0ff */
[----:B------:R-:W-:Y:S01]  /*12e0*/  IMAD.MOV.U32 R165, RZ, RZ, c[0x0][0x280] ;  /* 0x0000a000ffa57624 */ /* 0x000fe200078e00ff */
[C---:B------:R-:W-:Y:S01]  /*12f0*/  IADD3 R40, R34.reuse, 0x30, RZ ;  /* 0x0000003022287810 */ /* 0x040fe20007ffe0ff */
[----:B------:R-:W-:Y:S01]  /*1300*/  IMAD.MOV.U32 R176, RZ, RZ, 0x1 ;  /* 0x00000001ffb07424 */ /* 0x000fe200078e00ff */
[-C--:B------:R-:W-:Y:S01]  /*1310*/  SHF.L.U64.HI R157, R167, R158.reuse, c[0x0][0x294] ;  /* 0x0000a500a79d7619 */ /* 0x080fe2000001029e */
[----:B------:R-:W-:Y:S01]  /*1320*/  IMAD.MOV.U32 R171, RZ, RZ, c[0x0][0x27c] ;  /* 0x00009f00ffab7624 */ /* 0x000fe200078e00ff */
[----:B------:R-:W-:Y:S01]  /*1330*/  SHF.L.U64.HI R158, R165, R158, c[0x0][0x284] ;  /* 0x0000a100a59e7619 */ /* 0x000fe2000001029e */
[----:B------:R-:W-:Y:S01]  /*1340*/  IMAD.MOV.U32 R156, RZ, RZ, c[0x0][0x27c] ;  /* 0x00009f00ff9c7624 */ /* 0x000fe200078e00ff */
[----:B------:R-:W-:Y:S01]  /*1350*/  IADD3 R39, R34, 0x50, RZ ;  /* 0x0000005022277810 */ /* 0x000fe20007ffe0ff */
[----:B------:R-:W-:-:S02]  /*1360*/  IMAD.MOV.U32 R43, RZ, RZ, RZ ;  /* 0x000000ffff2b7224 */ /* 0x000fc400078e00ff */
[----:B------:R-:W-:Y:S02]  /*1370*/  IMAD.MOV.U32 R58, RZ, RZ, 0x1 ;  /* 0x00000001ff3a7424 */ /* 0x000fe400078e00ff */
[----:B------:R-:W-:Y:S02]  /*1380*/  IMAD.SHL.U32 R167, R167, 0x40, RZ ;  /* 0x00000040a7a77824 */ /* 0x000fe400078e00ff */
[----:B------:R-:W-:Y:S02]  /*1390*/  IMAD.SHL.U32 R165, R165, 0x40, RZ ;  /* 0x00000040a5a57824 */ /* 0x000fe400078e00ff */
[----:B------:R-:W-:Y:S02]  /*13a0*/  IMAD.SHL.U32 R156, R156, 0x2, RZ ;  /* 0x000000029c9c7824 */ /* 0x000fe400078e00ff */
[----:B------:R-:W-:Y:S01]  /*13b0*/  IMAD R110, R31, 0x40, R99 ;  /* 0x000000401f6e7824 */ /* 0x000fe200078e0263 */
[----:B---3--:R-:W-:Y:S01]  /*13c0*/  @P3 SHF.R.S32.HI R21, RZ, 0x1f, R20 ;  /* 0x0000001fff153819 */ /* 0x008fe20000011414 */
[----:B------:R-:W-:-:S02]  /*13d0*/  @!P3 IMAD.MOV.U32 R20, RZ, RZ, R242 ;  /* 0x000000ffff14b224 */ /* 0x000fc400078e00f2 */
[----:B------:R-:W-:Y:S01]  /*13e0*/  @!P3 IMAD.MOV.U32 R21, RZ, RZ, R14 ;  /* 0x000000ffff15b224 */ /* 0x000fe200078e000e */
[----:B------:R-:W-:Y:S01]  /*13f0*/  @P2 LEA R14, P3, R4, c[0x0][0x220], 0x1 ;  /* 0x00008800040e2a11 */ /* 0x000fe200078608ff */
[----:B------:R-:W-:-:S03]  /*1400*/  IMAD.WIDE.U32 R122, R20, c[0x0][0x2b0], RZ ;  /* 0x0000ac00147a7a25 */ /* 0x000fc600078e00ff */
[--C-:B------:R-:W-:Y:S01]  /*1410*/  @P2 LEA.HI.X R15, R4, c[0x0][0x224], R3.reuse, 0x1, P3 ;  /* 0x00008900040f2a11 */ /* 0x100fe200018f0c03 */
[----:B------:R-:W-:Y:S01]  /*1420*/  @P1 IMAD.X R4, R159, 0x1, R3, P4 ;  /* 0x000000019f041824 */ /* 0x000fe200020e0603 */
[C---:B------:R-:W-:Y:S01]  /*1430*/  @P1 LEA R6, P3, R5.reuse, c[0x0][0x220], 0x1 ;  /* 0x0000880005061a11 */ /* 0x040fe200078608ff */
[----:B------:R-:W-:Y:S01]  /*1440*/  IMAD.WIDE.U32 R2, R16, R170, R116 ;  /* 0x000000aa10027225 */ /* 0x000fe200078e0074 */
[----:B------:R-:W-:Y:S01]  /*1450*/  ISETP.NE.AND P4, PT, R112, RZ, PT ;  /* 0x000000ff7000720c */ /* 0x000fe20003f85270 */
[----:B------:R-:W-:Y:S01]  /*1460*/  @!PT LDS RZ, [RZ] ;  /* 0x00000000fffff984 */ /* 0x000fe20000000800 */
[----:B------:R-:W-:Y:S01]  /*1470*/  @!PT LDS RZ, [RZ] ;  /* 0x00000000fffff984 */ /* 0x000fe20000000800 */
[----:B------:R-:W-:Y:S01]  /*1480*/  @!PT LDS RZ, [RZ] ;  /* 0x00000000fffff984 */ /* 0x000fe20000000800 */
[----:B------:R1:W-:Y:S01]  /*1490*/  @P2 LDGSTS.E.BYPASS.LTC128B.128 [R11+0xc100], [R14.64], !P6 ;  /* 0x0c1000000e0b2fae */ /* 0x0003e2000f101d46 */
[----:B------:R-:W-:Y:S01]  /*14a0*/  @P1 LEA.HI.X R7, R5, c[0x0][0x224], R4, 0x1, P3 ;  /* 0x0000890005071a11 */ /* 0x000fe200018f0c04 */
[----:B------:R-:W-:Y:S01]  /*14b0*/  IMAD.IADD R3, R3, 0x1, R18 ;  /* 0x0000000103037824 */ /* 0x000fe200078e0212 */
[----:B------:R-:W-:Y:S01]  /*14c0*/  SHF.R.S32.HI R4, RZ, 0x1f, R99 ;  /* 0x0000001fff047819 */ /* 0x000fe20000011463 */
[----:B------:R-:W-:Y:S01]  /*14d0*/  IMAD.WIDE.U32 R18, R99, c[0x0][0x290], R26 ;  /* 0x0000a40063127a25 */ /* 0x000fe200078e001a */
[----:B------:R-:W-:-:S03]  /*14e0*/  @P2 LEA R8, P3, R2, c[0x0][0x250], 0x1 ;  /* 0x0000940002082a11 */ /* 0x000fc600078608ff */
[----:B------:R-:W-:Y:S01]  /*14f0*/  IMAD R5, R4, c[0x0][0x290], RZ ;  /* 0x0000a40004057a24 */ /* 0x000fe200078e02ff */
[----:B------:R-:W-:Y:S01]  /*1500*/  @P2 LEA.HI.X R9, R2, c[0x0][0x254], R3, 0x1, P3 ;  /* 0x0000950002092a11 */ /* 0x000fe200018f0c03 */
[----:B------:R-:W-:Y:S01]  /*1510*/  IMAD R4, R4, c[0x0][0x280], RZ ;  /* 0x0000a00004047a24 */ /* 0x000fe200078e02ff */
[----:B------:R-:W-:Y:S01]  /*1520*/  @P1 IADD3 R2, P3, R169, R2, RZ ;  /* 0x00000002a9021210 */ /* 0x000fe20007f7e0ff */
[C---:B------:R-:W-:Y:S01]  /*1530*/  IMAD R22, R99.reuse, c[0x0][0x294], R5 ;  /* 0x0000a50063167a24 */ /* 0x040fe200078e0205 */
[----:B------:R1:W-:Y:S01]  /*1540*/  @P2 LDGSTS.E.BYPASS.LTC128B.128 [R11+0xe100], [R14.64+0x80], !P4 ;  /* 0x0e1000800e0b2fae */ /* 0x0003e2000e101d46 */
[C---:B------:R-:W-:Y:S02]  /*1550*/  IMAD R23, R99.reuse, c[0x0][0x284], R4 ;  /* 0x0000a10063177a24 */ /* 0x040fe400078e0204 */
[----:B------:R-:W-:Y:S01]  /*1560*/  @P1 IMAD.X R3, R162, 0x1, R3, P3 ;  /* 0x00000001a2031824 */ /* 0x000fe200018e0603 */
[----:B------:R-:W-:Y:S01]  /*1570*/  @P1 LEA R4, P3, R2, c[0x0][0x250], 0x1 ;  /* 0x0000940002041a11 */ /* 0x000fe200078608ff */
[----:B------:R1:W-:Y:S01]  /*1580*/  @P2 LDGSTS.E.BYPASS.LTC128B.128 [R11+0x10100], [R14.64+0x100], !P5 ;  /* 0x101001000e0b2fae */ /* 0x0003e2000e901d46 */
[----:B------:R-:W-:-:S02]  /*1590*/  IMAD.WIDE.U32 R16, R99, c[0x0][0x280], R26 ;  /* 0x0000a00063107a25 */ /* 0x000fc400078e001a */
[----:B------:R-:W-:Y:S02]  /*15a0*/  @P1 LEA.HI.X R5, R2, c[0x0][0x254], R3, 0x1, P3 ;  /* 0x0000950002051a11 */ /* 0x000fe400018f0c03 */
[C---:B------:R-:W-:Y:S01]  /*15b0*/  @P0 LEA R2, P3, R12.reuse, c[0x0][0x220], 0x1 ;  /* 0x000088000c020a11 */ /* 0x040fe200078608ff */
[----:B------:R-:W-:Y:S02]  /*15c0*/  IMAD.IADD R19, R19, 0x1, R22 ;  /* 0x0000000113137824 */ /* 0x000fe400078e0216 */
[----:B------:R-:W-:Y:S01]  /*15d0*/  IMAD.IADD R17, R17, 0x1, R23 ;  /* 0x0000000111117824 */ /* 0x000fe200078e0217 */
[----:B------:R-:W-:Y:S01]  /*15e0*/  @P0 LEA.HI.X R3, R12, c[0x0][0x224], R0, 0x1, P3 ;  /* 0x000089000c030a11 */ /* 0x000fe200018f0c00 */
[----:B------:R-:W-:Y:S01]  /*15f0*/  @P1 IMAD.SHL.U32 R0, R10, 0x2, RZ ;  /* 0x000000020a001824 */ /* 0x000fe200078e00ff */
[----:B------:R-:W-:Y:S01]  /*1600*/  ISETP.GE.AND P3, PT, R26, c[0x0][0x27c], PT ;  /* 0x00009f001a007a0c */ /* 0x000fe20003f66270 */
[----:B------:R-:W-:-:S03]  /*1610*/  IMAD.WIDE.U32 R130, R24, c[0x0][0x290], R18 ;  /* 0x0000a40018827a25 */ /* 0x000fc600078e0012 */
[----:B------:R2:W-:Y:S01]  /*1620*/  @P1 LDGSTS.E.BYPASS.LTC128B.128 [R0+0xd100], [R6.64], !P6 ;  /* 0x0d10000006001fae */ /* 0x0005e2000f101d46 */
[----:B------:R-:W-:Y:S01]  /*1630*/  P2R R152, PR, RZ, 0x8 ;  /* 0x00000008ff987803 */ /* 0x000fe20000000000 */
[----:B------:R-:W-:Y:S02]  /*1640*/  IMAD.WIDE.U32 R128, R24, c[0x0][0x280], R16 ;  /* 0x0000a00018807a25 */ /* 0x000fe400078e0010 */
[----:B------:R2:W-:Y:S04]  /*1650*/  @P1 LDGSTS.E.BYPASS.LTC128B.128 [R0+0xf100], [R6.64+0x80], !P4 ;  /* 0x0f10008006001fae */ /* 0x0005e8000e101d46 */
[----:B------:R2:W-:Y:S04]  /*1660*/  @P1 LDGSTS.E.BYPASS.LTC128B.128 [R0+0x11100], [R6.64+0x100], !P5 ;  /* 0x1110010006001fae */ /* 0x0005e8000e901d46 */
[----:B------:R-:W0:Y:S01]  /*1670*/  LDGDEPBAR ;  /* 0x00000000000079af */ /* 0x000e220000000000 */
[----:B--2---:R-:W-:-:S03]  /*1680*/  @P2 IMAD.SHL.U32 R6, R10, 0x2, RZ ;  /* 0x000000020a062824 */ /* 0x004fc600078e00ff */
[----:B------:R-:W-:Y:S06]  /*1690*/  BAR.SYNC.DEFER_BLOCKING 0x0 ;  /* 0x0000000000007b1d */ /* 0x000fec0000010000 */
[----:B------:R-:W-:Y:S01]  /*16a0*/  @!PT LDS RZ, [RZ] ;  /* 0x00000000fffff984 */ /* 0x000fe20000000800 */
[----:B------:R-:W-:Y:S01]  /*16b0*/  @!PT LDS RZ, [RZ] ;  /* 0x00000000fffff984 */ /* 0x000fe20000000800 */
[----:B------:R-:W-:Y:S01]  /*16c0*/  @!PT LDS RZ, [RZ] ;  /* 0x00000000fffff984 */ /* 0x000fe20000000800 */
[----:B------:R2:W-:Y:S04]  /*16d0*/  @P2 LDGSTS.E.BYPASS.LTC128B.128 [R6+0x100], [R8.64], !P6 ;  /* 0x0010000008062fae */ /* 0x0005e8000f101d46 */
[----:B------:R2:W-:Y:S04]  /*16e0*/  @P2 LDGSTS.E.BYPASS.LTC128B.128 [R6+0x2100], [R8.64+0x80], !P4 ;  /* 0x0210008008062fae */ /* 0x0005e8000e101d46 */
[----:B------:R2:W-:Y:S01]  /*16f0*/  @P2 LDGSTS.E.BYPASS.LTC128B.128 [R6+0x4100], [R8.64+0x100], !P5 ;  /* 0x0410010008062fae */ /* 0x0005e2000e901d46 */
[----:B------:R-:W-:-:S03]  /*1700*/  ISETP.GE.AND P2, PT, R28, c[0x0][0x27c], PT ;  /* 0x00009f001c007a0c */ /* 0x000fc60003f46270 */
[----:B------:R3:W-:Y:S01]  /*1710*/  @P1 LDGSTS.E.BYPASS.LTC128B.128 [R0+0x1100], [R4.64], !P6 ;  /* 0x0110000004001fae */ /* 0x0007e2000f101d46 */
[----:B------:R-:W-:Y:S02]  /*1720*/  SEL R12, RZ, c[0x0][0x27c], !P2 ;  /* 0x00009f00ff0c7a07 */ /* 0x000fe40005000000 */
[----:B------:R-:W-:Y:S01]  /*1730*/  P2R R150, PR, RZ, 0x4 ;  /* 0x00000004ff967803 */ /* 0x000fe20000000000 */
[----:B------:R3:W-:Y:S02]  /*1740*/  @P1 LDGSTS.E.BYPASS.LTC128B.128 [R0+0x3100], [R4.64+0x80], !P4 ;  /* 0x0310008004001fae */ /* 0x0007e4000e101d46 */
[----:B------:R-:W-:Y:S02]  /*1750*/  IMAD.IADD R12, R28, 0x1, R12 ;  /* 0x000000011c0c7824 */ /* 0x000fe400078e020c */
[----:B------:R3:W-:Y:S04]  /*1760*/  @P1 LDGSTS.E.BYPASS.LTC128B.128 [R0+0x5100], [R4.64+0x100], !P5 ;  /* 0x0510010004001fae */ /* 0x0007e8000e901d46 */
[----:B------:R-:W0:Y:S01]  /*1770*/  LDGDEPBAR ;  /* 0x00000000000079af */ /* 0x000e220000000000 */
[----:B--2---:R-:W-:-:S04]  /*1780*/  IMAD.WIDE.U32 R8, R99, c[0x0][0x290], R34 ;  /* 0x0000a40063087a25 */ /* 0x004fc800078e0022 */
[----:B------:R-:W-:-:S04]  /*1790*/  IMAD.WIDE.U32 R6, R99, c[0x0][0x280], R34 ;  /* 0x0000a00063067a25 */ /* 0x000fc800078e0022 */
[----:B------:R-:W-:Y:S02]  /*17a0*/  IMAD.IADD R9, R22, 0x1, R9 ;  /* 0x0000000116097824 */ /* 0x000fe400078e0209 */
[----:B------:R-:W-:Y:S01]  /*17b0*/  IMAD.IADD R7, R23, 0x1, R7 ;  /* 0x0000000117077824 */ /* 0x000fe200078e0207 */
[----:B---3--:R-:W-:Y:S01]  /*17c0*/  SEL R0, RZ, c[0x0][0x27c], !P3 ;  /* 0x00009f00ff007a07 */ /* 0x008fe20005800000 */
[----:B------:R-:W-:Y:S01]  /*17d0*/  IMAD.WIDE.U32 R126, R24, c[0x0][0x290], R8 ;  /* 0x0000a400187e7a25 */ /* 0x000fe200078e0008 */
[----:B------:R-:W-:Y:S02]  /*17e0*/  ISETP.GE.AND P3, PT, R29, c[0x0][0x27c], PT ;  /* 0x00009f001d007a0c */ /* 0x000fe40003f66270 */
[----:B------:R-:W-:Y:S01]  /*17f0*/  @P0 LEA R4, P1, R166, R2, 0x1 ;  /* 0x00000002a6040211 */ /* 0x000fe200078208ff */
[----:B------:R-:W-:Y:S01]  /*1800*/  IMAD.IADD R0, R26, 0x1, R0 ;  /* 0x000000011a007824 */ /* 0x000fe200078e0200 */
[----:B------:R-:W-:Y:S01]  /*1810*/  SEL R13, RZ, c[0x0][0x27c], !P3 ;  /* 0x00009f00ff0d7a07 */ /* 0x000fe20005800000 */
[----:B------:R-:W-:Y:S01]  /*1820*/  IMAD.WIDE.U32 R124, R24, c[0x0][0x280], R6 ;  /* 0x0000a000187c7a25 */ /* 0x000fe200078e0006 */
[----:B------:R-:W-:-:S02]  /*1830*/  @P0 LEA.HI.X R5, R166, R3, R159, 0x1, P1 ;  /* 0x00000003a6050211 */ /* 0x000fc400008f0c9f */
[----:B-1----:R-:W-:Y:S01]  /*1840*/  SHF.R.S32.HI R11, RZ, 0x1f, R0 ;  /* 0x0000001fff0b7819 */ /* 0x002fe20000011400 */
[----:B------:R-:W-:Y:S01]  /*1850*/  IMAD.IADD R13, R29, 0x1, R13 ;  /* 0x000000011d0d7824 */ /* 0x000fe200078e020d */
[----:B------:R-:W-:Y:S02]  /*1860*/  P2R R151, PR, RZ, 0x8 ;  /* 0x00000008ff977803 */ /* 0x000fe40000000000 */
[CC--:B------:R-:W-:Y:S02]  /*1870*/  LEA.HI R22, R11.reuse, R0.reuse, RZ, 0x3 ;  /* 0x000000000b167211 */ /* 0x0c0fe400078f18ff */
[----:B------:R-:W-:Y:S02]  /*1880*/  SHF.R.S32.HI R14, RZ, 0x1f, R13 ;  /* 0x0000001fff0e7819 */ /* 0x000fe4000001140d */
[----:B------:R-:W-:Y:S02]  /*1890*/  LEA.HI R15, R11, R0, RZ, 0x6 ;  /* 0x000000000b0f7211 */ /* 0x000fe400078f30ff */
[----:B------:R-:W-:-:S02]  /*18a0*/  SHF.R.S32.HI R0, RZ, 0x1f, R30 ;  /* 0x0000001fff007819 */ /* 0x000fc4000001141e */
[----:B------:R-:W-:Y:S02]  /*18b0*/  SHF.R.S32.HI R11, RZ, 0x1f, R12 ;  /* 0x0000001fff0b7819 */ /* 0x000fe4000001140c */
[CC--:B------:R-:W-:Y:S02]  /*18c0*/  LEA.HI R23, R14.reuse, R13.reuse, RZ, 0x3 ;  /* 0x0000000d0e177211 */ /* 0x0c0fe400078f18ff */
[----:B------:R-:W-:Y:S02]  /*18d0*/  LEA.HI R30, R14, R13, RZ, 0x6 ;  /* 0x0000000d0e1e7211 */ /* 0x000fe400078f30ff */
[----:B------:R-:W-:Y:S01]  /*18e0*/  LEA.HI R13, R0, R99, RZ, 0x3 ;  /* 0x00000063000d7211 */ /* 0x000fe200078f18ff */
[----:B------:R-:W-:Y:S01]  /*18f0*/  @P0 IMAD.SHL.U32 R0, R10, 0x2, RZ ;  /* 0x000000020a000824 */ /* 0x000fe200078e00ff */
[CC--:B------:R-:W-:Y:S02]  /*1900*/  LEA.HI R14, R11.reuse, R12.reuse, RZ, 0x3 ;  /* 0x0000000c0b0e7211 */ /* 0x0c0fe400078f18ff */
[----:B------:R-:W-:-:S02]  /*1910*/  LEA.HI R12, R11, R12, RZ, 0x6 ;  /* 0x0000000c0b0c7211 */ /* 0x000fc400078f30ff */
[----:B------:R-:W-:Y:S01]  /*1920*/  LOP3.LUT R11, R13, 0xfffffff8, RZ, 0xc0, !PT ;  /* 0xfffffff80d0b7812 */ /* 0x000fe200078ec0ff */
[----:B------:R1:W-:Y:S01]  /*1930*/  @P0 LDGSTS.E.BYPASS.LTC128B.128 [R0+0x12100], [R2.64], !P6 ;  /* 0x1210000002000fae */ /* 0x0003e2000f101d46 */
[----:B------:R-:W-:Y:S02]  /*1940*/  SHF.R.S32.HI R145, RZ, 0x3, R22 ;  /* 0x00000003ff917819 */ /* 0x000fe40000011416 */
[----:B------:R-:W-:Y:S01]  /*1950*/  SHF.R.S32.HI R137, RZ, 0x3, R23 ;  /* 0x00000003ff897819 */ /* 0x000fe20000011417 */
[----:B------:R1:W-:Y:S01]  /*1960*/  @P0 LDGSTS.E.BYPASS.LTC128B.128 [R0+0x14100], [R2.64+0x80], !P4 ;  /* 0x1410008002000fae */ /* 0x0003e2000e101d46 */
[----:B------:R-:W-:Y:S01]  /*1970*/  IMAD.IADD R113, R99, 0x1, -R11 ;  /* 0x0000000163717824 */ /* 0x000fe200078e0a0b */
[----:B------:R-:W-:Y:S02]  /*1980*/  SHF.R.S32.HI R136, RZ, 0x3, R14 ;  /* 0x00000003ff887819 */ /* 0x000fe4000001140e */
[----:B------:R1:W-:Y:S01]  /*1990*/  @P0 LDGSTS.E.BYPASS.LTC128B.128 [R0+0x16100], [R2.64+0x100], !P5 ;  /* 0x1610010002000fae */ /* 0x0003e2000e901d46 */
[----:B------:R-:W-:-:S03]  /*19a0*/  ISETP.NE.AND P1, PT, R176, c[0x0][0x2b8], PT ;  /* 0x0000ae00b0007a0c */ /* 0x000fc60003f25270 */
[----:B------:R2:W-:Y:S04]  /*19b0*/  @P0 LDGSTS.E.BYPASS.LTC128B.128 [R0+0x13100], [R4.64], !P6 ;  /* 0x1310000004000fae */ /* 0x0005e8000f101d46 */
[----:B------:R2:W-:Y:S04]  /*19c0*/  @P0 LDGSTS.E.BYPASS.LTC128B.128 [R0+0x15100], [R4.64+0x80], !P4 ;  /* 0x1510008004000fae */ /* 0x0005e8000e101d46 */
[----:B------:R2:W-:Y:S01]  /*19d0*/  @P0 LDGSTS.E.BYPASS.LTC128B.128 [R0+0x17100], [R4.64+0x100], !P5 ;  /* 0x1710010004000fae */ /* 0x0005e2000e901d46 */
[----:B------:R-:W-:Y:S02]  /*19e0*/  LOP3.LUT P0, RZ, R113, 0x4, RZ, 0xc0, !PT ;  /* 0x0000000471ff7812 */ /* 0x000fe4000780c0ff */
[----:B------:R-:W-:Y:S01]  /*19f0*/  ISETP.GE.AND P0, PT, R171, 0x1, PT ;  /* 0x00000001ab00780c */ /* 0x000fe20003f06270 */
[----:B------:R-:W0:Y:S01]  /*1a00*/  LDGDEPBAR ;  /* 0x00000000000079af */ /* 0x000e220000000000 */
[----:B-1----:R-:W-:Y:S01]  /*1a10*/  SHF.R.S32.HI R2, RZ, 0x1f, R24 ;  /* 0x0000001fff027819 */ /* 0x002fe20000011418 */
[----:B------:R-:W-:-:S05]  /*1a20*/  IMAD.SHL.U32 R3, R113, 0x40, RZ ;  /* 0x0000004071037824 */ /* 0x000fca00078e00ff */
[----:B------:R-:W-:-:S04]  /*1a30*/  LOP3.LUT R103, R3, 0x1c0, RZ, 0xc0, !PT ;  /* 0x000001c003677812 */ /* 0x000fc800078ec0ff */
[----:B------:R-:W-:Y:S01]  /*1a40*/  SHF.R.U32.HI R104, RZ, 0x3, R103 ;  /* 0x00000003ff687819 */ /* 0x000fe20000011667 */
[C---:B--2---:R-:W-:Y:S01]  /*1a50*/  IMAD R0, R2.reuse, c[0x0][0x290], RZ ;  /* 0x0000a40002007a24 */ /* 0x044fe200078e02ff */
[C---:B------:R-:W-:Y:S01]  /*1a60*/  LOP3.LUT R4, R103.reuse, 0x38, R14, 0xf8, !PT ;  /* 0x0000003867047812 */ /* 0x040fe200078ef80e */
[----:B------:R-:W-:Y:S01]  /*1a70*/  IMAD R2, R2, c[0x0][0x280], RZ ;  /* 0x0000a00002027a24 */ /* 0x000fe200078e02ff */
[C---:B------:R-:W-:Y:S01]  /*1a80*/  LOP3.LUT R3, R103.reuse, 0x38, R23, 0xf8, !PT ;  /* 0x0000003867037812 */ /* 0x040fe200078ef817 */
[C---:B------:R-:W-:Y:S02]  /*1a90*/  IMAD R13, R24.reuse, c[0x0][0x294], R0 ;  /* 0x0000a500180d7a24 */ /* 0x040fe400078e0200 */
[----:B------:R-:W-:Y:S01]  /*1aa0*/  IMAD R11, R24, c[0x0][0x284], R2 ;  /* 0x0000a100180b7a24 */ /* 0x000fe200078e0202 */
[----:B------:R-:W-:Y:S01]  /*1ab0*/  LOP3.LUT R2, R103, 0x38, R22, 0xf8, !PT ;  /* 0x0000003867027812 */ /* 0x000fe200078ef816 */
[----:B------:R-:W-:Y:S01]  /*1ac0*/  IMAD.SHL.U32 R0, R15, 0x40, RZ ;  /* 0x000000400f007824 */ /* 0x000fe200078e00ff */
[-C--:B------:R-:W-:Y:S01]  /*1ad0*/  LOP3.LUT R3, R3, R104.reuse, RZ, 0x3c, !PT ;  /* 0x0000006803037212 */ /* 0x080fe200078e3cff */
[----:B------:R-:W-:Y:S01]  /*1ae0*/  IMAD.IADD R143, R131, 0x1, R13 ;  /* 0x00000001838f7824 */ /* 0x000fe200078e020d */
[----:B------:R-:W-:Y:S01]  /*1af0*/  LOP3.LUT R8, R2, R104, RZ, 0x3c, !PT ;  /* 0x0000006802087212 */ /* 0x000fe200078e3cff */
[----:B------:R-:W-:Y:S01]  /*1b00*/  IMAD.SHL.U32 R2, R30, 0x40, RZ ;  /* 0x000000401e027824 */ /* 0x000fe200078e00ff */
[----:B------:R-:W-:Y:S01]  /*1b10*/  LOP3.LUT R9, R0, 0xfffff000, RZ, 0xc0, !PT ;  /* 0xfffff00000097812 */ /* 0x000fe200078ec0ff */
[----:B------:R-:W-:-:S02]  /*1b20*/  IMAD.SHL.U32 R0, R12, 0x40, RZ ;  /* 0x000000400c007824 */ /* 0x000fc400078e00ff */
[----:B------:R-:W-:Y:S01]  /*1b30*/  IMAD.IADD R141, R13, 0x1, R127 ;  /* 0x000000010d8d7824 */ /* 0x000fe200078e027f */
[----:B------:R-:W-:Y:S01]  /*1b40*/  LOP3.LUT R5, R2, 0xfffff000, RZ, 0xc0, !PT ;  /* 0xfffff00002057812 */ /* 0x000fe200078ec0ff */
[----:B------:R-:W-:Y:S01]  /*1b50*/  IMAD.IADD R142, R129, 0x1, R11 ;  /* 0x00000001818e7824 */ /* 0x000fe200078e020b */
[----:B------:R-:W-:Y:S01]  /*1b60*/  LOP3.LUT R2, R0, 0xfffff000, RZ, 0xc0, !PT ;  /* 0xfffff00000027812 */ /* 0x000fe200078ec0ff */
[----:B------:R-:W-:Y:S01]  /*1b70*/  IMAD.IADD R140, R11, 0x1, R125 ;  /* 0x000000010b8c7824 */ /* 0x000fe200078e027d */
[----:B------:R-:W-:Y:S02]  /*1b80*/  LOP3.LUT R0, R4, R104, RZ, 0x3c, !PT ;  /* 0x0000006804007212 */ /* 0x000fe400078e3cff */
[--C-:B------:R-:W-:Y:S02]  /*1b90*/  IADD3 R148, R3, R5, R42.reuse ;  /* 0x0000000503947210 */ /* 0x100fe40007ffe02a */
[----:B------:R-:W-:Y:S01]  /*1ba0*/  IADD3 R147, R0, R2, R42 ;  /* 0x0000000200937210 */ /* 0x000fe20007ffe02a */
        /* <DEDUP_REMOVED lines=11> */
[----:B------:R-:W-:-:S02]  /*1c60*/  SHF.R.S32.HI R2, RZ, 0x1f, R102 ;  /* 0x0000001fff027819 */ /* 0x000fc40000011466 */
[----:B------:R-:W-:Y:S01]  /*1c70*/  LEA.HI R93, R0, R101, RZ, 0x3 ;  /* 0x00000065005d7211 */ /* 0x000fe200078f18ff */
[----:B------:R-:W-:Y:S01]  /*1c80*/  IMAD R0, R21, c[0x0][0x2b0], RZ ;  /* 0x0000ac0015007a24 */ /* 0x000fe200078e02ff */
[----:B------:R-:W-:Y:S02]  /*1c90*/  LEA.HI R94, R2, R102, RZ, 0x3 ;  /* 0x00000066025e7211 */ /* 0x000fe400078f18ff */
[----:B------:R-:W-:Y:S01]  /*1ca0*/  SHF.R.S32.HI R2, RZ, 0x1f, R28 ;  /* 0x0000001fff027819 */ /* 0x000fe2000001141c */
[----:B------:R-:W-:Y:S01]  /*1cb0*/  IMAD R4, R20, c[0x0][0x2b4], R0 ;  /* 0x0000ad0014047a24 */ /* 0x000fe200078e0200 */
[----:B------:R-:W-:Y:S02]  /*1cc0*/  LEA.HI R3, R3, R29, RZ, 0x3 ;  /* 0x0000001d03037211 */ /* 0x000fe400078f18ff */
[----:B------:R-:W-:Y:S01]  /*1cd0*/  LEA.HI R2, R2, R28, RZ, 0x3 ;  /* 0x0000001c02027211 */ /* 0x000fe200078f18ff */
[----:B------:R-:W-:Y:S01]  /*1ce0*/  IMAD.IADD R144, R123, 0x1, R4 ;  /* 0x000000017b907824 */ /* 0x000fe200078e0204 */
[----:B------:R-:W-:-:S02]  /*1cf0*/  LOP3.LUT R4, R22, 0xfffffff8, RZ, 0xc0, !PT ;  /* 0xfffffff816047812 */ /* 0x000fc400078ec0ff */
[----:B------:R-:W-:Y:S02]  /*1d00*/  LOP3.LUT R95, R2, 0xfffffff8, RZ, 0xc0, !PT ;  /* 0xfffffff8025f7812 */ /* 0x000fe400078ec0ff */
[----:B------:R-:W-:Y:S01]  /*1d10*/  SHF.R.S32.HI R2, RZ, 0x1f, R4 ;  /* 0x0000001fff027819 */ /* 0x000fe20000011404 */
[C---:B------:R-:W-:Y:S01]  /*1d20*/  IMAD.SHL.U32 R138, R4.reuse, 0x2, RZ ;  /* 0x00000002048a7824 */ /* 0x040fe200078e00ff */
[----:B------:R-:W-:Y:S02]  /*1d30*/  LOP3.LUT R0, R103, 0x18, R26, 0xf8, !PT ;  /* 0x0000001867007812 */ /* 0x000fe400078ef81a */
[----:B------:R-:W-:Y:S02]  /*1d40*/  LOP3.LUT R96, R3, 0xfffffff8, RZ, 0xc0, !PT ;  /* 0xfffffff803607812 */ /* 0x000fe400078ec0ff */
[----:B------:R-:W-:Y:S02]  /*1d50*/  SHF.L.U64.HI R139, R4, 0x1, R2 ;  /* 0x00000001048b7819 */ /* 0x000fe40000010202 */
[----:B------:R-:W-:-:S02]  /*1d60*/  LOP3.LUT R3, R23, 0xfffffff8, RZ, 0xc0, !PT ;  /* 0xfffffff817037812 */ /* 0x000fc400078ec0ff */
[----:B------:R-:W-:Y:S02]  /*1d70*/  LOP3.LUT R2, R14, 0xfffffff8, RZ, 0xc0, !PT ;  /* 0xfffffff80e027812 */ /* 0x000fe400078ec0ff */
[----:B------:R-:W-:Y:S01]  /*1d80*/  LOP3.LUT R0, R0, R104, RZ, 0x3c, !PT ;  /* 0x0000006800007212 */ /* 0x000fe200078e3cff */
[----:B------:R-:W-:Y:S01]  /*1d90*/  IMAD.SHL.U32 R134, R3, 0x2, RZ ;  /* 0x0000000203867824 */ /* 0x000fe200078e00ff */
[----:B------:R-:W-:Y:S01]  /*1da0*/  LOP3.LUT R94, R94, 0xfffffff8, RZ, 0xc0, !PT ;  /* 0xfffffff85e5e7812 */ /* 0x000fe200078ec0ff */
[----:B------:R-:W-:Y:S01]  /*1db0*/  IMAD.SHL.U32 R132, R2, 0x2, RZ ;  /* 0x0000000202847824 */ /* 0x000fe200078e00ff */
[----:B------:R-:W-:Y:S01]  /*1dc0*/  LOP3.LUT R93, R93, 0xfffffff8, RZ, 0xc0, !PT ;  /* 0xfffffff85d5d7812 */ /* 0x000fe200078ec0ff */
[----:B------:R-:W-:Y:S01]  /*1dd0*/  IMAD.IADD R0, R42, 0x1, R0 ;  /* 0x000000012a007824 */ /* 0x000fe200078e0200 */
[----:B------:R-:W-:Y:S02]  /*1de0*/  LOP3.LUT R92, R92, 0xfffffff8, RZ, 0xc0, !PT ;  /* 0xfffffff85c5c7812 */ /* 0x000fe400078ec0ff */
[----:B------:R-:W-:-:S02]  /*1df0*/  SHF.R.S32.HI R5, RZ, 0x1f, R3 ;  /* 0x0000001fff057819 */ /* 0x000fc40000011403 */
        /* <DEDUP_REMOVED lines=8> */
.L_x_1206:
[----:B------:R-:W-:Y:S01]  /*1e80*/  ISETP.NE.AND P1, PT, R176, c[0x0][0x2b8], PT ;  /* 0x0000ae00b0007a0c */ /* 0x000fe20003f25270 */
[----:B------:R-:W-:Y:S01]  /*1e90*/  IMAD.SHL.U32 R8, R25, 0x40, RZ ;  /* 0x0000004019087824 */ /* 0x000fe200078e00ff */
[----:B------:R-:W-:Y:S01]  /*1ea0*/  LOP3.LUT P2, RZ, R113, 0x4, RZ, 0xc0, !PT ;  /* 0x0000000471ff7812 */ /* 0x000fe2000784c0ff */
[----:B------:R-:W-:Y:S01]  /*1eb0*/  IMAD.MOV.U32 R87, RZ, RZ, RZ ;  /* 0x000000ffff577224 */ /* 0x000fe200078e00ff */
[----:B------:R-:W-:Y:S04]  /*1ec0*/  DEPBAR.LE SB0, 0x2 ;  /* 0x000080800000791a */ /* 0x000fe80000000000 */
[----:B-1----:R-:W-:Y:S01]  /*1ed0*/  IMAD.IADD R2, R110, 0x1, R8 ;  /* 0x000000016e027824 */ /* 0x002fe200078e0208 */
[----:B------:R-:W-:Y:S03]  /*1ee0*/  BSSY B1, `(.L_x_1182) ;  /* 0x00003f6000017945 */ /* 0x000fe60003800000 */
[----:B------:R-:W-:Y:S01]  /*1ef0*/  IMAD.IADD R4, R153, 0x1, R2 ;  /* 0x0000000199047824 */ /* 0x000fe200078e0202 */
[----:B------:R-:W-:Y:S03]  /*1f00*/  ISETP.GE.AND P0, PT, R2, R222, PT ;  /* 0x000000de0200720c */ /* 0x000fe60003f06270 */
[----:B------:R-:W-:Y:S01]  /*1f10*/  @P1 IMAD.HI.U32 R2, R4, c[0x0][0x2bc], RZ ;  /* 0x0000af0004021a27 */ /* 0x000fe200078e00ff */
[----:B------:R-:W-:Y:S03]  /*1f20*/  ISETP.GT.OR P0, PT, R110, 0x3f, P0 ;  /* 0x0000003f6e00780c */ /* 0x000fe60000704670 */
[----:B------:R-:W-:Y:S01]  /*1f30*/  IMAD.MOV.U32 R3, RZ, RZ, R4 ;  /* 0x000000ffff037224 */ /* 0x000fe200078e0004 */
[----:B------:R-:W-:Y:S09]  /*1f40*/  @P1 SHF.R.U32.HI R3, RZ, c[0x0][0x2c0], R2 ;  /* 0x0000b000ff031a19 */ /* 0x000ff20000011602 */
[C---:B------:R-:W-:Y:S04]  /*1f50*/  @!P0 IADD3 R2, P1, R3.reuse, R122, RZ ;  /* 0x0000007a03028210 */ /* 0x040fe80007f3e0ff */
[----:B------:R-:W-:Y:S01]  /*1f60*/  @!P0 LEA.HI.X.SX32 R5, R3, R144, 0x1, P1 ;  /* 0x0000009003058211 */ /* 0x000fe200008f0eff */
[----:B------:R-:W-:Y:S01]  /*1f70*/  IMAD.MOV R3, RZ, RZ, -R3 ;  /* 0x000000ffff037224 */ /* 0x000fe200078e0a03 */
[C---:B------:R-:W-:Y:S03]  /*1f80*/  @!P0 LEA R6, P1, R2.reuse, c[0x0][0x2a0], 0x2 ;  /* 0x0000a80002068a11 */ /* 0x040fe600078210ff */
[----:B------:R-:W-:Y:S01]  /*1f90*/  IMAD R90, R3, c[0x0][0x2b8], R4 ;  /* 0x0000ae00035a7a24 */ /* 0x000fe200078e0204 */
[----:B------:R-:W-:Y:S01]  /*1fa0*/  @!P0 LEA.HI.X R7, R2, c[0x0][0x2a4], R5, 0x2, P1 ;  /* 0x0000a90002078a11 */ /* 0x000fe200008f1405 */
[----:B------:R-:W-:Y:S04]  /*1fb0*/  IMAD R2, R43, 0x3000, R0 ;  /* 0x000030002b027824 */ /* 0x000fe800078e0200 */
[----:B------:R1:W5:Y:S01]  /*1fc0*/  @!P0 LDG.E R87, [R6.64] ;  /* 0x0000000606578981 */ /* 0x000362000c1e1900 */
[C---:B------:R-:W-:Y:S02]  /*1fd0*/  IADD3 R5, R2.reuse, 0x20, RZ ;  /* 0x0000002002057810 */ /* 0x040fe40007ffe0ff */
[C---:B------:R-:W-:Y:S01]  /*1fe0*/  @P2 IADD3 R5, R2.reuse, -0x20, RZ ;  /* 0xffffffe002052810 */ /* 0x040fe20007ffe0ff */
[----:B------:R-:W-:Y:S01]  /*1ff0*/  BAR.SYNC.DEFER_BLOCKING 0x0 ;  /* 0x0000000000007b1d */ /* 0x000fe20000010000 */
[----:B------:R-:W-:Y:S02]  /*2000*/  ISETP.GE.AND P2, PT, R171, 0x1, PT ;  /* 0x00000001ab00780c */ /* 0x000fe40003f46270 */
[----:B------:R-:W-:Y:S02]  /*2010*/  LEA R88, R2, 0x100, 0x1 ;  /* 0x0000010002587811 */ /* 0x000fe400078e08ff */
[----:B------:R-:W-:Y:S09]  /*2020*/  LEA R89, R5, 0x100, 0x1 ;  /* 0x0000010005597811 */ /* 0x000ff200078e08ff */
[----:B------:R-:W-:-:S05]  /*2030*/  @!P2 BRA `(.L_x_1183) ;  /* 0x00003ae00000a947 */ /* 0x000fca0003800000 */
[C---:B------:R-:W-:Y:S01]  /*2040*/  IMAD.WIDE.U32 R2, R90.reuse, c[0x0][0x1e0], RZ ;  /* 0x000078005a027a25 */ /* 0x040fe200078e00ff */
[----:B------:R-:W-:Y:S02]  /*2050*/  SHF.R.S32.HI R97, RZ, 0x1f, R90 ;  /* 0x0000001fff617819 */ /* 0x000fe4000001145a */
[----:B-----5:R-:W-:Y:S01]  /*2060*/  SHF.R.S32.HI R98, RZ, 0x1f, R87 ;  /* 0x0000001fff627819 */ /* 0x020fe20000011457 */
[----:B------:R-:W-:Y:S04]  /*2070*/  IMAD.WIDE.U32 R12, R167, R25, RZ ;  /* 0x00000019a70c7225 */ /* 0x000fe800078e00ff */
[----:B------:R-:W-:Y:S04]  /*2080*/  IMAD R4, R97, c[0x0][0x1e0], RZ ;  /* 0x0000780061047a24 */ /* 0x000fe800078e02ff */
[----:B------:R-:W-:Y:S05]  /*2090*/  IMAD R4, R90, c[0x0][0x1e4], R4 ;  /* 0x000079005a047a24 */ /* 0x000fea00078e0204 */
[----:B------:R-:W-:Y:S01]  /*20a0*/  IADD3 R3, R3, R4, RZ ;  /* 0x0000000403037210 */ /* 0x000fe20007ffe0ff */
[----:B------:R-:W-:Y:S04]  /*20b0*/  IMAD R4, R98, c[0x0][0x1f0], RZ ;  /* 0x00007c0062047a24 */ /* 0x000fe800078e02ff */
[C---:B------:R-:W-:Y:S04]  /*20c0*/  IMAD.WIDE.U32 R2, R87.reuse, c[0x0][0x1f0], R2 ;  /* 0x00007c0057027a25 */ /* 0x040fe800078e0002 */
[----:B------:R-:W-:Y:S01]  /*20d0*/  IMAD R4, R87, c[0x0][0x1f4], R4 ;  /* 0x00007d0057047a24 */ /* 0x000fe200078e0204 */
[----:B------:R-:W-:Y:S04]  /*20e0*/  IADD3 R2, P0, R160, R2, RZ ;  /* 0x00000002a0027210 */ /* 0x000fe80007f1e0ff */
[----:B------:R-:W-:Y:S01]  /*20f0*/  IADD3.X R3, R111, R3, R4, P0, !PT ;  /* 0x000000036f037210 */ /* 0x000fe200007fe404 */
[-C--:B------:R-:W-:Y:S01]  /*2100*/  IMAD R4, R158, R25.reuse, RZ ;  /* 0x000000199e047224 */ /* 0x080fe200078e02ff */
[C---:B------:R-:W-:Y:S04]  /*2110*/  LEA R15, P0, R2.reuse, c[0x0][0x1c8], 0x1 ;  /* 0x00007200020f7a11 */ /* 0x040fe800078008ff */
[----:B------:R-:W-:Y:S01]  /*2120*/  LEA.HI.X R76, R2, c[0x0][0x1cc], R3, 0x1, P0 ;  /* 0x00007300024c7a11 */ /* 0x000fe200000f0c03 */
[----:B------:R-:W-:Y:S01]  /*2130*/  IMAD R3, R157, R25, RZ ;  /* 0x000000199d037224 */ /* 0x000fe200078e02ff */
[----:B------:R-:W-:Y:S02]  /*2140*/  ISETP.NE.AND P0, PT, RZ, UR4, PT ;  /* 0x00000004ff007c0c */ /* 0x000fe4000bf05270 */
[----:B------:R-:W-:Y:S05]  /*2150*/  SHF.R.S32.HI R2, RZ, 0x1f, R25 ;  /* 0x0000001fff027819 */ /* 0x000fea0000011419 */
[C---:B------:R-:W-:Y:S02]  /*2160*/  IMAD R4, R2.reuse, R165, R4 ;  /* 0x000000a502047224 */ /* 0x040fe400078e0204 */
[----:B------:R-:W-:Y:S01]  /*2170*/  IMAD R3, R2, R167, R3 ;  /* 0x000000a702037224 */ /* 0x000fe200078e0203 */
[----:B------:R-:W-:Y:S01]  /*2180*/  IADD3 R2, -R8, R222, RZ ;  /* 0x000000de08027210 */ /* 0x000fe20007ffe1ff */
[----:B------:R-:W-:Y:S03]  /*2190*/  IMAD.WIDE.U32 R8, R165, R25, RZ ;  /* 0x00000019a5087225 */ /* 0x000fe600078e00ff */
[----:B------:R-:W-:Y:S02]  /*21a0*/  IMNMX R91, R2, 0x40, PT ;  /* 0x00000040025b7817 */ /* 0x000fe40003800200 */
        /* <DEDUP_REMOVED lines=62> */
.L_x_1186:
[----:B------:R-:W-:Y:S05]  /*2590*/  BSYNC B0 ;  /* 0x0000000000007941 */ /* 0x000fea0003800000 */
.L_x_1185:
[----:B------:R-:W2:Y:S04]  /*25a0*/  SHFL.IDX PT, R76, R76, RZ, 0x1c1f ;  /* 0x001c1fff4c4c7589 */ /* 0x000ea800000e0000 */
[----:B------:R3:W4:Y:S01]  /*25b0*/  SHFL.IDX PT, R71, R15, RZ, 0x1c1f ;  /* 0x001c1fff0f477589 */ /* 0x00072200000e0000 */
[----:B------:R-:W-:-:S05]  /*25c0*/  @P1 BRA `(.L_x_1187) ;  /* 0x0000387000001947 */ /* 0x000fca0003800000 */
[----:B-1---5:R-:W-:Y:S01]  /*25d0*/  MOV R4, R21 ;  /* 0x0000001500047202 */ /* 0x022fe20000000f00 */
[----:B------:R-:W-:Y:S01]  /*25e0*/  IMAD.MOV.U32 R9, RZ, RZ, R22 ;  /* 0x000000ffff097224 */ /* 0x000fe200078e0016 */
        /* <DEDUP_REMOVED lines=32> */
[----:B---3--:R-:W1:Y:S01]  /*27f0*/  LDS.128 R12, [R88+0xc000] ;  /* 0x00c00000580c7984 */ /* 0x008e620000000c00 */
[----:B------:R-:W-:Y:S01]  /*2800*/  MOV R5, R2 ;  /* 0x0000000200057202 */ /* 0x000fe20000000f00 */
[----:B------:R-:W-:Y:S01]  /*2810*/  IMAD.MOV.U32 R33, RZ, RZ, R44 ;  /* 0x000000ffff217224 */ /* 0x000fe200078e002c */
[----:B--2---:R-:W-:Y:S01]  /*2820*/  LEA.HI.X R67, R26, R76, R27, 0x1, P0 ;  /* 0x0000004c1a437211 */ /* 0x004fe200000f0c1b */
[----:B------:R-:W-:Y:S01]  /*2830*/  IMAD.MOV.U32 R46, RZ, RZ, R45 ;  /* 0x000000ffff2e7224 */ /* 0x000fe200078e002d */
[----:B------:R-:W-:Y:S01]  /*2840*/  ISETP.GE.AND P0, PT, R34, c[0x0][0x27c], PT ;  /* 0x00009f0022007a0c */ /* 0x000fe20003f06270 */
[----:B------:R-:W-:Y:S11]  /*2850*/  IMAD.MOV.U32 R4, RZ, RZ, R3 ;  /* 0x000000ffff047224 */ /* 0x000ff600078e0003 */
[----:B------:R-:W-:Y:S01]  /*2860*/  @!UPT UIADD3 URZ, URZ, URZ, URZ ;  /* 0x0000003f3f3ff290 */ /* 0x000fe2000fffe03f */
[----:B------:R-:W-:Y:S02]  /*2870*/  @!P0 SHF.R.U64 R44, R44, 0x10, R45 ;  /* 0x000000102c2c8819 */ /* 0x000fe4000000122d */
[----:B------:R-:W-:Y:S02]  /*2880*/  @!P0 SHF.R.U64 R8, R2, 0x10, R3 ;  /* 0x0000001002088819 */ /* 0x000fe40000001203 */
[----:B------:R-:W-:Y:S02]  /*2890*/  @!P0 SHF.R.U32.HI R9, RZ, 0x10, R45 ;  /* 0x00000010ff098819 */ /* 0x000fe4000001162d */
[----:B------:R-:W-:Y:S02]  /*28a0*/  @!P0 SHF.R.U32.HI R2, RZ, 0x10, R3 ;  /* 0x00000010ff028819 */ /* 0x000fe40000011603 */
[----:B------:R-:W-:Y:S02]  /*28b0*/  @!P0 PRMT R44, R33, 0x5410, R44 ;  /* 0x00005410212c8816 */ /* 0x000fe4000000002c */
[----:B------:R-:W-:Y:S02]  /*28c0*/  @!P0 PRMT R5, R5, 0x5410, R8 ;  /* 0x0000541005058816 */ /* 0x000fe40000000008 */
[----:B------:R-:W-:Y:S01]  /*28d0*/  @!P0 PRMT R47, R46, 0x5410, R9 ;  /* 0x000054102e2f8816 */ /* 0x000fe20000000009 */
[----:B------:R-:W-:Y:S01]  /*28e0*/  @!P0 IMAD.U32 R8, R44, 0x10000, RZ ;  /* 0x000100002c088824 */ /* 0x000fe200078e00ff */
[----:B------:R-:W-:Y:S02]  /*28f0*/  @!P0 PRMT R9, R4, 0x5410, R2 ;  /* 0x0000541004098816 */ /* 0x000fe40000000002 */
[C---:B------:R-:W-:Y:S02]  /*2900*/  @!P0 SHF.L.U32 R4, R5.reuse, 0x10, RZ ;  /* 0x0000001005048819 */ /* 0x040fe400000006ff */
[----:B------:R-:W-:Y:S02]  /*2910*/  @!P0 LOP3.LUT R44, R44, 0xffff0000, RZ, 0xc0, !PT ;  /* 0xffff00002c2c8812 */ /* 0x000fe400078ec0ff */
[----:B------:R-:W-:Y:S01]  /*2920*/  @!P0 LOP3.LUT R5, R5, 0xffff0000, RZ, 0xc0, !PT ;  /* 0xffff000005058812 */ /* 0x000fe200078ec0ff */
[C---:B-1----:R-:W-:Y:S01]  /*2930*/  @!P0 IMAD.U32 R33, R12.reuse, 0x10000, RZ ;  /* 0x000100000c218824 */ /* 0x042fe200078e00ff */
[----:B------:R-:W-:Y:S01]  /*2940*/  @!P0 LOP3.LUT R2, R12, 0xffff0000, RZ, 0xc0, !PT ;  /* 0xffff00000c028812 */ /* 0x000fe200078ec0ff */
[C---:B------:R-:W-:Y:S01]  /*2950*/  @!P0 IMAD.U32 R45, R13.reuse, 0x10000, RZ ;  /* 0x000100000d2d8824 */ /* 0x040fe200078e00ff */
[----:B------:R-:W-:Y:S03]  /*2960*/  @!P0 LOP3.LUT R3, R13, 0xffff0000, RZ, 0xc0, !PT ;  /* 0xffff00000d038812 */ /* 0x000fe600078ec0ff */
[C---:B------:R-:W-:Y:S02]  /*2970*/  @!P0 FMUL.FTZ R46, R2.reuse, R8 ;  /* 0x00000008022e8220 */ /* 0x040fe40000410000 */
[----:B------:R-:W-:Y:S02]  /*2980*/  @!P0 FMUL.FTZ R2, R2, R4 ;  /* 0x0000000402028220 */ /* 0x000fe40000410000 */
[----:B------:R-:W-:Y:S02]  /*2990*/  @!P0 FMUL.FTZ R48, R3, R44 ;  /* 0x0000002c03308220 */ /* 0x000fe40000410000 */
[----:B------:R-:W-:Y:S01]  /*29a0*/  @!P0 FFMA.FTZ R70, R33, R4, -R46 ;  /* 0x0000000421468223 */ /* 0x000fe2000001082e */
[----:B------:R-:W-:Y:S01]  /*29b0*/  @!P0 LOP3.LUT R4, R14, 0xffff0000, RZ, 0xc0, !PT ;  /* 0xffff00000e048812 */ /* 0x000fe200078ec0ff */
[----:B------:R-:W-:Y:S01]  /*29c0*/  @!P0 FFMA.FTZ R2, R8, R33, R2 ;  /* 0x0000002108028223 */ /* 0x000fe20000010002 */
[----:B------:R-:W-:Y:S01]  /*29d0*/  @!P0 SHF.L.U32 R33, R47, 0x10, RZ ;  /* 0x000000102f218819 */ /* 0x000fe200000006ff */
        /* <DEDUP_REMOVED lines=8> */
[C---:B------:R-:W-:Y:S01]  /*2a60*/  @!P0 FMUL.FTZ R65, R4.reuse, R33 ;  /* 0x0000002104418220 */ /* 0x040fe20000410000 */
        /* <DEDUP_REMOVED lines=17> */
.L_x_1189:
[----:B------:R-:W-:Y:S05]  /*2b80*/  BSYNC B0 ;  /* 0x0000000000007941 */ /* 0x000fea0003800000 */
.L_x_1188:
[----:B------:R-:W-:Y:S01]  /*2b90*/  ISETP.GE.AND P0, PT, R29, c[0x0][0x1d4], PT ;  /* 0x000075001d007a0c */ /* 0x000fe20003f06270 */
[----:B------:R-:W-:Y:S01]  /*2ba0*/  @!UPT UIADD3 URZ, URZ, URZ, URZ ;  /* 0x0000003f3f3ff290 */ /* 0x000fe2000fffe03f */
[----:B------:R-:W-:Y:S11]  /*2bb0*/  BSSY B0, `(.L_x_1190) ;  /* 0x0000038000007945 */ /* 0x000ff60003800000 */
[----:B------:R-:W-:-:S05]  /*2bc0*/  @P0 BRA `(.L_x_1191) ;  /* 0x0000036000000947 */ /* 0x000fca0003800000 */
[C---:B----4-:R-:W-:Y:S01]  /*2bd0*/  LEA R46, P0, R96.reuse, R71, 0x1 ;  /* 0x00000047602e7211 */ /* 0x050fe200078008ff */
[----:B-1-3--:R-:W1:Y:S03]  /*2be0*/  LDS.128 R12, [R89+0xc000] ;  /* 0x00c00000590c7984 */ /* 0x00ae660000000c00 */
[----:B--2---:R-:W-:Y:S02]  /*2bf0*/  LEA.HI.X R47, R96, R76, R106, 0x1, P0 ;  /* 0x0000004c602f7211 */ /* 0x004fe400000f0c6a */
[----:B------:R-:W-:Y:S11]  /*2c00*/  ISETP.GE.AND P0, PT, R41, c[0x0][0x27c], PT ;  /* 0x00009f0029007a0c */ /* 0x000ff60003f06270 */
[----:B------:R-:W-:Y:S02]  /*2c10*/  @!UPT UIADD3 URZ, URZ, URZ, URZ ;  /* 0x0000003f3f3ff290 */ /* 0x000fe4000fffe03f */
[----:B------:R-:W-:Y:S02]  /*2c20*/  @!P0 SHF.R.U64 R5, R50, 0x10, R51 ;  /* 0x0000001032058819 */ /* 0x000fe40000001233 */
[----:B------:R-:W-:Y:S02]  /*2c30*/  @!P0 SHF.R.U64 R2, R6, 0x10, R7 ;  /* 0x0000001006028819 */ /* 0x000fe40000001207 */
[----:B------:R-:W-:Y:S02]  /*2c40*/  @!P0 PRMT R5, R49, 0x5410, R5 ;  /* 0x0000541031058816 */ /* 0x000fe40000000005 */
[----:B------:R-:W-:Y:S02]  /*2c50*/  @!P0 PRMT R2, R11, 0x5432, R2 ;  /* 0x000054320b028816 */ /* 0x000fe40000000002 */
[----:B------:R-:W-:Y:S01]  /*2c60*/  @!P0 SHF.R.U32.HI R6, RZ, 0x10, R7 ;  /* 0x00000010ff068819 */ /* 0x000fe20000011607 */
[----:B------:R-:W-:Y:S01]  /*2c70*/  @!P0 IMAD.U32 R8, R5, 0x10000, RZ ;  /* 0x0001000005088824 */ /* 0x000fe200078e00ff */
[----:B------:R-:W-:Y:S01]  /*2c80*/  @!P0 SHF.R.U32.HI R44, RZ, 0x10, R51 ;  /* 0x00000010ff2c8819 */ /* 0x000fe20000011633 */
[C---:B------:R-:W-:Y:S01]  /*2c90*/  @!P0 IMAD.U32 R7, R2.reuse, 0x10000, RZ ;  /* 0x0001000002078824 */ /* 0x040fe200078e00ff */
        /* <DEDUP_REMOVED lines=20> */
[C---:B------:R-:W-:Y:S01]  /*2de0*/  @!P0 LOP3.LUT R5, R15.reuse, 0xffff0000, RZ, 0xc0, !PT ;  /* 0xffff00000f058812 */ /* 0x040fe200078ec0ff */
        /* <DEDUP_REMOVED lines=20> */
.L_x_1191:
[----:B------:R-:W-:Y:S05]  /*2f30*/  BSYNC B0 ;  /* 0x0000000000007941 */ /* 0x000fea0003800000 */
.L_x_1190:
        /* <DEDUP_REMOVED lines=58> */
.L_x_1193:
[----:B------:R-:W-:Y:S05]  /*32e0*/  BSYNC B0 ;  /* 0x0000000000007941 */ /* 0x000fea0003800000 */
.L_x_1192:
[----:B------:R-:W-:Y:S01]  /*32f0*/  ISETP.GE.AND P0, PT, R102, c[0x0][0x1d4], PT ;  /* 0x0000750066007a0c */ /* 0x000fe20003f06270 */
[----:B------:R-:W-:Y:S01]  /*3300*/  @!UPT UIADD3 URZ, URZ, URZ, URZ ;  /* 0x0000003f3f3ff290 */ /* 0x000fe2000fffe03f */
[----:B------:R-:W-:Y:S11]  /*3310*/  BSSY B0, `(.L_x_1194) ;  /* 0x0000038000007945 */ /* 0x000ff60003800000 */
[----:B------:R-:W-:-:S05]  /*3320*/  @P0 BRA `(.L_x_1195) ;  /* 0x0000036000000947 */ /* 0x000fca0003800000 */
[C---:B-1--4-:R-:W-:Y:S01]  /*3330*/  LEA R44, P0, R94.reuse, R71, 0x1 ;  /* 0x000000475e2c7211 */ /* 0x052fe200078008ff */
[----:B---3--:R-:W1:Y:S03]  /*3340*/  LDS.128 R12, [R89+0xe000] ;  /* 0x00e00000590c7984 */ /* 0x008e660000000c00 */
        /* <DEDUP_REMOVED lines=52> */
.L_x_1195:
[----:B------:R-:W-:Y:S05]  /*3690*/  BSYNC B0 ;  /* 0x0000000000007941 */ /* 0x000fea0003800000 */
.L_x_1194:
        /* <DEDUP_REMOVED lines=58> */
.L_x_1197:
[----:B------:R-:W-:Y:S05]  /*3a40*/  BSYNC B0 ;  /* 0x0000000000007941 */ /* 0x000fea0003800000 */
.L_x_1196:
[----:B------:R-:W-:Y:S11]  /*3a50*/  ISETP.GE.AND P0, PT, R100, c[0x0][0x1d4], PT ;  /* 0x0000750064007a0c */ /* 0x000ff60003f06270 */
[----:B------:R-:W-:Y:S02]  /*3a60*/  @!UPT UIADD3 URZ, URZ, URZ, URZ ;  /* 0x0000003f3f3ff290 */ /* 0x000fe4000fffe03f */
        /* <DEDUP_REMOVED lines=56> */
.L_x_1184:
        /* <DEDUP_REMOVED lines=47> */
.L_x_1199:
[----:B------:R-:W-:Y:S05]  /*40e0*/  BSYNC B0 ;  /* 0x0000000000007941 */ /* 0x000fea0003800000 */
.L_x_1198:
[----:B------:R2:W3:Y:S04]  /*40f0*/  SHFL.IDX PT, R77, R76, RZ, 0x1c1f ;  /* 0x001c1fff4c4d7589 */ /* 0x0004e800000e0000 */
[----:B------:R2:W4:Y:S01]  /*4100*/  SHFL.IDX PT, R76, R15, RZ, 0x1c1f ;  /* 0x001c1fff0f4c7589 */ /* 0x00052200000e0000 */
[----:B------:R-:W-:-:S05]  /*4110*/  @P1 BRA `(.L_x_1187) ;  /* 0x00001d2000001947 */ /* 0x000fca0003800000 */
[----:B-1---5:R-:W-:Y:S01]  /*4120*/  MOV R2, R21 ;  /* 0x0000001500027202 */ /* 0x022fe20000000f00 */
[----:B------:R-:W-:Y:S01]  /*4130*/  IMAD.MOV.U32 R9, RZ, RZ, R22 ;  /* 0x000000ffff097224 */ /* 0x000fe200078e0016 */
[----:B------:R-:W-:Y:S01]  /*4140*/  ISETP.GE.AND P0, PT, R26, c[0x0][0x1d4], PT ;  /* 0x000075001a007a0c */ /* 0x000fe20003f06270 */
[----:B------:R-:W-:Y:S01]  /*4150*/  IMAD.MOV.U32 R8, RZ, RZ, R23 ;  /* 0x000000ffff087224 */ /* 0x000fe200078e0017 */
[----:B------:R-:W-:Y:S01]  /*4160*/  IADD3 R154, -R156, c[0x0][0x1d4], RZ ;  /* 0x000075009c9a7a10 */ /* 0x000fe20007ffe1ff */
[----:B------:R-:W-:Y:S01]  /*4170*/  IMAD.MOV.U32 R3, RZ, RZ, R20 ;  /* 0x000000ffff037224 */ /* 0x000fe200078e0014 */
[----:B------:R-:W-:Y:S01]  /*4180*/  BSSY B0, `(.L_x_1200) ;  /* 0x0000099000007945 */ /* 0x000fe20003800000 */
[----:B------:R-:W-:Y:S01]  /*4190*/  IMAD R78, R43, 0x3000, RZ ;  /* 0x000030002b4e7824 */ /* 0x000fe200078e02ff */
        /* <DEDUP_REMOVED lines=18> */
[----:B------:R-:W-:Y:S02]  /*42c0*/  PRMT R72, R8, 0x5410, R9 ;  /* 0x0000541008487816 */ /* 0x000fe40000000009 */
[----:B------:R-:W-:Y:S01]  /*42d0*/  PRMT R59, R3, 0x5410, R2 ;  /* 0x00005410033b7816 */ /* 0x000fe20000000002 */
[----:B------:R-:W-:-:S05]  /*42e0*/  @P0 BRA `(.L_x_1201) ;  /* 0x0000082000000947 */ /* 0x000fca0003800000 */
[----:B------:R-:W-:Y:S01]  /*42f0*/  ISETP.NE.AND P2, PT, R152, RZ, PT ;  /* 0x000000ff9800720c */ /* 0x000fe20003f45270 */
[----:B------:R-:W-:Y:S01]  /*4300*/  IMAD.MOV.U32 R50, RZ, RZ, R44 ;  /* 0x000000ffff327224 */ /* 0x000fe200078e002c */
[----:B------:R-:W-:Y:S01]  /*4310*/  ISETP.GE.AND P0, PT, R26, c[0x0][0x27c], PT ;  /* 0x00009f001a007a0c */ /* 0x000fe20003f06270 */
[----:B------:R-:W-:Y:S01]  /*4320*/  IMAD.MOV.U32 R9, RZ, RZ, R4 ;  /* 0x000000ffff097224 */ /* 0x000fe200078e0004 */
[----:B------:R-:W-:Y:S01]  /*4330*/  SEL R2, R156, R154, !P2 ;  /* 0x0000009a9c027207 */ /* 0x000fe20005000000 */
[----:B------:R-:W-:Y:S01]  /*4340*/  IMAD.MOV.U32 R8, RZ, RZ, R5 ;  /* 0x000000ffff087224 */ /* 0x000fe200078e0005 */
[----:B------:R-:W-:Y:S02]  /*4350*/  MOV R48, R47 ;  /* 0x0000002f00307202 */ /* 0x000fe40000000f00 */
[----:B------:R-:W-:Y:S02]  /*4360*/  SHF.R.S32.HI R3, RZ, 0x1f, R2 ;  /* 0x0000001fff037819 */ /* 0x000fe40000011402 */
[----:B------:R-:W-:Y:S02]  /*4370*/  MOV R52, R45 ;  /* 0x0000002d00347202 */ /* 0x000fe40000000f00 */
[----:B------:R-:W-:Y:S03]  /*4380*/  LEA.HI R2, R3, R2, RZ, 0x4 ;  /* 0x0000000203027211 */ /* 0x000fe600078f20ff */
[----:B------:R-:W-:Y:S01]  /*4390*/  @!P0 SHF.R.U64 R51, R44, 0x10, R45 ;  /* 0x000000102c338819 */ /* 0x000fe2000000122d */
[----:B------:R-:W-:Y:S01]  /*43a0*/  IMAD.MOV.U32 R44, RZ, RZ, R46 ;  /* 0x000000ffff2c7224 */ /* 0x000fe200078e002e */
[----:B------:R-:W-:Y:S02]  /*43b0*/  LEA.HI.SX32 R2, R2, R145, 0x1c ;  /* 0x0000009102027211 */ /* 0x000fe400078fe2ff */
[----:B------:R-:W-:Y:S01]  /*43c0*/  @!P0 SHF.R.U64 R11, R4, 0x10, R5 ;  /* 0x00000010040b8819 */ /* 0x000fe20000001205 */
[----:B------:R-:W-:Y:S01]  /*43d0*/  IMAD.MOV.U32 R4, RZ, RZ, R6 ;  /* 0x000000ffff047224 */ /* 0x000fe200078e0006 */
[----:B------:R-:W-:Y:S01]  /*43e0*/  SHF.R.S32.HI R3, RZ, 0x1f, R2 ;  /* 0x0000001fff037819 */ /* 0x000fe20000011402 */
[----:B------:R-:W-:Y:S01]  /*43f0*/  IMAD.SHL.U32 R75, R2, 0x8, RZ ;  /* 0x00000008024b7824 */ /* 0x000fe200078e00ff */
[----:B------:R-:W-:Y:S02]  /*4400*/  @!P0 SHF.R.U32.HI R24, RZ, 0x10, R47 ;  /* 0x00000010ff188819 */ /* 0x000fe4000001162f */
[----:B------:R-:W-:Y:S02]  /*4410*/  LEA.HI R2, R3, R2, RZ, 0x3 ;  /* 0x0000000203027211 */ /* 0x000fe400078f18ff */
[----:B------:R-:W-:Y:S02]  /*4420*/  @!P0 PRMT R50, R50, 0x5410, R51 ;  /* 0x0000541032328816 */ /* 0x000fe40000000033 */
[----:B------:R-:W-:Y:S01]  /*4430*/  @!P0 SHF.R.U32.HI R49, RZ, 0x10, R45 ;  /* 0x00000010ff318819 */ /* 0x000fe2000001162d */
[----:B------:R-:W-:Y:S01]  /*4440*/  IMAD.SHL.U32 R2, R2, 0x200, RZ ;  /* 0x0000020002027824 */ /* 0x000fe200078e00ff */
[----:B------:R-:W-:Y:S02]  /*4450*/  LOP3.LUT R3, R103, 0x38, R75, 0xf8, !PT ;  /* 0x0000003867037812 */ /* 0x000fe400078ef84b */
[----:B------:R-:W-:Y:S02]  /*4460*/  @!P0 SHF.R.U64 R45, R46, 0x10, R47 ;  /* 0x000000102e2d8819 */ /* 0x000fe4000000122f */
[----:B------:R-:W-:Y:S02]  /*4470*/  LOP3.LUT R3, R3, R104, RZ, 0x3c, !PT ;  /* 0x0000006803037212 */ /* 0x000fe400078e3cff */
[----:B------:R-:W-:Y:S02]  /*4480*/  LOP3.LUT R2, R2, 0x7ffff000, RZ, 0xc0, !PT ;  /* 0x7ffff00002027812 */ /* 0x000fe400078ec0ff */
[----:B------:R-:W-:Y:S02]  /*4490*/  @!P0 SHF.R.U64 R6, R6, 0x10, R7 ;  /* 0x0000001006068819 */ /* 0x000fe40000001207 */
[----:B------:R-:W-:Y:S02]  /*44a0*/  IADD3 R2, R3, R2, R42 ;  /* 0x0000000203027210 */ /* 0x000fe40007ffe02a */
[----:B------:R-:W-:Y:S02]  /*44b0*/  IADD3 R3, R149, R78, RZ ;  /* 0x0000004e95037210 */ /* 0x000fe40007ffe0ff */
[----:B------:R-:W-:Y:S01]  /*44c0*/  @!P0 PRMT R56, R48, 0x5410, R24 ;  /* 0x0000541030388816 */ /* 0x000fe20000000018 */
[----:B------:R-:W-:Y:S01]  /*44d0*/  IMAD.IADD R2, R78, 0x1, R2 ;  /* 0x000000014e027824 */ /* 0x000fe200078e0202 */
[----:B------:R-:W-:Y:S01]  /*44e0*/  @!P0 SHF.R.U32.HI R5, RZ, 0x10, R5 ;  /* 0x00000010ff058819 */ /* 0x000fe20000011605 */
[----:B------:R-:W-:Y:S01]  /*44f0*/  IMAD.SHL.U32 R3, R3, 0x2, RZ ;  /* 0x0000000203037824 */ /* 0x000fe200078e00ff */
[----:B------:R-:W-:Y:S01]  /*4500*/  @!P0 PRMT R49, R52, 0x5410, R49 ;  /* 0x0000541034318816 */ /* 0x000fe20000000031 */
[----:B------:R-:W-:Y:S01]  /*4510*/  IMAD.SHL.U32 R2, R2, 0x2, RZ ;  /* 0x0000000202027824 */ /* 0x000fe200078e00ff */
[----:B------:R-:W-:Y:S02]  /*4520*/  @!P0 PRMT R52, R44, 0x5410, R45 ;  /* 0x000054102c348816 */ /* 0x000fe4000000002d */
[----:B------:R1:W5:Y:S01]  /*4530*/  LDS.128 R60, [R3+0xc100] ;  /* 0x00c10000033c7984 */ /* 0x0003620000000c00 */
[----:B------:R-:W-:Y:S02]  /*4540*/  @!P0 LOP3.LUT R44, R50, 0xffff0000, RZ, 0xc0, !PT ;  /* 0xffff0000322c8812 */ /* 0x000fe400078ec0ff */
[----:B------:R-:W-:Y:S02]  /*4550*/  @!P0 PRMT R8, R8, 0x5410, R5 ;  /* 0x0000541008088816 */ /* 0x000fe40000000005 */
[----:B------:R-:W-:Y:S03]  /*4560*/  @!P0 LOP3.LUT R48, R49, 0xffff0000, RZ, 0xc0, !PT ;  /* 0xffff000031308812 */ /* 0x000fe600078ec0ff */
[----:B--2---:R2:W4:Y:S01]  /*4570*/  LDS.128 R12, [R2+0xc100] ;  /* 0x00c10000020c7984 */ /* 0x0045220000000c00 */
[--C-:B-1----:R-:W-:Y:S01]  /*4580*/  IMAD.MOV.U32 R3, RZ, RZ, R7.reuse ;  /* 0x000000ffff037224 */ /* 0x102fe200078e0007 */
[----:B--2---:R-:W-:Y:S02]  /*4590*/  @!P0 SHF.R.U32.HI R2, RZ, 0x10, R7 ;  /* 0x00000010ff028819 */ /* 0x004fe40000011607 */
[----:B------:R-:W-:Y:S02]  /*45a0*/  @!P0 PRMT R7, R9, 0x5410, R11 ;  /* 0x0000541009078816 */ /* 0x000fe4000000000b */
[----:B------:R-:W-:Y:S02]  /*45b0*/  @!P0 PRMT R24, R3, 0x5410, R2 ;  /* 0x0000541003188816 */ /* 0x000fe40000000002 */
[----:B------:R-:W-:Y:S01]  /*45c0*/  @!P0 PRMT R9, R4, 0x5410, R6 ;  /* 0x0000541004098816 */ /* 0x000fe20000000006 */
[----:B------:R-:W-:Y:S01]  /*45d0*/  @!P0 IMAD.U32 R6, R50, 0x10000, RZ ;  /* 0x0001000032068824 */ /* 0x000fe200078e00ff */
[C---:B------:R-:W-:Y:S01]  /*45e0*/  @!P0 LOP3.LUT R5, R7.reuse, 0xffff0000, RZ, 0xc0, !PT ;  /* 0xffff000007058812 */ /* 0x040fe200078ec0ff */
[----:B------:R-:W-:Y:S02]  /*45f0*/  @!P0 IMAD.U32 R4, R7, 0x10000, RZ ;  /* 0x0001000007048824 */ /* 0x000fe400078e00ff */
[C---:B-----5:R-:W-:Y:S01]  /*4600*/  @!P0 IMAD.U32 R7, R60.reuse, 0x10000, RZ ;  /* 0x000100003c078824 */ /* 0x060fe200078e00ff */
[----:B------:R-:W-:Y:S01]  /*4610*/  @!P0 LOP3.LUT R45, R60, 0xffff0000, RZ, 0xc0, !PT ;  /* 0xffff00003c2d8812 */ /* 0x000fe200078ec0ff */
[----:B------:R-:W-:Y:S01]  /*4620*/  @!P0 IMAD.U32 R47, R61, 0x10000, RZ ;  /* 0x000100003d2f8824 */ /* 0x000fe200078e00ff */
[----:B------:R-:W-:Y:S01]  /*4630*/  @!P0 LOP3.LUT R53, R62, 0xffff0000, RZ, 0xc0, !PT ;  /* 0xffff00003e358812 */ /* 0x000fe200078ec0ff */
[C---:B------:R-:W-:Y:S01]  /*4640*/  @!P0 IMAD.U32 R50, R52.reuse, 0x10000, RZ ;  /* 0x0001000034328824 */ /* 0x040fe200078e00ff */
[----:B------:R-:W-:Y:S01]  /*4650*/  @!P0 LOP3.LUT R52, R52, 0xffff0000, RZ, 0xc0, !PT ;  /* 0xffff000034348812 */ /* 0x000fe200078ec0ff */
[----:B------:R-:W-:Y:S01]  /*4660*/  @!P0 IMAD.U32 R51, R62, 0x10000, RZ ;  /* 0x000100003e338824 */ /* 0x000fe200078e00ff */
[C---:B----4-:R-:W-:Y:S01]  /*4670*/  @!P0 SHF.L.U32 R2, R12.reuse, 0x10, RZ ;  /* 0x000000100c028819 */ /* 0x050fe200000006ff */
[C---:B------:R-:W-:Y:S01]  /*4680*/  @!P0 IMAD.U32 R55, R63.reuse, 0x10000, RZ ;  /* 0x000100003f378824 */ /* 0x040fe200078e00ff */
[----:B------:R-:W-:Y:S02]  /*4690*/  @!P0 LOP3.LUT R3, R12, 0xffff0000, RZ, 0xc0, !PT ;  /* 0xffff00000c038812 */ /* 0x000fe400078ec0ff */
[----:B------:R-:W-:Y:S01]  /*46a0*/  @!P0 LOP3.LUT R57, R63, 0xffff0000, RZ, 0xc0, !PT ;  /* 0xffff00003f398812 */ /* 0x000fe200078ec0ff */
[C---:B------:R-:W-:Y:S02]  /*46b0*/  @!P0 FMUL.FTZ R11, R2.reuse, R6 ;  /* 0x00000006020b8220 */ /* 0x040fe40000410000 */
[----:B------:R-:W-:Y:S02]  /*46c0*/  @!P0 FMUL.FTZ R46, R3, R44 ;  /* 0x0000002c032e8220 */ /* 0x000fe40000410000 */
[-C--:B------:R-:W-:Y:S02]  /*46d0*/  @!P0 FMUL.FTZ R2, R2, R4.reuse ;  /* 0x0000000402028220 */ /* 0x080fe40000410000 */
[----:B------:R-:W-:Y:S01]  /*46e0*/  @!P0 FFMA.FTZ R86, R7, R4, -R11 ;  /* 0x0000000407568223 */ /* 0x000fe2000001080b */
[----:B------:R-:W-:Y:S01]  /*46f0*/  @!P0 SHF.L.U32 R4, R13, 0x10, RZ ;  /* 0x000000100d048819 */ /* 0x000fe200000006ff */
[-C--:B------:R-:W-:Y:S02]  /*4700*/  @!P0 FMUL.FTZ R3, R3, R5.reuse ;  /* 0x0000000503038220 */ /* 0x080fe40000410000 */
[----:B------:R-:W-:Y:S01]  /*4710*/  @!P0 FFMA.FTZ R85, R45, R5, -R46 ;  /* 0x000000052d558223 */ /* 0x000fe2000001082e */
[----:B------:R-:W-:Y:S01]  /*4720*/  @!P0 LOP3.LUT R5, R13, 0xffff0000, RZ, 0xc0, !PT ;  /* 0xffff00000d058812 */ /* 0x000fe200078ec0ff */
[----:B------:R-:W-:Y:S01]  /*4730*/  @!P0 IMAD.U32 R46, R49, 0x10000, RZ ;  /* 0x00010000312e8824 */ /* 0x000fe200078e00ff */
[----:B------:R-:W-:Y:S01]  /*4740*/  @!P0 LOP3.LUT R49, R61, 0xffff0000, RZ, 0xc0, !PT ;  /* 0xffff00003d318812 */ /* 0x000fe200078ec0ff */
[----:B------:R-:W-:Y:S01]  /*4750*/  @!P0 FFMA.FTZ R2, R6, R7, R2 ;  /* 0x0000000706028223 */ /* 0x000fe20000010002 */
[C---:B------:R-:W-:Y:S01]  /*4760*/  @!P0 LOP3.LUT R7, R8.reuse, 0xffff0000, RZ, 0xc0, !PT ;  /* 0xffff000008078812 */ /* 0x040fe200078ec0ff */
[----:B------:R-:W-:Y:S02]  /*4770*/  @!P0 IMAD.U32 R6, R8, 0x10000, RZ ;  /* 0x0001000008068824 */ /* 0x000fe400078e00ff */
[C---:B------:R-:W-:Y:S02]  /*4780*/  @!P0 FMUL.FTZ R8, R4.reuse, R46 ;  /* 0x0000002e04088220 */ /* 0x040fe40000410000 */
[----:B------:R-:W-:Y:S02]  /*4790*/  @!P0 FMUL.FTZ R11, R5, R48 ;  /* 0x00000030050b8220 */ /* 0x000fe40000410000 */
[-C--:B------:R-:W-:Y:S02]  /*47a0*/  @!P0 FMUL.FTZ R4, R4, R6.reuse ;  /* 0x0000000604048220 */ /* 0x080fe40000410000 */
[----:B------:R-:W-:Y:S01]  /*47b0*/  @!P0 FFMA.FTZ R84, R47, R6, -R8 ;  /* 0x000000062f548223 */ /* 0x000fe20000010808 */
[C---:B------:R-:W-:Y:S01]  /*47c0*/  @!P0 SHF.L.U32 R6, R14.reuse, 0x10, RZ ;  /* 0x000000100e068819 */ /* 0x040fe200000006ff */
[-C--:B------:R-:W-:Y:S02]  /*47d0*/  @!P0 FMUL.FTZ R5, R5, R7.reuse ;  /* 0x0000000705058220 */ /* 0x080fe40000410000 */
[----:B------:R-:W-:Y:S01]  /*47e0*/  @!P0 FFMA.FTZ R83, R49, R7, -R11 ;  /* 0x0000000731538223 */ /* 0x000fe2000001080b */
[----:B------:R-:W-:Y:S01]  /*47f0*/  @!P0 LOP3.LUT R7, R14, 0xffff0000, RZ, 0xc0, !PT ;  /* 0xffff00000e078812 */ /* 0x000fe200078ec0ff */
[C---:B------:R-:W-:Y:S01]  /*4800*/  @!P0 IMAD.U32 R8, R9.reuse, 0x10000, RZ ;  /* 0x0001000009088824 */ /* 0x040fe200078e00ff */
[----:B------:R-:W-:Y:S01]  /*4810*/  @!P0 LOP3.LUT R9, R9, 0xffff0000, RZ, 0xc0, !PT ;  /* 0xffff000009098812 */ /* 0x000fe200078ec0ff */
[----:B------:R-:W-:Y:S02]  /*4820*/  @!P0 FMUL.FTZ R11, R6, R50 ;  /* 0x00000032060b8220 */ /* 0x000fe40000410000 */
[----:B------:R-:W-:Y:S02]  /*4830*/  @!P0 FMUL.FTZ R54, R7, R52 ;  /* 0x0000003407368220 */ /* 0x000fe40000410000 */
[----:B------:R-:W-:Y:S01]  /*4840*/  @!P0 FFMA.FTZ R3, R44, R45, R3 ;  /* 0x0000002d2c038223 */ /* 0x000fe20000010003 */
[----:B------:R-:W-:Y:S01]  /*4850*/  @!P0 F2FP.BF16.PACK_AB R44, R85, R86 ;  /* 0x00000056552c823e */ /* 0x000fe200000010ff */
[----:B------:R-:W-:Y:S01]  /*4860*/  @!P0 FMUL.FTZ R6, R6, R8 ;  /* 0x0000000806068220 */ /* 0x000fe20000410000 */
[----:B------:R-:W-:Y:S01]  /*4870*/  @!P0 F2FP.BF16.PACK_AB R45, R83, R84 ;  /* 0x00000054532d823e */ /* 0x000fe200000010ff */
[----:B------:R-:W-:Y:S01]  /*4880*/  @!P0 FFMA.FTZ R82, R51, R8, -R11 ;  /* 0x0000000833528223 */ /* 0x000fe2000001080b */
[----:B------:R-:W-:Y:S01]  /*4890*/  @!P0 SHF.L.U32 R8, R15, 0x10, RZ ;  /* 0x000000100f088819 */ /* 0x000fe200000006ff */
[----:B------:R-:W-:Y:S01]  /*48a0*/  @!P0 FMUL.FTZ R7, R7, R9 ;  /* 0x0000000907078220 */ /* 0x000fe20000410000 */
[----:B------:R-:W-:Y:S01]  /*48b0*/  @!P0 MOV R61, R45 ;  /* 0x0000002d003d8202 */ /* 0x000fe20000000f00 */
[----:B------:R-:W-:Y:S01]  /*48c0*/  @!P0 FFMA.FTZ R81, R53, R9, -R54 ;  /* 0x0000000935518223 */ /* 0x000fe20000010836 */
[----:B------:R-:W-:Y:S01]  /*48d0*/  @!P0 LOP3.LUT R9, R15, 0xffff0000, RZ, 0xc0, !PT ;  /* 0xffff00000f098812 */ /* 0x000fe200078ec0ff */
[C---:B------:R-:W-:Y:S01]  /*48e0*/  @!P0 IMAD.U32 R54, R56.reuse, 0x10000, RZ ;  /* 0x0001000038368824 */ /* 0x040fe200078e00ff */
[----:B------:R-:W-:Y:S01]  /*48f0*/  @!P0 LOP3.LUT R56, R56, 0xffff0000, RZ, 0xc0, !PT ;  /* 0xffff000038388812 */ /* 0x000fe200078ec0ff */
        /* <DEDUP_REMOVED lines=11> */
[----:B------:R-:W-:Y:S02]  /*49b0*/  @!P0 FMUL.FTZ R9, R9, R24 ;  /* 0x0000001809098220 */ /* 0x000fe40000410000 */
        /* <DEDUP_REMOVED lines=15> */
[----:B------:R-:W-:Y:S05]  /*4ab0*/  IADD3 R2, P0, R76, R138, RZ ;  /* 0x0000008a4c027210 */ /* 0x000fea0007f1e0ff */
[----:B---3--:R-:W-:Y:S01]  /*4ac0*/  IMAD.X R3, R77, 0x1, R139, P0 ;  /* 0x000000014d037824 */ /* 0x008fe200000e068b */
[C---:B------:R-:W-:Y:S04]  /*4ad0*/  ISETP.GE.AND P0, PT, R75.reuse, c[0x0][0x1d4], PT ;  /* 0x000075004b007a0c */ /* 0x040fe80003f06270 */
[----:B------:R1:W-:Y:S09]  /*4ae0*/  ST.E.128 [R2.64], R60 ;  /* 0x0000003c02007985 */ /* 0x0003f2000c101d06 */
[----:B------:R-:W-:Y:S05]  /*4af0*/  @!P0 IMAD.WIDE R4, R75, 0x2, R76 ;  /* 0x000000024b048825 */ /* 0x000fea00078e024c */
[----:B------:R1:W-:Y:S02]  /*4b00*/  @!P0 ST.E.128 [R4.64], R12 ;  /* 0x0000000c04008985 */ /* 0x0003e4000c101d06 */
.L_x_1201:
[----:B------:R-:W-:Y:S05]  /*4b10*/  BSYNC B0 ;  /* 0x0000000000007941 */ /* 0x000fea0003800000 */
.L_x_1200:
[----:B------:R-:W-:Y:S01]  /*4b20*/  ISETP.GE.AND P0, PT, R29, c[0x0][0x1d4], PT ;  /* 0x000075001d007a0c */ /* 0x000fe20003f06270 */
[----:B------:R-:W-:Y:S01]  /*4b30*/  @!UPT UIADD3 URZ, URZ, URZ, URZ ;  /* 0x0000003f3f3ff290 */ /* 0x000fe2000fffe03f */
[----:B------:R-:W-:Y:S11]  /*4b40*/  BSSY B0, `(.L_x_1202) ;  /* 0x000007c000007945 */ /* 0x000ff60003800000 */
[----:B------:R-:W-:-:S05]  /*4b50*/  @P0 BRA `(.L_x_1203) ;  /* 0x000007a000000947 */ /* 0x000fca0003800000 */
[----:B------:R-:W-:Y:S02]  /*4b60*/  ISETP.NE.AND P1, PT, R151, RZ, PT ;  /* 0x000000ff9700720c */ /* 0x000fe40003f25270 */
[----:B------:R-:W-:Y:S02]  /*4b70*/  ISETP.GE.AND P0, PT, R29, c[0x0][0x27c], PT ;  /* 0x00009f001d007a0c */ /* 0x000fe40003f06270 */
[----:B-1----:R-:W-:Y:S04]  /*4b80*/  SEL R2, R156, R154, !P1 ;  /* 0x0000009a9c027207 */ /* 0x002fe80004800000 */
[----:B------:R-:W-:Y:S04]  /*4b90*/  SHF.R.S32.HI R3, RZ, 0x1f, R2 ;  /* 0x0000001fff037819 */ /* 0x000fe80000011402 */
        /* <DEDUP_REMOVED lines=9> */
[----:B------:R-:W-:Y:S01]  /*4c30*/  @!P0 SHF.R.U32.HI R4, RZ, 0x10, R19 ;  /* 0x00000010ff048819 */ /* 0x000fe20000011613 */
[----:B------:R-:W-:Y:S01]  /*4c40*/  IMAD.SHL.U32 R2, R2, 0x200, RZ ;  /* 0x0000020002027824 */ /* 0x000fe200078e00ff */
[----:B------:R-:W-:Y:S02]  /*4c50*/  LOP3.LUT R3, R103, 0x38, R60, 0xf8, !PT ;  /* 0x0000003867037812 */ /* 0x000fe400078ef83c */
[----:B------:R-:W-:Y:S01]  /*4c60*/  @!P0 PRMT R8, R31, 0x5410, R4 ;  /* 0x000054101f088816 */ /* 0x000fe20000000004 */
[----:B------:R-:W-:Y:S01]  /*4c70*/  @!P0 IMAD.U32 R4, R7, 0x10000, RZ ;  /* 0x0001000007048824 */ /* 0x000fe200078e00ff */
[----:B------:R-:W-:Y:S02]  /*4c80*/  LOP3.LUT R3, R3, R104, RZ, 0x3c, !PT ;  /* 0x0000006803037212 */ /* 0x000fe400078e3cff */
[----:B------:R-:W-:Y:S02]  /*4c90*/  LOP3.LUT R2, R2, 0x7ffff000, RZ, 0xc0, !PT ;  /* 0x7ffff00002027812 */ /* 0x000fe400078ec0ff */
[--C-:B------:R-:W-:Y:S02]  /*4ca0*/  @!P0 SHF.R.U32.HI R44, RZ, 0x10, R67.reuse ;  /* 0x00000010ff2c8819 */ /* 0x100fe40000011643 */
[----:B------:R-:W-:Y:S01]  /*4cb0*/  IADD3 R2, R3, R2, R42 ;  /* 0x0000000203027210 */ /* 0x000fe20007ffe02a */
[----:B------:R-:W-:Y:S01]  /*4cc0*/  IMAD.IADD R3, R148, 0x1, R78 ;  /* 0x0000000194037824 */ /* 0x000fe200078e024e */
[----:B------:R-:W-:Y:S02]  /*4cd0*/  @!P0 LOP3.LUT R7, R7, 0xffff0000, RZ, 0xc0, !PT ;  /* 0xffff000007078812 */ /* 0x000fe400078ec0ff */
[----:B------:R-:W-:Y:S01]  /*4ce0*/  @!P0 PRMT R44, R72, 0x5410, R44 ;  /* 0x00005410482c8816 */ /* 0x000fe2000000002c */
[----:B------:R-:W-:Y:S01]  /*4cf0*/  IMAD.IADD R2, R78, 0x1, R2 ;  /* 0x000000014e027824 */ /* 0x000fe200078e0202 */
[----:B------:R-:W-:Y:S02]  /*4d00*/  SHF.L.U32 R3, R3, 0x1, RZ ;  /* 0x0000000103037819 */ /* 0x000fe400000006ff */
[----:B------:R-:W-:Y:S01]  /*4d10*/  @!P0 LOP3.LUT R50, R44, 0xffff0000, RZ, 0xc0, !PT ;  /* 0xffff00002c328812 */ /* 0x000fe200078ec0ff */
[----:B------:R-:W-:Y:S01]  /*4d20*/  IMAD.SHL.U32 R2, R2, 0x2, RZ ;  /* 0x0000000202027824 */ /* 0x000fe200078e00ff */
[----:B------:R-:W-:Y:S01]  /*4d30*/  @!P0 SHF.R.U64 R46, R66, 0x10, R67 ;  /* 0x00000010422e8819 */ /* 0x000fe20000001243 */
[----:B------:R-:W-:Y:S01]  /*4d40*/  @!P0 IMAD.U32 R48, R44, 0x10000, RZ ;  /* 0x000100002c308824 */ /* 0x000fe200078e00ff */
[----:B------:R1:W5:Y:S02]  /*4d50*/  LDS.128 R52, [R3+0xc100] ;  /* 0x00c1000003347984 */ /* 0x0003640000000c00 */
[----:B------:R-:W-:Y:S06]  /*4d60*/  @!P0 PRMT R46, R72, 0x5432, R46 ;  /* 0x00005432482e8816 */ /* 0x000fec000000002e */
[----:B--2---:R2:W4:Y:S01]  /*4d70*/  LDS.128 R12, [R2+0xc100] ;  /* 0x00c10000020c7984 */ /* 0x0045220000000c00 */
[----:B-1----:R-:W-:Y:S02]  /*4d80*/  @!P0 SHF.R.U32.HI R3, RZ, 0x10, R17 ;  /* 0x00000010ff038819 */ /* 0x002fe40000011611 */
[----:B------:R-:W-:Y:S02]  /*4d90*/  @!P0 PRMT R17, R59, 0x5432, R64 ;  /* 0x000054323b118816 */ /* 0x000fe40000000040 */
[----:B--2---:R-:W-:Y:S03]  /*4da0*/  @!P0 SHF.R.U64 R2, R18, 0x10, R19 ;  /* 0x0000001012028819 */ /* 0x004fe60000001213 */
[----:B------:R-:W-:Y:S01]  /*4db0*/  @!P0 IMAD.U32 R19, R17, 0x10000, RZ ;  /* 0x0001000011138824 */ /* 0x000fe200078e00ff */
[----:B------:R-:W-:Y:S02]  /*4dc0*/  @!P0 PRMT R18, R59, 0x5410, R5 ;  /* 0x000054103b128816 */ /* 0x000fe40000000005 */
[----:B------:R-:W-:Y:S02]  /*4dd0*/  @!P0 PRMT R5, R30, 0x5410, R3 ;  /* 0x000054101e058816 */ /* 0x000fe40000000003 */
[----:B------:R-:W-:Y:S01]  /*4de0*/  @!P0 PRMT R11, R31, 0x5432, R2 ;  /* 0x000054321f0b8816 */ /* 0x000fe20000000002 */
[----:B------:R-:W-:Y:S01]  /*4df0*/  @!P0 IMAD.U32 R9, R18, 0x10000, RZ ;  /* 0x0001000012098824 */ /* 0x000fe200078e00ff */
[----:B------:R-:W-:Y:S01]  /*4e00*/  @!P0 SHF.L.U32 R6, R5, 0x10, RZ ;  /* 0x0000001005068819 */ /* 0x000fe200000006ff */
[----:B-----5:R-:W-:Y:S01]  /*4e10*/  @!P0 IMAD.U32 R16, R52, 0x10000, RZ ;  /* 0x0001000034108824 */ /* 0x020fe200078e00ff */
[----:B------:R-:W-:Y:S01]  /*4e20*/  @!P0 LOP3.LUT R51, R55, 0xffff0000, RZ, 0xc0, !PT ;  /* 0xffff000037338812 */ /* 0x000fe200078ec0ff */
[----:B------:R-:W-:Y:S01]  /*4e30*/  @!P0 IMAD.U32 R24, R53, 0x10000, RZ ;  /* 0x0001000035188824 */ /* 0x000fe200078e00ff */
[----:B------:R-:W-:Y:S01]  /*4e40*/  @!P0 LOP3.LUT R47, R54, 0xffff0000, RZ, 0xc0, !PT ;  /* 0xffff0000362f8812 */ /* 0x000fe200078ec0ff */
[----:B------:R-:W-:Y:S02]  /*4e50*/  @!P0 IMAD.U32 R49, R55, 0x10000, RZ ;  /* 0x0001000037318824 */ /* 0x000fe400078e00ff */
[----:B----4-:R-:W-:Y:S02]  /*4e60*/  @!P0 IMAD.U32 R2, R12, 0x10000, RZ ;  /* 0x000100000c028824 */ /* 0x010fe400078e00ff */
[----:B------:R-:W-:Y:S02]  /*4e70*/  @!P0 IMAD.U32 R3, R13, 0x10000, RZ ;  /* 0x000100000d038824 */ /* 0x000fe400078e00ff */
[C---:B------:R-:W-:Y:S02]  /*4e80*/  @!P0 FMUL.FTZ R30, R2.reuse, R9 ;  /* 0x00000009021e8220 */ /* 0x040fe40000410000 */
[----:B------:R-:W-:Y:S02]  /*4e90*/  @!P0 FMUL.FTZ R31, R3, R19 ;  /* 0x00000013031f8220 */ /* 0x000fe40000410000 */
[-C--:B------:R-:W-:Y:S02]  /*4ea0*/  @!P0 FMUL.FTZ R2, R2, R4.reuse ;  /* 0x0000000402028220 */ /* 0x080fe40000410000 */
[----:B------:R-:W-:Y:S01]  /*4eb0*/  @!P0 FFMA.FTZ R65, R16, R4, -R30 ;  /* 0x0000000410418223 */ /* 0x000fe2000001081e */
[----:B------:R-:W-:Y:S01]  /*4ec0*/  @!P0 LOP3.LUT R30, R17, 0xffff0000, RZ, 0xc0, !PT ;  /* 0xffff0000111e8812 */ /* 0x000fe200078ec0ff */
[-C--:B------:R-:W-:Y:S01]  /*4ed0*/  @!P0 FMUL.FTZ R4, R3, R6.reuse ;  /* 0x0000000603048220 */ /* 0x080fe20000410000 */
[----:B------:R-:W-:Y:S01]  /*4ee0*/  @!P0 LOP3.LUT R17, R18, 0xffff0000, RZ, 0xc0, !PT ;  /* 0xffff000012118812 */ /* 0x000fe200078ec0ff */
[----:B------:R-:W-:Y:S01]  /*4ef0*/  @!P0 FFMA.FTZ R64, R24, R6, -R31 ;  /* 0x0000000618408223 */ /* 0x000fe2000001081f */
[----:B------:R-:W-:Y:S01]  /*4f00*/  @!P0 LOP3.LUT R6, R12, 0xffff0000, RZ, 0xc0, !PT ;  /* 0xffff00000c068812 */ /* 0x000fe200078ec0ff */
[----:B------:R-:W-:Y:S01]  /*4f10*/  @!P0 FFMA.FTZ R2, R9, R16, R2 ;  /* 0x0000001009028223 */ /* 0x000fe20000010002 */
[----:B------:R-:W-:Y:S02]  /*4f20*/  @!P0 LOP3.LUT R3, R13, 0xffff0000, RZ, 0xc0, !PT ;  /* 0xffff00000d038812 */ /* 0x000fe400078ec0ff */
[----:B------:R-:W-:Y:S01]  /*4f30*/  @!P0 LOP3.LUT R9, R5, 0xffff0000, RZ, 0xc0, !PT ;  /* 0xffff000005098812 */ /* 0x000fe200078ec0ff */
[----:B------:R-:W-:Y:S01]  /*4f40*/  @!P0 FMUL.FTZ R45, R6, R17 ;  /* 0x00000011062d8220 */ /* 0x000fe20000410000 */
[----:B------:R-:W-:Y:S01]  /*4f50*/  @!P0 LOP3.LUT R18, R52, 0xffff0000, RZ, 0xc0, !PT ;  /* 0xffff000034128812 */ /* 0x000fe200078ec0ff */
[----:B------:R-:W-:Y:S01]  /*4f60*/  @!P0 FMUL.FTZ R16, R3, R30 ;  /* 0x0000001e03108220 */ /* 0x000fe20000410000 */
[----:B------:R-:W-:Y:S01]  /*4f70*/  @!P0 LOP3.LUT R31, R53, 0xffff0000, RZ, 0xc0, !PT ;  /* 0xffff0000351f8812 */ /* 0x000fe200078ec0ff */
[----:B------:R-:W-:Y:S02]  /*4f80*/  @!P0 FMUL.FTZ R5, R3, R9 ;  /* 0x0000000903058220 */ /* 0x000fe40000410000 */
[-C--:B------:R-:W-:Y:S01]  /*4f90*/  @!P0 FMUL.FTZ R3, R6, R7.reuse ;  /* 0x0000000706038220 */ /* 0x080fe20000410000 */
[C---:B------:R-:W-:Y:S01]  /*4fa0*/  @!P0 SHF.L.U32 R6, R15.reuse, 0x10, RZ ;  /* 0x000000100f068819 */ /* 0x040fe200000006ff */
[----:B------:R-:W-:Y:S01]  /*4fb0*/  @!P0 FFMA.FTZ R62, R18, R7, -R45 ;  /* 0x00000007123e8223 */ /* 0x000fe2000001082d */
[----:B------:R-:W-:Y:S01]  /*4fc0*/  @!P0 LOP3.LUT R7, R15, 0xffff0000, RZ, 0xc0, !PT ;  /* 0xffff00000f078812 */ /* 0x000fe200078ec0ff */
[----:B------:R-:W-:Y:S01]  /*4fd0*/  @!P0 FFMA.FTZ R63, R31, R9, -R16 ;  /* 0x000000091f3f8223 */ /* 0x000fe20000010810 */
[C---:B------:R-:W-:Y:S01]  /*4fe0*/  @!P0 LOP3.LUT R16, R8.reuse, 0xffff0000, RZ, 0xc0, !PT ;  /* 0xffff000008108812 */ /* 0x040fe200078ec0ff */
[----:B------:R-:W-:Y:S02]  /*4ff0*/  @!P0 IMAD.U32 R9, R8, 0x10000, RZ ;  /* 0x0001000008098824 */ /* 0x000fe400078e00ff */
[C---:B------:R-:W-:Y:S02]  /*5000*/  @!P0 FMUL.FTZ R44, R6.reuse, R48 ;  /* 0x00000030062c8220 */ /* 0x040fe40000410000 */
[----:B------:R-:W-:Y:S02]  /*5010*/  @!P0 FMUL.FTZ R45, R7, R50 ;  /* 0x00000032072d8220 */ /* 0x000fe40000410000 */
[-C--:B------:R-:W-:Y:S02]  /*5020*/  @!P0 FMUL.FTZ R8, R6, R9.reuse ;  /* 0x0000000906088220 */ /* 0x080fe40000410000 */
[----:B------:R-:W-:Y:S02]  /*5030*/  @!P0 FFMA.FTZ R61, R49, R9, -R44 ;  /* 0x00000009313d8223 */ /* 0x000fe4000001082c */
[-C--:B------:R-:W-:Y:S01]  /*5040*/  @!P0 FMUL.FTZ R9, R7, R16.reuse ;  /* 0x0000001007098220 */ /* 0x080fe20000410000 */
[----:B------:R-:W-:Y:S01]  /*5050*/  @!P0 LOP3.LUT R7, R14, 0xffff0000, RZ, 0xc0, !PT ;  /* 0xffff00000e078812 */ /* 0x000fe200078ec0ff */
[----:B------:R-:W-:Y:S01]  /*5060*/  @!P0 FFMA.FTZ R59, R51, R16, -R45 ;  /* 0x00000010333b8223 */ /* 0x000fe2000001082d */
[C---:B------:R-:W-:Y:S01]  /*5070*/  @!P0 SHF.L.U32 R16, R11.reuse, 0x10, RZ ;  /* 0x000000100b108819 */ /* 0x040fe200000006ff */
[C---:B------:R-:W-:Y:S01]  /*5080*/  @!P0 IMAD.U32 R44, R46.reuse, 0x10000, RZ ;  /* 0x000100002e2c8824 */ /* 0x040fe200078e00ff */
[----:B------:R-:W-:Y:S01]  /*5090*/  @!P0 LOP3.LUT R46, R46, 0xffff0000, RZ, 0xc0, !PT ;  /* 0xffff00002e2e8812 */ /* 0x000fe200078ec0ff */
[----:B------:R-:W-:Y:S01]  /*50a0*/  @!P0 IMAD.U32 R6, R14, 0x10000, RZ ;  /* 0x000100000e068824 */ /* 0x000fe200078e00ff */
[----:B------:R-:W-:Y:S01]  /*50b0*/  @!P0 LOP3.LUT R11, R11, 0xffff0000, RZ, 0xc0, !PT ;  /* 0xffff00000b0b8812 */ /* 0x000fe200078ec0ff */
[----:B------:R-:W-:Y:S01]  /*50c0*/  @!P0 FFMA.FTZ R3, R17, R18, R3 ;  /* 0x0000001211038223 */ /* 0x000fe20000010003 */
[----:B------:R-:W-:Y:S01]  /*50d0*/  @!P0 F2FP.BF16.PACK_AB R18, R63, R64 ;  /* 0x000000403f12823e */ /* 0x000fe200000010ff */
[----:B------:R-:W-:Y:S01]  /*50e0*/  @!P0 IMAD.U32 R45, R54, 0x10000, RZ ;  /* 0x00010000362d8824 */ /* 0x000fe200078e00ff */
[----:B------:R-:W-:Y:S01]  /*50f0*/  @!P0 F2FP.BF16.PACK_AB R17, R62, R65 ;  /* 0x000000413e11823e */ /* 0x000fe200000010ff */
[C---:B------:R-:W-:Y:S01]  /*5100*/  @!P0 FMUL.FTZ R56, R6.reuse, R44 ;  /* 0x0000002c06388220 */ /* 0x040fe20000410000 */
[----:B------:R-:W-:Y:S01]  /*5110*/  @!P0 F2FP.BF16.PACK_AB R2, R3, R2 ;  /* 0x000000020302823e */ /* 0x000fe200000010ff */
[----:B------:R-:W-:Y:S02]  /*5120*/  @!P0 FMUL.FTZ R6, R6, R16 ;  /* 0x0000001006068220 */ /* 0x000fe40000410000 */
[----:B------:R-:W-:Y:S02]  /*5130*/  @!P0 FFMA.FTZ R4, R19, R24, R4 ;  /* 0x0000001813048223 */ /* 0x000fe40000010004 */
[C---:B------:R-:W-:Y:S02]  /*5140*/  @!P0 FMUL.FTZ R57, R7.reuse, R46 ;  /* 0x0000002e07398220 */ /* 0x040fe40000410000 */
[----:B------:R-:W-:Y:S02]  /*5150*/  @!P0 FMUL.FTZ R7, R7, R11 ;  /* 0x0000000b07078220 */ /* 0x000fe40000410000 */
[----:B------:R-:W-:Y:S02]  /*5160*/  @!P0 FFMA.FTZ R5, R30, R31, R5 ;  /* 0x0000001f1e058223 */ /* 0x000fe40000010005 */
[----:B------:R-:W-:Y:S02]  /*5170*/  @!P0 FFMA.FTZ R6, R44, R45, R6 ;  /* 0x0000002d2c068223 */ /* 0x000fe40000010006 */
[----:B------:R-:W-:Y:S01]  /*5180*/  @!P0 FFMA.FTZ R7, R46, R47, R7 ;  /* 0x0000002f2e078223 */ /* 0x000fe20000010007 */
[----:B------:R-:W-:Y:S01]  /*5190*/  @!P0 F2FP.BF16.PACK_AB R4, R5, R4 ;  /* 0x000000040504823e */ /* 0x000fe200000010ff */
[----:B------:R-:W-:Y:S02]  /*51a0*/  @!P0 FFMA.FTZ R8, R48, R49, R8 ;  /* 0x0000003130088223 */ /* 0x000fe40000010008 */
[----:B------:R-:W-:Y:S01]  /*51b0*/  @!P0 FFMA.FTZ R9, R50, R51, R9 ;  /* 0x0000003332098223 */ /* 0x000fe20000010009 */
[----:B------:R-:W-:Y:S01]  /*51c0*/  @!P0 F2FP.BF16.PACK_AB R6, R7, R6 ;  /* 0x000000060706823e */ /* 0x000fe200000010ff */
[----:B------:R-:W-:Y:S01]  /*51d0*/  @!P0 FFMA.FTZ R56, R45, R16, -R56 ;  /* 0x000000102d388223 */ /* 0x000fe20000010838 */
[----:B------:R-:W-:Y:S01]  /*51e0*/  @!P0 F2FP.BF16.PACK_AB R16, R59, R61 ;  /* 0x0000003d3b10823e */ /* 0x000fe200000010ff */
[----:B------:R-:W-:Y:S01]  /*51f0*/  @!P0 FFMA.FTZ R57, R47, R11, -R57 ;  /* 0x0000000b2f398223 */ /* 0x000fe20000010839 */
[----:B------:R-:W-:Y:S01]  /*5200*/  @!P0 F2FP.BF16.PACK_AB R8, R9, R8 ;  /* 0x000000080908823e */ /* 0x000fe200000010ff */
[----:B------:R-:W-:Y:S01]  /*5210*/  @!P0 IMAD.MOV.U32 R52, RZ, RZ, R17 ;  /* 0x000000ffff348224 */ /* 0x000fe200078e0011 */
[----:B------:R-:W-:Y:S01]  /*5220*/  @!P0 MOV R14, R6 ;  /* 0x00000006000e8202 */ /* 0x000fe20000000f00 */
[----:B------:R-:W-:Y:S01]  /*5230*/  @!P0 IMAD.MOV.U32 R53, RZ, RZ, R18 ;  /* 0x000000ffff358224 */ /* 0x000fe200078e0012 */
[----:B------:R-:W-:Y:S01]  /*5240*/  @!P0 F2FP.BF16.PACK_AB R11, R57, R56 ;  /* 0x00000038390b823e */ /* 0x000fe200000010ff */
[----:B------:R-:W-:Y:S02]  /*5250*/  @!P0 IMAD.MOV.U32 R55, RZ, RZ, R16 ;  /* 0x000000ffff378224 */ /* 0x000fe400078e0010 */
[----:B------:R-:W-:Y:S01]  /*5260*/  @!P0 IMAD.MOV.U32 R12, RZ, RZ, R2 ;  /* 0x000000ffff0c8224 */ /* 0x000fe200078e0002 */
[----:B------:R-:W-:Y:S01]  /*5270*/  @!P0 MOV R54, R11 ;  /* 0x0000000b00368202 */ /* 0x000fe20000000f00 */
[----:B------:R-:W-:Y:S02]  /*5280*/  @!P0 IMAD.MOV.U32 R13, RZ, RZ, R4 ;  /* 0x000000ffff0d8224 */ /* 0x000fe400078e0004 */
[----:B------:R-:W-:Y:S01]  /*5290*/  @!P0 IMAD.MOV.U32 R15, RZ, RZ, R8 ;  /* 0x000000ffff0f8224 */ /* 0x000fe200078e0008 */
[----:B------:R-:W-:Y:S05]  /*52a0*/  IADD3 R2, P0, R76, R134, RZ ;  /* 0x000000864c027210 */ /* 0x000fea0007f1e0ff */
[----:B---3--:R-:W-:Y:S01]  /*52b0*/  IMAD.X R3, R77, 0x1, R135, P0 ;  /* 0x000000014d037824 */ /* 0x008fe200000e0687 */
[C---:B------:R-:W-:Y:S04]  /*52c0*/  ISETP.GE.AND P0, PT, R60.reuse, c[0x0][0x1d4], PT ;  /* 0x000075003c007a0c */ /* 0x040fe80003f06270 */
[----:B------:R1:W-:Y:S09]  /*52d0*/  ST.E.128 [R2.64], R52 ;  /* 0x0000003402007985 */ /* 0x0003f2000c101d06 */
[----:B------:R-:W-:Y:S05]  /*52e0*/  @!P0 IMAD.WIDE R4, R60, 0x2, R76 ;  /* 0x000000023c048825 */ /* 0x000fea00078e024c */
[----:B------:R1:W-:Y:S02]  /*52f0*/  @!P0 ST.E.128 [R4.64], R12 ;  /* 0x0000000c04008985 */ /* 0x0003e4000c101d06 */
.L_x_1203:
[----:B------:R-:W-:Y:S05]  /*5300*/  BSYNC B0 ;  /* 0x0000000000007941 */ /* 0x000fea0003800000 */
.L_x_1202:
[----:B------:R-:W-:Y:S11]  /*5310*/  ISETP.GE.AND P0, PT, R28, c[0x0][0x1d4], PT ;  /* 0x000075001c007a0c */ /* 0x000ff60003f06270 */
[----:B------:R-:W-:Y:S02]  /*5320*/  @!UPT UIADD3 URZ, URZ, URZ, URZ ;  /* 0x0000003f3f3ff290 */ /* 0x000fe4000fffe03f */
[----:B------:R-:W-:-:S05]  /*5330*/  @P0 BRA `(.L_x_1187) ;  /* 0x00000b0000000947 */ /* 0x000fca0003800000 */
[----:B------:R-:W-:Y:S02]  /*5340*/  ISETP.NE.AND P1, PT, R150, RZ, PT ;  /* 0x000000ff9600720c */ /* 0x000fe40003f25270 */
        /* <DEDUP_REMOVED lines=11> */
[----:B------:R-:W-:Y:S02]  /*5400*/  @!P0 PRMT R11, R33, 0x5432, R4 ;  /* 0x00005432210b8816 */ /* 0x000fe40000000004 */
[----:B------:R-:W-:Y:S01]  /*5410*/  LOP3.LUT R3, R103, 0x38, R47, 0xf8, !PT ;  /* 0x0000003867037812 */ /* 0x000fe200078ef82f */
[----:B------:R-:W-:Y:S01]  /*5420*/  IMAD.SHL.U32 R2, R2, 0x200, RZ ;  /* 0x0000020002027824 */ /* 0x000fe200078e00ff */
[----:B------:R-:W-:Y:S02]  /*5430*/  @!P0 SHF.R.U32.HI R5, RZ, 0x10, R23 ;  /* 0x00000010ff058819 */ /* 0x000fe40000011617 */
[----:B------:R-:W-:Y:S02]  /*5440*/  LOP3.LUT R3, R3, R104, RZ, 0x3c, !PT ;  /* 0x0000006803037212 */ /* 0x000fe400078e3cff */
[----:B------:R-:W-:Y:S02]  /*5450*/  LOP3.LUT R2, R2, 0x7ffff000, RZ, 0xc0, !PT ;  /* 0x7ffff00002027812 */ /* 0x000fe400078ec0ff */
[----:B------:R-:W-:Y:S02]  /*5460*/  @!P0 PRMT R8, R33, 0x5410, R5 ;  /* 0x0000541021088816 */ /* 0x000fe40000000005 */
[----:B------:R-:W-:Y:S01]  /*5470*/  IADD3 R2, R3, R2, R42 ;  /* 0x0000000203027210 */ /* 0x000fe20007ffe02a */
[----:B------:R-:W-:Y:S01]  /*5480*/  IMAD.IADD R3, R147, 0x1, R78 ;  /* 0x0000000193037824 */ /* 0x000fe200078e024e */
[--C-:B------:R-:W-:Y:S02]  /*5490*/  @!P0 SHF.R.U64 R6, R68, 0x10, R69.reuse ;  /* 0x0000001044068819 */ /* 0x100fe40000001245 */
[----:B------:R-:W-:Y:S01]  /*54a0*/  @!P0 SHF.R.U32.HI R7, RZ, 0x10, R69 ;  /* 0x00000010ff078819 */ /* 0x000fe20000011645 */
[----:B------:R-:W-:Y:S01]  /*54b0*/  IMAD.IADD R2, R78, 0x1, R2 ;  /* 0x000000014e027824 */ /* 0x000fe200078e0202 */
[----:B------:R-:W-:Y:S01]  /*54c0*/  @!P0 PRMT R17, R73, 0x5410, R6 ;  /* 0x0000541049118816 */ /* 0x000fe20000000006 */
[----:B------:R-:W-:Y:S01]  /*54d0*/  IMAD.SHL.U32 R3, R3, 0x2, RZ ;  /* 0x0000000203037824 */ /* 0x000fe200078e00ff */
[--C-:B------:R-:W-:Y:S02]  /*54e0*/  @!P0 SHF.R.U32.HI R44, RZ, 0x10, R71.reuse ;  /* 0x00000010ff2c8819 */ /* 0x100fe40000011647 */
[----:B------:R-:W-:Y:S01]  /*54f0*/  SHF.L.U32 R2, R2, 0x1, RZ ;  /* 0x0000000102027819 */ /* 0x000fe200000006ff */
[C---:B------:R-:W-:Y:S01]  /*5500*/  @!P0 IMAD.U32 R9, R17.reuse, 0x10000, RZ ;  /* 0x0001000011098824 */ /* 0x040fe200078e00ff */
[----:B------:R1:W3:Y:S01]  /*5510*/  LDS.128 R48, [R3+0xc100] ;  /* 0x00c1000003307984 */ /* 0x0002e20000000c00 */
[----:B------:R-:W-:Y:S02]  /*5520*/  @!P0 LOP3.LUT R17, R17, 0xffff0000, RZ, 0xc0, !PT ;  /* 0xffff000011118812 */ /* 0x000fe400078ec0ff */
[----:B------:R-:W-:Y:S02]  /*5530*/  @!P0 PRMT R44, R74, 0x5410, R44 ;  /* 0x000054104a2c8816 */ /* 0x000fe4000000002c */
[----:B------:R-:W-:Y:S03]  /*5540*/  @!P0 SHF.R.U64 R30, R70, 0x10, R71 ;  /* 0x00000010461e8819 */ /* 0x000fe60000001247 */
[----:B--2---:R2:W4:Y:S01]  /*5550*/  LDS.128 R12, [R2+0xc100] ;  /* 0x00c10000020c7984 */ /* 0x0045220000000c00 */
[----:B------:R-:W-:Y:S02]  /*5560*/  @!P0 PRMT R30, R74, 0x5432, R30 ;  /* 0x000054324a1e8816 */ /* 0x000fe4000000001e */
[----:B-1----:R-:W-:Y:S04]  /*5570*/  @!P0 SHF.R.U32.HI R3, RZ, 0x10, R21 ;  /* 0x00000010ff038819 */ /* 0x002fe80000011615 */
[----:B------:R-:W-:Y:S02]  /*5580*/  @!P0 PRMT R6, R32, 0x5410, R3 ;  /* 0x0000541020068816 */ /* 0x000fe40000000003 */
[----:B--2---:R-:W-:Y:S02]  /*5590*/  @!P0 SHF.R.U64 R2, R20, 0x10, R21 ;  /* 0x0000001014028819 */ /* 0x004fe40000001215 */
[----:B------:R-:W-:Y:S02]  /*55a0*/  @!P0 PRMT R21, R73, 0x5432, R7 ;  /* 0x0000543249158816 */ /* 0x000fe40000000007 */
[----:B------:R-:W-:Y:S02]  /*55b0*/  @!P0 PRMT R2, R32, 0x5432, R2 ;  /* 0x0000543220028816 */ /* 0x000fe40000000002 */
[----:B------:R-:W-:Y:S02]  /*55c0*/  @!P0 SHF.L.U32 R32, R44, 0x10, RZ ;  /* 0x000000102c208819 */ /* 0x000fe400000006ff */
[C---:B------:R-:W-:Y:S01]  /*55d0*/  @!P0 LOP3.LUT R5, R2.reuse, 0xffff0000, RZ, 0xc0, !PT ;  /* 0xffff000002058812 */ /* 0x040fe200078ec0ff */
[----:B------:R-:W-:Y:S01]  /*55e0*/  @!P0 IMAD.U32 R7, R2, 0x10000, RZ ;  /* 0x0001000002078824 */ /* 0x000fe200078e00ff */
[----:B------:R-:W-:Y:S01]  /*55f0*/  @!P0 LOP3.LUT R44, R44, 0xffff0000, RZ, 0xc0, !PT ;  /* 0xffff00002c2c8812 */ /* 0x000fe200078ec0ff */
[----:B---3--:R-:W-:Y:S01]  /*5600*/  @!P0 IMAD.U32 R20, R49, 0x10000, RZ ;  /* 0x0001000031148824 */ /* 0x008fe200078e00ff */
[C---:B------:R-:W-:Y:S01]  /*5610*/  @!P0 SHF.L.U32 R16, R48.reuse, 0x10, RZ ;  /* 0x0000001030108819 */ /* 0x040fe200000006ff */
[----:B------:R-:W-:Y:S01]  /*5620*/  @!P0 IMAD.U32 R33, R51, 0x10000, RZ ;  /* 0x0001000033218824 */ /* 0x000fe200078e00ff */
[----:B------:R-:W-:Y:S02]  /*5630*/  @!P0 LOP3.LUT R18, R48, 0xffff0000, RZ, 0xc0, !PT ;  /* 0xffff000030128812 */ /* 0x000fe400078ec0ff */
[----:B------:R-:W-:Y:S01]  /*5640*/  @!P0 LOP3.LUT R22, R49, 0xffff0000, RZ, 0xc0, !PT ;  /* 0xffff000031168812 */ /* 0x000fe200078ec0ff */
[----:B----4-:R-:W-:Y:S01]  /*5650*/  @!P0 IMAD.U32 R4, R12, 0x10000, RZ ;  /* 0x000100000c048824 */ /* 0x010fe200078e00ff */
[----:B------:R-:W-:Y:S02]  /*5660*/  @!P0 LOP3.LUT R45, R51, 0xffff0000, RZ, 0xc0, !PT ;  /* 0xffff0000332d8812 */ /* 0x000fe400078ec0ff */
[----:B------:R-:W-:Y:S01]  /*5670*/  @!P0 LOP3.LUT R31, R50, 0xffff0000, RZ, 0xc0, !PT ;  /* 0xffff0000321f8812 */ /* 0x000fe200078ec0ff */
[----:B------:R-:W-:Y:S01]  /*5680*/  @!P0 FMUL.FTZ R19, R4, R9 ;  /* 0x0000000904138220 */ /* 0x000fe20000410000 */
[----:B------:R-:W-:Y:S01]  /*5690*/  @!P0 LOP3.LUT R3, R12, 0xffff0000, RZ, 0xc0, !PT ;  /* 0xffff00000c038812 */ /* 0x000fe200078ec0ff */
[-C--:B------:R-:W-:Y:S02]  /*56a0*/  @!P0 FMUL.FTZ R2, R4, R7.reuse ;  /* 0x0000000704028220 */ /* 0x080fe40000410000 */
[----:B------:R-:W-:Y:S02]  /*56b0*/  @!P0 FFMA.FTZ R59, R16, R7, -R19 ;  /* 0x00000007103b8223 */ /* 0x000fe40000010813 */
[C---:B------:R-:W-:Y:S02]  /*56c0*/  @!P0 FMUL.FTZ R4, R3.reuse, R17 ;  /* 0x0000001103048220 */ /* 0x040fe40000410000 */
[-C--:B------:R-:W-:Y:S02]  /*56d0*/  @!P0 FMUL.FTZ R3, R3, R5.reuse ;  /* 0x0000000503038220 */ /* 0x080fe40000410000 */
[----:B------:R-:W-:Y:S01]  /*56e0*/  @!P0 FFMA.FTZ R57, R18, R5, -R4 ;  /* 0x0000000512398223 */ /* 0x000fe20000010804 */
[----:B------:R-:W-:Y:S01]  /*56f0*/  @!P0 LOP3.LUT R5, R13, 0xffff0000, RZ, 0xc0, !PT ;  /* 0xffff00000d058812 */ /* 0x000fe200078ec0ff */
[C---:B------:R-:W-:Y:S01]  /*5700*/  @!P0 IMAD.U32 R19, R21.reuse, 0x10000, RZ ;  /* 0x0001000015138824 */ /* 0x040fe200078e00ff */
[----:B------:R-:W-:Y:S01]  /*5710*/  @!P0 LOP3.LUT R21, R21, 0xffff0000, RZ, 0xc0, !PT ;  /* 0xffff000015158812 */ /* 0x000fe200078ec0ff */
[----:B------:R-:W-:Y:S02]  /*5720*/  @!P0 IMAD.U32 R4, R13, 0x10000, RZ ;  /* 0x000100000d048824 */ /* 0x000fe400078e00ff */
[C---:B------:R-:W-:Y:S01]  /*5730*/  @!P0 IMAD.U32 R7, R6.reuse, 0x10000, RZ ;  /* 0x0001000006078824 */ /* 0x040fe200078e00ff */
[----:B------:R-:W-:Y:S01]  /*5740*/  @!P0 LOP3.LUT R6, R6, 0xffff0000, RZ, 0xc0, !PT ;  /* 0xffff000006068812 */ /* 0x000fe200078ec0ff */
[----:B------:R-:W-:Y:S02]  /*5750*/  @!P0 FFMA.FTZ R2, R9, R16, R2 ;  /* 0x0000001009028223 */ /* 0x000fe40000010002 */
[C---:B------:R-:W-:Y:S02]  /*5760*/  @!P0 FMUL.FTZ R16, R5.reuse, R21 ;  /* 0x0000001505108220 */ /* 0x040fe40000410000 */
[----:B------:R-:W-:Y:S02]  /*5770*/  @!P0 FMUL.FTZ R9, R4, R19 ;  /* 0x0000001304098220 */ /* 0x000fe40000410000 */
[-C--:B------:R-:W-:Y:S02]  /*5780*/  @!P0 FMUL.FTZ R5, R5, R6.reuse ;  /* 0x0000000605058220 */ /* 0x080fe40000410000 */
[----:B------:R-:W-:Y:S01]  /*5790*/  @!P0 FFMA.FTZ R55, R22, R6, -R16 ;  /* 0x0000000616378223 */ /* 0x000fe20000010810 */
[----:B------:R-:W-:Y:S01]  /*57a0*/  @!P0 LOP3.LUT R16, R8, 0xffff0000, RZ, 0xc0, !PT ;  /* 0xffff000008108812 */ /* 0x000fe200078ec0ff */
[C---:B------:R-:W-:Y:S02]  /*57b0*/  @!P0 IMAD.U32 R6, R15.reuse, 0x10000, RZ ;  /* 0x000100000f068824 */ /* 0x040fe400078e00ff */
[-C--:B------:R-:W-:Y:S02]  /*57c0*/  @!P0 FMUL.FTZ R4, R4, R7.reuse ;  /* 0x0000000704048220 */ /* 0x080fe40000410000 */
[----:B------:R-:W-:Y:S01]  /*57d0*/  @!P0 FFMA.FTZ R56, R20, R7, -R9 ;  /* 0x0000000714388223 */ /* 0x000fe20000010809 */
[----:B------:R-:W-:Y:S01]  /*57e0*/  @!P0 LOP3.LUT R7, R15, 0xffff0000, RZ, 0xc0, !PT ;  /* 0xffff00000f078812 */ /* 0x000fe200078ec0ff */
[----:B------:R-:W-:Y:S02]  /*57f0*/  @!P0 IMAD.U32 R9, R8, 0x10000, RZ ;  /* 0x0001000008098824 */ /* 0x000fe400078e00ff */
[C---:B------:R-:W-:Y:S02]  /*5800*/  @!P0 FMUL.FTZ R23, R6.reuse, R32 ;  /* 0x0000002006178220 */ /* 0x040fe40000410000 */
[----:B------:R-:W-:Y:S02]  /*5810*/  @!P0 FMUL.FTZ R24, R7, R44 ;  /* 0x0000002c07188220 */ /* 0x000fe40000410000 */
[-C--:B------:R-:W-:Y:S01]  /*5820*/  @!P0 FMUL.FTZ R8, R6, R9.reuse ;  /* 0x0000000906088220 */ /* 0x080fe20000410000 */
[C---:B------:R-:W-:Y:S01]  /*5830*/  @!P0 SHF.L.U32 R6, R14.reuse, 0x10, RZ ;  /* 0x000000100e068819 */ /* 0x040fe200000006ff */
[----:B------:R-:W-:Y:S02]  /*5840*/  @!P0 FFMA.FTZ R54, R33, R9, -R23 ;  /* 0x0000000921368223 */ /* 0x000fe40000010817 */
[-C--:B------:R-:W-:Y:S01]  /*5850*/  @!P0 FMUL.FTZ R9, R7, R16.reuse ;  /* 0x0000001007098220 */ /* 0x080fe20000410000 */
[----:B------:R-:W-:Y:S01]  /*5860*/  @!P0 LOP3.LUT R7, R14, 0xffff0000, RZ, 0xc0, !PT ;  /* 0xffff00000e078812 */ /* 0x000fe200078ec0ff */
[C---:B------:R-:W-:Y:S01]  /*5870*/  @!P0 IMAD.U32 R23, R30.reuse, 0x10000, RZ ;  /* 0x000100001e178824 */ /* 0x040fe200078e00ff */
[----:B------:R-:W-:Y:S01]  /*5880*/  @!P0 LOP3.LUT R30, R30, 0xffff0000, RZ, 0xc0, !PT ;  /* 0xffff00001e1e8812 */ /* 0x000fe200078ec0ff */
[----:B------:R-:W-:Y:S02]  /*5890*/  @!P0 FFMA.FTZ R53, R45, R16, -R24 ;  /* 0x000000102d358223 */ /* 0x000fe40000010818 */
[C---:B------:R-:W-:Y:S01]  /*58a0*/  @!P0 IMAD.U32 R16, R11.reuse, 0x10000, RZ ;  /* 0x000100000b108824 */ /* 0x040fe200078e00ff */
[----:B------:R-:W-:Y:S01]  /*58b0*/  @!P0 LOP3.LUT R11, R11, 0xffff0000, RZ, 0xc0, !PT ;  /* 0xffff00000b0b8812 */ /* 0x000fe200078ec0ff */
[----:B------:R-:W-:Y:S02]  /*58c0*/  @!P0 IMAD.U32 R24, R50, 0x10000, RZ ;  /* 0x0001000032188824 */ /* 0x000fe400078e00ff */
[C---:B------:R-:W-:Y:S02]  /*58d0*/  @!P0 FMUL.FTZ R46, R6.reuse, R23 ;  /* 0x00000017062e8220 */ /* 0x040fe40000410000 */
[----:B------:R-:W-:Y:S02]  /*58e0*/  @!P0 FMUL.FTZ R52, R7, R30 ;  /* 0x0000001e07348220 */ /* 0x000fe40000410000 */
[----:B------:R-:W-:Y:S01]  /*58f0*/  @!P0 FFMA.FTZ R3, R17, R18, R3 ;  /* 0x0000001211038223 */ /* 0x000fe20000010003 */
[----:B------:R-:W-:Y:S01]  /*5900*/  @!P0 F2FP.BF16.PACK_AB R17, R57, R59 ;  /* 0x0000003b3911823e */ /* 0x000fe200000010ff */
[----:B------:R-:W-:Y:S01]  /*5910*/  @!P0 FMUL.FTZ R6, R6, R16 ;  /* 0x0000001006068220 */ /* 0x000fe20000410000 */
[----:B------:R-:W-:Y:S01]  /*5920*/  @!P0 F2FP.BF16.PACK_AB R18, R55, R56 ;  /* 0x000000383712823e */ /* 0x000fe200000010ff */
[----:B------:R-:W-:Y:S01]  /*5930*/  @!P0 FFMA.FTZ R46, R24, R16, -R46 ;  /* 0x00000010182e8223 */ /* 0x000fe2000001082e */
[----:B------:R-:W-:Y:S01]  /*5940*/  @!P0 F2FP.BF16.PACK_AB R16, R53, R54 ;  /* 0x000000363510823e */ /* 0x000fe200000010ff */
[-C--:B------:R-:W-:Y:S01]  /*5950*/  @!P0 FFMA.FTZ R52, R31, R11.reuse, -R52 ;  /* 0x0000000b1f348223 */ /* 0x080fe20000010834 */
[----:B------:R-:W-:Y:S01]  /*5960*/  @!P0 MOV R49, R18 ;  /* 0x0000001200318202 */ /* 0x000fe20000000f00 */
[----:B------:R-:W-:Y:S01]  /*5970*/  @!P0 FFMA.FTZ R4, R19, R20, R4 ;  /* 0x0000001413048223 */ /* 0x000fe20000010004 */
[----:B------:R-:W-:Y:S01]  /*5980*/  @!P0 F2FP.BF16.PACK_AB R2, R3, R2 ;  /* 0x000000020302823e */ /* 0x000fe200000010ff */
        /* <DEDUP_REMOVED lines=25> */
.L_x_1183:
[C---:B------:R-:W-:Y:S01]  /*5b20*/  IMAD.WIDE.U32 R2, R90.reuse, c[0x0][0x1e0], RZ ;  /* 0x000078005a027a25 */ /* 0x040fe200078e00ff */
[----:B------:R-:W-:Y:S02]  /*5b30*/  SHF.R.S32.HI R97, RZ, 0x1f, R90 ;  /* 0x0000001fff617819 */ /* 0x000fe4000001145a */
[----:B-----5:R-:W-:Y:S03]  /*5b40*/  SHF.R.S32.HI R98, RZ, 0x1f, R87 ;  /* 0x0000001fff627819 */ /* 0x020fe60000011457 */
[----:B------:R-:W-:Y:S04]  /*5b50*/  IMAD R4, R97, c[0x0][0x1e0], RZ ;  /* 0x0000780061047a24 */ /* 0x000fe800078e02ff */
[----:B------:R-:W-:Y:S04]  /*5b60*/  IMAD R4, R90, c[0x0][0x1e4], R4 ;  /* 0x000079005a047a24 */ /* 0x000fe800078e0204 */
[----:B------:R-:W-:Y:S02]  /*5b70*/  IMAD.IADD R3, R3, 0x1, R4 ;  /* 0x0000000103037824 */ /* 0x000fe400078e0204 */
[----:B------:R-:W-:Y:S02]  /*5b80*/  IMAD R4, R98, c[0x0][0x1f0], RZ ;  /* 0x00007c0062047a24 */ /* 0x000fe400078e02ff */
[C---:B------:R-:W-:Y:S04]  /*5b90*/  IMAD.WIDE.U32 R2, R87.reuse, c[0x0][0x1f0], R2 ;  /* 0x00007c0057027a25 */ /* 0x040fe800078e0002 */
[----:B------:R-:W-:Y:S01]  /*5ba0*/  IMAD R4, R87, c[0x0][0x1f4], R4 ;  /* 0x00007d0057047a24 */ /* 0x000fe200078e0204 */
[----:B------:R-:W-:Y:S04]  /*5bb0*/  IADD3 R2, P0, R160, R2, RZ ;  /* 0x00000002a0027210 */ /* 0x000fe80007f1e0ff */
[----:B------:R-:W-:Y:S02]  /*5bc0*/  IADD3.X R3, R111, R3, R4, P0, !PT ;  /* 0x000000036f037210 */ /* 0x000fe400007fe404 */
[C---:B------:R-:W-:Y:S04]  /*5bd0*/  LEA R4, P0, R2.reuse, c[0x0][0x1c8], 0x1 ;  /* 0x0000720002047a11 */ /* 0x040fe800078008ff */
[----:B------:R-:W-:Y:S02]  /*5be0*/  LEA.HI.X R3, R2, c[0x0][0x1cc], R3, 0x1, P0 ;  /* 0x0000730002037a11 */ /* 0x000fe400000f0c03 */
[----:B------:R2:W3:Y:S08]  /*5bf0*/  SHFL.IDX PT, R2, R4, RZ, 0x1c1f ;  /* 0x001c1fff04027589 */ /* 0x0004f000000e0000 */
[----:B------:R-:W4:Y:S01]  /*5c00*/  SHFL.IDX PT, R3, R3, RZ, 0x1c1f ;  /* 0x001c1fff03037589 */ /* 0x000f2200000e0000 */
[----:B--2---:R-:W-:Y:S05]  /*5c10*/  IMAD.IADD R4, R222, 0x1, -R8 ;  /* 0x00000001de047824 */ /* 0x004fea00078e0a08 */
[----:B------:R-:W-:Y:S04]  /*5c20*/  IMNMX R91, R4, 0x40, PT ;  /* 0x00000040045b7817 */ /* 0x000fe80003800200 */
[----:B------:R-:W-:Y:S11]  /*5c30*/  ISETP.GT.AND P0, PT, R91, R99, PT ;  /* 0x000000635b00720c */ /* 0x000ff60003f04270 */
[----:B------:R-:W-:Y:S02]  /*5c40*/  @!UPT UIADD3 URZ, URZ, URZ, URZ ;  /* 0x0000003f3f3ff290 */ /* 0x000fe4000fffe03f */
[----:B------:R-:W-:-:S05]  /*5c50*/  @!P0 BRA `(.L_x_1187) ;  /* 0x000001e000008947 */ /* 0x000fca0003800000 */
[----:B---34-:R-:W-:Y:S02]  /*5c60*/  ISETP.GE.AND P2, PT, R26, c[0x0][0x1d4], PT ;  /* 0x000075001a007a0c */ /* 0x018fe40003f46270 */
[----:B------:R-:W-:Y:S02]  /*5c70*/  ISETP.GE.AND P1, PT, R29, c[0x0][0x1d4], PT ;  /* 0x000075001d007a0c */ /* 0x000fe40003f26270 */
[----:B------:R-:W-:Y:S02]  /*5c80*/  ISETP.GE.AND P4, PT, R28, c[0x0][0x1d4], PT ;  /* 0x000075001c007a0c */ /* 0x000fe40003f86270 */
[----:B------:R-:W-:Y:S07]  /*5c90*/  ISETP.GE.AND P3, PT, R102, c[0x0][0x1d4], PT ;  /* 0x0000750066007a0c */ /* 0x000fee0003f66270 */
[----:B------:R-:W2:Y:S01]  /*5ca0*/  @!P2 LDS.128 R12, [R88+0xc000] ;  /* 0x00c00000580ca984 */ /* 0x000ea20000000c00 */
[CC--:B-1----:R-:W-:Y:S04]  /*5cb0*/  @!P2 LEA R6, P0, R26.reuse, R2.reuse, 0x1 ;  /* 0x000000021a06a211 */ /* 0x0c2fe800078008ff */
[-C--:B------:R-:W-:Y:S02]  /*5cc0*/  @!P2 LEA.HI.X R7, R26, R3.reuse, R27, 0x1, P0 ;  /* 0x000000031a07a211 */ /* 0x080fe400000f0c1b */
[CC--:B------:R-:W-:Y:S04]  /*5cd0*/  @!P1 LEA R4, P0, R96.reuse, R2.reuse, 0x1 ;  /* 0x0000000260049211 */ /* 0x0c0fe800078008ff */
[-C--:B------:R-:W-:Y:S02]  /*5ce0*/  @!P1 LEA.HI.X R5, R96, R3.reuse, R106, 0x1, P0 ;  /* 0x0000000360059211 */ /* 0x080fe400000f0c6a */
[CC--:B------:R-:W-:Y:S04]  /*5cf0*/  @!P4 LEA R8, P0, R95.reuse, R2.reuse, 0x1 ;  /* 0x000000025f08c211 */ /* 0x0c0fe800078008ff */
[-C--:B------:R-:W-:Y:S01]  /*5d00*/  @!P4 LEA.HI.X R9, R95, R3.reuse, R105, 0x1, P0 ;  /* 0x000000035f09c211 */ /* 0x080fe200000f0c69 */
[----:B--2---:R1:W-:Y:S04]  /*5d10*/  @!P2 ST.E.128 [R6.64], R12 ;  /* 0x0000000c0600a985 */ /* 0x0043e8000c101d06 */
[----:B------:R-:W2:Y:S01]  /*5d20*/  @!P1 LDS.128 R12, [R89+0xc000] ;  /* 0x00c00000590c9984 */ /* 0x000ea20000000c00 */
[CC--:B-1----:R-:W-:Y:S04]  /*5d30*/  @!P3 LEA R6, P0, R94.reuse, R2.reuse, 0x1 ;  /* 0x000000025e06b211 */ /* 0x0c2fe800078008ff */
[-C--:B------:R-:W-:Y:S01]  /*5d40*/  @!P3 LEA.HI.X R7, R94, R3.reuse, R109, 0x1, P0 ;  /* 0x000000035e07b211 */ /* 0x080fe200000f0c6d */
[----:B--2---:R1:W-:Y:S01]  /*5d50*/  @!P1 ST.E.128 [R4.64], R12 ;  /* 0x0000000c04009985 */ /* 0x0043e2000c101d06 */
[----:B------:R-:W-:Y:S03]  /*5d60*/  ISETP.GE.AND P1, PT, R101, c[0x0][0x1d4], PT ;  /* 0x0000750065007a0c */ /* 0x000fe60003f26270 */
[----:B------:R-:W2:Y:S10]  /*5d70*/  @!P4 LDS.128 R16, [R88+0xe000] ;  /* 0x00e000005810c984 */ /* 0x000eb40000000c00 */
[CC--:B-1----:R-:W-:Y:S04]  /*5d80*/  @!P1 LEA R4, P0, R93.reuse, R2.reuse, 0x1 ;  /* 0x000000025d049211 */ /* 0x0c2fe800078008ff */
[-C--:B------:R-:W-:Y:S02]  /*5d90*/  @!P1 LEA.HI.X R5, R93, R3.reuse, R108, 0x1, P0 ;  /* 0x000000035d059211 */ /* 0x080fe400000f0c6c */
[----:B------:R-:W-:Y:S01]  /*5da0*/  ISETP.GE.AND P0, PT, R100, c[0x0][0x1d4], PT ;  /* 0x0000750064007a0c */ /* 0x000fe20003f06270 */
[----:B--2---:R-:W-:Y:S04]  /*5db0*/  @!P4 ST.E.128 [R8.64], R16 ;  /* 0x000000100800c985 */ /* 0x004fe8000c101d06 */
[----:B------:R-:W1:Y:S08]  /*5dc0*/  @!P3 LDS.128 R12, [R89+0xe000] ;  /* 0x00e00000590cb984 */ /* 0x000e700000000c00 */
[C---:B------:R-:W-:Y:S04]  /*5dd0*/  @!P0 LEA R2, P2, R92.reuse, R2, 0x1 ;  /* 0x000000025c028211 */ /* 0x040fe800078408ff */
[----:B------:R-:W-:Y:S01]  /*5de0*/  @!P0 LEA.HI.X R3, R92, R3, R107, 0x1, P2 ;  /* 0x000000035c038211 */ /* 0x000fe200010f0c6b */
[----:B-1----:R-:W-:Y:S04]  /*5df0*/  @!P3 ST.E.128 [R6.64], R12 ;  /* 0x0000000c0600b985 */ /* 0x002fe8000c101d06 */
[----:B------:R-:W1:Y:S04]  /*5e00*/  @!P1 LDS.128 R12, [R88+0x10000] ;  /* 0x01000000580c9984 */ /* 0x000e680000000c00 */
[----:B-1----:R-:W-:Y:S04]  /*5e10*/  @!P1 ST.E.128 [R4.64], R12 ;  /* 0x0000000c04009985 */ /* 0x002fe8000c101d06 */
[----:B------:R-:W1:Y:S04]  /*5e20*/  @!P0 LDS.128 R4, [R89+0x10000] ;  /* 0x0100000059048984 */ /* 0x000e680000000c00 */
[----:B-1----:R1:W-:Y:S02]  /*5e30*/  @!P0 ST.E.128 [R2.64], R4 ;  /* 0x0000000402008985 */ /* 0x0023e4000c101d06 */
.L_x_1187:
[----:B---34-:R-:W-:Y:S05]  /*5e40*/  BSYNC B1 ;  /* 0x0000000000017941 */ /* 0x018fea0003800000 */
.L_x_1182:
[----:B------:R-:W-:Y:S01]  /*5e50*/  ISETP.GT.AND P0, PT, R25, R36, PT ;  /* 0x000000241900720c */ /* 0x000fe20003f04270 */
[----:B-1----:R-:W-:Y:S01]  /*5e60*/  IMAD R8, R98, c[0x0][0x218], RZ ;  /* 0x0000860062087a24 */ /* 0x002fe200078e02ff */
[C---:B------:R-:W-:Y:S01]  /*5e70*/  ISETP.GE.AND P1, PT, R58.reuse, 0x1, PT ;  /* 0x000000013a00780c */ /* 0x040fe20003f26270 */
[----:B------:R-:W-:Y:S01]  /*5e80*/  BSSY B0, `(.L_x_1204) ;  /* 0x000004a000007945 */ /* 0x000fe20003800000 */
[----:B--2--5:R-:W-:Y:S01]  /*5e90*/  IADD3 R3, R58, 0x1, RZ ;  /* 0x000000013a037810 */ /* 0x024fe20007ffe0ff */
[----:B------:R-:W-:Y:S01]  /*5ea0*/  IMAD R8, R87, c[0x0][0x21c], R8 ;  /* 0x0000870057087a24 */ /* 0x000fe200078e0208 */
[----:B------:R-:W-:Y:S07]  /*5eb0*/  ISETP.NE.AND P2, PT, R112, RZ, PT ;  /* 0x000000ff7000720c */ /* 0x000fee0003f45270 */
[----:B------:R-:W-:Y:S01]  /*5ec0*/  @P0 IMAD R2, R58, 0x3000, R10 ;  /* 0x000030003a020824 */ /* 0x000fe200078e020a */
[----:B------:R-:W-:Y:S01]  /*5ed0*/  SEL R58, R3, RZ, !P1 ;  /* 0x000000ff033a7207 */ /* 0x000fe20004800000 */
[----:B------:R-:W-:Y:S01]  /*5ee0*/  @P0 IMAD.MOV.U32 R6, RZ, RZ, R118 ;  /* 0x000000ffff060224 */ /* 0x000fe200078e0076 */
[----:B------:R-:W-:Y:S01]  /*5ef0*/  @P0 IADD3 R3, R25, -0x1, RZ ;  /* 0xffffffff19030810 */ /* 0x000fe20007ffe0ff */
[----:B------:R-:W-:Y:S02]  /*5f00*/  @P0 IMAD.MOV.U32 R7, RZ, RZ, R117 ;  /* 0x000000ffff070224 */ /* 0x000fe400078e0075 */
[----:B------:R-:W-:Y:S01]  /*5f10*/  @P0 IMAD.SHL.U32 R2, R2, 0x2, RZ ;  /* 0x0000000202020824 */ /* 0x000fe200078e00ff */
[----:B------:R-:W-:Y:S01]  /*5f20*/  @P0 SHF.R.S32.HI R5, RZ, 0x1f, R3 ;  /* 0x0000001fff050819 */ /* 0x000fe20000011403 */
[----:B------:R-:W-:Y:S02]  /*5f30*/  @P0 IMAD R4, R164, R3, RZ ;  /* 0x00000003a4040224 */ /* 0x000fe400078e02ff */
[-C--:B------:R-:W-:Y:S04]  /*5f40*/  @P0 IMAD.WIDE.U32 R6, R3, R170.reuse, R6 ;  /* 0x000000aa03060225 */ /* 0x080fe800078e0006 */
[----:B------:R-:W-:Y:S01]  /*5f50*/  @P0 IMAD R3, R5, R170, R4 ;  /* 0x000000aa05030224 */ /* 0x000fe200078e0204 */
[C---:B------:R-:W-:Y:S03]  /*5f60*/  @P0 LEA R4, P1, R6.reuse, c[0x0][0x250], 0x1 ;  /* 0x0000940006040a11 */ /* 0x040fe600078208ff */
[----:B------:R-:W-:Y:S05]  /*5f70*/  @P0 IMAD.IADD R3, R7, 0x1, R3 ;  /* 0x0000000107030824 */ /* 0x000fea00078e0203 */
        /* <DEDUP_REMOVED lines=10> */
[----:B------:R1:W-:Y:S02]  /*6020*/  @P0 LDGSTS.E.BYPASS.LTC128B.128 [R2+0x4100], [R4.64+0x100], !P5 ;  /* 0x0410010004020fae */ /* 0x0003e4000e901d46 */
[----:B------:R-:W-:Y:S05]  /*6030*/  IMAD.WIDE.U32 R6, R87, c[0x0][0x218], R6 ;  /* 0x0000860057067a25 */ /* 0x000fea00078e0006 */
        /* <DEDUP_REMOVED lines=12> */
[----:B-1----:R1:W3:Y:S01]  /*6100*/  SHFL.IDX PT, R2, R9, RZ, 0x1c1f ;  /* 0x001c1fff09027589 */ /* 0x0022e200000e0000 */
        /* <DEDUP_REMOVED lines=8> */
[CC--:B---3--:R-:W-:Y:S04]  /*6190*/  @!P2 LEA R6, P0, R26.reuse, R2.reuse, 0x1 ;  /* 0x000000021a06a211 */ /* 0x0c8fe800078008ff */
[-C--:B------:R-:W-:Y:S02]  /*61a0*/  @!P2 LEA.HI.X R7, R26, R3.reuse, R27, 0x1, P0 ;  /* 0x000000031a07a211 */ /* 0x080fe400000f0c1b */
[CC--:B------:R-:W-:Y:S04]  /*61b0*/  @!P1 LEA R4, P0, R96.reuse, R2.reuse, 0x1 ;  /* 0x0000000260049211 */ /* 0x0c0fe800078008ff */
[-C--:B------:R-:W-:Y:S02]  /*61c0*/  @!P1 LEA.HI.X R5, R96, R3.reuse, R106, 0x1, P0 ;  /* 0x0000000360059211 */ /* 0x080fe400000f0c6a */
[CC--:B------:R-:W-:Y:S04]  /*61d0*/  @!P4 LEA R8, P0, R95.reuse, R2.reuse, 0x1 ;  /* 0x000000025f08c211 */ /* 0x0c0fe800078008ff */
[-C--:B-1----:R-:W-:Y:S01]  /*61e0*/  @!P4 LEA.HI.X R9, R95, R3.reuse, R105, 0x1, P0 ;  /* 0x000000035f09c211 */ /* 0x082fe200000f0c69 */
[----:B--2---:R1:W-:Y:S04]  /*61f0*/  @!P2 ST.E.128 [R6.64], R12 ;  /* 0x0000000c0600a985 */ /* 0x0043e8000c101d06 */
[----:B------:R-:W2:Y:S01]  /*6200*/  @!P1 LDS.128 R12, [R89] ;  /* 0x00000000590c9984 */ /* 0x000ea20000000c00 */
        /* <DEDUP_REMOVED lines=17> */
.L_x_1205:
[----:B--2---:R-:W-:Y:S05]  /*6320*/  BSYNC B0 ;  /* 0x0000000000007941 */ /* 0x004fea0003800000 */
.L_x_1204:
[C---:B------:R-:W-:Y:S02]  /*6330*/  ISETP.GE.AND P0, PT, R43.reuse, 0x1, PT ;  /* 0x000000012b00780c */ /* 0x040fe40003f06270 */
[----:B-1-3--:R-:W-:Y:S02]  /*6340*/  IADD3 R2, R43, 0x1, RZ ;  /* 0x000000012b027810 */ /* 0x00afe40007ffe0ff */
[----:B------:R-:W-:Y:S02]  /*6350*/  ISETP.NE.AND P2, PT, R112, RZ, PT ;  /* 0x000000ff7000720c */ /* 0x000fe40003f45270 */
[----:B------:R-:W-:Y:S02]  /*6360*/  SEL R43, R2, RZ, !P0 ;  /* 0x000000ff022b7207 */ /* 0x000fe40004000000 */
[----:B------:R-:W-:Y:S04]  /*6370*/  IADD3 R2, R25, -0x2, RZ ;  /* 0xfffffffe19027810 */ /* 0x000fe80007ffe0ff */
[----:B------:R-:W-:Y:S11]  /*6380*/  ISETP.GE.AND P0, PT, R2, R36, PT ;  /* 0x000000240200720c */ /* 0x000ff60003f06270 */
[----:B------:R-:W-:Y:S02]  /*6390*/  @!UPT UIADD3 URZ, URZ, URZ, URZ ;  /* 0x0000003f3f3ff290 */ /* 0x000fe4000fffe03f */
[----:B------:R-:W-:Y:S01]  /*63a0*/  @P0 SHF.R.S32.HI R6, RZ, 0x1f, R2 ;  /* 0x0000001fff060819 */ /* 0x000fe20000011402 */
[----:B------:R-:W-:Y:S02]  /*63b0*/  @P0 IMAD.MOV.U32 R4, RZ, RZ, R120 ;  /* 0x000000ffff040224 */ /* 0x000fe400078e0078 */
[----:B------:R-:W-:Y:S02]  /*63c0*/  @P0 IMAD.MOV.U32 R5, RZ, RZ, R115 ;  /* 0x000000ffff050224 */ /* 0x000fe400078e0073 */
[----:B------:R-:W-:Y:S04]  /*63d0*/  @P0 IMAD R3, R163, R2, RZ ;  /* 0x00000002a3030224 */ /* 0x000fe800078e02ff */
[-C--:B------:R-:W-:Y:S02]  /*63e0*/  @P0 IMAD R6, R6, R168.reuse, R3 ;  /* 0x000000a806060224 */ /* 0x080fe400078e0203 */
[----:B------:R-:W-:Y:S04]  /*63f0*/  @P0 IMAD.WIDE.U32 R2, R2, R168, R4 ;  /* 0x000000a802020225 */ /* 0x000fe800078e0004 */
[----:B------:R-:W-:Y:S01]  /*6400*/  @P0 IMAD.IADD R3, R3, 0x1, R6 ;  /* 0x0000000103030824 */ /* 0x000fe200078e0206 */
[C---:B------:R-:W-:Y:S04]  /*6410*/  @P0 LEA R4, P1, R2.reuse, c[0x0][0x220], 0x1 ;  /* 0x0000880002040a11 */ /* 0x040fe800078208ff */
[----:B------:R-:W-:Y:S01]  /*6420*/  @P0 LEA.HI.X R5, R2, c[0x0][0x224], R3, 0x1, P1 ;  /* 0x0000890002050a11 */ /* 0x000fe200008f0c03 */
[----:B------:R-:W-:Y:S01]  /*6430*/  @P0 IMAD R2, R58, 0x3000, R10 ;  /* 0x000030003a020824 */ /* 0x000fe200078e020a */
[----:B------:R-:W-:Y:S03]  /*6440*/  @P0 LEA R6, P1, R166, R4, 0x1 ;  /* 0x00000004a6060211 */ /* 0x000fe600078208ff */
[----:B------:R-:W-:Y:S01]  /*6450*/  @P0 IMAD.SHL.U32 R2, R2, 0x2, RZ ;  /* 0x0000000202020824 */ /* 0x000fe200078e00ff */
[----:B------:R-:W-:Y:S04]  /*6460*/  @P0 LEA.HI.X R7, R166, R5, R159, 0x1, P1 ;  /* 0x00000005a6070211 */ /* 0x000fe800008f0c9f */
[----:B------:R-:W-:Y:S01]  /*6470*/  @!PT LDS RZ, [RZ] ;  /* 0x00000000fffff984 */ /* 0x000fe20000000800 */
[----:B------:R-:W-:Y:S01]  /*6480*/  @!PT LDS RZ, [RZ] ;  /* 0x00000000fffff984 */ /* 0x000fe20000000800 */
[----:B------:R-:W-:Y:S01]  /*6490*/  @!PT LDS RZ, [RZ] ;  /* 0x00000000fffff984 */ /* 0x000fe20000000800 */
[----:B------:R1:W-:Y:S04]  /*64a0*/  @P0 LDGSTS.E.BYPASS.LTC128B.128 [R2+0xc100], [R4.64], !P6 ;  /* 0x0c10000004020fae */ /* 0x0003e8000f101d46 */
        /* <DEDUP_REMOVED lines=16> */
.L_x_1181:
[----:B---3--:R-:W-:Y:S01]  /*65b0*/  IMAD.MOV.U32 R4, RZ, RZ, 0x1 ;  /* 0x00000001ff047424 */ /* 0x008fe200078e00ff */
[----:B------:R-:W-:Y:S01]  /*65c0*/  IADD3 R0, R155, 0x7f, RZ ;  /* 0x0000007f9b007810 */ /* 0x000fe20007ffe0ff */
[----:B------:R2:W-:Y:S03]  /*65d0*/  STL.64 [R1], R174 ;  /* 0x000000ae01007387 */ /* 0x0005e60000100a00 */
[C---:B------:R-:W-:Y:S02]  /*65e0*/  ISETP.NE.AND P2, PT, R4.reuse, c[0x0][0x2c4], PT ;  /* 0x0000b10004007a0c */ /* 0x040fe40003f45270 */
[----:B------:R-:W-:-:S11]  /*65f0*/  ISETP.LE.AND P1, PT, R4, c[0x0][0x32c], PT ;  /* 0x0000cb0004007a0c */ /* 0x000fd60003f23270 */
        /* <DEDUP_REMOVED lines=16> */
.L_x_1209:
[----:B------:R-:W-:-:S13]  /*6700*/  ISETP.NE.AND P0, PT, R4, c[0x0][0x32c], PT ;  /* 0x0000cb0004007a0c */ /* 0x000fda0003f05270 */
[----:B------:R-:W-:-:S05]  /*6710*/  @P0 IMAD.HI.U32 R2, R0, c[0x0][0x330], RZ ;  /* 0x0000cc0000020a27 */ /* 0x000fca00078e00ff */
[----:B------:R-:W-:Y:S02]  /*6720*/  @P0 SHF.R.U32.HI R0, RZ, c[0x0][0x334], R2 ;  /* 0x0000cd00ff000a19 */ /* 0x000fe40000011602 */
.L_x_1210:
[----:B------:R-:W-:Y:S05]  /*6730*/  BSYNC B0 ;  /* 0x0000000000007941 */ /* 0x000fea0003800000 */
.L_x_1208:
[----:B------:R-:W-:-:S05]  /*6740*/  MOV R2, c[0x0][0x32c] ;  /* 0x0000cb0000027a02 */ /* 0x000fca0000000f00 */
[----:B------:R-:W-:-:S05]  /*6750*/  IMAD R0, R0, R2, c[0x0][0x32c] ;  /* 0x0000cb0000007624 */ /* 0x000fca00078e0202 */
[----:B------:R-:W-:-:S04]  /*6760*/  IMNMX R3, R3, R0, PT ;  /* 0x0000000003037217 */ /* 0x000fc80003800200 */
.L_x_1207:
        /* <DEDUP_REMOVED lines=21> */
.L_x_1213:
[----:B------:R-:W-:-:S04]  /*68c0*/  MOV R2, c[0x0][0x32c] ;  /* 0x0000cb0000027a02 */ /* 0x000fc80000000f00 */
[----:B------:R-:W-:-:S13]  /*68d0*/  ISETP.NE.AND P0, PT, R2, 0x1, PT ;  /* 0x000000010200780c */ /* 0x000fda0003f05270 */
[----:B------:R-:W-:-:S05]  /*68e0*/  @P0 IMAD.HI.U32 R2, R0, c[0x0][0x330], RZ ;  /* 0x0000cc0000020a27 */ /* 0x000fca00078e00ff */
[----:B------:R-:W-:Y:S02]  /*68f0*/  @P0 SHF.R.U32.HI R0, RZ, c[0x0][0x334], R2 ;  /* 0x0000cd00ff000a19 */ /* 0x000fe40000011602 */
.L_x_1214:
[----:B------:R-:W-:Y:S05]  /*6900*/  BSYNC B0 ;  /* 0x0000000000007941 */ /* 0x000fea0003800000 */
.L_x_1212:
[----:B------:R-:W-:-:S05]  /*6910*/  IMAD R0, R0, c[0x0][0x32c], RZ ;  /* 0x0000cb0000007a24 */ /* 0x000fca00078e02ff */
[----:B------:R-:W-:-:S04]  /*6920*/  IMNMX R3, R3, R0, !PT ;  /* 0x0000000003037217 */ /* 0x000fc80007800200 */
.L_x_1211:
[----:B------:R-:W-:Y:S01]  /*6930*/  SHF.R.S32.HI R0, RZ, 0x1f, R3 ;  /* 0x0000001fff007819 */ /* 0x000fe20000011403 */
[----:B------:R-:W-:Y:S01]  /*6940*/  IMAD.MOV.U32 R99, RZ, RZ, RZ ;  /* 0x000000ffff637224 */ /* 0x000fe200078e00ff */
[----:B------:R-:W-:Y:S01]  /*6950*/  PLOP3.LUT P1, PT, PT, PT, PT, 0x80, 0x0 ;  /* 0x000000000000781c */ /* 0x000fe20003f2f070 */
[----:B------:R-:W-:Y:S01]  /*6960*/  CS2R R12, SRZ ;  /* 0x00000000000c7805 */ /* 0x000fe2000001ff00 */
[----:B------:R-:W-:Y:S01]  /*6970*/  LEA.HI R0, R0, R3, RZ, 0x6 ;  /* 0x0000000300007211 */ /* 0x000fe200078f30ff */
[----:B------:R-:W-:Y:S01]  /*6980*/  CS2R R14, SRZ ;  /* 0x00000000000e7805 */ /* 0x000fe2000001ff00 */
[----:B------:R-:W-:Y:S01]  /*6990*/  IMAD.MOV.U32 R96, RZ, RZ, RZ ;  /* 0x000000ffff607224 */ /* 0x000fe200078e00ff */
[----:B------:R-:W-:Y:S01]  /*69a0*/  MOV R94, RZ ;  /* 0x000000ff005e7202 */ /* 0x000fe20000000f00 */
[----:B------:R-:W-:Y:S01]  /*69b0*/  CS2R R8, SRZ ;  /* 0x0000000000087805 */ /* 0x000fe2000001ff00 */
[----:B------:R-:W-:Y:S01]  /*69c0*/  SHF.R.S32.HI R0, RZ, 0x6, R0 ;  /* 0x00000006ff007819 */ /* 0x000fe20000011400 */
[----:B------:R-:W-:Y:S01]  /*69d0*/  IMAD.MOV.U32 R92, RZ, RZ, RZ ;  /* 0x000000ffff5c7224 */ /* 0x000fe200078e00ff */
[----:B-1----:R-:W-:Y:S01]  /*69e0*/  CS2R R10, SRZ ;  /* 0x00000000000a7805 */ /* 0x002fe2000001ff00 */
[----:B------:R-:W-:Y:S01]  /*69f0*/  IMAD.MOV.U32 R90, RZ, RZ, RZ ;  /* 0x000000ffff5a7224 */ /* 0x000fe200078e00ff */
[----:B------:R-:W-:Y:S01]  /*6a00*/  IMNMX R225, RZ, R0, !PT ;  /* 0x00000000ffe17217 */ /* 0x000fe20007800200 */
[----:B------:R-:W-:Y:S01]  /*6a10*/  IMAD.MOV.U32 R86, RZ, RZ, RZ ;  /* 0x000000ffff567224 */ /* 0x000fe200078e00ff */
[----:B------:R-:W-:Y:S01]  /*6a20*/  MOV R88, RZ ;  /* 0x000000ff00587202 */ /* 0x000fe20000000f00 */
[----:B------:R-:W-:Y:S01]  /*6a30*/  IMAD.MOV.U32 R16, RZ, RZ, RZ ;  /* 0x000000ffff107224 */ /* 0x000fe200078e00ff */
[----:B------:R-:W-:Y:S01]  /*6a40*/  ISETP.GT.AND P0, PT, R252, R225, PT ;  /* 0x000000e1fc00720c */ /* 0x000fe20003f04270 */
[----:B------:R-:W-:Y:S01]  /*6a50*/  CS2R R82, SRZ ;  /* 0x0000000000527805 */ /* 0x000fe2000001ff00 */
        /* <DEDUP_REMOVED lines=66> */
[----:B------:R-:W-:Y:S01]  /*6e80*/  LEA.HI R8, R6, R174, RZ, 0x4 ;  /* 0x000000ae06087211 */ /* 0x000fe200078f20ff */
[----:B------:R-:W-:Y:S01]  /*6e90*/  STL [R1+0x10], R17 ;  /* 0x0000101101007387 */ /* 0x000fe20000100800 */
[----:B------:R-:W-:Y:S02]  /*6ea0*/  LOP3.LUT R198, R16, 0xfffffff8, RZ, 0xc0, !PT ;  /* 0xfffffff810c67812 */ /* 0x000fe400078ec0ff */
[----:B------:R-:W-:-:S02]  /*6eb0*/  SHF.R.S32.HI R21, RZ, 0x3, R16 ;  /* 0x00000003ff157819 */ /* 0x000fc40000011410 */
[----:B------:R-:W-:Y:S01]  /*6ec0*/  ISETP.NE.AND.EX P0, PT, RZ, c[0x0][0x34c], PT, P0 ;  /* 0x0000d300ff007a0c */ /* 0x000fe20003f05300 */
[----:B------:R-:W-:Y:S01]  /*6ed0*/  IMAD.IADD R198, R174, 0x1, -R198 ;  /* 0x00000001aec67824 */ /* 0x000fe200078e0ac6 */
[CC--:B------:R-:W-:Y:S02]  /*6ee0*/  LEA.HI R22, R6.reuse, R174.reuse, RZ, 0x5 ;  /* 0x000000ae06167211 */ /* 0x0c0fe400078f28ff */
[----:B------:R-:W-:Y:S01]  /*6ef0*/  LEA.HI R18, R6, R174, RZ, 0x6 ;  /* 0x000000ae06127211 */ /* 0x000fe200078f30ff */
[----:B------:R-:W-:Y:S01]  /*6f00*/  IMAD R5, R198, 0x20, R21 ;  /* 0x00000020c6057824 */ /* 0x000fe200078e0215 */
[----:B------:R-:W-:Y:S01]  /*6f10*/  SEL R6, R242, RZ, !P0 ;  /* 0x000000fff2067207 */ /* 0x000fe20004000000 */
[----:B------:R-:W-:Y:S01]  /*6f20*/  IMAD.SHL.U32 R13, R198, 0x8, RZ ;  /* 0x00000008c60d7824 */ /* 0x000fe200078e00ff */
[----:B------:R-:W-:Y:S01]  /*6f30*/  SHF.R.S32.HI R10, RZ, 0x4, R8 ;  /* 0x00000004ff0a7819 */ /* 0x000fe20000011408 */
[----:B------:R-:W-:Y:S01]  /*6f40*/  IMAD.IADD R11, R155, 0x1, R5 ;  /* 0x000000019b0b7824 */ /* 0x000fe200078e0205 */
[----:B------:R-:W-:-:S02]  /*6f50*/  LOP3.LUT R5, R8, 0xfffffff0, RZ, 0xc0, !PT ;  /* 0xfffffff008057812 */ /* 0x000fc400078ec0ff */
[----:B------:R-:W-:Y:S02]  /*6f60*/  LEA.HI R8, R8, R10, RZ, 0x1 ;  /* 0x0000000a08087211 */ /* 0x000fe400078f08ff */
[----:B------:R-:W-:Y:S01]  /*6f70*/  LOP3.LUT P1, RZ, R198, 0x2, RZ, 0xc0, !PT ;  /* 0x00000002c6ff7812 */ /* 0x000fe2000782c0ff */
[----:B------:R-:W-:Y:S01]  /*6f80*/  IMAD.IADD R12, R174, 0x1, -R5 ;  /* 0x00000001ae0c7824 */ /* 0x000fe200078e0a05 */
[----:B-1----:R-:W-:Y:S02]  /*6f90*/  SHF.R.S32.HI R37, RZ, 0x1f, R37 ;  /* 0x0000001fff257819 */ /* 0x002fe40000011425 */
[C---:B------:R-:W-:Y:S02]  /*6fa0*/  IADD3 R23, R13.reuse, 0x80, RZ ;  /* 0x000000800d177810 */ /* 0x040fe40007ffe0ff */
[----:B------:R-:W-:Y:S01]  /*6fb0*/  ISETP.GE.AND P5, PT, R13, c[0x0][0x198], PT ;  /* 0x000066000d007a0c */ /* 0x000fe20003fa6270 */
[----:B------:R-:W-:Y:S01]  /*6fc0*/  IMAD R5, R37, c[0x0][0x1b8], RZ ;  /* 0x00006e0025057a24 */ /* 0x000fe200078e02ff */
[----:B------:R-:W-:Y:S01]  /*6fd0*/  IADD3 R26, R252, -0x1, RZ ;  /* 0xfffffffffc1a7810 */ /* 0x000fe20007ffe0ff */
[----:B------:R-:W1:Y:S02]  /*6fe0*/  S2R R37, SR_CTAID.Y ;  /* 0x0000000000257919 */ /* 0x000e640000002600 */
[----:B-1----:R-:W-:Y:S01]  /*6ff0*/  IMAD R5, R37, c[0x0][0x1bc], R5 ;  /* 0x00006f0025057a24 */ /* 0x002fe200078e0205 */
[----:B--2---:R-:W-:-:S05]  /*7000*/  SHF.R.S32.HI R2, RZ, 0x1f, R0 ;  /* 0x0000001fff027819 */ /* 0x004fca0000011400 */
[----:B------:R-:W-:-:S04]  /*7010*/  IMAD R2, R2, c[0x0][0x178], RZ ;  /* 0x00005e0002027a24 */ /* 0x000fc800078e02ff */
[C---:B------:R-:W-:Y:S02]  /*7020*/  IMAD R4, R0.reuse, c[0x0][0x17c], R2 ;  /* 0x00005f0000047a24 */ /* 0x040fe400078e0202 */
[----:B------:R-:W-:-:S04]  /*7030*/  IMAD.WIDE.U32 R2, R0, c[0x0][0x178], RZ ;  /* 0x00005e0000027a25 */ /* 0x000fc800078e00ff */
[----:B------:R-:W-:Y:S02]  /*7040*/  IMAD.IADD R3, R3, 0x1, R4 ;  /* 0x0000000103037824 */ /* 0x000fe400078e0204 */
[----:B------:R-:W-:-:S04]  /*7050*/  @P2 IMAD.HI.U32 R4, R11, c[0x0][0x2c8], RZ ;  /* 0x0000b2000b042a27 */ /* 0x000fc800078e00ff */
[----:B------:R-:W-:Y:S01]  /*7060*/  IMAD.MOV.U32 R0, RZ, RZ, R11 ;  /* 0x000000ffff007224 */ /* 0x000fe200078e000b */
[----:B------:R-:W-:Y:S01]  /*7070*/  @P2 SHF.R.U32.HI R0, RZ, c[0x0][0x2cc], R4 ;  /* 0x0000b300ff002a19 */ /* 0x000fe20000011604 */
[----:B------:R-:W-:Y:S01]  /*7080*/  IMAD.WIDE.U32 R2, R37, c[0x0][0x1b8], R2 ;  /* 0x00006e0025027a25 */ /* 0x000fe200078e0002 */
[----:B------:R-:W-:Y:S02]  /*7090*/  SHF.R.S32.HI R4, RZ, 0x1f, R242 ;  /* 0x0000001fff047819 */ /* 0x000fe400000114f2 */
[----:B------:R-:W-:Y:S01]  /*70a0*/  LOP3.LUT P2, RZ, R198, 0x4, RZ, 0xc0, !PT ;  /* 0x00000004c6ff7812 */ /* 0x000fe2000784c0ff */
[----:B------:R-:W-:Y:S01]  /*70b0*/  IMAD.IADD R3, R3, 0x1, R5 ;  /* 0x0000000103037824 */ /* 0x000fe200078e0205 */
[----:B------:R-:W-:Y:S01]  /*70c0*/  SEL R7, R4, RZ, !P0 ;  /* 0x000000ff04077207 */ /* 0x000fe20004000000 */
[----:B------:R-:W-:Y:S02]  /*70d0*/  IMAD.U32 R4, RZ, RZ, UR4 ;  /* 0x00000004ff047e24 */ /* 0x000fe4000f8e00ff */
[----:B------:R-:W-:-:S02]  /*70e0*/  IMAD.U32 R5, RZ, RZ, UR5 ;  /* 0x00000005ff057e24 */ /* 0x000fc4000f8e00ff */
[----:B------:R-:W-:Y:S02]  /*70f0*/  IMAD R7, R7, c[0x0][0x1c0], RZ ;  /* 0x0000700007077a24 */ /* 0x000fe400078e02ff */
[C---:B------:R-:W-:Y:S01]  /*7100*/  IMAD.WIDE.U32 R2, R6.reuse, c[0x0][0x1c0], R2 ;  /* 0x0000700006027a25 */ /* 0x040fe200078e0002 */
[----:B------:R1:W-:Y:S03]  /*7110*/  STL.64 [R1+0x8], R4 ;  /* 0x0000080401007387 */ /* 0x0003e60000100a00 */
[----:B------:R-:W-:Y:S01]  /*7120*/  IMAD R9, R6, c[0x0][0x1c4], R7 ;  /* 0x0000710006097a24 */ /* 0x000fe200078e0207 */
[----:B------:R-:W-:Y:S01]  /*7130*/  SHF.R.S32.HI R6, RZ, 0x1f, R0 ;  /* 0x0000001fff067819 */ /* 0x000fe20000011400 */
[----:B------:R-:W-:Y:S01]  /*7140*/  @!P3 IMAD.MOV.U32 R25, RZ, RZ, R242 ;  /* 0x000000ffff19b224 */ /* 0x000fe200078e00f2 */
[----:B------:R-:W-:Y:S01]  /*7150*/  LOP3.LUT R7, R8, 0xfffffffe, RZ, 0xc0, !PT ;  /* 0xfffffffe08077812 */ /* 0x000fe200078ec0ff */
[----:B------:R-:W-:Y:S01]  /*7160*/  IMAD.IADD R3, R3, 0x1, R9 ;  /* 0x0000000103037824 */ /* 0x000fe200078e0209 */
[----:B------:R-:W-:Y:S01]  /*7170*/  ISETP.GE.AND P3, PT, R23, c[0x0][0x198], PT ;  /* 0x0000660017007a0c */ /* 0x000fe20003f66270 */
[----:B------:R-:W-:-:S02]  /*7180*/  IMAD.MOV R8, RZ, RZ, -R0 ;  /* 0x000000ffff087224 */ /* 0x000fc400078e0a00 */
[----:B------:R-:W-:Y:S02]  /*7190*/  IMAD.IADD R15, R10, 0x1, -R7 ;  /* 0x000000010a0f7824 */ /* 0x000fe400078e0a07 */
[----:B------:R-:W-:-:S04]  /*71a0*/  IMAD.WIDE.U32 R2, R0, c[0x0][0x1b0], R2 ;  /* 0x00006c0000027a25 */ /* 0x000fc800078e0002 */
[----:B------:R-:W-:Y:S02]  /*71b0*/  IMAD R9, R8, c[0x0][0x2c4], R11 ;  /* 0x0000b10008097a24 */ /* 0x000fe400078e020b */
[----:B-1----:R-:W-:Y:S01]  /*71c0*/  IMAD R5, R6, c[0x0][0x1b0], RZ ;  /* 0x00006c0006057a24 */ /* 0x002fe200078e02ff */
[----:B------:R-:W-:Y:S01]  /*71d0*/  SHF.R.S32.HI R6, RZ, 0x1f, R12 ;  /* 0x0000001fff067819 */ /* 0x000fe2000001140c */
[----:B------:R-:W-:Y:S02]  /*71e0*/  IMAD.SHL.U32 R4, R21, 0x40, RZ ;  /* 0x0000004015047824 */ /* 0x000fe400078e00ff */
[----:B------:R-:W-:Y:S01]  /*71f0*/  IMAD R10, R0, c[0x0][0x1b4], R5 ;  /* 0x00006d00000a7a24 */ /* 0x000fe200078e0205 */
[----:B------:R-:W-:Y:S01]  /*7200*/  LEA.HI R14, R6, R12, RZ, 0x3 ;  /* 0x0000000c060e7211 */ /* 0x000fe200078f18ff */
[----:B------:R-:W-:Y:S01]  /*7210*/  IMAD.SHL.U32 R5, R198, 0x40, RZ ;  /* 0x00000040c6057824 */ /* 0x000fe200078e00ff */
[----:B------:R-:W-:Y:S01]  /*7220*/  LOP3.LUT R0, R4, 0x1c0, RZ, 0xc0, !PT ;  /* 0x000001c004007812 */ /* 0x000fe200078ec0ff */
[----:B------:R-:W-:-:S03]  /*7230*/  IMAD.IADD R3, R3, 0x1, R10 ;  /* 0x0000000103037824 */ /* 0x000fc600078e020a */
[----:B------:R-:W-:Y:S01]  /*7240*/  SHF.R.U32.HI R8, RZ, 0x3, R0 ;  /* 0x00000003ff087819 */ /* 0x000fe20000011600 */
[----:B------:R-:W-:Y:S01]  /*7250*/  IMAD.WIDE.U32 R2, R9, c[0x0][0x1a8], R2 ;  /* 0x00006a0009027a25 */ /* 0x000fe200078e0002 */
[----:B------:R-:W-:Y:S02]  /*7260*/  LOP3.LUT R6, R0, 0x38, R13, 0xf8, !PT ;  /* 0x0000003800067812 */ /* 0x000fe400078ef80d */
[----:B------:R-:W-:Y:S02]  /*7270*/  LOP3.LUT R0, R14, 0xfffffff8, RZ, 0xc0, !PT ;  /* 0xfffffff80e007812 */ /* 0x000fe400078ec0ff */
[----:B------:R-:W-:Y:S02]  /*7280*/  LOP3.LUT R4, R5, 0x1c0, RZ, 0xc0, !PT ;  /* 0x000001c005047812 */ /* 0x000fe400078ec0ff */
[----:B------:R-:W-:Y:S01]  /*7290*/  SHF.R.S32.HI R5, RZ, 0x1f, R9 ;  /* 0x0000001fff057819 */ /* 0x000fe20000011409 */
[----:B------:R-:W-:Y:S01]  /*72a0*/  IMAD.IADD R10, R12, 0x1, -R0 ;  /* 0x000000010c0a7824 */ /* 0x000fe200078e0a00 */
[----:B------:R-:W-:-:S02]  /*72b0*/  LOP3.LUT R7, R4, 0x8, R16, 0xf8, !PT ;  /* 0x0000000804077812 */ /* 0x000fc400078ef810 */
[----:B------:R-:W-:Y:S01]  /*72c0*/  SHF.R.U32.HI R4, RZ, 0x3, R4 ;  /* 0x00000003ff047819 */ /* 0x000fe20000011604 */
[----:B------:R-:W-:Y:S01]  /*72d0*/  IMAD.SHL.U32 R0, R10, 0x40, RZ ;  /* 0x000000400a007824 */ /* 0x000fe200078e00ff */
[----:B------:R-:W-:Y:S01]  /*72e0*/  LOP3.LUT R11, R6, R8, RZ, 0x3c, !PT ;  /* 0x00000008060b7212 */ /* 0x000fe200078e3cff */
[----:B------:R-:W-:Y:S01]  /*72f0*/  IMAD.SHL.U32 R8, R15, 0x8, RZ ;  /* 0x000000080f087824 */ /* 0x000fe200078e00ff */
[----:B------:R-:W-:Y:S01]  /*7300*/  LOP3.LUT R6, R7, R4, RZ, 0x3c, !PT ;  /* 0x0000000407067212 */ /* 0x000fe200078e3cff */
[----:B------:R-:W-:Y:S01]  /*7310*/  IMAD R4, R5, c[0x0][0x1a8], RZ ;  /* 0x00006a0005047a24 */ /* 0x000fe200078e02ff */
[----:B------:R-:W-:Y:S01]  /*7320*/  LOP3.LUT R0, R0, 0x1c0, RZ, 0xc0, !PT ;  /* 0x000001c000007812 */ /* 0x000fe200078ec0ff */
[----:B------:R-:W-:Y:S01]  /*7330*/  IMAD.SHL.U32 R5, R18, 0x8, RZ ;  /* 0x0000000812057824 */ /* 0x000fe200078e00ff */
[----:B------:R-:W-:Y:S01]  /*7340*/  LEA R19, P0, R2, c[0x0][0x160], 0x1 ;  /* 0x0000580002137a11 */ /* 0x000fe200078008ff */
[----:B------:R-:W-:Y:S01]  /*7350*/  IMAD R7, R9, c[0x0][0x1ac], R4 ;  /* 0x00006b0009077a24 */ /* 0x000fe200078e0204 */
[----:B------:R-:W-:Y:S01]  /*7360*/  SHF.R.U32.HI R4, RZ, 0x3, R0 ;  /* 0x00000003ff047819 */ /* 0x000fe20000011600 */
[----:B------:R-:W-:Y:S01]  /*7370*/  IMAD R6, R15, 0x200, R6 ;  /* 0x000002000f067824 */ /* 0x000fe200078e0206 */
[----:B------:R-:W-:-:S02]  /*7380*/  LOP3.LUT R20, R11, 0xfffffe00, R5, 0xf8, !PT ;  /* 0xfffffe000b147812 */ /* 0x000fc400078ef805 */
[----:B------:R-:W-:Y:S01]  /*7390*/  LOP3.LUT R5, R0, 0x8, R8, 0xf8, !PT ;  /* 0x0000000800057812 */ /* 0x000fe200078ef808 */
[----:B------:R-:W-:Y:S01]  /*73a0*/  IMAD.IADD R0, R3, 0x1, R7 ;  /* 0x0000000103007824 */ /* 0x000fe200078e0207 */
[----:B------:R-:W-:Y:S01]  /*73b0*/  LOP3.LUT P6, RZ, R10, 0x2, RZ, 0xc0, !PT ;  /* 0x000000020aff7812 */ /* 0x000fe200078cc0ff */
[----:B------:R-:W-:Y:S01]  /*73c0*/  IMAD.SHL.U32 R7, R14, 0x40, RZ ;  /* 0x000000400e077824 */ /* 0x000fe200078e00ff */
[----:B------:R-:W-:Y:S01]  /*73d0*/  LOP3.LUT R3, R5, R4, RZ, 0x3c, !PT ;  /* 0x0000000405037212 */ /* 0x000fe200078e3cff */
[----:B------:R-:W-:Y:S01]  /*73e0*/  IMAD.MOV.U32 R5, RZ, RZ, 0x10 ;  /* 0x00000010ff057424 */ /* 0x000fe200078e00ff */
[----:B------:R-:W-:Y:S01]  /*73f0*/  LEA.HI.X R18, R2, c[0x0][0x164], R0, 0x1, P0 ;  /* 0x0000590002127a11 */ /* 0x000fe200000f0c00 */
[----:B------:R-:W-:Y:S01]  /*7400*/  IMAD.SHL.U32 R0, R22, 0x20, RZ ;  /* 0x0000002016007824 */ /* 0x000fe200078e00ff */
[----:B------:R-:W-:Y:S01]  /*7410*/  LOP3.LUT R7, R7, 0xfffffe00, RZ, 0xc0, !PT ;  /* 0xfffffe0007077812 */ /* 0x000fe200078ec0ff */
[----:B------:R-:W-:Y:S01]  /*7420*/  IMAD.MOV.U32 R2, RZ, RZ, 0x20 ;  /* 0x00000020ff027424 */ /* 0x000fe200078e00ff */
[----:B------:R-:W-:-:S02]  /*7430*/  IADD3 R22, R13, 0x40, RZ ;  /* 0x000000400d167810 */ /* 0x000fc40007ffe0ff */
[----:B------:R-:W-:Y:S02]  /*7440*/  LOP3.LUT R0, R0, 0xfffffc00, RZ, 0xc0, !PT ;  /* 0xfffffc0000007812 */ /* 0x000fe400078ec0ff */
[----:B------:R-:W-:Y:S02]  /*7450*/  LOP3.LUT P0, RZ, R10, 0x4, RZ, 0xc0, !PT ;  /* 0x000000040aff7812 */ /* 0x000fe4000780c0ff */
[-C--:B------:R-:W-:Y:S02]  /*7460*/  IADD3 R4, R3, R7.reuse, R0 ;  /* 0x0000000703047210 */ /* 0x080fe40007ffe000 */
[----:B------:R-:W-:Y:S02]  /*7470*/  SEL R8, R5, 0xfffffff0, !P1 ;  /* 0xfffffff005087807 */ /* 0x000fe40004800000 */
[----:B------:R-:W-:Y:S02]  /*7480*/  ISETP.GE.AND P4, PT, R22, c[0x0][0x198], PT ;  /* 0x0000660016007a0c */ /* 0x000fe40003f86270 */
[----:B------:R-:W-:-:S02]  /*7490*/  LOP3.LUT R7, R3, R7, RZ, 0xfc, !PT ;  /* 0x0000000703077212 */ /* 0x000fc400078efcff */
[----:B------:R-:W-:Y:S02]  /*74a0*/  SEL R0, R2, 0xffffffe0, !P0 ;  /* 0xffffffe002007807 */ /* 0x000fe40004000000 */
[----:B------:R-:W-:Y:S01]  /*74b0*/  SEL R5, R5, 0xfffffff0, !P6 ;  /* 0xfffffff005057807 */ /* 0x000fe20007000000 */
[----:B------:R-:W-:Y:S05]  /*74c0*/  BRA.DIV ~URZ, `(.L_x_1216) ;  /* 0x00012a227f007947 */ /* 0x000fea000b800000 */
[----:B------:R1:W2:Y:S02]  /*74d0*/  SHFL.IDX PT, R9, R18, RZ, 0x181f ;  /* 0x00181fff12097589 */ /* 0x0002a400000e0000 */
.L_x_1329:
[----:B------:R-:W-:Y:S05]  /*74e0*/  BRA.DIV ~URZ, `(.L_x_1217) ;  /* 0x00012a827f007947 */ /* 0x000fea000b800000 */
[----:B------:R3:W4:Y:S02]  /*74f0*/  SHFL.IDX PT, R2, R19, RZ, 0x181f ;  /* 0x00181fff13027589 */ /* 0x00072400000e0000 */
.L_x_1330:
        /* <DEDUP_REMOVED lines=22> */
.L_x_1219:
[----:B------:R-:W-:Y:S05]  /*7660*/  BSYNC B0 ;  /* 0x0000000000007941 */ /* 0x000fea0003800000 */
.L_x_1218:
[----:B------:R-:W-:Y:S05]  /*7670*/  BRA.DIV ~URZ, `(.L_x_1220) ;  /* 0x000129727f007947 */ /* 0x000fea000b800000 */
[----:B--2---:R2:W1:Y:S04]  /*7680*/  SHFL.IDX PT, R9, R18, 0x1, 0x181f ;  /* 0x00381f0012097f89 */ /* 0x00446800000e0000 */
[----:B----4-:R2:W4:Y:S02]  /*7690*/  SHFL.IDX PT, R2, R19, 0x1, 0x181f ;  /* 0x00381f0013027f89 */ /* 0x01052400000e0000 */
.L_x_1331:
[----:B------:R-:W-:Y:S01]  /*76a0*/  IADD3 R3, R16, 0x20, RZ ;  /* 0x0000002010037810 */ /* 0x000fe20007ffe0ff */
[----:B------:R-:W-:Y:S03]  /*76b0*/  BSSY B0, `(.L_x_1221) ;  /* 0x0000014000007945 */ /* 0x000fe60003800000 */
[----:B------:R-:W-:Y:S01]  /*76c0*/  ISETP.GE.AND P0, PT, R3, R17, PT ;  /* 0x000000110300720c */ /* 0x000fe20003f06270 */
[----:B-1----:R-:W-:-:S12]  /*76d0*/  IMAD.MOV.U32 R3, RZ, RZ, R9 ;  /* 0x000000ffff037224 */ /* 0x002fd800078e0009 */
        /* <DEDUP_REMOVED lines=17> */
.L_x_1222:
[----:B------:R-:W-:Y:S05]  /*77f0*/  BSYNC B0 ;  /* 0x0000000000007941 */ /* 0x000fea0003800000 */
.L_x_1221:
[----:B------:R-:W-:Y:S05]  /*7800*/  BRA.DIV ~URZ, `(.L_x_1223) ;  /* 0x000128d27f007947 */ /* 0x000fea000b800000 */
[----:B-1----:R1:W2:Y:S02]  /*7810*/  SHFL.IDX PT, R9, R18, 0x2, 0x181f ;  /* 0x00581f0012097f89 */ /* 0x0022a400000e0000 */
.L_x_1332:
[----:B------:R-:W-:Y:S05]  /*7820*/  BRA.DIV ~URZ, `(.L_x_1224) ;  /* 0x000129327f007947 */ /* 0x000fea000b800000 */
[----:B----4-:R4:W1:Y:S02]  /*7830*/  SHFL.IDX PT, R2, R19, 0x2, 0x181f ;  /* 0x00581f0013027f89 */ /* 0x01086400000e0000 */
.L_x_1333:
[----:B------:R-:W-:Y:S01]  /*7840*/  IADD3 R3, R16, 0x40, RZ ;  /* 0x0000004010037810 */ /* 0x000fe20007ffe0ff */
[----:B------:R-:W-:Y:S03]  /*7850*/  BSSY B0, `(.L_x_1225) ;  /* 0x0000014000007945 */ /* 0x000fe60003800000 */
[----:B------:R-:W-:Y:S01]  /*7860*/  ISETP.GE.AND P0, PT, R3, R17, PT ;  /* 0x000000110300720c */ /* 0x000fe20003f06270 */
[----:B--2---:R-:W-:-:S12]  /*7870*/  IMAD.MOV.U32 R3, RZ, RZ, R9 ;  /* 0x000000ffff037224 */ /* 0x004fd800078e0009 */
        /* <DEDUP_REMOVED lines=17> */
.L_x_1226:
[----:B------:R-:W-:Y:S05]  /*7990*/  BSYNC B0 ;  /* 0x0000000000007941 */ /* 0x000fea0003800000 */
.L_x_1225:
[----:B------:R-:W-:Y:S05]  /*79a0*/  BRA.DIV ~URZ, `(.L_x_1227) ;  /* 0x000128327f007947 */ /* 0x000fea000b800000 */
[----:B-1----:R1:W2:Y:S04]  /*79b0*/  SHFL.IDX PT, R11, R18, 0x3, 0x181f ;  /* 0x00781f00120b7f89 */ /* 0x0022a800000e0000 */
[----:B------:R1:W3:Y:S02]  /*79c0*/  SHFL.IDX PT, R10, R19, 0x3, 0x181f ;  /* 0x00781f00130a7f89 */ /* 0x0002e400000e0000 */
.L_x_1334:
[----:B----4-:R-:W4:Y:S04]  /*79d0*/  LDL R21, [R1] ;  /* 0x0000000001157983 */ /* 0x010f280000100800 */
[----:B------:R1:W5:Y:S04]  /*79e0*/  LDL R24, [R1+0x64] ;  /* 0x0000640001187983 */ /* 0x0003680000100800 */
[----:B------:R1:W5:Y:S01]  /*79f0*/  LDL R231, [R1+0x48] ;  /* 0x0000480001e77983 */ /* 0x0003620000100800 */
[----:B------:R-:W-:Y:S01]  /*7a00*/  IADD3 R2, R16, 0x60, RZ ;  /* 0x0000006010027810 */ /* 0x000fe20007ffe0ff */
[----:B------:R-:W-:Y:S01]  /*7a10*/  ULDC.64 UR4, c[0x0][0x40] ;  /* 0x0000100000047ab9 */ /* 0x000fe20000000a00 */
[----:B------:R-:W-:Y:S01]  /*7a20*/  LOP3.LUT R240, R240, 0xfffffffe, RZ, 0xc0, !PT ;  /* 0xfffffffef0f07812 */ /* 0x000fe200078ec0ff */
[----:B------:R-:W3:Y:S01]  /*7a30*/  S2R R27, SR_CTAID.Y ;  /* 0x00000000001b7919 */ /* 0x000ee20000002600 */
[----:B------:R-:W-:Y:S01]  /*7a40*/  ISETP.GE.AND P0, PT, R2, R17, PT ;  /* 0x000000110200720c */ /* 0x000fe20003f06270 */
[----:B------:R-:W-:Y:S01]  /*7a50*/  UIADD3 UR4, UP0, UR4, 0x160, URZ ;  /* 0x0000016004047890 */ /* 0x000fe2000ff1e03f */
[----:B------:R-:W-:Y:S01]  /*7a60*/  IADD3 R2, P6, R1, c[0x0][0x20], RZ ;  /* 0x0000080001027a10 */ /* 0x000fe20007fde0ff */
[----:B-----5:R-:W-:-:S02]  /*7a70*/  IMAD.WIDE.U32 R228, R25, c[0x0][0x2b0], RZ ;  /* 0x0000ac0019e47a25 */ /* 0x020fc400078e00ff */
[----:B------:R-:W-:Y:S02]  /*7a80*/  UIADD3.X UR5, URZ, UR5, URZ, UP0, !UPT ;  /* 0x000000053f057290 */ /* 0x000fe400087fe43f */
[----:B------:R-:W-:-:S05]  /*7a90*/  IMAD.X R3, RZ, RZ, c[0x0][0x24], P6 ;  /* 0x00000900ff037624 */ /* 0x000fca00030e06ff */
[----:B------:R-:W-:Y:S01]  /*7aa0*/  STL.64 [R1+0x20], R2 ;  /* 0x0000200201007387 */ /* 0x000fe20000100a00 */
[----:B-1----:R-:W-:Y:S01]  /*7ab0*/  @!P0 IMAD.SHL.U32 R18, R20, 0x2, RZ ;  /* 0x0000000214128824 */ /* 0x002fe200078e00ff */
[----:B------:R-:W-:Y:S01]  /*7ac0*/  @!P0 SHF.R.S32.HI R14, RZ, 0x1f, R22 ;  /* 0x0000001fff0e8819 */ /* 0x000fe20000011416 */
[----:B--23--:R-:W-:Y:S01]  /*7ad0*/  @!P0 IMAD.WIDE R12, R13, 0x2, R10 ;  /* 0x000000020d0c8825 */ /* 0x00cfe200078e020a */
[----:B------:R-:W-:Y:S02]  /*7ae0*/  @!P0 SHF.R.S32.HI R9, RZ, 0x1f, R23 ;  /* 0x0000001fff098819 */ /* 0x000fe40000011417 */
[----:B------:R-:W-:Y:S02]  /*7af0*/  @!P0 LEA.HI R19, R14, R22, RZ, 0x3 ;  /* 0x000000160e138211 */ /* 0x000fe400078f18ff */
[----:B------:R-:W-:Y:S01]  /*7b00*/  @!PT LDS RZ, [RZ] ;  /* 0x00000000fffff984 */ /* 0x000fe20000000800 */
[----:B------:R-:W-:Y:S01]  /*7b10*/  @!PT LDS RZ, [RZ] ;  /* 0x00000000fffff984 */ /* 0x000fe20000000800 */
[----:B------:R-:W-:Y:S01]  /*7b20*/  @!PT LDS RZ, [RZ] ;  /* 0x00000000fffff984 */ /* 0x000fe20000000800 */
[----:B------:R1:W-:Y:S01]  /*7b30*/  @!P0 LDGSTS.E.BYPASS.LTC128B.128 [R18+0x1b100], [R12.64], !P5 ;  /* 0x1b1000000c128fae */ /* 0x0003e2000e901d46 */
[----:B------:R-:W-:Y:S02]  /*7b40*/  IADD3 R14, P6, R2, 0x48, RZ ;  /* 0x00000048020e7810 */ /* 0x000fe40007fde0ff */
[----:B------:R-:W-:-:S02]  /*7b50*/  @!P0 LEA.HI R9, R9, R23, RZ, 0x3 ;  /* 0x0000001709098211 */ /* 0x000fc400078f18ff */
[----:B------:R-:W-:Y:S01]  /*7b60*/  SHF.R.S32.HI R28, RZ, 0x1f, R27 ;  /* 0x0000001fff1c7819 */ /* 0x000fe2000001141b */
[----:B------:R-:W-:Y:S01]  /*7b70*/  IMAD.X R15, RZ, RZ, R3, P6 ;  /* 0x000000ffff0f7224 */ /* 0x000fe200030e0603 */
[----:B------:R-:W-:Y:S01]  /*7b80*/  @!P0 LOP3.LUT R9, R9, 0xfffffff8, RZ, 0xc0, !PT ;  /* 0xfffffff809098812 */ /* 0x000fe200078ec0ff */
[----:B------:R-:W2:Y:S04]  /*7b90*/  S2R R27, SR_CTAID.Y ;  /* 0x00000000001b7919 */ /* 0x000ea80000002600 */
[----:B------:R3:W-:Y:S01]  /*7ba0*/  STL.64 [R1+0x30], R14 ;  /* 0x0000300e01007387 */ /* 0x0007e20000100a00 */
[----:B-1----:R-:W-:-:S05]  /*7bb0*/  IADD3 R12, P5, R2, 0x4, RZ ;  /* 0x00000004020c7810 */ /* 0x002fca0007fbe0ff */
[----:B------:R-:W-:Y:S01]  /*7bc0*/  IMAD.X R13, RZ, RZ, R3, P5 ;  /* 0x000000ffff0d7224 */ /* 0x000fe200028e0603 */
[----:B------:R-:W-:Y:S01]  /*7bd0*/  IADD3 R16, P5, R2, 0x10, RZ ;  /* 0x0000001002107810 */ /* 0x000fe20007fbe0ff */
[----:B--2---:R-:W-:-:S03]  /*7be0*/  IMAD.WIDE.U32 R32, R27, c[0x0][0x210], RZ ;  /* 0x000084001b207a25 */ /* 0x004fc600078e00ff */
[----:B------:R1:W-:Y:S01]  /*7bf0*/  STL.64 [R1+0x38], R12 ;  /* 0x0000380c01007387 */ /* 0x0003e20000100a00 */
[----:B------:R-:W-:Y:S01]  /*7c00*/  IMAD.X R17, RZ, RZ, R3, P5 ;  /* 0x000000ffff117224 */ /* 0x000fe200028e0603 */
[----:B---3--:R-:W-:-:S04]  /*7c10*/  @!P0 LOP3.LUT R14, R19, 0xfffffff8, RZ, 0xc0, !PT ;  /* 0xfffffff8130e8812 */ /* 0x008fc800078ec0ff */
[----:B------:R2:W-:Y:S01]  /*7c20*/  STL.64 [R1+0x28], R16 ;  /* 0x0000281001007387 */ /* 0x0005e20000100a00 */
[----:B------:R-:W-:-:S04]  /*7c30*/  @!P0 IMAD.WIDE R14, R14, 0x2, R10 ;  /* 0x000000020e0e8825 */ /* 0x000fc800078e020a */
[----:B------:R-:W-:Y:S01]  /*7c40*/  @!P0 IMAD.WIDE R10, R9, 0x2, R10 ;  /* 0x00000002090a8825 */ /* 0x000fe200078e020a */
[----:B------:R3:W-:Y:S04]  /*7c50*/  @!P0 LDGSTS.E.BYPASS.LTC128B.128 [R18+0x1f100], [R14.64], !P4 ;  /* 0x1f1000000e128fae */ /* 0x0007e8000e101d46 */
[----:B------:R3:W-:Y:S04]  /*7c60*/  @!P0 LDGSTS.E.BYPASS.LTC128B.128 [R18+0x23100], [R10.64], !P3 ;  /* 0x231000000a128fae */ /* 0x0007e8000d901d46 */
[----:B------:R-:W0:Y:S01]  /*7c70*/  LDGDEPBAR ;  /* 0x00000000000079af */ /* 0x000e220000000000 */
[----:B-1----:R-:W-:-:S05]  /*7c80*/  IADD3 R12, P5, R2, 0x8, RZ ;  /* 0x00000008020c7810 */ /* 0x002fca0007fbe0ff */
[----:B------:R-:W-:Y:S01]  /*7c90*/  IMAD.X R13, RZ, RZ, R3, P5 ;  /* 0x000000ffff0d7224 */ /* 0x000fe200028e0603 */
[----:B--2---:R-:W-:-:S04]  /*7ca0*/  SHF.R.S32.HI R17, RZ, 0x1f, R25 ;  /* 0x0000001fff117819 */ /* 0x004fc80000011419 */
[----:B------:R1:W-:Y:S01]  /*7cb0*/  STL.64 [R1+0x40], R12 ;  /* 0x0000400c01007387 */ /* 0x0003e20000100a00 */
[C---:B---3--:R-:W-:Y:S02]  /*7cc0*/  IMAD R10, R28.reuse, c[0x0][0x210], RZ ;  /* 0x000084001c0a7a24 */ /* 0x048fe400078e02ff */
[----:B------:R-:W-:Y:S02]  /*7cd0*/  IMAD R11, R28, c[0x0][0x1e8], RZ ;  /* 0x00007a001c0b7a24 */ /* 0x000fe400078e02ff */
[C---:B------:R-:W-:Y:S02]  /*7ce0*/  IMAD R10, R27.reuse, c[0x0][0x214], R10 ;  /* 0x000085001b0a7a24 */ /* 0x040fe400078e020a */
[----:B------:R-:W-:-:S04]  /*7cf0*/  IMAD.WIDE.U32 R28, R27, c[0x0][0x1e8], RZ ;  /* 0x00007a001b1c7a25 */ /* 0x000fc800078e00ff */
[----:B------:R-:W-:Y:S02]  /*7d00*/  IMAD R11, R27, c[0x0][0x1ec], R11 ;  /* 0x00007b001b0b7a24 */ /* 0x000fe400078e020b */
[----:B------:R-:W-:Y:S02]  /*7d10*/  IMAD.IADD R234, R33, 0x1, R10 ;  /* 0x0000000121ea7824 */ /* 0x000fe400078e020a */
[----:B------:R-:W-:Y:S02]  /*7d20*/  IMAD.IADD R233, R29, 0x1, R11 ;  /* 0x000000011de97824 */ /* 0x000fe400078e020b */
[----:B-1----:R-:W-:Y:S02]  /*7d30*/  IMAD.U32 R12, RZ, RZ, UR4 ;  /* 0x00000004ff0c7e24 */ /* 0x002fe4000f8e00ff */
[----:B------:R-:W-:Y:S01]  /*7d40*/  IMAD.U32 R13, RZ, RZ, UR5 ;  /* 0x00000005ff0d7e24 */ /* 0x000fe2000f8e00ff */
[----:B------:R-:W-:Y:S04]  /*7d50*/  WARPSYNC 0xffffffff ;  /* 0xffffffff00007948 */ /* 0x000fe80003800000 */
[----:B------:R1:W-:Y:S02]  /*7d60*/  STL.64 [R1+0x18], R12 ;  /* 0x0000180c01007387 */ /* 0x0003e40000100a00 */
[----:B-1----:R-:W-:-:S04]  /*7d70*/  IMAD R12, R17, c[0x0][0x2b0], RZ ;  /* 0x0000ac00110c7a24 */ /* 0x002fc800078e02ff */
[----:B------:R-:W-:-:S04]  /*7d80*/  IMAD R12, R25, c[0x0][0x2b4], R12 ;  /* 0x0000ad00190c7a24 */ /* 0x000fc800078e020c */
[----:B------:R-:W-:Y:S01]  /*7d90*/  IMAD.IADD R232, R229, 0x1, R12 ;  /* 0x00000001e5e87824 */ /* 0x000fe200078e020c */
[----:B----4-:R-:W-:-:S04]  /*7da0*/  SHF.R.S32.HI R22, RZ, 0x1f, R21 ;  /* 0x0000001fff167819 */ /* 0x010fc80000011415 */
[----:B------:R-:W-:-:S04]  /*7db0*/  LEA.HI R16, R22, R21, RZ, 0x3 ;  /* 0x0000001516107211 */ /* 0x000fc800078f18ff */
[----:B------:R-:W-:-:S05]  /*7dc0*/  LOP3.LUT R9, R16, 0xfffffff8, RZ, 0xc0, !PT ;  /* 0xfffffff810097812 */ /* 0x000fca00078ec0ff */
[----:B------:R-:W-:-:S04]  /*7dd0*/  IMAD.IADD R9, R21, 0x1, -R9 ;  /* 0x0000000115097824 */ /* 0x000fc800078e0a09 */
[----:B------:R-:W-:-:S05]  /*7de0*/  IMAD.SHL.U32 R212, R9, 0x8, RZ ;  /* 0x0000000809d47824 */ /* 0x000fca00078e00ff */
[C---:B------:R-:W-:Y:S02]  /*7df0*/  ISETP.GE.AND P4, PT, R212.reuse, c[0x0][0x1d4], PT ;  /* 0x00007500d4007a0c */ /* 0x040fe40003f86270 */
[C---:B------:R-:W-:Y:S02]  /*7e00*/  IADD3 R30, R212.reuse, 0x40, RZ ;  /* 0x00000040d41e7810 */ /* 0x040fe40007ffe0ff */
[----:B------:R-:W-:Y:S02]  /*7e10*/  IADD3 R23, R212, 0x80, RZ ;  /* 0x00000080d4177810 */ /* 0x000fe40007ffe0ff */
[----:B------:R-:W-:Y:S02]  /*7e20*/  ISETP.GE.AND P5, PT, R30, c[0x0][0x1d4], PT ;  /* 0x000075001e007a0c */ /* 0x000fe40003fa6270 */
[----:B------:R-:W-:-:S04]  /*7e30*/  ISETP.GE.AND P6, PT, R23, c[0x0][0x1d4], PT ;  /* 0x0000750017007a0c */ /* 0x000fc80003fc6270 */
[----:B------:R-:W-:Y:S02]  /*7e40*/  SEL R10, RZ, 0x10, P6 ;  /* 0x00000010ff0a7807 */ /* 0x000fe40003000000 */
[----:B------:R-:W-:-:S04]  /*7e50*/  @P4 LOP3.LUT R240, R240, 0x1, RZ, 0xfc, !PT ;  /* 0x00000001f0f04812 */ /* 0x000fc800078efcff */
[----:B------:R-:W-:-:S04]  /*7e60*/  LOP3.LUT R240, R240, 0xfffffffd, RZ, 0xc0, !PT ;  /* 0xfffffffdf0f07812 */ /* 0x000fc800078ec0ff */
[----:B------:R-:W-:Y:S02]  /*7e70*/  @P5 LOP3.LUT R240, R240, 0x2, RZ, 0xfc, !PT ;  /* 0x00000002f0f05812 */ /* 0x000fe400078efcff */
[----:B------:R-:W-:Y:S01]  /*7e80*/  SHF.R.S32.HI R16, RZ, 0x3, R16 ;  /* 0x00000003ff107819 */ /* 0x000fe20000011410 */
[----:B------:R-:W-:Y:S01]  /*7e90*/  IMAD.MOV.U32 R27, RZ, RZ, c[0x0][0x2b8] ;  /* 0x0000ae00ff1b7624 */ /* 0x000fe200078e00ff */
[----:B------:R-:W-:Y:S01]  /*7ea0*/  BAR.SYNC.DEFER_BLOCKING 0x0 ;  /* 0x0000000000007b1d */ /* 0x000fe20000010000 */
[----:B------:R-:W-:Y:S02]  /*7eb0*/  IMAD.SHL.U32 R218, R26, 0x40, RZ ;  /* 0x000000401ada7824 */ /* 0x000fe400078e00ff */
        /* <DEDUP_REMOVED lines=14> */
[----:B------:R1:W2:Y:S01]  /*7fa0*/  @!P0 LDG.E R200, [R10.64] ;  /* 0x000000060ac88981 */ /* 0x0002a2000c1e1900 */
[----:B------:R-:W-:Y:S01]  /*7fb0*/  IMAD.MOV R3, RZ, RZ, -R3 ;  /* 0x000000ffff037224 */ /* 0x000fe200078e0a03 */
[----:B------:R-:W-:Y:S01]  /*7fc0*/  LEA.HI R21, R22, R21, RZ, 0x6 ;  /* 0x0000001516157211 */ /* 0x000fe200078f30ff */
[----:B------:R-:W-:Y:S01]  /*7fd0*/  BSSY B0, `(.L_x_1228) ;  /* 0x00000b6000007945 */ /* 0x000fe20003800000 */
[----:B------:R-:W-:Y:S01]  /*7fe0*/  IADD3 R22, -R16, R24, -R218 ;  /* 0x0000001810167210 */ /* 0x000fe20007ffe9da */
[----:B------:R-:W-:Y:S01]  /*7ff0*/  IMAD R201, R3, c[0x0][0x2b8], R9 ;  /* 0x0000ae0003c97a24 */ /* 0x000fe200078e0209 */
[----:B------:R-:W-:Y:S01]  /*8000*/  ISETP.GE.AND P3, PT, R30, c[0x0][0x1d4], PT ;  /* 0x000075001e007a0c */ /* 0x000fe20003f66270 */
[----:B------:R-:W-:-:S03]  /*8010*/  IMAD.WIDE R24, R212, 0x2, RZ ;  /* 0x00000002d4187825 */ /* 0x000fc600078e02ff */
[----:B------:R-:W-:Y:S01]  /*8020*/  SHF.R.S32.HI R14, RZ, 0x1f, R201 ;  /* 0x0000001fff0e7819 */ /* 0x000fe200000114c9 */
[----:B------:R-:W-:-:S04]  /*8030*/  IMAD.WIDE.U32 R12, R201, c[0x0][0x208], RZ ;  /* 0x00008200c90c7a25 */ /* 0x000fc800078e00ff */
[C---:B------:R-:W-:Y:S02]  /*8040*/  IMAD R3, R14.reuse, c[0x0][0x1e0], RZ ;  /* 0x000078000e037a24 */ /* 0x040fe400078e02ff */
[----:B------:R-:W-:Y:S02]  /*8050*/  IMAD R14, R14, c[0x0][0x208], RZ ;  /* 0x000082000e0e7a24 */ /* 0x000fe400078e02ff */
[C---:B------:R-:W-:Y:S02]  /*8060*/  IMAD R3, R201.reuse, c[0x0][0x1e4], R3 ;  /* 0x00007900c9037a24 */ /* 0x040fe400078e0203 */
[----:B-1----:R-:W-:-:S04]  /*8070*/  IMAD.WIDE.U32 R10, R201, c[0x0][0x1e0], RZ ;  /* 0x00007800c90a7a25 */ /* 0x002fc800078e00ff */
        /* <DEDUP_REMOVED lines=8> */
[C---:B------:R-:W-:Y:S02]  /*8100*/  LEA R19, P0, R3.reuse, c[0x0][0x1c8], 0x1 ;  /* 0x0000720003137a11 */ /* 0x040fe400078008ff */
[----:B------:R-:W-:Y:S02]  /*8110*/  SHF.R.S32.HI R16, RZ, 0x1f, R23 ;  /* 0x0000001fff107819 */ /* 0x000fe40000011417 */
[----:B------:R-:W-:Y:S02]  /*8120*/  LEA.HI.X R18, R3, c[0x0][0x1cc], R10, 0x1, P0 ;  /* 0x0000730003127a11 */ /* 0x000fe400000f0c0a */
[----:B------:R-:W-:Y:S01]  /*8130*/  SHFL.IDX PT, R10, R19, RZ, 0x181f ;  /* 0x00181fff130a7589 */ /* 0x000fe200000e0000 */
[----:B------:R-:W-:Y:S02]  /*8140*/  LOP3.LUT R3, R9, 0x1c0, RZ, 0xc0, !PT ;  /* 0x000001c009037812 */ /* 0x000fe400078ec0ff */
[----:B------:R-:W-:Y:S01]  /*8150*/  ISETP.GE.AND P0, PT, R22, 0x1, PT ;  /* 0x000000011600780c */ /* 0x000fe20003f06270 */
[----:B------:R-:W1:Y:S01]  /*8160*/  SHFL.IDX PT, R11, R18, RZ, 0x181f ;  /* 0x00181fff120b7589 */ /* 0x000e6200000e0000 */
[----:B------:R-:W-:-:S02]  /*8170*/  LOP3.LUT R9, R3, 0x38, R212, 0xf8, !PT ;  /* 0x0000003803097812 */ /* 0x000fc400078ef8d4 */
[----:B------:R-:W-:-:S04]  /*8180*/  SHF.R.U32.HI R3, RZ, 0x3, R3 ;  /* 0x00000003ff037819 */ /* 0x000fc80000011603 */
[----:B------:R-:W-:Y:S01]  /*8190*/  LOP3.LUT R15, R9, R3, RZ, 0x3c, !PT ;  /* 0x00000003090f7212 */ /* 0x000fe200078e3cff */
[----:B------:R-:W-:Y:S01]  /*81a0*/  IMAD R3, R201, c[0x0][0x20c], R14 ;  /* 0x00008300c9037a24 */ /* 0x000fe200078e020e */
[----:B------:R-:W-:Y:S01]  /*81b0*/  SHF.R.S32.HI R9, RZ, 0x1f, R30 ;  /* 0x0000001fff097819 */ /* 0x000fe2000001141e */
[----:B------:R-:W-:Y:S02]  /*81c0*/  IMAD.SHL.U32 R14, R21, 0x8, RZ ;  /* 0x00000008150e7824 */ /* 0x000fe400078e00ff */
[----:B------:R-:W-:Y:S01]  /*81d0*/  IMAD.IADD R13, R13, 0x1, R3 ;  /* 0x000000010d0d7824 */ /* 0x000fe200078e0203 */
[----:B------:R-:W-:Y:S02]  /*81e0*/  LEA.HI R9, R9, R30, RZ, 0x3 ;  /* 0x0000001e09097211 */ /* 0x000fe400078f18ff */
[----:B------:R-:W-:Y:S01]  /*81f0*/  LEA.HI R3, R16, R23, RZ, 0x3 ;  /* 0x0000001710037211 */ /* 0x000fe200078f18ff */
[----:B------:R-:W-:Y:S01]  /*8200*/  IMAD.WIDE.U32 R12, R200, c[0x0][0x218], R12 ;  /* 0x00008600c80c7a25 */ /* 0x000fe200078e000c */
[----:B------:R-:W-:-:S02]  /*8210*/  LOP3.LUT R235, R15, 0xfffffe00, R14, 0xf8, !PT ;  /* 0xfffffe000feb7812 */ /* 0x000fc400078ef80e */
[----:B------:R-:W-:Y:S01]  /*8220*/  LOP3.LUT R241, R9, 0xfffffff8, RZ, 0xc0, !PT ;  /* 0xfffffff809f17812 */ /* 0x000fe200078ec0ff */
[----:B------:R-:W-:Y:S01]  /*8230*/  IMAD R9, R20, c[0x0][0x218], RZ ;  /* 0x0000860014097a24 */ /* 0x000fe200078e02ff */
[----:B------:R-:W-:Y:S01]  /*8240*/  LOP3.LUT R227, R3, 0xfffffff8, RZ, 0xc0, !PT ;  /* 0xfffffff803e37812 */ /* 0x000fe200078ec0ff */
[----:B------:R-:W-:Y:S02]  /*8250*/  IMAD.SHL.U32 R148, R235, 0x2, RZ ;  /* 0x00000002eb947824 */ /* 0x000fe400078e00ff */
[----:B-1----:R-:W-:Y:S01]  /*8260*/  @P0 IMAD.WIDE R16, R212, 0x2, R10 ;  /* 0x00000002d4100825 */ /* 0x002fe200078e020a */
[----:B------:R-:W-:Y:S02]  /*8270*/  SHF.R.S32.HI R239, RZ, 0x1f, R227 ;  /* 0x0000001fffef7819 */ /* 0x000fe400000114e3 */
[----:B------:R-:W-:Y:S01]  /*8280*/  IADD3 R230, R148, 0x100, RZ ;  /* 0x0000010094e67810 */ /* 0x000fe20007ffe0ff */
[--C-:B------:R-:W-:Y:S01]  /*8290*/  @P0 IMAD.WIDE R14, R241, 0x2, R10.reuse ;  /* 0x00000002f10e0825 */ /* 0x100fe200078e020a */
[----:B------:R-:W-:Y:S01]  /*82a0*/  @!PT LDS RZ, [RZ] ;  /* 0x00000000fffff984 */ /* 0x000fe20000000800 */
[----:B------:R1:W-:Y:S03]  /*82b0*/  @P0 LDGSTS.E.BYPASS.LTC128B.128 [R148+0xc100], [R16.64], !P4 ;  /* 0x0c10000010940fae */ /* 0x0003e6000e101d46 */
[----:B------:R-:W-:Y:S01]  /*82c0*/  @P0 IMAD.WIDE R10, R227, 0x2, R10 ;  /* 0x00000002e30a0825 */ /* 0x000fe200078e020a */
[----:B------:R2:W-:Y:S03]  /*82d0*/  @P0 LDGSTS.E.BYPASS.LTC128B.128 [R148+0xe100], [R14.64], !P5 ;  /* 0x0e1000000e940fae */ /* 0x0005e6000e901d46 */
[----:B------:R-:W-:Y:S01]  /*82e0*/  IMAD R9, R200, c[0x0][0x21c], R9 ;  /* 0x00008700c8097a24 */ /* 0x000fe200078e0209 */
[----:B------:R3:W-:Y:S01]  /*82f0*/  @P0 LDGSTS.E.BYPASS.LTC128B.128 [R148+0x10100], [R10.64], !P6 ;  /* 0x101000000a940fae */ /* 0x0007e2000f101d46 */
[----:B------:R-:W-:-:S04]  /*8300*/  IADD3 R3, P0, R32, R12, RZ ;  /* 0x0000000c20037210 */ /* 0x000fc80007f1e0ff */
[----:B------:R-:W-:Y:S02]  /*8310*/  IADD3.X R12, R234, R13, R9, P0, !PT ;  /* 0x0000000dea0c7210 */ /* 0x000fe400007fe409 */
[----:B------:R-:W-:-:S04]  /*8320*/  LEA R9, P0, R3, c[0x0][0x1f8], 0x1 ;  /* 0x00007e0003097a11 */ /* 0x000fc800078008ff */
[----:B------:R-:W-:Y:S02]  /*8330*/  LEA.HI.X R3, R3, c[0x0][0x1fc], R12, 0x1, P0 ;  /* 0x00007f0003037a11 */ /* 0x000fe400000f0c0c */
[----:B------:R-:W-:Y:S01]  /*8340*/  ISETP.GT.AND P0, PT, R22, 0x20, PT ;  /* 0x000000201600780c */ /* 0x000fe20003f04270 */
[----:B-1----:R-:W-:Y:S04]  /*8350*/  SHFL.IDX PT, R16, R9, RZ, 0x181f ;  /* 0x00181fff09107589 */ /* 0x002fe800000e0000 */
[----:B------:R-:W-:Y:S04]  /*8360*/  SHFL.IDX PT, R17, R3, RZ, 0x181f ;  /* 0x00181fff03117589 */ /* 0x000fe800000e0000 */
[----:B---3--:R-:W-:Y:S04]  /*8370*/  SHFL.IDX PT, R10, R19, 0x1, 0x181f ;  /* 0x00381f00130a7f89 */ /* 0x008fe800000e0000 */
[----:B------:R-:W2:Y:S04]  /*8380*/  SHFL.IDX PT, R11, R18, 0x1, 0x181f ;  /* 0x00381f00120b7f89 */ /* 0x000ea800000e0000 */
[----:B------:R-:W1:Y:S04]  /*8390*/  SHFL.IDX PT, R9, R9, 0x1, 0x181f ;  /* 0x00381f0009097f89 */ /* 0x000e6800000e0000 */
[----:B------:R-:W3:Y:S01]  /*83a0*/  SHFL.IDX PT, R3, R3, 0x1, 0x181f ;  /* 0x00381f0003037f89 */ /* 0x000ee200000e0000 */
[----:B--2---:R-:W-:-:S04]  /*83b0*/  @P0 IMAD.WIDE R14, R212, 0x2, R10 ;  /* 0x00000002d40e0825 */ /* 0x004fc800078e020a */
[--C-:B------:R-:W-:Y:S01]  /*83c0*/  @P0 IMAD.WIDE R12, R241, 0x2, R10.reuse ;  /* 0x00000002f10c0825 */ /* 0x100fe200078e020a */
[----:B------:R1:W-:Y:S01]  /*83d0*/  @P0 LDGSTS.E.BYPASS.LTC128B.128 [R148+0xd100], [R14.64], !P4 ;  /* 0x0d1000000e940fae */ /* 0x0003e2000e101d46 */
[----:B------:R-:W-:Y:S02]  /*83e0*/  ISETP.GE.AND P4, PT, R212, c[0x0][0x1d4], PT ;  /* 0x00007500d4007a0c */ /* 0x000fe40003f86270 */
[----:B------:R-:W-:Y:S01]  /*83f0*/  @P0 IMAD.WIDE R10, R227, 0x2, R10 ;  /* 0x00000002e30a0825 */ /* 0x000fe200078e020a */
[----:B------:R2:W-:Y:S04]  /*8400*/  @P0 LDGSTS.E.BYPASS.LTC128B.128 [R148+0xf100], [R12.64], !P5 ;  /* 0x0f1000000c940fae */ /* 0x0005e8000e901d46 */
[----:B------:R4:W-:Y:S01]  /*8410*/  @P0 LDGSTS.E.BYPASS.LTC128B.128 [R148+0x11100], [R10.64], !P6 ;  /* 0x111000000a940fae */ /* 0x0009e2000f101d46 */
[----:B------:R-:W-:-:S03]  /*8420*/  IADD3 R20, P0, R16, R24, RZ ;  /* 0x0000001810147210 */ /* 0x000fc60007f1e0ff */
[----:B------:R-:W0:Y:S02]  /*8430*/  LDGDEPBAR ;  /* 0x00000000000079af */ /* 0x000e240000000000 */
[----:B------:R-:W-:Y:S02]  /*8440*/  IMAD.X R21, R17, 0x1, R25, P0 ;  /* 0x0000000111157824 */ /* 0x000fe400000e0619 */
[----:B--2---:R-:W-:-:S04]  /*8450*/  IMAD.WIDE R12, R241, 0x2, RZ ;  /* 0x00000002f10c7825 */ /* 0x004fc800078e02ff */
[----:B----4-:R-:W-:Y:S01]  /*8460*/  IMAD.WIDE R10, R227, 0x2, RZ ;  /* 0x00000002e30a7825 */ /* 0x010fe200078e02ff */
[----:B------:R-:W-:-:S05]  /*8470*/  IADD3 R18, P0, R16, R12, RZ ;  /* 0x0000000c10127210 */ /* 0x000fca0007f1e0ff */
[----:B------:R-:W-:Y:S01]  /*8480*/  IMAD.X R19, R17, 0x1, R13, P0 ;  /* 0x0000000111137824 */ /* 0x000fe200000e060d */
[----:B------:R-:W-:-:S05]  /*8490*/  IADD3 R16, P0, R16, R10, RZ ;  /* 0x0000000a10107210 */ /* 0x000fca0007f1e0ff */
[----:B------:R-:W-:Y:S01]  /*84a0*/  IMAD.X R17, R17, 0x1, R11, P0 ;  /* 0x0000000111117824 */ /* 0x000fe200000e060b */
[-C--:B-1----:R-:W-:Y:S02]  /*84b0*/  IADD3 R14, P0, R24, R9.reuse, RZ ;  /* 0x00000009180e7210 */ /* 0x082fe40007f1e0ff */
[----:B------:R-:W-:Y:S02]  /*84c0*/  IADD3 R24, R2, 0x18, RZ ;  /* 0x0000001802187810 */ /* 0x000fe40007ffe0ff */
[----:B------:R-:W-:Y:S01]  /*84d0*/  SHF.R.S32.HI R2, RZ, 0x1f, R241 ;  /* 0x0000001fff027819 */ /* 0x000fe200000114f1 */
[----:B---3--:R-:W-:Y:S01]  /*84e0*/  IMAD.X R15, R25, 0x1, R3, P0 ;  /* 0x00000001190f7824 */ /* 0x008fe200000e0603 */
[----:B------:R-:W-:-:S05]  /*84f0*/  IADD3 R12, P0, R12, R9, RZ ;  /* 0x000000090c0c7210 */ /* 0x000fca0007f1e0ff */
[----:B------:R-:W-:Y:S01]  /*8500*/  IMAD.X R13, R13, 0x1, R3, P0 ;  /* 0x000000010d0d7824 */ /* 0x000fe200000e0603 */
[----:B------:R-:W-:-:S05]  /*8510*/  IADD3 R10, P0, R10, R9, RZ ;  /* 0x000000090a0a7210 */ /* 0x000fca0007f1e0ff */
[----:B------:R-:W-:Y:S01]  /*8520*/  IMAD.X R11, R11, 0x1, R3, P0 ;  /* 0x000000010b0b7824 */ /* 0x000fe200000e0603 */
[C---:B------:R-:W-:Y:S02]  /*8530*/  ISETP.LT.OR P0, PT, R22.reuse, 0x1, P4 ;  /* 0x000000011600780c */ /* 0x040fe40002701670 */
[----:B------:R-:W-:Y:S02]  /*8540*/  ISETP.LT.OR P4, PT, R22, 0x21, P4 ;  /* 0x000000211600780c */ /* 0x000fe40002781670 */
[----:B------:R-:W-:-:S09]  /*8550*/  SHF.R.S32.HI R3, RZ, 0x1f, R212 ;  /* 0x0000001fff037819 */ /* 0x000fd200000114d4 */
[----:B------:R1:W-:Y:S01]  /*8560*/  LDGSTS.E.BYPASS.LTC128B.128 [R148+0x100], [R20.64], !P0 ;  /* 0x0010000014947fae */ /* 0x0003e2000c101d46 */
[C---:B------:R-:W-:Y:S02]  /*8570*/  ISETP.LT.OR P0, PT, R22.reuse, 0x1, P3 ;  /* 0x000000011600780c */ /* 0x040fe40001f01670 */
[----:B------:R-:W-:-:S11]  /*8580*/  ISETP.LT.OR P3, PT, R22, 0x21, P3 ;  /* 0x000000211600780c */ /* 0x000fd60001f61670 */
[----:B------:R1:W-:Y:S01]  /*8590*/  LDGSTS.E.BYPASS.LTC128B.128 [R148+0x2100], [R18.64], !P0 ;  /* 0x0210000012947fae */ /* 0x0003e2000c101d46 */
[----:B------:R-:W-:-:S04]  /*85a0*/  ISETP.GE.AND P0, PT, R23, c[0x0][0x1d4], PT ;  /* 0x0000750017007a0c */ /* 0x000fc80003f06270 */
[C---:B------:R-:W-:Y:S02]  /*85b0*/  ISETP.LT.OR P5, PT, R22.reuse, 0x1, P0 ;  /* 0x000000011600780c */ /* 0x040fe400007a1670 */
[----:B------:R-:W-:-:S11]  /*85c0*/  ISETP.LT.OR P0, PT, R22, 0x21, P0 ;  /* 0x000000211600780c */ /* 0x000fd60000701670 */
[----:B------:R1:W-:Y:S01]  /*85d0*/  LDGSTS.E.BYPASS.LTC128B.128 [R148+0x4100], [R16.64], !P5 ;  /* 0x0410000010947fae */ /* 0x0003e2000e901d46 */
[----:B------:R-:W-:-:S03]  /*85e0*/  ISETP.GT.AND P5, PT, R219, 0x3f, PT ;  /* 0x0000003fdb00780c */ /* 0x000fc60003fa4270 */
[----:B------:R1:W-:Y:S01]  /*85f0*/  LDGSTS.E.BYPASS.LTC128B.128 [R148+0x1100], [R14.64], !P4 ;  /* 0x011000000e947fae */ /* 0x0003e2000e101d46 */
[----:B------:R-:W-:-:S03]  /*8600*/  ISETP.GT.AND P4, PT, R26, R225, PT ;  /* 0x000000e11a00720c */ /* 0x000fc60003f84270 */
[----:B------:R1:W-:Y:S04]  /*8610*/  LDGSTS.E.BYPASS.LTC128B.128 [R148+0x3100], [R12.64], !P3 ;  /* 0x031000000c947fae */ /* 0x0003e8000d901d46 */
[----:B------:R1:W-:Y:S04]  /*8620*/  LDGSTS.E.BYPASS.LTC128B.128 [R148+0x5100], [R10.64], !P0 ;  /* 0x051000000a947fae */ /* 0x0003e8000c101d46 */
[----:B------:R-:W0:Y:S02]  /*8630*/  LDGDEPBAR ;  /* 0x00000000000079af */ /* 0x000e240000000000 */
        /* <DEDUP_REMOVED lines=9> */
[----:B-1----:R-:W-:Y:S02]  /*86d0*/  @!P5 LEA.HI.X.SX32 R11, R2, R232, 0x1, P0 ;  /* 0x000000e8020bd211 */ /* 0x002fe400000f0eff */
[----:B------:R-:W-:-:S04]  /*86e0*/  @!P5 LEA R10, P0, R9, c[0x0][0x2a0], 0x2 ;  /* 0x0000a800090ada11 */ /* 0x000fc800078010ff */
[----:B------:R-:W-:-:S05]  /*86f0*/  @!P5 LEA.HI.X R11, R9, c[0x0][0x2a4], R11, 0x2, P0 ;  /* 0x0000a900090bda11 */ /* 0x000fca00000f140b */
[----:B------:R-:W2:Y:S01]  /*8700*/  @!P5 LDG.E R200, [R10.64] ;  /* 0x000000060ac8d981 */ /* 0x000ea2000c1e1900 */
[----:B------:R-:W-:-:S04]  /*8710*/  IMAD.MOV R2, RZ, RZ, -R2 ;  /* 0x000000ffff027224 */ /* 0x000fc800078e0a02 */
[----:B------:R-:W-:-:S05]  /*8720*/  IMAD R201, R2, c[0x0][0x2b8], R3 ;  /* 0x0000ae0002c97a24 */ /* 0x000fca00078e0203 */
[----:B------:R-:W-:-:S05]  /*8730*/  SHF.R.S32.HI R2, RZ, 0x1f, R201 ;  /* 0x0000001fff027819 */ /* 0x000fca00000114c9 */
[----:B------:R-:W-:Y:S02]  /*8740*/  IMAD R9, R2, c[0x0][0x1e0], RZ ;  /* 0x0000780002097a24 */ /* 0x000fe400078e02ff */
[----:B------:R-:W-:-:S04]  /*8750*/  IMAD.WIDE.U32 R2, R201, c[0x0][0x1e0], RZ ;  /* 0x00007800c9027a25 */ /* 0x000fc800078e00ff */
[----:B------:R-:W-:-:S04]  /*8760*/  IMAD R9, R201, c[0x0][0x1e4], R9 ;  /* 0x00007900c9097a24 */ /* 0x000fc800078e0209 */
[----:B------:R-:W-:Y:S01]  /*8770*/  IMAD.IADD R3, R3, 0x1, R9 ;  /* 0x0000000103037824 */ /* 0x000fe200078e0209 */
[----:B--2---:R-:W-:-:S03]  /*8780*/  SHF.R.S32.HI R9, RZ, 0x1f, R200 ;  /* 0x0000001fff097819 */ /* 0x004fc600000114c8 */
[----:B------:R-:W-:-:S04]  /*8790*/  IMAD.WIDE.U32 R2, R200, c[0x0][0x1f0], R2 ;  /* 0x00007c00c8027a25 */ /* 0x000fc800078e0002 */
[----:B------:R-:W-:Y:S01]  /*87a0*/  IMAD R9, R9, c[0x0][0x1f0], RZ ;  /* 0x00007c0009097a24 */ /* 0x000fe200078e02ff */
[----:B------:R-:W-:-:S03]  /*87b0*/  IADD3 R2, P0, R28, R2, RZ ;  /* 0x000000021c027210 */ /* 0x000fc60007f1e0ff */
[----:B------:R-:W-:-:S05]  /*87c0*/  IMAD R9, R200, c[0x0][0x1f4], R9 ;  /* 0x00007d00c8097a24 */ /* 0x000fca00078e0209 */
[----:B------:R-:W-:Y:S02]  /*87d0*/  IADD3.X R3, R233, R3, R9, P0, !PT ;  /* 0x00000003e9037210 */ /* 0x000fe400007fe409 */
[----:B------:R-:W-:-:S04]  /*87e0*/  LEA R17, P0, R2, c[0x0][0x1c8], 0x1 ;  /* 0x0000720002117a11 */ /* 0x000fc800078008ff */
[----:B------:R-:W-:Y:S01]  /*87f0*/  LEA.HI.X R16, R2, c[0x0][0x1cc], R3, 0x1, P0 ;  /* 0x0000730002107a11 */ /* 0x000fe200000f0c03 */
[----:B------:R-:W-:Y:S06]  /*8800*/  BRA.DIV ~URZ, `(.L_x_1230) ;  /* 0x00011ac27f007947 */ /* 0x000fec000b800000 */
[----:B------:R1:W2:Y:S02]  /*8810*/  SHFL.IDX PT, R9, R16, RZ, 0x181f ;  /* 0x00181fff10097589 */ /* 0x0002a400000e0000 */
.L_x_1335:
[----:B------:R-:W-:Y:S05]  /*8820*/  BRA.DIV ~URZ, `(.L_x_1231) ;  /* 0x00011b227f007947 */ /* 0x000fea000b800000 */
[----:B------:R-:W3:Y:S01]  /*8830*/  SHFL.IDX PT, R2, R17, RZ, 0x181f ;  /* 0x00181fff11027589 */ /* 0x000ee200000e0000 */
[C---:B------:R-:W-:Y:S01]  /*8840*/  IMAD.SHL.U32 R20, R212.reuse, 0x2, RZ ;  /* 0x00000002d4147824 */ /* 0x040fe200078e00ff */
[----:B------:R-:W-:Y:S01]  /*8850*/  SHF.R.S32.HI R3, RZ, 0x1f, R212 ;  /* 0x0000001fff037819 */ /* 0x000fe200000114d4 */
[----:B------:R-:W-:Y:S01]  /*8860*/  IMAD.SHL.U32 R18, R241, 0x2, RZ ;  /* 0x00000002f1127824 */ /* 0x000fe200078e00ff */
[C---:B------:R-:W-:Y:S01]  /*8870*/  SHF.L.U64.HI R23, R227.reuse, 0x1, R239 ;  /* 0x00000001e3177819 */ /* 0x040fe200000102ef */
[----:B------:R-:W-:Y:S01]  /*8880*/  IMAD.SHL.U32 R22, R227, 0x2, RZ ;  /* 0x00000002e3167824 */ /* 0x000fe200078e00ff */
[----:B------:R-:W-:Y:S01]  /*8890*/  SHF.L.U64.HI R21, R212, 0x1, R3 ;  /* 0x00000001d4157819 */ /* 0x000fe20000010203 */
[----:B-1----:R-:W1:Y:S01]  /*88a0*/  SHFL.IDX PT, R16, R16, 0x1, 0x181f ;  /* 0x00381f0010107f89 */ /* 0x002e6200000e0000 */
[----:B------:R-:W-:-:S04]  /*88b0*/  SHF.R.S32.HI R3, RZ, 0x1f, R241 ;  /* 0x0000001fff037819 */ /* 0x000fc800000114f1 */
[----:B------:R-:W-:Y:S02]  /*88c0*/  SHF.L.U64.HI R19, R241, 0x1, R3 ;  /* 0x00000001f1137819 */ /* 0x000fe40000010203 */
[----:B------:R-:W-:-:S04]  /*88d0*/  IADD3 R3, R212, 0x40, RZ ;  /* 0x00000040d4037810 */ /* 0x000fc80007ffe0ff */
[----:B------:R-:W-:Y:S02]  /*88e0*/  ISETP.GE.AND P3, PT, R3, c[0x0][0x1d4], PT ;  /* 0x0000750003007a0c */ /* 0x000fe40003f66270 */
[----:B------:R-:W-:Y:S02]  /*88f0*/  SEL R3, RZ, 0x10, P6 ;  /* 0x00000010ff037807 */ /* 0x000fe40003000000 */
[----:B---3--:R-:W-:-:S05]  /*8900*/  IADD3 R14, P0, R2, R20, RZ ;  /* 0x00000014020e7210 */ /* 0x008fca0007f1e0ff */
[----:B--2---:R-:W-:Y:S01]  /*8910*/  IMAD.X R15, R9, 0x1, R21, P0 ;  /* 0x00000001090f7824 */ /* 0x004fe200000e0615 */
[----:B------:R-:W-:-:S05]  /*8920*/  IADD3 R12, P0, R2, R18, RZ ;  /* 0x00000012020c7210 */ /* 0x000fca0007f1e0ff */
[C---:B------:R-:W-:Y:S01]  /*8930*/  IMAD.X R13, R9.reuse, 0x1, R19, P0 ;  /* 0x00000001090d7824 */ /* 0x040fe200000e0613 */
[----:B------:R-:W-:Y:S02]  /*8940*/  IADD3 R10, P0, R2, R22, RZ ;  /* 0x00000016020a7210 */ /* 0x000fe40007f1e0ff */
[----:B------:R2:W3:Y:S03]  /*8950*/  SHFL.IDX PT, R2, R17, 0x1, 0x181f ;  /* 0x00381f0011027f89 */ /* 0x0004e600000e0000 */
[----:B------:R-:W-:Y:S01]  /*8960*/  IMAD.X R11, R9, 0x1, R23, P0 ;  /* 0x00000001090b7824 */ /* 0x000fe200000e0617 */
[----:B------:R-:W-:Y:S01]  /*8970*/  ISETP.GE.AND P0, PT, R212, c[0x0][0x1d4], PT ;  /* 0x00007500d4007a0c */ /* 0x000fe20003f06270 */
[----:B------:R-:W-:-:S12]  /*8980*/  IMAD.MOV.U32 R9, RZ, RZ, R3 ;  /* 0x000000ffff097224 */ /* 0x000fd800078e0003 */
[----:B------:R4:W-:Y:S04]  /*8990*/  LDGSTS.E.BYPASS.LTC128B.128 [R148+0x12100], [R14.64], !P0 ;  /* 0x121000000e947fae */ /* 0x0009e8000c101d46 */
[----:B------:R2:W-:Y:S04]  /*89a0*/  LDGSTS.E.BYPASS.LTC128B.128 [R148+0x14100], [R12.64], !P3 ;  /* 0x141000000c947fae */ /* 0x0005e8000d901d46 */
[----:B------:R2:W-:Y:S01]  /*89b0*/  LDGSTS.E.BYPASS.LTC128B.128 [R148+0x16100], [R10.64], !P6 ;  /* 0x161000000a947fae */ /* 0x0005e2000f101d46 */
[----:B----4-:R-:W-:Y:S02]  /*89c0*/  SEL R15, RZ, 0x10, P0 ;  /* 0x00000010ff0f7807 */ /* 0x010fe40000000000 */
[----:B------:R-:W-:-:S04]  /*89d0*/  SEL R14, RZ, 0x10, P3 ;  /* 0x00000010ff0e7807 */ /* 0x000fc80001800000 */
.L_x_1336:
[----:B-123--:R-:W-:Y:S02]  /*89e0*/  IADD3 R10, -R14, 0x10, RZ ;  /* 0x000000100e0a7810 */ /* 0x00efe40007ffe1ff */
[----:B------:R-:W-:-:S02]  /*89f0*/  IADD3 R12, -R15, 0x10, RZ ;  /* 0x000000100f0c7810 */ /* 0x000fc40007ffe1ff */
[----:B------:R-:W-:Y:S02]  /*8a00*/  LOP3.LUT R10, R10, 0xf, RZ, 0xc0, !PT ;  /* 0x0000000f0a0a7812 */ /* 0x000fe400078ec0ff */
[----:B------:R-:W-:Y:S02]  /*8a10*/  LOP3.LUT R12, R12, 0xf, RZ, 0xc0, !PT ;  /* 0x0000000f0c0c7812 */ /* 0x000fe400078ec0ff */
[----:B------:R-:W-:Y:S02]  /*8a20*/  IADD3 R10, P3, P0, R10, R2, R18 ;  /* 0x000000020a0a7210 */ /* 0x000fe4000787e012 */
[----:B------:R-:W-:Y:S02]  /*8a30*/  IADD3 R3, -R9, 0x10, RZ ;  /* 0x0000001009037810 */ /* 0x000fe40007ffe1ff */
[----:B------:R-:W-:Y:S02]  /*8a40*/  IADD3.X R11, RZ, R16, R19, P3, P0 ;  /* 0x00000010ff0b7210 */ /* 0x000fe40001fe0413 */
[----:B------:R-:W-:-:S02]  /*8a50*/  IADD3 R12, P3, P0, R12, R2, R20 ;  /* 0x000000020c0c7210 */ /* 0x000fc4000787e014 */
[----:B------:R-:W-:Y:S02]  /*8a60*/  LOP3.LUT R3, R3, 0xf, RZ, 0xc0, !PT ;  /* 0x0000000f03037812 */ /* 0x000fe400078ec0ff */
[----:B------:R-:W-:Y:S02]  /*8a70*/  IADD3.X R13, RZ, R16, R21, P3, P0 ;  /* 0x00000010ff0d7210 */ /* 0x000fe40001fe0415 */
[----:B------:R-:W-:-:S04]  /*8a80*/  IADD3 R2, P3, P0, R3, R2, R22 ;  /* 0x0000000203027210 */ /* 0x000fc8000787e016 */
[----:B------:R-:W-:Y:S02]  /*8a90*/  IADD3.X R3, RZ, R16, R23, P3, P0 ;  /* 0x00000010ff037210 */ /* 0x000fe40001fe0417 */
[----:B------:R-:W-:-:S13]  /*8aa0*/  ISETP.NE.U32.AND P0, PT, R15, RZ, PT ;  /* 0x000000ff0f00720c */ /* 0x000fda0003f05070 */
[----:B------:R-:W-:Y:S01]  /*8ab0*/  @!PT LDS RZ, [RZ] ;  /* 0x00000000fffff984 */ /* 0x000fe20000000800 */
[----:B------:R-:W-:Y:S01]  /*8ac0*/  @!PT LDS RZ, [RZ] ;  /* 0x00000000fffff984 */ /* 0x000fe20000000800 */
[----:B------:R-:W-:Y:S01]  /*8ad0*/  @!PT LDS RZ, [RZ] ;  /* 0x00000000fffff984 */ /* 0x000fe20000000800 */
[----:B------:R1:W-:Y:S01]  /*8ae0*/  LDGSTS.E.BYPASS.LTC128B.128.ZFILL [R148+0x13100], [R12.64], P0 ;  /* 0x131000000c947fae */ /* 0x0003e20008141d46 */
[----:B------:R-:W-:-:S13]  /*8af0*/  ISETP.NE.U32.AND P0, PT, R14, RZ, PT ;  /* 0x000000ff0e00720c */ /* 0x000fda0003f05070 */
[----:B------:R1:W-:Y:S01]  /*8b00*/  LDGSTS.E.BYPASS.LTC128B.128.ZFILL [R148+0x15100], [R10.64], P0 ;  /* 0x151000000a947fae */ /* 0x0003e20008141d46 */
[----:B------:R-:W-:-:S13]  /*8b10*/  ISETP.NE.U32.AND P0, PT, R9, RZ, PT ;  /* 0x000000ff0900720c */ /* 0x000fda0003f05070 */
[----:B------:R1:W-:Y:S02]  /*8b20*/  LDGSTS.E.BYPASS.LTC128B.128.ZFILL [R148+0x17100], [R2.64], P0 ;  /* 0x1710000002947fae */ /* 0x0003e40008141d46 */
.L_x_1229:
[----:B------:R-:W-:Y:S05]  /*8b30*/  BSYNC B0 ;  /* 0x0000000000007941 */ /* 0x000fea0003800000 */
.L_x_1228:
[----:B------:R-:W0:Y:S01]  /*8b40*/  LDGDEPBAR ;  /* 0x00000000000079af */ /* 0x000e220000000000 */
[----:B------:R-:W-:Y:S01]  /*8b50*/  BSSY B2, `(.L_x_1232) ;  /* 0x0000003000027945 */ /* 0x000fe20003800000 */
[----:B------:R-:W-:Y:S02]  /*8b60*/  MOV R110, 0x8b80 ;  /* 0x00008b80006e7802 */ /* 0x000fe40000000f00 */
[----:B-1----:R-:W-:Y:S05]  /*8b70*/  CALL.REL.NOINC `($_ZN7cutlass13device_kernelIN5flash19enable_sm80_to_sm89INS1_16FlashAttnFwdSm80INS1_25CollectiveMainloopFwdSm80ILi8ELi2ELb0EN4cute5tupleIJNS5_1CILi128EEENS7_ILi64EEENS7_ILi192EEEEEELi192ENS_10bfloat16_tEfNS_4arch4Sm80ELb0ELb1ELb1ELb1ELb1ELb1ELb1ELb0EEENS1_21CollectiveEpilogueFwdINS6_IJS8_SA_S9_EEENS6_IJNS7_ILi1EEESI_SI_EEESC_SE_Li256ELb1ELb1ELb0ELb0EEENS1_19SingleTileSchedulerILb1ELb0ELb1ELi128EEEEEEEEEvNT_6ParamsE$_ZZN5flash25CollectiveMainloopFwdSm80ILi8ELi2ELb0EN4cute5tupleIJNS1_1CILi128EEENS3_ILi64EEENS3_ILi192EEEEEELi192EN7cutlass10bfloat16_tEfNS8_4arch4Sm80ELb0ELb1ELb1ELb1ELb1ELb1ELb1ELb0EE3mmaINS_16FlashAttnFwdSm80ISC_NS_21CollectiveEpilogueFwdINS2_IJS4_S6_S5_EEENS2_IJNS3_ILi1EEESH_SH_EEES9_SB_Li256ELb1ELb1ELb0ELb0EEENS_19SingleTileSchedulerILb1ELb0ELb1ELi128EEEE13SharedStorageENS1_6TensorINS1_11ArrayEngineIfLm96EEENS1_6LayoutINS2_IJNS2_IJNS3_ILi2EEESS_EEESH_NS3_ILi24EEEEEENS2_IJNS2_IJSH_SS_EEENS3_ILi0EEENS3_ILi4EEEEEEEEEENS_7SoftmaxILi2ELi0EEEEEbRKNSC_6ParamsERT0_RT1_iRKNS_16SeqlenInfoQKNewKILb1ELb1EEENS2_IJiiiiEEERT_ENKUlvE_clEv) ;  /* 0x0001389000007944 */ /* 0x002fea0003c00000 */
[----:B------:R-:W-:Y:S05]  /*8b80*/  BSYNC B2 ;  /* 0x0000000000027941 */ /* 0x000fea0003800000 */
.L_x_1232:
[----:B------:R2:W5:Y:S01]  /*8b90*/  LDL R92, [R1] ;  /* 0x00000000015c7983 */ /* 0x0005620000100800 */
[----:B------:R-:W-:-:S04]  /*8ba0*/  DEPBAR.LE SB0, 0x2 ;  /* 0x000080800000791a */ /* 0x000fc80000000000 */
[----:B------:R2:W5:Y:S01]  /*8bb0*/  LDL R224, [R1+0x10] ;  /* 0x0000100001e07983 */ /* 0x0005620000100800 */
[----:B------:R-:W-:Y:S01]  /*8bc0*/  WARPSYNC 0xffffffff ;  /* 0xffffffff00007948 */ /* 0x000fe20003800000 */
[----:B------:R-:W-:Y:S01]  /*8bd0*/  IMAD.SHL.U32 R192, R5, 0x2, RZ ;  /* 0x0000000205c07824 */ /* 0x000fe200078e00ff */
[----:B------:R-:W-:Y:S01]  /*8be0*/  SHF.L.U32 R197, R8, 0x1, RZ ;  /* 0x0000000108c57819 */ /* 0x000fe200000006ff */
[----:B------:R-:W-:Y:S01]  /*8bf0*/  IMAD.SHL.U32 R193, R6, 0x2, RZ ;  /* 0x0000000206c17824 */ /* 0x000fe200078e00ff */
[----:B------:R-:W-:Y:S01]  /*8c00*/  BAR.SYNC.DEFER_BLOCKING 0x0 ;  /* 0x0000000000007b1d */ /* 0x000fe20000010000 */
[C---:B------:R-:W-:Y:S01]  /*8c10*/  LEA R188, R4.reuse, 0x18100, 0x1 ;  /* 0x0001810004bc7811 */ /* 0x040fe200078e08ff */
[----:B------:R-:W-:Y:S02]  /*8c20*/  IMAD.SHL.U32 R8, R4, 0x2, RZ ;  /* 0x0000000204087824 */ /* 0x000fe400078e00ff */
[C---:B------:R-:W-:Y:S01]  /*8c30*/  IMAD.IADD R4, R193.reuse, 0x1, R197 ;  /* 0x00000001c1047824 */ /* 0x040fe200078e02c5 */
[----:B------:R-:W-:Y:S01]  /*8c40*/  IADD3 R187, R188, R192, RZ ;  /* 0x000000c0bcbb7210 */ /* 0x000fe20007ffe0ff */
[----:B------:R-:W-:Y:S01]  /*8c50*/  BSSY B0, `(.L_x_1233) ;  /* 0x0000051000007945 */ /* 0x000fe20003800000 */
[----:B------:R-:W-:Y:S01]  /*8c60*/  IADD3 R196, R193, 0xc100, RZ ;  /* 0x0000c100c1c47810 */ /* 0x000fe20007ffe0ff */
[----:B-1----:R-:W1:Y:S04]  /*8c70*/  LDSM.16.M88.4 R8, [R8+0x18100] ;  /* 0x018100000808783b */ /* 0x002e680000000200 */
[----:B------:R2:W3:Y:S04]  /*8c80*/  LDSM.16.M88.4 R32, [R193+0xc100] ;  /* 0x00c10000c120783b */ /* 0x0004e80000000200 */
[----:B------:R2:W4:Y:S04]  /*8c90*/  LDSM.16.M88.4 R36, [R193+0xc900] ;  /* 0x00c90000c124783b */ /* 0x0005280000000200 */
[----:B-----5:R2:W1:Y:S04]  /*8ca0*/  LDSM.16.M88.4 R40, [R193+0xd100] ;  /* 0x00d10000c128783b */ /* 0x0204680000000200 */
[----:B------:R2:W1:Y:S04]  /*8cb0*/  LDSM.16.M88.4 R48, [R193+0xd900] ;  /* 0x00d90000c130783b */ /* 0x0004680000000200 */
[----:B------:R2:W1:Y:S04]  /*8cc0*/  LDSM.16.M88.4 R16, [R187] ;  /* 0x00000000bb10783b */ /* 0x0004680000000200 */
[----:B------:R2:W1:Y:S04]  /*8cd0*/  LDSM.16.M88.4 R56, [R4+0xc100] ;  /* 0x00c100000438783b */ /* 0x0004680000000200 */
[----:B------:R2:W1:Y:S04]  /*8ce0*/  LDSM.16.M88.4 R60, [R4+0xc900] ;  /* 0x00c90000043c783b */ /* 0x0004680000000200 */
[----:B------:R2:W1:Y:S04]  /*8cf0*/  LDSM.16.M88.4 R64, [R4+0xd100] ;  /* 0x00d100000440783b */ /* 0x0004680000000200 */
[----:B------:R2:W1:Y:S01]  /*8d00*/  LDSM.16.M88.4 R84, [R4+0xd900] ;  /* 0x00d900000454783b */ /* 0x0004620000000200 */
[----:B------:R-:W-:Y:S05]  /*8d10*/  @!P4 BRA `(.L_x_1234) ;  /* 0x000004400000c947 */ /* 0x000fea0003800000 */
[----:B------:R-:W5:Y:S01]  /*8d20*/  S2R R12, SR_CTAID.Y ;  /* 0x00000000000c7919 */ /* 0x000f620000002600 */
[----:B------:R-:W-:-:S02]  /*8d30*/  SHF.R.S32.HI R2, RZ, 0x1f, R201 ;  /* 0x0000001fff027819 */ /* 0x000fc400000114c9 */
[----:B------:R-:W-:-:S03]  /*8d40*/  SHF.R.S32.HI R6, RZ, 0x1f, R200 ;  /* 0x0000001fff067819 */ /* 0x000fc600000114c8 */
[----:B------:R-:W-:Y:S02]  /*8d50*/  IMAD R5, R2, c[0x0][0x208], RZ ;  /* 0x0000820002057a24 */ /* 0x000fe400078e02ff */
[----:B------:R-:W-:-:S04]  /*8d60*/  IMAD.WIDE.U32 R2, R201, c[0x0][0x208], RZ ;  /* 0x00008200c9027a25 */ /* 0x000fc800078e00ff */
[----:B------:R-:W-:-:S05]  /*8d70*/  IMAD R5, R201, c[0x0][0x20c], R5 ;  /* 0x00008300c9057a24 */ /* 0x000fca00078e0205 */
[----:B------:R-:W-:Y:S01]  /*8d80*/  IADD3 R3, R3, R5, RZ ;  /* 0x0000000503037210 */ /* 0x000fe20007ffe0ff */
[----:B------:R-:W-:-:S04]  /*8d90*/  IMAD R5, R6, c[0x0][0x218], RZ ;  /* 0x0000860006057a24 */ /* 0x000fc800078e02ff */
[----:B------:R-:W-:-:S04]  /*8da0*/  IMAD.WIDE.U32 R2, R200, c[0x0][0x218], R2 ;  /* 0x00008600c8027a25 */ /* 0x000fc800078e0002 */
[----:B-----5:R-:W-:-:S04]  /*8db0*/  IMAD.WIDE.U32 R12, R12, c[0x0][0x210], RZ ;  /* 0x000084000c0c7a25 */ /* 0x020fc800078e00ff */
[----:B------:R-:W-:Y:S01]  /*8dc0*/  IMAD R5, R200, c[0x0][0x21c], R5 ;  /* 0x00008700c8057a24 */ /* 0x000fe200078e0205 */
[----:B------:R-:W-:-:S04]  /*8dd0*/  IADD3 R2, P0, R12, R2, RZ ;  /* 0x000000020c027210 */ /* 0x000fc80007f1e0ff */
[----:B------:R-:W-:Y:S02]  /*8de0*/  IADD3.X R3, R234, R3, R5, P0, !PT ;  /* 0x00000003ea037210 */ /* 0x000fe400007fe405 */
[----:B------:R-:W-:-:S04]  /*8df0*/  LEA R22, P0, R2, c[0x0][0x1f8], 0x1 ;  /* 0x00007e0002167a11 */ /* 0x000fc800078008ff */
[----:B------:R-:W-:Y:S01]  /*8e00*/  LEA.HI.X R6, R2, c[0x0][0x1fc], R3, 0x1, P0 ;  /* 0x00007f0002067a11 */ /* 0x000fe200000f0c03 */
[----:B------:R-:W-:Y:S06]  /*8e10*/  BRA.DIV ~URZ, `(.L_x_1235) ;  /* 0x000118327f007947 */ /* 0x000fec000b800000 */
[----:B------:R2:W4:Y:S02]  /*8e20*/  SHFL.IDX PT, R5, R6, RZ, 0x181f ;  /* 0x00181fff06057589 */ /* 0x00052400000e0000 */
.L_x_1337:
[----:B------:R-:W-:Y:S05]  /*8e30*/  BRA.DIV ~URZ, `(.L_x_1236) ;  /* 0x000118927f007947 */ /* 0x000fea000b800000 */
[----:B------:R-:W5:Y:S01]  /*8e40*/  SHFL.IDX PT, R2, R22, RZ, 0x181f ;  /* 0x00181fff16027589 */ /* 0x000f6200000e0000 */
[----:B------:R-:W-:Y:S01]  /*8e50*/  SHF.R.S32.HI R12, RZ, 0x1f, R212 ;  /* 0x0000001fff0c7819 */ /* 0x000fe200000114d4 */
[C---:B------:R-:W-:Y:S01]  /*8e60*/  IMAD.SHL.U32 R25, R212.reuse, 0x2, RZ ;  /* 0x00000002d4197824 */ /* 0x040fe200078e00ff */
[----:B------:R-:W-:Y:S01]  /*8e70*/  SHF.R.S32.HI R3, RZ, 0x1f, R241 ;  /* 0x0000001fff037819 */ /* 0x000fe200000114f1 */
[----:B------:R-:W-:Y:S01]  /*8e80*/  IMAD.SHL.U32 R23, R241, 0x2, RZ ;  /* 0x00000002f1177824 */ /* 0x000fe200078e00ff */
[C---:B------:R-:W-:Y:S01]  /*8e90*/  SHF.L.U64.HI R26, R212.reuse, 0x1, R12 ;  /* 0x00000001d41a7819 */ /* 0x040fe2000001020c */
[----:B------:R-:W-:Y:S01]  /*8ea0*/  IMAD.SHL.U32 R27, R227, 0x2, RZ ;  /* 0x00000002e31b7824 */ /* 0x000fe200078e00ff */
[----:B------:R-:W-:Y:S02]  /*8eb0*/  SHF.L.U64.HI R24, R241, 0x1, R3 ;  /* 0x00000001f1187819 */ /* 0x000fe40000010203 */
[----:B------:R-:W-:-:S02]  /*8ec0*/  IADD3 R3, R212, 0x40, RZ ;  /* 0x00000040d4037810 */ /* 0x000fc40007ffe0ff */
[----:B------:R-:W-:Y:S02]  /*8ed0*/  ISETP.GE.AND P4, PT, R212, c[0x0][0x1d4], PT ;  /* 0x00007500d4007a0c */ /* 0x000fe40003f86270 */
[----:B------:R-:W-:Y:S02]  /*8ee0*/  ISETP.GE.AND P3, PT, R3, c[0x0][0x1d4], PT ;  /* 0x0000750003007a0c */ /* 0x000fe40003f66270 */
[----:B------:R-:W-:Y:S02]  /*8ef0*/  SHF.L.U64.HI R28, R227, 0x1, R239 ;  /* 0x00000001e31c7819 */ /* 0x000fe400000102ef */
[----:B------:R-:W-:Y:S02]  /*8f00*/  SEL R3, RZ, 0x10, P6 ;  /* 0x00000010ff037807 */ /* 0x000fe40003000000 */
[----:B-----5:R-:W-:-:S05]  /*8f10*/  IADD3 R12, P0, R2, R25, RZ ;  /* 0x00000019020c7210 */ /* 0x020fca0007f1e0ff */
[----:B----4-:R-:W-:Y:S01]  /*8f20*/  IMAD.X R13, R5, 0x1, R26, P0 ;  /* 0x00000001050d7824 */ /* 0x010fe200000e061a */
[----:B------:R-:W-:-:S04]  /*8f30*/  IADD3 R20, P0, R2, R23, RZ ;  /* 0x0000001702147210 */ /* 0x000fc80007f1e0ff */
[----:B------:R-:W-:Y:S01]  /*8f40*/  @!PT LDS RZ, [RZ] ;  /* 0x00000000fffff984 */ /* 0x000fe20000000800 */
[----:B------:R-:W-:Y:S01]  /*8f50*/  @!PT LDS RZ, [RZ] ;  /* 0x00000000fffff984 */ /* 0x000fe20000000800 */
[----:B------:R4:W-:Y:S01]  /*8f60*/  LDGSTS.E.BYPASS.LTC128B.128 [R230+0x6000], [R12.64], !P4 ;  /* 0x060000000ce67fae */ /* 0x0009e2000e101d46 */
[C---:B------:R-:W-:Y:S01]  /*8f70*/  IMAD.X R21, R5.reuse, 0x1, R24, P0 ;  /* 0x0000000105157824 */ /* 0x040fe200000e0618 */
[----:B------:R-:W-:Y:S02]  /*8f80*/  IADD3 R14, P0, R2, R27, RZ ;  /* 0x0000001b020e7210 */ /* 0x000fe40007f1e0ff */
[----:B------:R-:W2:Y:S03]  /*8f90*/  SHFL.IDX PT, R2, R22, 0x1, 0x181f ;  /* 0x00381f0016027f89 */ /* 0x000ea600000e0000 */
[----:B------:R-:W-:Y:S01]  /*8fa0*/  IMAD.X R15, R5, 0x1, R28, P0 ;  /* 0x00000001050f7824 */ /* 0x000fe200000e061c */
[----:B------:R5:W-:Y:S04]  /*8fb0*/  LDGSTS.E.BYPASS.LTC128B.128 [R230+0x8000], [R20.64], !P3 ;  /* 0x0800000014e67fae */ /* 0x000be8000d901d46 */
[----:B------:R4:W-:Y:S04]  /*8fc0*/  LDGSTS.E.BYPASS.LTC128B.128 [R230+0xa000], [R14.64], !P6 ;  /* 0x0a0000000ee67fae */ /* 0x0009e8000f101d46 */
[----:B------:R3:W1:Y:S01]  /*8fd0*/  SHFL.IDX PT, R5, R6, 0x1, 0x181f ;  /* 0x00381f0006057f89 */ /* 0x00066200000e0000 */
[----:B-----5:R-:W-:-:S02]  /*8fe0*/  SEL R21, RZ, 0x10, P4 ;  /* 0x00000010ff157807 */ /* 0x020fc40002000000 */
[----:B------:R-:W-:Y:S01]  /*8ff0*/  SEL R20, RZ, 0x10, P3 ;  /* 0x00000010ff147807 */ /* 0x000fe20001800000 */
[----:B--23--:R-:W-:-:S03]  /*9000*/  IMAD.MOV.U32 R6, RZ, RZ, R3 ;  /* 0x000000ffff067224 */ /* 0x00cfc600078e0003 */
.L_x_1338:
[----:B----4-:R-:W-:-:S04]  /*9010*/  IADD3 R3, -R20, 0x10, RZ ;  /* 0x0000001014037810 */ /* 0x010fc80007ffe1ff */
[----:B------:R-:W-:-:S04]  /*9020*/  LOP3.LUT R3, R3, 0xf, RZ, 0xc0, !PT ;  /* 0x0000000f03037812 */ /* 0x000fc800078ec0ff */
[----:B------:R-:W-:Y:S02]  /*9030*/  IADD3 R12, P3, P0, R3, R2, R23 ;  /* 0x00000002030c7210 */ /* 0x000fe4000787e017 */
[----:B------:R-:W-:Y:S02]  /*9040*/  IADD3 R3, -R21, 0x10, RZ ;  /* 0x0000001015037810 */ /* 0x000fe40007ffe1ff */
[----:B-1----:R-:W-:Y:S02]  /*9050*/  IADD3.X R13, RZ, R5, R24, P3, P0 ;  /* 0x00000005ff0d7210 */ /* 0x002fe40001fe0418 */
[----:B------:R-:W-:-:S04]  /*9060*/  LOP3.LUT R3, R3, 0xf, RZ, 0xc0, !PT ;  /* 0x0000000f03037812 */ /* 0x000fc800078ec0ff */
[----:B------:R-:W-:Y:S02]  /*9070*/  IADD3 R14, P3, P0, R3, R2, R25 ;  /* 0x00000002030e7210 */ /* 0x000fe4000787e019 */
[----:B------:R-:W-:Y:S02]  /*9080*/  IADD3 R3, -R6, 0x10, RZ ;  /* 0x0000001006037810 */ /* 0x000fe40007ffe1ff */
[----:B------:R-:W-:Y:S02]  /*9090*/  IADD3.X R15, RZ, R5, R26, P3, P0 ;  /* 0x00000005ff0f7210 */ /* 0x000fe40001fe041a */
[----:B------:R-:W-:-:S04]  /*90a0*/  LOP3.LUT R3, R3, 0xf, RZ, 0xc0, !PT ;  /* 0x0000000f03037812 */ /* 0x000fc800078ec0ff */
        /* <DEDUP_REMOVED lines=11> */
.L_x_1234:
[----:B------:R-:W-:Y:S05]  /*9160*/  BSYNC B0 ;  /* 0x0000000000007941 */ /* 0x000fea0003800000 */
.L_x_1233:
[----:B------:R-:W0:Y:S01]  /*9170*/  LDGDEPBAR ;  /* 0x00000000000079af */ /* 0x000e220000000000 */
[----:B------:R-:W-:Y:S02]  /*9180*/  WARPSYNC 0xffffffff ;  /* 0xffffffff00007948 */ /* 0x000fe40003800000 */
[----:B-1----:R-:W-:Y:S01]  /*9190*/  IMAD.MOV.U32 R2, RZ, RZ, 0x40 ;  /* 0x00000040ff027424 */ /* 0x002fe200078e00ff */
[C---:B---3--:R-:W-:Y:S01]  /*91a0*/  HMMA.16816.F32.BF16 R28, R8.reuse, R32, RZ ;  /* 0x00000020081c723c */ /* 0x048fe200000418ff */
[C---:B------:R-:W-:Y:S01]  /*91b0*/  IMAD R190, R0.reuse, 0x2, R188 ;  /* 0x0000000200be7824 */ /* 0x040fe200078e02bc */
[----:B------:R-:W-:Y:S01]  /*91c0*/  LDSM.16.M88.4 R88, [R193+0xe100] ;  /* 0x00e10000c158783b */ /* 0x000fe20000000200 */
[----:B------:R-:W-:Y:S01]  /*91d0*/  IMAD R189, R0, 0x2, R187 ;  /* 0x0000000200bd7824 */ /* 0x000fe200078e02bb */
[----:B------:R-:W-:Y:S02]  /*91e0*/  SEL R191, R2, 0xffffffc0, !P2 ;  /* 0xffffffc002bf7807 */ /* 0x000fe40005000000 */
[----:B------:R-:W-:Y:S02]  /*91f0*/  LDSM.16.M88.4 R12, [R190] ;  /* 0x00000000be0c783b */ /* 0x000fe40000000200 */
[C---:B------:R-:W-:Y:S01]  /*9200*/  HMMA.16816.F32.BF16 R24, R8.reuse, R34, RZ ;  /* 0x000000220818723c */ /* 0x040fe200000418ff */
[----:B------:R-:W-:Y:S01]  /*9210*/  IADD3 R3, R193, R191, RZ ;  /* 0x000000bfc1037210 */ /* 0x000fe20007ffe0ff */
[----:B------:R-:W-:Y:S01]  /*9220*/  IMAD.IADD R2, R191, 0x1, R4 ;  /* 0x00000001bf027824 */ /* 0x000fe200078e0204 */
[----:B------:R-:W3:Y:S04]  /*9230*/  LDL R93, [R1+0x4] ;  /* 0x00000400015d7983 */ /* 0x000ee80000100800 */
[----:B------:R-:W1:Y:S01]  /*9240*/  LDSM.16.M88.4 R68, [R3+0xc100] ;  /* 0x00c100000344783b */ /* 0x000e620000000200 */
[C---:B----4-:R-:W-:Y:S03]  /*9250*/  HMMA.16816.F32.BF16 R20, R8.reuse, R36, RZ ;  /* 0x000000240814723c */ /* 0x050fe600000418ff */
[----:B------:R-:W4:Y:S04]  /*9260*/  LDSM.16.M88.4 R72, [R3+0xc900] ;  /* 0x00c900000348783b */ /* 0x000f280000000200 */
[----:B------:R-:W5:Y:S01]  /*9270*/  LDSM.16.M88.4 R76, [R3+0xd900] ;  /* 0x00d90000034c783b */ /* 0x000f620000000200 */
[C---:B------:R-:W-:Y:S03]  /*9280*/  HMMA.16816.F32.BF16 R32, R8.reuse, R38, RZ ;  /* 0x000000260820723c */ /* 0x040fe600000418ff */
[----:B------:R-:W-:Y:S05]  /*9290*/  LDSM.16.M88.4 R80, [R2+0xc100] ;  /* 0x00c100000250783b */ /* 0x000fea0000000200 */
[C---:B------:R-:W-:Y:S08]  /*92a0*/  HMMA.16816.F32.BF16 R52, R8.reuse, R48, RZ ;  /* 0x000000300834723c */ /* 0x040ff000000418ff */
[C---:B------:R-:W-:Y:S08]  /*92b0*/  HMMA.16816.F32.BF16 R44, R8.reuse, R40, RZ ;  /* 0x00000028082c723c */ /* 0x040ff000000418ff */
[C---:B------:R-:W-:Y:S08]  /*92c0*/  HMMA.16816.F32.BF16 R40, R8.reuse, R42, RZ ;  /* 0x0000002a0828723c */ /* 0x040ff000000418ff */
[----:B------:R-:W-:Y:S01]  /*92d0*/  HMMA.16816.F32.BF16 R48, R8, R50, RZ ;  /* 0x000000320830723c */ /* 0x000fe200000418ff */
[----:B------:R-:W-:Y:S07]  /*92e0*/  LDSM.16.M88.4 R8, [R189] ;  /* 0x00000000bd08783b */ /* 0x000fee0000000200 */
[C---:B------:R-:W-:Y:S08]  /*92f0*/  HMMA.16816.F32.BF16 R36, R16.reuse, R56, R28 ;  /* 0x000000381024723c */ /* 0x040ff0000004181c */
[C---:B------:R-:W-:Y:S01]  /*9300*/  HMMA.16816.F32.BF16 R28, R16.reuse, R58, R24 ;  /* 0x0000003a101c723c */ /* 0x040fe20000041818 */
[----:B------:R-:W2:Y:S07]  /*9310*/  LDSM.16.M88.4 R56, [R3+0xd100] ;  /* 0x00d100000338783b */ /* 0x000eae0000000200 */
[C---:B------:R-:W-:Y:S08]  /*9320*/  HMMA.16816.F32.BF16 R24, R16.reuse, R60, R20 ;  /* 0x0000003c1018723c */ /* 0x040ff00000041814 */
[C---:B------:R-:W-:Y:S08]  /*9330*/  HMMA.16816.F32.BF16 R20, R16.reuse, R62, R32 ;  /* 0x0000003e1014723c */ /* 0x040ff00000041820 */
[C---:B------:R-:W-:Y:S08]  /*9340*/  HMMA.16816.F32.BF16 R60, R16.reuse, R84, R52 ;  /* 0x00000054103c723c */ /* 0x040ff00000041834 */
[C---:B------:R-:W-:Y:S08]  /*9350*/  HMMA.16816.F32.BF16 R32, R16.reuse, R64, R44 ;  /* 0x000000401020723c */ /* 0x040ff0000004182c */
[C---:B------:R-:W-:Y:S08]  /*9360*/  HMMA.16816.F32.BF16 R64, R16.reuse, R66, R40 ;  /* 0x000000421040723c */ /* 0x040ff00000041828 */
[----:B------:R-:W-:Y:S01]  /*9370*/  HMMA.16816.F32.BF16 R52, R16, R86, R48 ;  /* 0x000000561034723c */ /* 0x000fe20000041830 */
[----:B------:R-:W2:Y:S04]  /*9380*/  LDSM.16.M88.4 R84, [R2+0xc900] ;  /* 0x00c900000254783b */ /* 0x000ea80000000200 */
[----:B------:R-:W-:Y:S03]  /*9390*/  LDSM.16.M88.4 R16, [R188+0x4000] ;  /* 0x00400000bc10783b */ /* 0x000fe60000000200 */
[C---:B-1----:R-:W-:Y:S08]  /*93a0*/  HMMA.16816.F32.BF16 R48, R12.reuse, R68, R36 ;  /* 0x000000440c30723c */ /* 0x042ff00000041824 */
[C---:B------:R-:W-:Y:S01]  /*93b0*/  HMMA.16816.F32.BF16 R44, R12.reuse, R70, R28 ;  /* 0x000000460c2c723c */ /* 0x040fe2000004181c */
[----:B------:R-:W-:Y:S07]  /*93c0*/  LDSM.16.M88.4 R68, [R2+0xd100] ;  /* 0x00d100000244783b */ /* 0x000fee0000000200 */
[C---:B----4-:R-:W-:Y:S08]  /*93d0*/  HMMA.16816.F32.BF16 R40, R12.reuse, R72, R24 ;  /* 0x000000480c28723c */ /* 0x050ff00000041818 */
[C---:B------:R-:W-:Y:S01]  /*93e0*/  HMMA.16816.F32.BF16 R36, R12.reuse, R74, R20 ;  /* 0x0000004a0c24723c */ /* 0x040fe20000041814 */
[----:B------:R-:W1:Y:S07]  /*93f0*/  LDSM.16.M88.4 R72, [R2+0xd900] ;  /* 0x00d900000248783b */ /* 0x000e6e0000000200 */
[C---:B-----5:R-:W-:Y:S08]  /*9400*/  HMMA.16816.F32.BF16 R24, R12.reuse, R76, R60 ;  /* 0x0000004c0c18723c */ /* 0x060ff0000004183c */
[C---:B--2---:R-:W-:Y:S08]  /*9410*/  HMMA.16816.F32.BF16 R32, R12.reuse, R56, R32 ;  /* 0x000000380c20723c */ /* 0x044ff00000041820 */
[C---:B------:R-:W-:Y:S01]  /*9420*/  HMMA.16816.F32.BF16 R28, R12.reuse, R58, R64 ;  /* 0x0000003a0c1c723c */ /* 0x040fe20000041840 */
[----:B------:R-:W-:Y:S07]  /*9430*/  LDSM.16.M88.4 R64, [R4+0xf100] ;  /* 0x00f100000440783b */ /* 0x000fee0000000200 */
[----:B------:R-:W-:Y:S01]  /*9440*/  HMMA.16816.F32.BF16 R20, R12, R78, R52 ;  /* 0x0000004e0c14723c */ /* 0x000fe20000041834 */
[----:B------:R-:W2:Y:S07]  /*9450*/  LDSM.16.M88.4 R76, [R193+0xe900] ;  /* 0x00e90000c14c783b */ /* 0x000eae0000000200 */
[C---:B------:R-:W-:Y:S08]  /*9460*/  HMMA.16816.F32.BF16 R44, R8.reuse, R82, R44 ;  /* 0x00000052082c723c */ /* 0x040ff0000004182c */
[C---:B------:R-:W-:Y:S01]  /*9470*/  HMMA.16816.F32.BF16 R12, R8.reuse, R80, R48 ;  /* 0x00000050080c723c */ /* 0x040fe20000041830 */
[----:B------:R-:W4:Y:S07]  /*9480*/  LDSM.16.M88.4 R80, [R193+0xf100] ;  /* 0x00f10000c150783b */ /* 0x000f2e0000000200 */
[C---:B------:R-:W-:Y:S08]  /*9490*/  HMMA.16816.F32.BF16 R40, R8.reuse, R84, R40 ;  /* 0x000000540828723c */ /* 0x040ff00000041828 */
[C---:B------:R-:W-:Y:S01]  /*94a0*/  HMMA.16816.F32.BF16 R48, R8.reuse, R86, R36 ;  /* 0x000000560830723c */ /* 0x040fe20000041824 */
[----:B------:R-:W-:Y:S07]  /*94b0*/  LDSM.16.M88.4 R84, [R193+0x11100] ;  /* 0x01110000c154783b */ /* 0x000fee0000000200 */
[C---:B-1----:R-:W-:Y:S01]  /*94c0*/  HMMA.16816.F32.BF16 R56, R8.reuse, R72, R24 ;  /* 0x000000480838723c */ /* 0x042fe20000041818 */
[----:B------:R-:W1:Y:S07]  /*94d0*/  LDSM.16.M88.4 R24, [R193+0xf900] ;  /* 0x00f90000c118783b */ /* 0x000e6e0000000200 */
[C---:B------:R-:W-:Y:S08]  /*94e0*/  HMMA.16816.F32.BF16 R52, R8.reuse, R68, R32 ;  /* 0x000000440834723c */ /* 0x040ff00000041820 */
[C---:B------:R-:W-:Y:S01]  /*94f0*/  HMMA.16816.F32.BF16 R60, R8.reuse, R70, R28 ;  /* 0x00000046083c723c */ /* 0x040fe2000004181c */
[----:B------:R-:W-:Y:S04]  /*9500*/  LDSM.16.M88.4 R28, [R4+0xe100] ;  /* 0x00e10000041c783b */ /* 0x000fe80000000200 */
[----:B------:R-:W-:Y:S03]  /*9510*/  LDSM.16.M88.4 R68, [R4+0xf900] ;  /* 0x00f900000444783b */ /* 0x000fe60000000200 */
[----:B------:R-:W-:Y:S01]  /*9520*/  HMMA.16816.F32.BF16 R36, R8, R74, R20 ;  /* 0x0000004a0824723c */ /* 0x000fe20000041814 */
[----:B------:R-:W5:Y:S04]  /*9530*/  LDSM.16.M88.4 R8, [R187+0x4000] ;  /* 0x00400000bb08783b */ /* 0x000f680000000200 */
[----:B------:R-:W-:Y:S03]  /*9540*/  LDSM.16.M88.4 R72, [R3+0xe100] ;  /* 0x00e100000348783b */ /* 0x000fe60000000200 */
[C---:B------:R-:W-:Y:S01]  /*9550*/  HMMA.16816.F32.BF16 R32, R16.reuse, R90, R44 ;  /* 0x0000005a1020723c */ /* 0x040fe2000004182c */
[----:B------:R-:W1:Y:S07]  /*9560*/  LDSM.16.M88.4 R44, [R4+0xe900] ;  /* 0x00e90000042c783b */ /* 0x000e6e0000000200 */
[C---:B------:R-:W-:Y:S01]  /*9570*/  HMMA.16816.F32.BF16 R20, R16.reuse, R88, R12 ;  /* 0x000000581014723c */ /* 0x040fe2000004180c */
[----:B------:R-:W3:Y:S04]  /*9580*/  LDSM.16.M88.4 R12, [R190+0x4000] ;  /* 0x00400000be0c783b */ /* 0x000ee80000000200 */
[----:B------:R-:W-:Y:S03]  /*9590*/  LDSM.16.M88.4 R88, [R2+0xf900] ;  /* 0x00f900000258783b */ /* 0x000fe60000000200 */
[C---:B--2---:R-:W-:Y:S08]  /*95a0*/  HMMA.16816.F32.BF16 R40, R16.reuse, R76, R40 ;  /* 0x0000004c1028723c */ /* 0x044ff00000041828 */
[C---:B------:R-:W-:Y:S01]  /*95b0*/  HMMA.16816.F32.BF16 R48, R16.reuse, R78, R48 ;  /* 0x0000004e1030723c */ /* 0x040fe20000041830 */
[----:B------:R-:W-:Y:S07]  /*95c0*/  LDSM.16.M88.4 R76, [R3+0xf900] ;  /* 0x00f90000034c783b */ /* 0x000fee0000000200 */
[C---:B----4-:R-:W-:Y:S08]  /*95d0*/  HMMA.16816.F32.BF16 R52, R16.reuse, R80, R52 ;  /* 0x000000501034723c */ /* 0x050ff00000041834 */
[C---:B------:R-:W-:Y:S01]  /*95e0*/  HMMA.16816.F32.BF16 R60, R16.reuse, R82, R60 ;  /* 0x00000052103c723c */ /* 0x040fe2000004183c */
[----:B------:R-:W-:Y:S07]  /*95f0*/  LDSM.16.M88.4 R80, [R2+0xf100] ;  /* 0x00f100000250783b */ /* 0x000fee0000000200 */
[C---:B-1----:R-:W-:Y:S08]  /*9600*/  HMMA.16816.F32.BF16 R56, R16.reuse, R24, R56 ;  /* 0x000000181038723c */ /* 0x042ff00000041838 */
[----:B------:R-:W-:Y:S08]  /*9610*/  HMMA.16816.F32.BF16 R36, R16, R26, R36 ;  /* 0x0000001a1024723c */ /* 0x000ff00000041824 */
[C---:B-----5:R-:W-:Y:S08]  /*9620*/  HMMA.16816.F32.BF16 R16, R8.reuse, R28, R20 ;  /* 0x0000001c0810723c */ /* 0x060ff00000041814 */
[C---:B------:R-:W-:Y:S01]  /*9630*/  HMMA.16816.F32.BF16 R28, R8.reuse, R30, R32 ;  /* 0x0000001e081c723c */ /* 0x040fe20000041820 */
[----:B------:R-:W1:Y:S07]  /*9640*/  LDSM.16.M88.4 R32, [R3+0xe900] ;  /* 0x00e900000320783b */ /* 0x000e6e0000000200 */
[C---:B------:R-:W-:Y:S08]  /*9650*/  HMMA.16816.F32.BF16 R24, R8.reuse, R44, R40 ;  /* 0x0000002c0818723c */ /* 0x040ff00000041828 */
[C---:B------:R-:W-:Y:S01]  /*9660*/  HMMA.16816.F32.BF16 R20, R8.reuse, R46, R48 ;  /* 0x0000002e0814723c */ /* 0x040fe20000041830 */
[----:B------:R-:W2:Y:S07]  /*9670*/  LDSM.16.M88.4 R44, [R3+0xf100] ;  /* 0x00f10000032c783b */ /* 0x000eae0000000200 */
[C---:B------:R-:W-:Y:S08]  /*9680*/  HMMA.16816.F32.BF16 R40, R8.reuse, R64, R52 ;  /* 0x000000400828723c */ /* 0x040ff00000041834 */
[C---:B------:R-:W-:Y:S08]  /*9690*/  HMMA.16816.F32.BF16 R52, R8.reuse, R66, R60 ;  /* 0x000000420834723c */ /* 0x040ff0000004183c */
[C---:B------:R-:W-:Y:S08]  /*96a0*/  HMMA.16816.F32.BF16 R64, R8.reuse, R68, R56 ;  /* 0x000000440840723c */ /* 0x040ff00000041838 */
[----:B------:R-:W-:Y:S01]  /*96b0*/  HMMA.16816.F32.BF16 R60, R8, R70, R36 ;  /* 0x00000046083c723c */ /* 0x000fe20000041824 */
[----:B------:R-:W-:Y:S04]  /*96c0*/  LDSM.16.M88.4 R8, [R189+0x4000] ;  /* 0x00400000bd08783b */ /* 0x000fe80000000200 */
[----:B------:R-:W4:Y:S03]  /*96d0*/  LDSM.16.M88.4 R68, [R2+0xe100] ;  /* 0x00e100000244783b */ /* 0x000f260000000200 */
[C---:B---3--:R-:W-:Y:S08]  /*96e0*/  HMMA.16816.F32.BF16 R56, R12.reuse, R72, R16 ;  /* 0x000000480c38723c */ /* 0x048ff00000041810 */
[C---:B------:R-:W-:Y:S01]  /*96f0*/  HMMA.16816.F32.BF16 R48, R12.reuse, R74, R28 ;  /* 0x0000004a0c30723c */ /* 0x040fe2000004181c */
[----:B------:R-:W3:Y:S07]  /*9700*/  LDSM.16.M88.4 R72, [R2+0xe900] ;  /* 0x00e900000248783b */ /* 0x000eee0000000200 */
[C---:B-1----:R-:W-:Y:S08]  /*9710*/  HMMA.16816.F32.BF16 R36, R12.reuse, R32, R24 ;  /* 0x000000200c24723c */ /* 0x042ff00000041818 */
[C---:B------:R-:W-:Y:S01]  /*9720*/  HMMA.16816.F32.BF16 R32, R12.reuse, R34, R20 ;  /* 0x000000220c20723c */ /* 0x040fe20000041814 */
[----:B------:R-:W-:Y:S07]  /*9730*/  LDSM.16.M88.4 R20, [R188+0x8000] ;  /* 0x00800000bc14783b */ /* 0x000fee0000000200 */
[C---:B--2---:R-:W-:Y:S08]  /*9740*/  HMMA.16816.F32.BF16 R28, R12.reuse, R44, R40 ;  /* 0x0000002c0c1c723c */ /* 0x044ff00000041828 */
[C---:B------:R-:W-:Y:S01]  /*9750*/  HMMA.16816.F32.BF16 R16, R12.reuse, R76, R64 ;  /* 0x0000004c0c10723c */ /* 0x040fe20000041840 */
[----:B------:R-:W1:Y:S07]  /*9760*/  LDSM.16.M88.4 R64, [R193+0x10100] ;  /* 0x01010000c140783b */ /* 0x000e6e0000000200 */
[C---:B------:R-:W-:Y:S08]  /*9770*/  HMMA.16816.F32.BF16 R24, R12.reuse, R46, R52 ;  /* 0x0000002e0c18723c */ /* 0x040ff00000041834 */
[----:B------:R-:W-:Y:S01]  /*9780*/  HMMA.16816.F32.BF16 R60, R12, R78, R60 ;  /* 0x0000004e0c3c723c */ /* 0x000fe2000004183c */
[----:B------:R-:W2:Y:S07]  /*9790*/  LDSM.16.M88.4 R76, [R193+0x10900] ;  /* 0x01090000c14c783b */ /* 0x000eae0000000200 */
[C---:B----4-:R-:W-:Y:S08]  /*97a0*/  HMMA.16816.F32.BF16 R56, R8.reuse, R68, R56 ;  /* 0x000000440838723c */ /* 0x050ff00000041838 */
[C---:B------:R-:W-:Y:S01]  /*97b0*/  HMMA.16816.F32.BF16 R52, R8.reuse, R70, R48 ;  /* 0x000000460834723c */ /* 0x040fe20000041830 */
[----:B------:R-:W-:Y:S07]  /*97c0*/  LDSM.16.M88.4 R68, [R4+0x11100] ;  /* 0x011100000444783b */ /* 0x000fee0000000200 */
[C---:B---3--:R-:W-:Y:S01]  /*97d0*/  HMMA.16816.F32.BF16 R48, R8.reuse, R72, R36 ;  /* 0x000000480830723c */ /* 0x048fe20000041824 */
[----:B------:R-:W3:Y:S07]  /*97e0*/  LDSM.16.M88.4 R36, [R193+0x11900] ;  /* 0x01190000c124783b */ /* 0x000eee0000000200 */
[C---:B------:R-:W-:Y:S01]  /*97f0*/  HMMA.16816.F32.BF16 R44, R8.reuse, R74, R32 ;  /* 0x0000004a082c723c */ /* 0x040fe20000041820 */
[----:B------:R-:W-:Y:S07]  /*9800*/  LDSM.16.M88.4 R72, [R4+0x10100] ;  /* 0x010100000448783b */ /* 0x000fee0000000200 */
[C---:B------:R-:W-:Y:S08]  /*9810*/  HMMA.16816.F32.BF16 R12, R8.reuse, R80, R28 ;  /* 0x00000050080c723c */ /* 0x040ff0000004181c */
[C---:B------:R-:W-:Y:S01]  /*9820*/  HMMA.16816.F32.BF16 R32, R8.reuse, R88, R16 ;  /* 0x000000580820723c */ /* 0x040fe20000041810 */
[----:B------:R-:W4:Y:S07]  /*9830*/  LDSM.16.M88.4 R16, [R187+0x8000] ;  /* 0x00800000bb10783b */ /* 0x000f2e0000000200 */
[C---:B------:R-:W-:Y:S01]  /*9840*/  HMMA.16816.F32.BF16 R40, R8.reuse, R82, R24 ;  /* 0x000000520828723c */ /* 0x040fe20000041818 */
[----:B------:R-:W-:Y:S07]  /*9850*/  LDSM.16.M88.4 R80, [R3+0x10100] ;  /* 0x010100000350783b */ /* 0x000fee0000000200 */
[----:B------:R-:W-:Y:S08]  /*9860*/  HMMA.16816.F32.BF16 R24, R8, R90, R60 ;  /* 0x0000005a0818723c */ /* 0x000ff0000004183c */
[C---:B-1----:R-:W-:Y:S08]  /*9870*/  HMMA.16816.F32.BF16 R8, R20.reuse, R64, R56 ;  /* 0x000000401408723c */ /* 0x042ff00000041838 */
[C---:B------:R-:W-:Y:S01]  /*9880*/  HMMA.16816.F32.BF16 R28, R20.reuse, R66, R52 ;  /* 0x00000042141c723c */ /* 0x040fe20000041834 */
[----:B------:R-:W1:Y:S07]  /*9890*/  LDSM.16.M88.4 R64, [R4+0x10900] ;  /* 0x010900000440783b */ /* 0x000e6e0000000200 */
[C---:B------:R-:W-:Y:S01]  /*98a0*/  HMMA.16816.F32.BF16 R60, R20.reuse, R84, R12 ;  /* 0x00000054143c723c */ /* 0x040fe2000004180c */
[----:B------:R-:W5:Y:S07]  /*98b0*/  LDSM.16.M88.4 R12, [R190+0x8000] ;  /* 0x00800000be0c783b */ /* 0x000f6e0000000200 */
[C---:B--2---:R-:W-:Y:S08]  /*98c0*/  HMMA.16816.F32.BF16 R56, R20.reuse, R76, R48 ;  /* 0x0000004c1438723c */ /* 0x044ff00000041830 */
[C---:B------:R-:W-:Y:S01]  /*98d0*/  HMMA.16816.F32.BF16 R44, R20.reuse, R78, R44 ;  /* 0x0000004e142c723c */ /* 0x040fe2000004182c */
[----:B------:R-:W2:Y:S07]  /*98e0*/  LDSM.16.M88.4 R76, [R4+0x11900] ;  /* 0x01190000044c783b */ /* 0x000eae0000000200 */
[C---:B------:R-:W-:Y:S08]  /*98f0*/  HMMA.16816.F32.BF16 R52, R20.reuse, R86, R40 ;  /* 0x000000561434723c */ /* 0x040ff00000041828 */
[C---:B---3--:R-:W-:Y:S08]  /*9900*/  HMMA.16816.F32.BF16 R48, R20.reuse, R36, R32 ;  /* 0x000000241430723c */ /* 0x048ff00000041820 */
[----:B------:R-:W-:Y:S01]  /*9910*/  HMMA.16816.F32.BF16 R40, R20, R38, R24 ;  /* 0x000000261428723c */ /* 0x000fe20000041818 */
[----:B------:R-:W-:Y:S07]  /*9920*/  LDSM.16.M88.4 R36, [R3+0x10900] ;  /* 0x010900000324783b */ /* 0x000fee0000000200 */
[C---:B----4-:R-:W-:Y:S01]  /*9930*/  HMMA.16816.F32.BF16 R20, R16.reuse, R72, R8 ;  /* 0x000000481014723c */ /* 0x050fe20000041808 */
[----:B------:R-:W-:Y:S07]  /*9940*/  LDSM.16.M88.4 R8, [R189+0x8000] ;  /* 0x00800000bd08783b */ /* 0x000fee0000000200 */
[C---:B------:R-:W-:Y:S01]  /*9950*/  HMMA.16816.F32.BF16 R24, R16.reuse, R74, R28 ;  /* 0x0000004a1018723c */ /* 0x040fe2000004181c */
[----:B------:R-:W3:Y:S07]  /*9960*/  LDSM.16.M88.4 R72, [R2+0x10100] ;  /* 0x010100000248783b */ /* 0x000eee0000000200 */
[----:B-1----:R-:W-:Y:S08]  /*9970*/  HMMA.16816.F32.BF16 R32, R16, R64, R56 ;  /* 0x000000401020723c */ /* 0x002ff00000041838 */
[----:B-----5:R-:W-:Y:S08]  /*9980*/  HMMA.16816.F32.BF16 R20, R12, R80, R20 ;  /* 0x000000500c14723c */ /* 0x020ff00000041814 */
[C---:B------:R-:W-:Y:S08]  /*9990*/  HMMA.16816.F32.BF16 R44, R16.reuse, R66, R44 ;  /* 0x00000042102c723c */ /* 0x040ff0000004182c */
[C---:B------:R-:W-:Y:S08]  /*99a0*/  HMMA.16816.F32.BF16 R56, R16.reuse, R68, R60 ;  /* 0x000000441038723c */ /* 0x040ff0000004183c */
[C---:B------:R-:W-:Y:S08]  /*99b0*/  HMMA.16816.F32.BF16 R60, R16.reuse, R70, R52 ;  /* 0x00000046103c723c */ /* 0x040ff00000041834 */
[C---:B--2---:R-:W-:Y:S01]  /*99c0*/  HMMA.16816.F32.BF16 R52, R16.reuse, R78, R40 ;  /* 0x0000004e1034723c */ /* 0x044fe20000041828 */
[----:B------:R-:W1:Y:S07]  /*99d0*/  LDSM.16.M88.4 R40, [R2+0x10900] ;  /* 0x010900000228783b */ /* 0x000e6e0000000200 */
[----:B------:R-:W-:Y:S01]  /*99e0*/  HMMA.16816.F32.BF16 R64, R16, R76, R48 ;  /* 0x0000004c1040723c */ /* 0x000fe20000041830 */
[----:B------:R-:W2:Y:S07]  /*99f0*/  LDSM.16.M88.4 R48, [R3+0x11100] ;  /* 0x011100000330783b */ /* 0x000eae0000000200 */
[----:B------:R-:W-:Y:S01]  /*9a00*/  HMMA.16816.F32.BF16 R28, R12, R82, R24 ;  /* 0x000000520c1c723c */ /* 0x000fe20000041818 */
[----:B------:R-:W-:Y:S07]  /*9a10*/  LDSM.16.M88.4 R24, [R3+0x11900] ;  /* 0x011900000318783b */ /* 0x000fee0000000200 */
[----:B---3--:R-:W-:Y:S08]  /*9a20*/  HMMA.16816.F32.BF16 R68, R8, R72, R20 ;  /* 0x000000480844723c */ /* 0x008ff00000041814 */
[C---:B------:R-:W-:Y:S01]  /*9a30*/  HMMA.16816.F32.BF16 R20, R12.reuse, R36, R32 ;  /* 0x000000240c14723c */ /* 0x040fe20000041820 */
[----:B------:R-:W3:Y:S07]  /*9a40*/  LDSM.16.M88.4 R32, [R2+0x11100] ;  /* 0x011100000220783b */ /* 0x000eee0000000200 */
[----:B------:R-:W-:Y:S01]  /*9a50*/  HMMA.16816.F32.BF16 R16, R12, R38, R44 ;  /* 0x000000260c10723c */ /* 0x000fe2000004182c */
[----:B------:R4:W5:Y:S07]  /*9a60*/  LDSM.16.M88.4 R36, [R2+0x11900] ;  /* 0x011900000224783b */ /* 0x00096e0000000200 */
[C---:B------:R-:W-:Y:S08]  /*9a70*/  HMMA.16816.F32.BF16 R76, R8.reuse, R74, R28 ;  /* 0x0000004a084c723c */ /* 0x040ff0000004181c */
[----:B-1----:R-:W-:Y:S08]  /*9a80*/  HMMA.16816.F32.BF16 R72, R8, R40, R20 ;  /* 0x000000280848723c */ /* 0x002ff00000041814 */
[----:B--2---:R-:W-:Y:S08]  /*9a90*/  HMMA.16816.F32.BF16 R28, R12, R48, R56 ;  /* 0x000000300c1c723c */ /* 0x004ff00000041838 */
[----:B------:R-:W-:Y:S01]  /*9aa0*/  HMMA.16816.F32.BF16 R56, R8, R42, R16 ;  /* 0x0000002a0838723c */ /* 0x000fe20000041810 */
[----:B----4-:R-:W-:-:S02]  /*9ab0*/  FMUL.FTZ R2, R76, c[0x0][0x320] ;  /* 0x0000c8004c027a20 */ /* 0x010fc40000410000 */
[----:B------:R-:W-:Y:S02]  /*9ac0*/  FMUL.FTZ R3, R68, c[0x0][0x320] ;  /* 0x0000c80044037a20 */ /* 0x000fe40000410000 */
[----:B------:R1:W2:Y:S03]  /*9ad0*/  MUFU.TANH R46, R2 ;  /* 0x00000002002e7308 */ /* 0x0002a60000002400 */
[----:B------:R-:W-:Y:S05]  /*9ae0*/  HMMA.16816.F32.BF16 R16, R12, R50, R60 ;  /* 0x000000320c10723c */ /* 0x000fea000004183c */
[----:B------:R4:W2:Y:S01]  /*9af0*/  MUFU.TANH R48, R3 ;  /* 0x0000000300307308 */ /* 0x0008a20000002400 */
[----:B-1----:R-:W-:-:S07]  /*9b00*/  FMUL.FTZ R2, R77, c[0x0][0x320] ;  /* 0x0000c8004d027a20 */ /* 0x002fce0000410000 */
[----:B------:R1:W1:Y:S01]  /*9b10*/  MUFU.TANH R45, R2 ;  /* 0x00000002002d7308 */ /* 0x0002620000002400 */
[----:B----4-:R-:W-:Y:S01]  /*9b20*/  FMUL.FTZ R3, R69, c[0x0][0x320] ;  /* 0x0000c80045037a20 */ /* 0x010fe20000410000 */
[----:B------:R-:W-:-:S06]  /*9b30*/  SHF.R.S32.HI R4, RZ, 0x1f, R92 ;  /* 0x0000001fff047819 */ /* 0x000fcc000001145c */
[----:B------:R4:W2:Y:S01]  /*9b40*/  MUFU.TANH R47, R3 ;  /* 0x00000003002f7308 */ /* 0x0008a20000002400 */
[----:B-1----:R-:W-:-:S07]  /*9b50*/  FMUL.FTZ R2, R73, c[0x0][0x320] ;  /* 0x0000c80049027a20 */ /* 0x002fce0000410000 */
[----:B------:R1:W1:Y:S01]  /*9b60*/  MUFU.TANH R44, R2 ;  /* 0x00000002002c7308 */ /* 0x0002620000002400 */
[----:B----4-:R-:W-:Y:S01]  /*9b70*/  FMUL.FTZ R3, R70, c[0x0][0x320] ;  /* 0x0000c80046037a20 */ /* 0x010fe20000410000 */
[----:B---3--:R-:W-:Y:S06]  /*9b80*/  HMMA.16816.F32.BF16 R40, R8, R32, R28 ;  /* 0x000000200828723c */ /* 0x008fec000004181c */
[----:B------:R3:W4:Y:S01]  /*9b90*/  MUFU.TANH R49, R3 ;  /* 0x0000000300317308 */ /* 0x0007220000002400 */
[----:B-1----:R-:W-:Y:S01]  /*9ba0*/  FMUL.FTZ R2, R56, c[0x0][0x320] ;  /* 0x0000c80038027a20 */ /* 0x002fe20000410000 */
[----:B------:R-:W-:Y:S06]  /*9bb0*/  HMMA.16816.F32.BF16 R20, R12, R24, R64 ;  /* 0x000000180c14723c */ /* 0x000fec0000041840 */
[----:B------:R1:W1:Y:S01]  /*9bc0*/  MUFU.TANH R31, R2 ;  /* 0x00000002001f7308 */ /* 0x0002620000002400 */
[----:B---3--:R-:W-:Y:S01]  /*9bd0*/  LEA.HI R3, R4, R92, RZ, 0x2 ;  /* 0x0000005c04037211 */ /* 0x008fe200078f10ff */
[----:B------:R-:W-:-:S03]  /*9be0*/  FMUL.FTZ R5, R57, c[0x0][0x320] ;  /* 0x0000c80039057a20 */ /* 0x000fc60000410000 */
[----:B------:R-:W-:Y:S02]  /*9bf0*/  LOP3.LUT R3, R3, 0xfffffffc, RZ, 0xc0, !PT ;  /* 0xfffffffc03037812 */ /* 0x000fe400078ec0ff */
[----:B-1----:R-:W-:Y:S02]  /*9c00*/  LEA.HI R2, R4, R92, RZ, 0x5 ;  /* 0x0000005c04027211 */ /* 0x002fe400078f28ff */
[----:B------:R-:W-:Y:S02]  /*9c10*/  IADD3 R3, R92, -R3, RZ ;  /* 0x800000035c037210 */ /* 0x000fe40007ffe0ff */
[--C-:B------:R-:W-:Y:S02]  /*9c20*/  SHF.R.S32.HI R4, RZ, 0x5, R2.reuse ;  /* 0x00000005ff047819 */ /* 0x100fe40000011402 */
[----:B------:R-:W-:Y:S02]  /*9c30*/  SHF.R.S32.HI R6, RZ, 0x1f, R2 ;  /* 0x0000001fff067819 */ /* 0x000fe40000011402 */
[----:B------:R-:W-:Y:S01]  /*9c40*/  LOP3.LUT R2, R2, 0xffffffe0, RZ, 0xc0, !PT ;  /* 0xffffffe002027812 */ /* 0x000fe200078ec0ff */
[----:B------:R-:W-:Y:S01]  /*9c50*/  HMMA.16816.F32.BF16 R32, R8, R34, R16 ;  /* 0x000000220820723c */ /* 0x000fe20000041810 */
[----:B------:R-:W-:Y:S01]  /*9c60*/  LEA.HI R6, R6, R4, RZ, 0x3 ;  /* 0x0000000406067211 */ /* 0x000fe200078f18ff */
[----:B------:R1:W3:Y:S02]  /*9c70*/  MUFU.TANH R30, R5 ;  /* 0x00000005001e7308 */ /* 0x0002e40000002400 */
[----:B------:R-:W-:Y:S01]  /*9c80*/  IMAD.IADD R2, R92, 0x1, -R2 ;  /* 0x000000015c027824 */ /* 0x000fe200078e0a02 */
[----:B------:R-:W-:-:S03]  /*9c90*/  LOP3.LUT R6, R6, 0xffffff8, RZ, 0xc0, !PT ;  /* 0x0ffffff806067812 */ /* 0x000fc600078ec0ff */
[----:B------:R-:W-:Y:S01]  /*9ca0*/  HMMA.16816.F32.BF16 R12, R12, R26, R52 ;  /* 0x0000001a0c0c723c */ /* 0x000fe20000041834 */
[----:B------:R-:W-:Y:S01]  /*9cb0*/  SHF.R.S32.HI R17, RZ, 0x1f, R2 ;  /* 0x0000001fff117819 */ /* 0x000fe20000011402 */
[----:B------:R-:W-:Y:S01]  /*9cc0*/  IMAD.IADD R6, R4, 0x1, -R6 ;  /* 0x0000000104067824 */ /* 0x000fe200078e0a06 */
[----:B-1----:R-:W-:-:S04]  /*9cd0*/  LEA.HI R5, R3, R3, RZ, 0x1 ;  /* 0x0000000303057211 */ /* 0x002fc800078f08ff */
[----:B------:R-:W-:Y:S01]  /*9ce0*/  LOP3.LUT R5, R5, 0x1ffffffe, RZ, 0xc0, !PT ;  /* 0x1ffffffe05057812 */ /* 0x000fe200078ec0ff */
[----:B------:R-:W-:-:S03]  /*9cf0*/  IMAD.MOV.U32 R94, RZ, RZ, 0x1 ;  /* 0x00000001ff5e7424 */ /* 0x000fc600078e00ff */
[----:B------:R-:W-:Y:S02]  /*9d00*/  IADD3 R4, R3, -R5, RZ ;  /* 0x8000000503047210 */ /* 0x000fe40007ffe0ff */
[----:B------:R-:W-:Y:S01]  /*9d10*/  LEA.HI R3, R17, R2, RZ, 0x2 ;  /* 0x0000000211037211 */ /* 0x000fe200078f10ff */
[----:B------:R-:W-:Y:S01]  /*9d20*/  FMUL.FTZ R5, R41, c[0x0][0x320] ;  /* 0x0000c80029057a20 */ /* 0x000fe20000410000 */
[----:B------:R-:W-:Y:S02]  /*9d30*/  ISETP.NE.AND P0, PT, R94, c[0x0][0x2c4], PT ;  /* 0x0000b1005e007a0c */ /* 0x000fe40003f05270 */
[----:B------:R-:W-:Y:S01]  /*9d40*/  SHF.R.S32.HI R238, RZ, 0x2, R3 ;  /* 0x00000002ffee7819 */ /* 0x000fe20000011403 */
[----:B------:R-:W-:Y:S01]  /*9d50*/  FMUL.FTZ R16, R72, c[0x0][0x320] ;  /* 0x0000c80048107a20 */ /* 0x000fe20000410000 */
[----:B-----5:R-:W-:Y:S01]  /*9d60*/  HMMA.16816.F32.BF16 R24, R8, R36, R20 ;  /* 0x000000240818723c */ /* 0x020fe20000041814 */
[----:B------:R1:W1:Y:S01]  /*9d70*/  MUFU.TANH R21, R5 ;  /* 0x0000000500157308 */ /* 0x0002620000002400 */
[----:B------:R-:W-:Y:S01]  /*9d80*/  IMAD.SHL.U32 R237, R6, 0x10, RZ ;  /* 0x0000001006ed7824 */ /* 0x000fe200078e00ff */
[----:B------:R-:W-:Y:S01]  /*9d90*/  SHF.L.U32 R236, R4, 0x3, RZ ;  /* 0x0000000304ec7819 */ /* 0x000fe200000006ff */
[----:B------:R-:W-:-:S05]  /*9da0*/  FMUL.FTZ R4, R32, c[0x0][0x320] ;  /* 0x0000c80020047a20 */ /* 0x000fca0000410000 */
[----:B------:R5:W2:Y:S01]  /*9db0*/  MUFU.TANH R29, R16 ;  /* 0x00000010001d7308 */ /* 0x000aa20000002400 */
[----:B-1----:R-:W-:-:S07]  /*9dc0*/  IMAD R5, R93, 0x80, R238 ;  /* 0x000000805d057824 */ /* 0x002fce00078e02ee */
[----:B------:R1:W1:Y:S01]  /*9dd0*/  MUFU.TANH R20, R4 ;  /* 0x0000000400147308 */ /* 0x0002620000002400 */
[----:B------:R-:W-:Y:S01]  /*9de0*/  IADD3 R5, R236, R5, R237 ;  /* 0x00000005ec057210 */ /* 0x000fe20007ffe0ed */
[----:B-----5:R-:W-:-:S06]  /*9df0*/  FMUL.FTZ R16, R40, c[0x0][0x320] ;  /* 0x0000c80028107a20 */ /* 0x020fcc0000410000 */
[----:B------:R5:W2:Y:S01]  /*9e00*/  MUFU.TANH R28, R16 ;  /* 0x00000010001c7308 */ /* 0x000aa20000002400 */
[----:B-1----:R-:W-:Y:S01]  /*9e10*/  @P0 IMAD.HI.U32 R4, R5, c[0x0][0x2c8], RZ ;  /* 0x0000b20005040a27 */ /* 0x002fe200078e00ff */
[----:B-----5:R-:W-:Y:S04]  /*9e20*/  HMMA.16816.F32.BF16 R16, R8, R38, R12 ;  /* 0x000000260810723c */ /* 0x020fe8000004180c */
[----:B------:R-:W-:Y:S02]  /*9e30*/  @P0 SHF.R.U32.HI R5, RZ, c[0x0][0x2cc], R4 ;  /* 0x0000b300ff050a19 */ /* 0x000fe40000011604 */
[----:B------:R-:W-:-:S03]  /*9e40*/  LOP3.LUT R3, R3, 0x7ffffffc, RZ, 0xc0, !PT ;  /* 0x7ffffffc03037812 */ /* 0x000fc600078ec0ff */
[----:B------:R-:W1:Y:S01]  /*9e50*/  SHFL.IDX PT, R4, R5, RZ, 0x1c1f ;  /* 0x001c1fff05047589 */ /* 0x000e6200000e0000 */
[----:B------:R-:W-:Y:S02]  /*9e60*/  FMUL.FTZ R6, R33, c[0x0][0x320] ;  /* 0x0000c80021067a20 */ /* 0x000fe40000410000 */
[----:B------:R-:W-:Y:S02]  /*9e70*/  IMAD.IADD R3, R2, 0x1, -R3 ;  /* 0x0000000102037824 */ /* 0x000fe400078e0a03 */
[----:B------:R5:W1:Y:S01]  /*9e80*/  MUFU.TANH R15, R6 ;  /* 0x00000006000f7308 */ /* 0x000a620000002400 */
[----:B------:R-:W-:Y:S01]  /*9e90*/  IADD3 R2, R223, 0x1, -R218 ;  /* 0x00000001df027810 */ /* 0x000fe20007ffe8da */
[----:B------:R-:W-:Y:S01]  /*9ea0*/  FMUL.FTZ R8, R25, c[0x0][0x320] ;  /* 0x0000c80019087a20 */ /* 0x000fe20000410000 */
[----:B------:R-:W-:Y:S02]  /*9eb0*/  SHF.L.U32 R222, R3, 0x1, RZ ;  /* 0x0000000103de7819 */ /* 0x000fe400000006ff */
[----:B------:R-:W-:-:S02]  /*9ec0*/  ISETP.LE.AND P3, PT, R94, c[0x0][0x32c], PT ;  /* 0x0000cb005e007a0c */ /* 0x000fc40003f63270 */
[----:B------:R-:W-:-:S03]  /*9ed0*/  IADD3 R2, -R224, R2, -R222 ;  /* 0x00000002e0027210 */ /* 0x000fc60007ffe9de */
[----:B------:R-:W-:Y:S02]  /*9ee0*/  FMUL.FTZ R10, R17, c[0x0][0x320] ;  /* 0x0000c800110a7a20 */ /* 0x000fe40000410000 */
[----:B-----5:R-:W-:-:S04]  /*9ef0*/  FMUL.FTZ R6, R24, c[0x0][0x320] ;  /* 0x0000c80018067a20 */ /* 0x020fc80000410000 */
[----:B------:R5:W1:Y:S01]  /*9f00*/  MUFU.TANH R14, R6 ;  /* 0x00000006000e7308 */ /* 0x000a620000002400 */
[----:B------:R-:W-:Y:S01]  /*9f10*/  ULDC UR4, c[0x0][0x324] ;  /* 0x0000c90000047ab9 */ /* 0x000fe20000000800 */
[----:B------:R-:W-:Y:S01]  /*9f20*/  IADD3 R9, R2, c[0x0][0x328], RZ ;  /* 0x0000ca0002097a10 */ /* 0x000fe20007ffe0ff */
[----:B------:R-:W-:-:S05]  /*9f30*/  ULOP3.LUT UR4, URZ, UR4, URZ, 0x33, !UPT ;  /* 0x000000043f047292 */ /* 0x000fca000f8e333f */
[----:B------:R-:W2:Y:S01]  /*9f40*/  MUFU.TANH R10, R10 ;  /* 0x0000000a000a7308 */ /* 0x000ea20000002400 */
[----:B-----5:R-:W-:-:S07]  /*9f50*/  FMUL.FTZ R6, R16, c[0x0][0x320] ;  /* 0x0000c80010067a20 */ /* 0x020fce0000410000 */
[----:B------:R-:W2:Y:S01]  /*9f60*/  MUFU.TANH R8, R8 ;  /* 0x0000000800087308 */ /* 0x000ea20000002400 */
[----:B-1----:R-:W-:-:S07]  /*9f70*/  IMAD.IADD R3, R9, 0x1, R4 ;  /* 0x0000000109037824 */ /* 0x002fce00078e0204 */
[----:B------:R1:W1:Y:S01]  /*9f80*/  MUFU.TANH R13, R6 ;  /* 0x00000006000d7308 */ /* 0x0002620000002400 */
[----:B------:R-:W-:Y:S02]  /*9f90*/  IADD3 R12, -R222, R223, -R218 ;  /* 0x000000dfde0c7210 */ /* 0x000fe40007ffe9da */
[----:B------:R-:W-:Y:S02]  /*9fa0*/  IADD3 R11, R2, UR4, RZ ;  /* 0x00000004020b7c10 */ /* 0x000fe4000fffe0ff */
[----:B------:R-:W-:Y:S02]  /*9fb0*/  IMNMX R3, R12, R3, PT ;  /* 0x000000030c037217 */ /* 0x000fe40003800200 */
[----:B------:R-:W-:Y:S01]  /*9fc0*/  IADD3 R2, R11, R4, RZ ;  /* 0x000000040b027210 */ /* 0x000fe20007ffe0ff */
[----:B------:R-:W-:Y:S05]  /*9fd0*/  @!P3 BRA `(.L_x_1237) ;  /* 0x000001300000b947 */ /* 0x000fea0003800000 */
[----:B--234-:R-:W-:Y:S01]  /*9fe0*/  IADD3 R4, -R224, R223, R4 ;  /* 0x000000dfe0047210 */ /* 0x01cfe20007ffe104 */
[----:B------:R-:W-:Y:S03]  /*9ff0*/  BSSY B0, `(.L_x_1238) ;  /* 0x000000c000007945 */ /* 0x000fe60003800000 */
[----:B------:R-:W-:-:S13]  /*a000*/  ISETP.GT.AND P0, PT, R4, -0x1, PT ;  /* 0xffffffff0400780c */ /* 0x000fda0003f04270 */
[----:B------:R-:W-:Y:S05]  /*a010*/  @P0 BRA `(.L_x_1239) ;  /* 0x0000006000000947 */ /* 0x000fea0003800000 */
[----:B------:R-:W-:Y:S02]  /*a020*/  ISETP.NE.AND P0, PT, R94, c[0x0][0x32c], PT ;  /* 0x0000cb005e007a0c */ /* 0x000fe40003f05270 */
[----:B------:R-:W-:-:S11]  /*a030*/  LOP3.LUT R4, RZ, R4, RZ, 0x33, !PT ;  /* 0x00000004ff047212 */ /* 0x000fd600078e33ff */
[----:B-1----:R-:W-:-:S05]  /*a040*/  @P0 IMAD.HI.U32 R6, R4, c[0x0][0x330], RZ ;  /* 0x0000cc0004060a27 */ /* 0x002fca00078e00ff */
[----:B------:R-:W-:-:S04]  /*a050*/  @P0 SHF.R.U32.HI R4, RZ, c[0x0][0x334], R6 ;  /* 0x0000cd00ff040a19 */ /* 0x000fc80000011606 */
[----:B------:R-:W-:Y:S01]  /*a060*/  LOP3.LUT R4, RZ, R4, RZ, 0x33, !PT ;  /* 0x00000004ff047212 */ /* 0x000fe200078e33ff */
[----:B------:R-:W-:Y:S05]  /*a070*/  BRA `(.L_x_1240) ;  /* 0x0000003000007947 */ /* 0x000fea0003800000 */
.L_x_1239:
[----:B------:R-:W-:-:S13]  /*a080*/  ISETP.NE.AND P0, PT, R94, c[0x0][0x32c], PT ;  /* 0x0000cb005e007a0c */ /* 0x000fda0003f05270 */
[----:B-1----:R-:W-:-:S05]  /*a090*/  @P0 IMAD.HI.U32 R6, R4, c[0x0][0x330], RZ ;  /* 0x0000cc0004060a27 */ /* 0x002fca00078e00ff */
[----:B------:R-:W-:Y:S02]  /*a0a0*/  @P0 SHF.R.U32.HI R4, RZ, c[0x0][0x334], R6 ;  /* 0x0000cd00ff040a19 */ /* 0x000fe40000011606 */
.L_x_1240:
[----:B------:R-:W-:Y:S05]  /*a0b0*/  BSYNC B0 ;  /* 0x0000000000007941 */ /* 0x000fea0003800000 */
.L_x_1238:
[----:B------:R-:W-:-:S04]  /*a0c0*/  IMAD R4, R4, c[0x0][0x32c], -R218 ;  /* 0x0000cb0004047a24 */ /* 0x000fc800078e0ada */
[----:B------:R-:W-:-:S05]  /*a0d0*/  IMAD.IADD R4, R4, 0x1, -R222 ;  /* 0x0000000104047824 */ /* 0x000fca00078e0ade */
[----:B------:R-:W-:Y:S02]  /*a0e0*/  IADD3 R6, R4, c[0x0][0x32c], RZ ;  /* 0x0000cb0004067a10 */ /* 0x000fe40007ffe0ff */
[----:B------:R-:W-:Y:S02]  /*a0f0*/  IMNMX R2, R2, R4, !PT ;  /* 0x0000000402027217 */ /* 0x000fe40007800200 */
[----:B------:R-:W-:Y:S02]  /*a100*/  IMNMX R3, R3, R6, PT ;  /* 0x0000000603037217 */ /* 0x000fe40003800200 */
.L_x_1237:
[----:B--234-:R-:W-:Y:S01]  /*a110*/  ISETP.GT.AND P2, PT, R252, RZ, PT ;  /* 0x000000fffc00720c */ /* 0x01cfe20003f44270 */
[----:B------:R-:W2:Y:S03]  /*a120*/  SHFL.IDX PT, R4, R5, 0x1, 0x1c1f ;  /* 0x003c1f0005047f89 */ /* 0x000ea600000e0000 */
        /* <DEDUP_REMOVED lines=44> */
[----:B-1----:R-:W-:Y:S02]  /*a3f0*/  FSEL R203, R13, -INF , !P0 ;  /* 0xff8000000dcb7808 */ /* 0x002fe40004000000 */
[----:B------:R-:W-:Y:S01]  /*a400*/  ISETP.GT.AND P0, PT, R2, 0x39, P2 ;  /* 0x000000390200780c */ /* 0x000fe20001704270 */
[----:B------:R-:W-:-:S03]  /*a410*/  FMUL.FTZ R2, R74, c[0x0][0x320] ;  /* 0x0000c8004a027a20 */ /* 0x000fc60000410000 */
[----:B------:R-:W-:Y:S01]  /*a420*/  ISETP.LT.OR P0, PT, R3, 0x3a, P0 ;  /* 0x0000003a0300780c */ /* 0x000fe20000701670 */
[----:B------:R1:W3:Y:S01]  /*a430*/  MUFU.TANH R20, R2 ;  /* 0x0000000200147308 */ /* 0x0002e20000002400 */
[----:B--2---:R-:W-:Y:S02]  /*a440*/  IMAD.IADD R3, R9, 0x1, R4 ;  /* 0x0000000109037824 */ /* 0x004fe400078e0204 */
[----:B------:R-:W-:-:S03]  /*a450*/  FSEL R208, R10, -INF , !P0 ;  /* 0xff8000000ad07808 */ /* 0x000fc60004000000 */
[----:B------:R-:W-:Y:S01]  /*a460*/  IMNMX R3, R12, R3, PT ;  /* 0x000000030c037217 */ /* 0x000fe20003800200 */
[----:B-1----:R-:W-:-:S04]  /*a470*/  FMUL.FTZ R2, R26, c[0x0][0x320] ;  /* 0x0000c8001a027a20 */ /* 0x002fc80000410000 */
[----:B------:R1:W2:Y:S02]  /*a480*/  MUFU.TANH R28, R2 ;  /* 0x00000002001c7308 */ /* 0x0002a40000002400 */
[----:B-1----:R-:W-:-:S06]  /*a490*/  FMUL.FTZ R2, R27, c[0x0][0x320] ;  /* 0x0000c8001b027a20 */ /* 0x002fcc0000410000 */
[----:B------:R1:W4:Y:S02]  /*a4a0*/  MUFU.TANH R27, R2 ;  /* 0x00000002001b7308 */ /* 0x0003240000002400 */
[----:B-1----:R-:W-:-:S06]  /*a4b0*/  FMUL.FTZ R2, R42, c[0x0][0x320] ;  /* 0x0000c8002a027a20 */ /* 0x002fcc0000410000 */
[----:B------:R1:W1:Y:S02]  /*a4c0*/  MUFU.TANH R17, R2 ;  /* 0x0000000200117308 */ /* 0x0002640000002400 */
        /* <DEDUP_REMOVED lines=22> */
[----:B-1----:R-:W-:Y:S01]  /*a630*/  IMAD.IADD R2, R11, 0x1, R4 ;  /* 0x000000010b027824 */ /* 0x002fe200078e0204 */
[----:B------:R-:W-:Y:S05]  /*a640*/  @!P3 BRA `(.L_x_1241) ;  /* 0x000001300000b947 */ /* 0x000fea0003800000 */
[----:B--234-:R-:W-:Y:S01]  /*a650*/  IADD3 R4, -R224, R223, R4 ;  /* 0x000000dfe0047210 */ /* 0x01cfe20007ffe104 */
        /* <DEDUP_REMOVED lines=9> */
.L_x_1243:
[----:B------:R-:W-:-:S13]  /*a6f0*/  ISETP.NE.AND P0, PT, R94, c[0x0][0x32c], PT ;  /* 0x0000cb005e007a0c */ /* 0x000fda0003f05270 */
[----:B------:R-:W-:-:S05]  /*a700*/  @P0 IMAD.HI.U32 R5, R4, c[0x0][0x330], RZ ;  /* 0x0000cc0004050a27 */ /* 0x000fca00078e00ff */
[----:B------:R-:W-:Y:S02]  /*a710*/  @P0 SHF.R.U32.HI R4, RZ, c[0x0][0x334], R5 ;  /* 0x0000cd00ff040a19 */ /* 0x000fe40000011605 */
.L_x_1244:
[----:B------:R-:W-:Y:S05]  /*a720*/  BSYNC B0 ;  /* 0x0000000000007941 */ /* 0x000fea0003800000 */
.L_x_1242:
[----:B------:R-:W-:-:S04]  /*a730*/  IMAD R4, R4, c[0x0][0x32c], -R218 ;  /* 0x0000cb0004047a24 */ /* 0x000fc800078e0ada */
[----:B------:R-:W-:-:S05]  /*a740*/  IMAD.IADD R4, R4, 0x1, -R222 ;  /* 0x0000000104047824 */ /* 0x000fca00078e0ade */
[----:B------:R-:W-:Y:S02]  /*a750*/  IADD3 R5, R4, c[0x0][0x32c], RZ ;  /* 0x0000cb0004057a10 */ /* 0x000fe40007ffe0ff */
[----:B------:R-:W-:Y:S02]  /*a760*/  IMNMX R2, R2, R4, !PT ;  /* 0x0000000402027217 */ /* 0x000fe40007800200 */
[----:B------:R-:W-:Y:S02]  /*a770*/  IMNMX R3, R3, R5, PT ;  /* 0x0000000503037217 */ /* 0x000fe40003800200 */
.L_x_1241:
[----:B--234-:R-:W-:Y:S01]  /*a780*/  ISETP.GT.AND P0, PT, R2, 0x1, P2 ;  /* 0x000000010200780c */ /* 0x01cfe20001704270 */
[----:B------:R-:W-:-:S04]  /*a790*/  DEPBAR.LE SB0, 0x2 ;  /* 0x000080800000791a */ /* 0x000fc80000000000 */
[----:B------:R-:W-:Y:S01]  /*a7a0*/  BAR.SYNC.DEFER_BLOCKING 0x0 ;  /* 0x0000000000007b1d */ /* 0x000fe20000010000 */
[----:B------:R-:W-:Y:S01]  /*a7b0*/  ISETP.LT.OR P0, PT, R3, 0x2, P0 ;  /* 0x000000020300780c */ /* 0x000fe20000701670 */
[----:B------:R-:W-:Y:S01]  /*a7c0*/  IMAD.SHL.U32 R194, R7, 0x2, RZ ;  /* 0x0000000207c27824 */ /* 0x000fe200078e00ff */
[----:B------:R-:W-:Y:S02]  /*a7d0*/  FMNMX.FTZ R103, R22, R23, !PT ;  /* 0x0000001716677209 */ /* 0x000fe40007810000 */
[----:B------:R-:W-:Y:S01]  /*a7e0*/  FSEL R15, R15, -INF , !P0 ;  /* 0xff8000000f0f7808 */ /* 0x000fe20004000000 */
[----:B------:R-:W-:Y:S01]  /*a7f0*/  IMAD R195, R0, 0x2, R194 ;  /* 0x0000000200c37824 */ /* 0x000fe200078e02c2 */
[----:B------:R-:W-:Y:S01]  /*a800*/  ISETP.GT.AND P0, PT, R2, 0x8, P2 ;  /* 0x000000080200780c */ /* 0x000fe20001704270 */
[----:B------:R-:W-:Y:S01]  /*a810*/  BSSY B0, `(.L_x_1245) ;  /* 0x00001af000007945 */ /* 0x000fe20003800000 */
[----:B------:R-:W-:Y:S01]  /*a820*/  FMNMX.FTZ R103, R24, R103, !PT ;  /* 0x0000006718677209 */ /* 0x000fe20007810000 */
[----:B------:R-:W-:Y:S01]  /*a830*/  IMAD.IADD R9, R192, 0x1, R195 ;  /* 0x00000001c0097824 */ /* 0x000fe200078e02c3 */
[----:B------:R-:W-:-:S02]  /*a840*/  ISETP.LT.OR P0, PT, R3, 0x9, P0 ;  /* 0x000000090300780c */ /* 0x000fc40000701670 */
[----:B------:R-:W-:Y:S02]  /*a850*/  FMNMX.FTZ R103, R25, R103, !PT ;  /* 0x0000006719677209 */ /* 0x000fe40007810000 */
[----:B------:R-:W-:Y:S02]  /*a860*/  FSEL R13, R13, -INF , !P0 ;  /* 0xff8000000d0d7808 */ /* 0x000fe40004000000 */
[----:B------:R-:W-:Y:S02]  /*a870*/  ISETP.GT.AND P0, PT, R2, 0x9, P2 ;  /* 0x000000090200780c */ /* 0x000fe40001704270 */
[----:B------:R-:W-:Y:S02]  /*a880*/  FMNMX.FTZ R103, R45, R103, !PT ;  /* 0x000000672d677209 */ /* 0x000fe40007810000 */
[----:B------:R-:W-:Y:S02]  /*a890*/  ISETP.LT.OR P0, PT, R3, 0xa, P0 ;  /* 0x0000000a0300780c */ /* 0x000fe40000701670 */
[----:B------:R-:W-:Y:S01]  /*a8a0*/  FMNMX.FTZ R103, R46, R103, !PT ;  /* 0x000000672e677209 */ /* 0x000fe20007810000 */
[----:B------:R-:W-:Y:S01]  /*a8b0*/  LDSM.16.MT88.4 R40, [R9+0x2100] ;  /* 0x002100000928783b */ /* 0x000fe20000004200 */
[----:B------:R-:W-:-:S02]  /*a8c0*/  FSEL R10, R10, -INF , !P0 ;  /* 0xff8000000a0a7808 */ /* 0x000fc40004000000 */
[----:B------:R-:W-:Y:S01]  /*a8d0*/  ISETP.GT.AND P0, PT, R2, 0x10, P2 ;  /* 0x000000100200780c */ /* 0x000fe20001704270 */
[----:B------:R-:W-:Y:S01]  /*a8e0*/  LDSM.16.MT88.4 R36, [R194+0x100] ;  /* 0x00010000c224783b */ /* 0x000fe20000004200 */
[----:B------:R-:W-:Y:S02]  /*a8f0*/  FMNMX.FTZ R103, R47, R103, !PT ;  /* 0x000000672f677209 */ /* 0x000fe40007810000 */
[----:B------:R-:W-:Y:S02]  /*a900*/  ISETP.LT.OR P0, PT, R3, 0x11, P0 ;  /* 0x000000110300780c */ /* 0x000fe40000701670 */
[----:B------:R-:W-:Y:S02]  /*a910*/  FMNMX.FTZ R103, R62, R103, !PT ;  /* 0x000000673e677209 */ /* 0x000fe40007810000 */
[----:B------:R-:W-:Y:S02]  /*a920*/  FSEL R44, R20, -INF , !P0 ;  /* 0xff800000142c7808 */ /* 0x000fe40004000000 */
[----:B------:R-:W-:-:S02]  /*a930*/  ISETP.GT.AND P0, PT, R2, 0x11, P2 ;  /* 0x000000110200780c */ /* 0x000fc40001704270 */
[----:B------:R-:W-:Y:S02]  /*a940*/  FMNMX.FTZ R103, R142, R103, !PT ;  /* 0x000000678e677209 */ /* 0x000fe40007810000 */
[----:B------:R-:W-:Y:S02]  /*a950*/  ISETP.LT.OR P0, PT, R3, 0x12, P0 ;  /* 0x000000120300780c */ /* 0x000fe40000701670 */
[----:B------:R-:W-:Y:S02]  /*a960*/  FMNMX.FTZ R103, R141, R103, !PT ;  /* 0x000000678d677209 */ /* 0x000fe40007810000 */
[----:B------:R-:W-:Y:S02]  /*a970*/  FSEL R11, R14, -INF , !P0 ;  /* 0xff8000000e0b7808 */ /* 0x000fe40004000000 */
[----:B------:R-:W-:Y:S02]  /*a980*/  ISETP.GT.AND P0, PT, R2, 0x18, P2 ;  /* 0x000000180200780c */ /* 0x000fe40001704270 */
[----:B------:R-:W-:-:S02]  /*a990*/  FMNMX.FTZ R103, R143, R103, !PT ;  /* 0x000000678f677209 */ /* 0x000fc40007810000 */
[----:B------:R-:W-:Y:S02]  /*a9a0*/  ISETP.LT.OR P0, PT, R3, 0x19, P0 ;  /* 0x000000190300780c */ /* 0x000fe40000701670 */
[----:B------:R-:W-:Y:S02]  /*a9b0*/  FMNMX.FTZ R103, R149, R103, !PT ;  /* 0x0000006795677209 */ /* 0x000fe40007810000 */
[----:B------:R-:W-:Y:S02]  /*a9c0*/  FSEL R60, R6, -INF , !P0 ;  /* 0xff800000063c7808 */ /* 0x000fe40004000000 */
[----:B------:R-:W-:Y:S02]  /*a9d0*/  ISETP.GT.AND P0, PT, R2, 0x19, P2 ;  /* 0x000000190200780c */ /* 0x000fe40001704270 */
[----:B------:R-:W-:Y:S02]  /*a9e0*/  FMNMX.FTZ R103, R199, R103, !PT ;  /* 0x00000067c7677209 */ /* 0x000fe40007810000 */
[----:B------:R-:W-:-:S02]  /*a9f0*/  ISETP.LT.OR P0, PT, R3, 0x1a, P0 ;  /* 0x0000001a0300780c */ /* 0x000fc40000701670 */
[----:B------:R-:W-:Y:S02]  /*aa00*/  FMNMX.FTZ R103, R202, R103, !PT ;  /* 0x00000067ca677209 */ /* 0x000fe40007810000 */
[----:B------:R-:W-:Y:S02]  /*aa10*/  FSEL R61, R16, -INF , !P0 ;  /* 0xff800000103d7808 */ /* 0x000fe40004000000 */
[C---:B------:R-:W-:Y:S02]  /*aa20*/  ISETP.GT.AND P0, PT, R2.reuse, 0x20, P2 ;  /* 0x000000200200780c */ /* 0x040fe40001704270 */
[----:B------:R-:W-:Y:S02]  /*aa30*/  FMNMX.FTZ R103, R203, R103, !PT ;  /* 0x00000067cb677209 */ /* 0x000fe40007810000 */
[----:B------:R-:W-:Y:S02]  /*aa40*/  ISETP.LT.OR P0, PT, R3, 0x21, P0 ;  /* 0x000000210300780c */ /* 0x000fe40000701670 */
[----:B------:R-:W-:-:S02]  /*aa50*/  ISETP.GT.AND P3, PT, R2, 0x38, P2 ;  /* 0x000000380200780c */ /* 0x000fc40001764270 */
[----:B------:R-:W-:Y:S02]  /*aa60*/  FSEL R63, R17, -INF , !P0 ;  /* 0xff800000113f7808 */ /* 0x000fe40004000000 */
[----:B------:R-:W-:Y:S02]  /*aa70*/  ISETP.GT.AND P0, PT, R2, 0x21, P2 ;  /* 0x000000210200780c */ /* 0x000fe40001704270 */
[----:B------:R-:W-:Y:S02]  /*aa80*/  FMNMX.FTZ R103, R208, R103, !PT ;  /* 0x00000067d0677209 */ /* 0x000fe40007810000 */
[----:B------:R-:W-:-:S03]  /*aa90*/  ISETP.LT.OR P0, PT, R3, 0x22, P0 ;  /* 0x000000220300780c */ /* 0x000fc60000701670 */
[----:B------:R-:W1:Y:S01]  /*aaa0*/  SHFL.BFLY PT, R5, R103, 0x2, 0x1f ;  /* 0x0c401f0067057f89 */ /* 0x000e6200000e0000 */
[----:B------:R-:W-:Y:S01]  /*aab0*/  FSEL R101, R8, -INF , !P0 ;  /* 0xff80000008657808 */ /* 0x000fe20004000000 */
[----:B------:R-:W-:Y:S01]  /*aac0*/  IMAD.IADD R8, R192, 0x1, R194 ;  /* 0x00000001c0087824 */ /* 0x000fe200078e02c2 */
[----:B------:R-:W-:-:S03]  /*aad0*/  ISETP.GT.AND P0, PT, R2, RZ, P2 ;  /* 0x000000ff0200720c */ /* 0x000fc60001704270 */
[----:B------:R-:W-:Y:S01]  /*aae0*/  IMAD R0, R0, 0x2, R8 ;  /* 0x0000000200007824 */ /* 0x000fe200078e0208 */
[----:B------:R-:W-:Y:S01]  /*aaf0*/  ISETP.LT.OR P0, PT, R3, 0x1, P0 ;  /* 0x000000010300780c */ /* 0x000fe20000701670 */
[----:B------:R-:W-:Y:S03]  /*ab00*/  LDSM.16.MT88.4 R32, [R8+0x100] ;  /* 0x000100000820783b */ /* 0x000fe60000004200 */
[----:B------:R-:W-:Y:S02]  /*ab10*/  FSEL R6, R49, -INF , !P0 ;  /* 0xff80000031067808 */ /* 0x000fe40004000000 */
[----:B------:R-:W-:Y:S02]  /*ab20*/  ISETP.GT.AND P0, PT, R2, 0x28, P2 ;  /* 0x000000280200780c */ /* 0x000fe40001704270 */
[----:B------:R-:W-:Y:S02]  /*ab30*/  FMNMX.FTZ R4, R6, R15, !PT ;  /* 0x0000000f06047209 */ /* 0x000fe40007810000 */
[----:B------:R-:W-:-:S02]  /*ab40*/  ISETP.LT.OR P0, PT, R3, 0x29, P0 ;  /* 0x000000290300780c */ /* 0x000fc40000701670 */
[----:B------:R-:W-:Y:S02]  /*ab50*/  FMNMX.FTZ R4, R13, R4, !PT ;  /* 0x000000040d047209 */ /* 0x000fe40007810000 */
[----:B------:R-:W-:Y:S02]  /*ab60*/  FSEL R100, R19, -INF , !P0 ;  /* 0xff80000013647808 */ /* 0x000fe40004000000 */
[----:B------:R-:W-:Y:S02]  /*ab70*/  FMNMX.FTZ R4, R10, R4, !PT ;  /* 0x000000040a047209 */ /* 0x000fe40007810000 */
[----:B------:R-:W-:Y:S02]  /*ab80*/  ISETP.GT.AND P0, PT, R2, 0x29, P2 ;  /* 0x000000290200780c */ /* 0x000fe40001704270 */
[----:B------:R-:W-:Y:S02]  /*ab90*/  FMNMX.FTZ R4, R44, R4, !PT ;  /* 0x000000042c047209 */ /* 0x000fe40007810000 */
[----:B------:R-:W-:-:S02]  /*aba0*/  ISETP.LT.OR P0, PT, R3, 0x2a, P0 ;  /* 0x0000002a0300780c */ /* 0x000fc40000701670 */
[----:B------:R-:W-:Y:S02]  /*abb0*/  FMNMX.FTZ R4, R11, R4, !PT ;  /* 0x000000040b047209 */ /* 0x000fe40007810000 */
[----:B------:R-:W-:Y:S02]  /*abc0*/  FSEL R140, R18, -INF , !P0 ;  /* 0xff800000128c7808 */ /* 0x000fe40004000000 */
[----:B------:R-:W-:Y:S01]  /*abd0*/  FMNMX.FTZ R4, R60, R4, !PT ;  /* 0x000000043c047209 */ /* 0x000fe20007810000 */
[----:B------:R-:W-:Y:S01]  /*abe0*/  LDSM.16.MT88.4 R16, [R8+0x2100] ;  /* 0x002100000810783b */ /* 0x000fe20000004200 */
        /* <DEDUP_REMOVED lines=12> */
[----:B------:R-:W-:Y:S02]  /*acb0*/  ISETP.GT.AND P0, PT, R2, 0x39, P2 ;  /* 0x000000390200780c */ /* 0x000fe40001704270 */
[----:B------:R-:W-:Y:S02]  /*acc0*/  ISETP.LT.OR P2, PT, R3, 0x39, P3 ;  /* 0x000000390300780c */ /* 0x000fe40001f41670 */
[----:B------:R-:W-:Y:S02]  /*acd0*/  FMNMX.FTZ R2, R151, R4, !PT ;  /* 0x0000000497027209 */ /* 0x000fe40007810000 */
[----:B------:R-:W-:-:S02]  /*ace0*/  ISETP.LT.OR P0, PT, R3, 0x3a, P0 ;  /* 0x0000003a0300780c */ /* 0x000fc40000701670 */
[----:B------:R-:W-:Y:S02]  /*acf0*/  FSEL R184, R26, -INF , !P2 ;  /* 0xff8000001ab87808 */ /* 0x000fe40005000000 */
        /* <DEDUP_REMOVED lines=13> */
[----:B------:R-:W-:-:S04]  /*add0*/  FFMA.FTZ R4, R22, c[0x0][0x2d0], -R3 ;  /* 0x0000b40016047a23 */ /* 0x000fc80000010803 */
[----:B------:R2:W-:Y:S01]  /*ade0*/  MUFU.EX2 R251, R4 ;  /* 0x0000000400fb7308 */ /* 0x0005e20000000800 */
[----:B-1----:R-:W-:Y:S01]  /*adf0*/  FMNMX.FTZ R102, R2, R102, !PT ;  /* 0x0000006602667209 */ /* 0x002fe20007810000 */
[--C-:B------:R-:W-:Y:S02]  /*ae00*/  FFMA.FTZ R2, R24, c[0x0][0x2d0], -R3.reuse ;  /* 0x0000b40018027a23 */ /* 0x100fe40000010803 */
[----:B--2---:R-:W-:Y:S01]  /*ae10*/  FFMA.FTZ R4, R23, c[0x0][0x2d0], -R3 ;  /* 0x0000b40017047a23 */ /* 0x004fe20000010803 */
[----:B------:R-:W-:-:S03]  /*ae20*/  FSETP.NEU.FTZ.AND P0, PT, R102, -INF , PT ;  /* 0xff8000006600780b */ /* 0x000fc60003f1d000 */
[----:B------:R1:W-:Y:S01]  /*ae30*/  MUFU.EX2 R248, R2 ;  /* 0x0000000200f87308 */ /* 0x0003e20000000800 */
[----:B------:R-:W-:Y:S07]  /*ae40*/  LDSM.16.MT88.4 R20, [R194+0x2100] ;  /* 0x00210000c214783b */ /* 0x000fee0000004200 */
[----:B------:R2:W-:Y:S01]  /*ae50*/  MUFU.EX2 R249, R4 ;  /* 0x0000000400f97308 */ /* 0x0005e20000000800 */
[----:B-1----:R-:W-:-:S05]  /*ae60*/  FMUL.FTZ R2, R102, c[0x0][0x2d0] ;  /* 0x0000b40066027a20 */ /* 0x002fca0000410000 */
[----:B------:R-:W-:Y:S01]  /*ae70*/  FSEL R2, R2, RZ, P0 ;  /* 0x000000ff02027208 */ /* 0x000fe20000000000 */
[----:B--2---:R-:W-:Y:S02]  /*ae80*/  FFMA.FTZ R4, R25, c[0x0][0x2d0], -R3 ;  /* 0x0000b40019047a23 */ /* 0x004fe40000010803 */
[----:B------:R-:W-:Y:S02]  /*ae90*/  LDSM.16.MT88.4 R24, [R0+0x100] ;  /* 0x000100000018783b */ /* 0x000fe40000004200 */
[----:B------:R1:W2:Y:S02]  /*aea0*/  MUFU.EX2 R250, R4 ;  /* 0x0000000400fa7308 */ /* 0x0002a40000000800 */
[----:B-1----:R-:W-:Y:S01]  /*aeb0*/  FFMA.FTZ R4, R6, c[0x0][0x2d0], -R2 ;  /* 0x0000b40006047a23 */ /* 0x002fe20000010802 */
[----:B--2---:R-:W-:-:S05]  /*aec0*/  F2FP.BF16.PACK_AB R6, R250, R248 ;  /* 0x000000f8fa06723e */ /* 0x004fca00000010ff */
[----:B------:R1:W-:Y:S02]  /*aed0*/  MUFU.EX2 R216, R4 ;  /* 0x0000000400d87308 */ /* 0x0003e40000000800 */
[----:B-1----:R-:W-:-:S06]  /*aee0*/  FFMA.FTZ R4, R15, c[0x0][0x2d0], -R2 ;  /* 0x0000b4000f047a23 */ /* 0x002fcc0000010802 */
[----:B------:R1:W2:Y:S02]  /*aef0*/  MUFU.EX2 R215, R4 ;  /* 0x0000000400d77308 */ /* 0x0002a40000000800 */
[--C-:B-1----:R-:W-:Y:S01]  /*af00*/  FFMA.FTZ R4, R13, c[0x0][0x2d0], -R2.reuse ;  /* 0x0000b4000d047a23 */ /* 0x102fe20000010802 */
[----:B--2---:R-:W-:Y:S01]  /*af10*/  F2FP.BF16.PACK_AB R5, R215, R216 ;  /* 0x000000d8d705723e */ /* 0x004fe200000010ff */
[----:B------:R-:W1:Y:S04]  /*af20*/  LDSM.16.MT88.4 R12, [R195+0x2100] ;  /* 0x00210000c30c783b */ /* 0x000e680000004200 */
[----:B------:R2:W-:Y:S02]  /*af30*/  MUFU.EX2 R214, R4 ;  /* 0x0000000400d67308 */ /* 0x0005e40000000800 */
[----:B--2---:R-:W-:-:S02]  /*af40*/  FFMA.FTZ R4, R10, c[0x0][0x2d0], -R2 ;  /* 0x0000b4000a047a23 */ /* 0x004fc40000010802 */
[----:B------:R-:W-:-:S04]  /*af50*/  FFMA.FTZ R10, R45, c[0x0][0x2d0], -R3 ;  /* 0x0000b4002d0a7a23 */ /* 0x000fc80000010803 */
[----:B------:R2:W3:Y:S08]  /*af60*/  MUFU.EX2 R217, R4 ;  /* 0x0000000400d97308 */ /* 0x0004f00000000800 */
[----:B------:R4:W-:Y:S01]  /*af70*/  MUFU.EX2 R245, R10 ;  /* 0x0000000a00f57308 */ /* 0x0009e20000000800 */
[----:B--2---:R-:W-:Y:S02]  /*af80*/  F2FP.BF16.PACK_AB R4, R249, R251 ;  /* 0x000000fbf904723e */ /* 0x004fe400000010ff */
[----:B---3--:R-:W-:Y:S01]  /*af90*/  F2FP.BF16.PACK_AB R7, R217, R214 ;  /* 0x000000d6d907723e */ /* 0x008fe200000010ff */
[----:B----4-:R-:W-:-:S06]  /*afa0*/  FFMA.FTZ R10, R46, c[0x0][0x2d0], -R3 ;  /* 0x0000b4002e0a7a23 */ /* 0x010fcc0000010803 */
[C---:B------:R-:W-:Y:S01]  /*afb0*/  HMMA.16816.F32.BF16 R96, R4.reuse, R28, RZ ;  /* 0x0000001c0460723c */ /* 0x040fe200000418ff */
        /* <DEDUP_REMOVED lines=8> */
[----:B-1----:R-:W-:Y:S01]  /*b040*/  HMMA.16816.F32.BF16 R64, R4, R12, RZ ;  /* 0x0000000c0440723c */ /* 0x002fe200000418ff */
[----:B--2---:R-:W-:-:S07]  /*b050*/  FFMA.FTZ R10, R62, c[0x0][0x2d0], -R3 ;  /* 0x0000b4003e0a7a23 */ /* 0x004fce0000010803 */
[C---:B------:R-:W-:Y:S01]  /*b060*/  HMMA.16816.F32.BF16 R56, R4.reuse, R14, RZ ;  /* 0x0000000e0438723c */ /* 0x040fe200000418ff */
[----:B------:R1:W2:Y:S01]  /*b070*/  LDSM.16.MT88.4 R12, [R0+0x4100] ;  /* 0x00410000000c783b */ /* 0x0002a20000004200 */
[----:B------:R-:W1:Y:S06]  /*b080*/  MUFU.EX2 R246, R10 ;  /* 0x0000000a00f67308 */ /* 0x000e6c0000000800 */
[C---:B------:R-:W-:Y:S08]  /*b090*/  HMMA.16816.F32.BF16 R80, R4.reuse, R20, RZ ;  /* 0x000000140450723c */ /* 0x040ff000000418ff */
[----:B------:R-:W-:Y:S01]  /*b0a0*/  HMMA.16816.F32.BF16 R76, R4, R22, RZ ;  /* 0x00000016044c723c */ /* 0x000fe200000418ff */
[----:B------:R-:W2:Y:S01]  /*b0b0*/  LDSM.16.MT88.4 R20, [R8+0x4100] ;  /* 0x004100000814783b */ /* 0x000ea20000004200 */
[----:B-1----:R-:W-:-:S06]  /*b0c0*/  FFMA.FTZ R0, R44, c[0x0][0x2d0], -R2 ;  /* 0x0000b4002c007a23 */ /* 0x002fcc0000010802 */
[C---:B------:R-:W-:Y:S01]  /*b0d0*/  HMMA.16816.F32.BF16 R48, R4.reuse, R40, RZ ;  /* 0x000000280430723c */ /* 0x040fe200000418ff */
[----:B------:R-:W-:Y:S01]  /*b0e0*/  LDSM.16.MT88.4 R44, [R8+0x900] ;  /* 0x00090000082c783b */ /* 0x000fe20000004200 */
[----:B------:R1:W-:Y:S06]  /*b0f0*/  MUFU.EX2 R210, R0 ;  /* 0x0000000000d27308 */ /* 0x0003ec0000000800 */
[C---:B------:R-:W-:Y:S01]  /*b100*/  HMMA.16816.F32.BF16 R52, R4.reuse, R42, RZ ;  /* 0x0000002a0434723c */ /* 0x040fe200000418ff */
[----:B------:R-:W2:Y:S07]  /*b110*/  LDSM.16.MT88.4 R40, [R194+0x900] ;  /* 0x00090000c228783b */ /* 0x000eae0000004200 */
[----:B----4-:R-:W-:Y:S01]  /*b120*/  HMMA.16816.F32.BF16 R120, R4, R28, RZ ;  /* 0x0000001c0478723c */ /* 0x010fe200000418ff */
[----:B-1----:R-:W-:-:S04]  /*b130*/  FFMA.FTZ R0, R11, c[0x0][0x2d0], -R2 ;  /* 0x0000b4000b007a23 */ /* 0x002fc80000010802 */
[----:B------:R1:W4:Y:S03]  /*b140*/  MUFU.EX2 R213, R0 ;  /* 0x0000000000d57308 */ /* 0x0003260000000800 */
[C---:B------:R-:W-:Y:S01]  /*b150*/  HMMA.16816.F32.BF16 R124, R4.reuse, R30, RZ ;  /* 0x0000001e047c723c */ /* 0x040fe200000418ff */
[----:B------:R-:W2:Y:S07]  /*b160*/  LDSM.16.MT88.4 R28, [R194+0x2900] ;  /* 0x00290000c21c783b */ /* 0x000eae0000004200 */
[----:B------:R-:W-:Y:S01]  /*b170*/  HMMA.16816.F32.BF16 R116, R4, R36, RZ ;  /* 0x000000240474723c */ /* 0x000fe200000418ff */
[----:B-1----:R-:W-:-:S07]  /*b180*/  FFMA.FTZ R0, R60, c[0x0][0x2d0], -R2 ;  /* 0x0000b4003c007a23 */ /* 0x002fce0000010802 */
[C---:B------:R-:W-:Y:S01]  /*b190*/  HMMA.16816.F32.BF16 R112, R4.reuse, R38, RZ ;  /* 0x000000260470723c */ /* 0x040fe200000418ff */
[----:B------:R-:W1:Y:S01]  /*b1a0*/  LDSM.16.MT88.4 R36, [R195+0x900] ;  /* 0x00090000c324783b */ /* 0x000e620000004200 */
[----:B------:R3:W-:Y:S06]  /*b1b0*/  MUFU.EX2 R209, R0 ;  /* 0x0000000000d17308 */ /* 0x0007ec0000000800 */
[C---:B------:R-:W-:Y:S08]  /*b1c0*/  HMMA.16816.F32.BF16 R88, R4.reuse, R24, RZ ;  /* 0x000000180458723c */ /* 0x040ff000000418ff */
[----:B------:R-:W-:Y:S01]  /*b1d0*/  HMMA.16816.F32.BF16 R84, R4, R26, RZ ;  /* 0x0000001a0454723c */ /* 0x000fe200000418ff */
[----:B------:R-:W1:Y:S01]  /*b1e0*/  LDSM.16.MT88.4 R24, [R8+0x2900] ;  /* 0x002900000818783b */ /* 0x000e620000004200 */
[----:B---3--:R-:W-:-:S04]  /*b1f0*/  FFMA.FTZ R0, R61, c[0x0][0x2d0], -R2 ;  /* 0x0000b4003d007a23 */ /* 0x008fc80000010802 */
[----:B------:R3:W1:Y:S02]  /*b200*/  MUFU.EX2 R211, R0 ;  /* 0x0000000000d37308 */ /* 0x0006640000000800 */
[C---:B-----5:R-:W-:Y:S08]  /*b210*/  HMMA.16816.F32.BF16 R136, R4.reuse, R16, RZ ;  /* 0x000000100488723c */ /* 0x060ff000000418ff */
[----:B------:R-:W-:Y:S01]  /*b220*/  HMMA.16816.F32.BF16 R144, R4, R18, RZ ;  /* 0x000000120490723c */ /* 0x000fe200000418ff */
[----:B------:R-:W5:Y:S01]  /*b230*/  LDSM.16.MT88.4 R16, [R195+0x2900] ;  /* 0x00290000c310783b */ /* 0x000f620000004200 */
[----:B---3--:R-:W-:-:S06]  /*b240*/  FFMA.FTZ R0, R142, c[0x0][0x2d0], -R3 ;  /* 0x0000b4008e007a23 */ /* 0x008fcc0000010803 */
[C---:B--2---:R-:W-:Y:S01]  /*b250*/  HMMA.16816.F32.BF16 R156, R4.reuse, R12, RZ ;  /* 0x0000000c049c723c */ /* 0x044fe200000418ff */
[----:B------:R2:W-:Y:S07]  /*b260*/  MUFU.EX2 R243, R0 ;  /* 0x0000000000f37308 */ /* 0x0005ee0000000800 */
[C---:B------:R-:W-:Y:S01]  /*b270*/  HMMA.16816.F32.BF16 R160, R4.reuse, R14, RZ ;  /* 0x0000000e04a0723c */ /* 0x040fe200000418ff */
[----:B------:R-:W3:Y:S07]  /*b280*/  LDSM.16.MT88.4 R12, [R9+0x2900] ;  /* 0x00290000090c783b */ /* 0x000eee0000004200 */
[----:B------:R-:W-:Y:S01]  /*b290*/  HMMA.16816.F32.BF16 R128, R4, R20, RZ ;  /* 0x000000140480723c */ /* 0x000fe200000418ff */
[----:B--2---:R-:W-:-:S04]  /*b2a0*/  FFMA.FTZ R0, R141, c[0x0][0x2d0], -R3 ;  /* 0x0000b4008d007a23 */ /* 0x004fc80000010803 */
[----:B------:R2:W1:Y:S03]  /*b2b0*/  MUFU.EX2 R226, R0 ;  /* 0x0000000000e27308 */ /* 0x0004660000000800 */
[C---:B------:R-:W-:Y:S01]  /*b2c0*/  HMMA.16816.F32.BF16 R132, R4.reuse, R22, RZ ;  /* 0x000000160484723c */ /* 0x040fe200000418ff */
[----:B------:R-:W3:Y:S07]  /*b2d0*/  LDSM.16.MT88.4 R20, [R194+0x4900] ;  /* 0x00490000c214783b */ /* 0x000eee0000004200 */
[----:B------:R-:W-:Y:S01]  /*b2e0*/  HMMA.16816.F32.BF16 R104, R4, R32, RZ ;  /* 0x000000200468723c */ /* 0x000fe200000418ff */
[----:B--2---:R-:W-:-:S07]  /*b2f0*/  FFMA.FTZ R0, R143, c[0x0][0x2d0], -R3 ;  /* 0x0000b4008f007a23 */ /* 0x004fce0000010803 */
[----:B------:R-:W-:Y:S01]  /*b300*/  HMMA.16816.F32.BF16 R108, R4, R34, RZ ;  /* 0x00000022046c723c */ /* 0x000fe200000418ff */
[----:B------:R-:W2:Y:S01]  /*b310*/  LDSM.16.MT88.4 R32, [R9+0x900] ;  /* 0x000900000920783b */ /* 0x000ea20000004200 */
[----:B------:R5:W-:Y:S05]  /*b320*/  MUFU.EX2 R221, R0 ;  /* 0x0000000000dd7308 */ /* 0x000bea0000000800 */
[----:B------:R-:W-:Y:S02]  /*b330*/  F2FP.BF16.PACK_AB R4, R247, R245 ;  /* 0x000000f5f704723e */ /* 0x000fe400000010ff */
[----:B------:R-:W-:Y:S02]  /*b340*/  F2FP.BF16.PACK_AB R6, R246, R244 ;  /* 0x000000f4f606723e */ /* 0x000fe400000010ff */
[----:B----4-:R-:W-:-:S02]  /*b350*/  F2FP.BF16.PACK_AB R5, R213, R210 ;  /* 0x000000d2d505723e */ /* 0x010fc400000010ff */
[----:B-1----:R-:W-:Y:S01]  /*b360*/  F2FP.BF16.PACK_AB R7, R211, R209 ;  /* 0x000000d1d307723e */ /* 0x002fe200000010ff */
[----:B-----5:R-:W-:-:S06]  /*b370*/  FFMA.FTZ R0, R149, c[0x0][0x2d0], -R3 ;  /* 0x0000b40095007a23 */ /* 0x020fcc0000010803 */
[C---:B------:R-:W-:Y:S01]  /*b380*/  HMMA.16816.F32.BF16 R176, R4.reuse, R40, R116 ;  /* 0x0000002804b0723c */ /* 0x040fe20000041874 */
[----:B------:R1:W4:Y:S07]  /*b390*/  MUFU.EX2 R220, R0 ;  /* 0x0000000000dc7308 */ /* 0x00032e0000000800 */
[C---:B------:R-:W-:Y:S08]  /*b3a0*/  HMMA.16816.F32.BF16 R116, R4.reuse, R44, R104 ;  /* 0x0000002c0474723c */ /* 0x040ff00000041868 */
[----:B------:R-:W-:Y:S01]  /*b3b0*/  HMMA.16816.F32.BF16 R104, R4, R46, R108 ;  /* 0x0000002e0468723c */ /* 0x000fe2000004186c */
[----:B-1----:R-:W-:-:S04]  /*b3c0*/  FFMA.FTZ R0, R63, c[0x0][0x2d0], -R2 ;  /* 0x0000b4003f007a23 */ /* 0x002fc80000010802 */
[----:B------:R1:W-:Y:S03]  /*b3d0*/  MUFU.EX2 R150, R0 ;  /* 0x0000000000967308 */ /* 0x0003e60000000800 */
[C---:B------:R-:W-:Y:S08]  /*b3e0*/  HMMA.16816.F32.BF16 R108, R4.reuse, R28, R80 ;  /* 0x0000001c046c723c */ /* 0x040ff00000041850 */
[----:B------:R-:W-:Y:S01]  /*b3f0*/  HMMA.16816.F32.BF16 R164, R4, R38, R92 ;  /* 0x0000002604a4723c */ /* 0x000fe2000004185c */
[----:B-1----:R-:W-:-:S07]  /*b400*/  FFMA.FTZ R0, R101, c[0x0][0x2d0], -R2 ;  /* 0x0000b40065007a23 */ /* 0x002fce0000010802 */
[C---:B------:R-:W-:Y:S01]  /*b410*/  HMMA.16816.F32.BF16 R80, R4.reuse, R26, R72 ;  /* 0x0000001a0450723c */ /* 0x040fe20000041848 */
[----:B------:R1:W5:Y:S07]  /*b420*/  MUFU.EX2 R149, R0 ;  /* 0x0000000000957308 */ /* 0x00036e0000000800 */
[C---:B------:R-:W-:Y:S01]  /*b430*/  HMMA.16816.F32.BF16 R168, R4.reuse, R36, R96 ;  /* 0x0000002404a8723c */ /* 0x040fe20000041860 */
[----:B------:R-:W-:Y:S07]  /*b440*/  LDSM.16.MT88.4 R36, [R195+0x1100] ;  /* 0x00110000c324783b */ /* 0x000fee0000004200 */
[----:B------:R-:W-:Y:S01]  /*b450*/  HMMA.16816.F32.BF16 R92, R4, R24, R68 ;  /* 0x00000018045c723c */ /* 0x000fe20000041844 */
[----:B------:R-:W-:Y:S01]  /*b460*/  LDSM.16.MT88.4 R24, [R8+0x3100] ;  /* 0x003100000818783b */ /* 0x000fe20000004200 */
[----:B-1----:R-:W-:-:S04]  /*b470*/  FFMA.FTZ R0, R100, c[0x0][0x2d0], -R2 ;  /* 0x0000b40064007a23 */ /* 0x002fc80000010802 */
[----:B------:R1:W-:Y:S02]  /*b480*/  MUFU.EX2 R101, R0 ;  /* 0x0000000000657308 */ /* 0x0003e40000000800 */
[C---:B------:R-:W-:Y:S08]  /*b490*/  HMMA.16816.F32.BF16 R72, R4.reuse, R16, R64 ;  /* 0x000000100448723c */ /* 0x040ff00000041840 */
[----:B------:R-:W-:Y:S01]  /*b4a0*/  HMMA.16816.F32.BF16 R96, R4, R30, R76 ;  /* 0x0000001e0460723c */ /* 0x000fe2000004184c */
[----:B------:R-:W2:Y:S01]  /*b4b0*/  LDSM.16.MT88.4 R28, [R8+0x4900] ;  /* 0x00490000081c783b */ /* 0x000ea20000004200 */
[----:B-1----:R-:W-:-:S06]  /*b4c0*/  FFMA.FTZ R0, R140, c[0x0][0x2d0], -R2 ;  /* 0x0000b4008c007a23 */ /* 0x002fcc0000010802 */
[C---:B------:R-:W-:Y:S01]  /*b4d0*/  HMMA.16816.F32.BF16 R68, R4.reuse, R18, R56 ;  /* 0x000000120444723c */ /* 0x040fe20000041838 */
[----:B------:R-:W1:Y:S01]  /*b4e0*/  LDSM.16.MT88.4 R16, [R195+0x4900] ;  /* 0x00490000c310783b */ /* 0x000e620000004200 */
[----:B------:R4:W1:Y:S06]  /*b4f0*/  MUFU.EX2 R100, R0 ;  /* 0x0000000000647308 */ /* 0x00086c0000000800 */
[C---:B---3--:R-:W-:Y:S08]  /*b500*/  HMMA.16816.F32.BF16 R64, R4.reuse, R12, R48 ;  /* 0x0000000c0440723c */ /* 0x048ff00000041830 */
[----:B------:R-:W-:Y:S01]  /*b510*/  HMMA.16816.F32.BF16 R52, R4, R14, R52 ;  /* 0x0000000e0434723c */ /* 0x000fe20000041834 */
[----:B------:R-:W3:Y:S01]  /*b520*/  LDSM.16.MT88.4 R12, [R9+0x4900] ;  /* 0x00490000090c783b */ /* 0x000ee20000004200 */
[----:B----4-:R-:W-:-:S04]  /*b530*/  FFMA.FTZ R0, R199, c[0x0][0x2d0], -R3 ;  /* 0x0000b400c7007a23 */ /* 0x010fc80000010803 */
[----:B------:R4:W-:Y:S02]  /*b540*/  MUFU.EX2 R199, R0 ;  /* 0x0000000000c77308 */ /* 0x0009e40000000800 */
[C---:B------:R-:W-:Y:S08]  /*b550*/  HMMA.16816.F32.BF16 R172, R4.reuse, R42, R112 ;  /* 0x0000002a04ac723c */ /* 0x040ff00000041870 */
[----:B------:R-:W-:Y:S01]  /*b560*/  HMMA.16816.F32.BF16 R40, R4, R20, R120 ;  /* 0x000000140428723c */ /* 0x000fe20000041878 */
[----:B------:R-:W-:Y:S01]  /*b570*/  LDSM.16.MT88.4 R120, [R8+0x1900] ;  /* 0x001900000878783b */ /* 0x000fe20000004200 */
[----:B----4-:R-:W-:-:S06]  /*b580*/  FFMA.FTZ R0, R202, c[0x0][0x2d0], -R3 ;  /* 0x0000b400ca007a23 */ /* 0x010fcc0000010803 */
[C---:B------:R-:W-:Y:S01]  /*b590*/  HMMA.16816.F32.BF16 R48, R4.reuse, R22, R124 ;  /* 0x000000160430723c */ /* 0x040fe2000004187c */
[----:B------:R-:W4:Y:S07]  /*b5a0*/  LDSM.16.MT88.4 R20, [R194+0x1100] ;  /* 0x00110000c214783b */ /* 0x000f2e0000004200 */
[C---:B--2---:R-:W-:Y:S08]  /*b5b0*/  HMMA.16816.F32.BF16 R152, R4.reuse, R32, R88 ;  /* 0x000000200498723c */ /* 0x044ff00000041858 */
[C---:B------:R-:W-:Y:S01]  /*b5c0*/  HMMA.16816.F32.BF16 R112, R4.reuse, R34, R84 ;  /* 0x000000220470723c */ /* 0x040fe20000041854 */
[----:B------:R-:W-:Y:S07]  /*b5d0*/  LDSM.16.MT88.4 R32, [R194+0x5100] ;  /* 0x00510000c220783b */ /* 0x000fee0000004200 */
[C---:B------:R-:W-:Y:S01]  /*b5e0*/  HMMA.16816.F32.BF16 R76, R4.reuse, R28, R128 ;  /* 0x0000001c044c723c */ /* 0x040fe20000041880 */
[----:B------:R-:W-:Y:S07]  /*b5f0*/  LDSM.16.MT88.4 R128, [R195+0x1900] ;  /* 0x00190000c380783b */ /* 0x000fee0000004200 */
[C---:B------:R-:W-:Y:S01]  /*b600*/  HMMA.16816.F32.BF16 R44, R4.reuse, R30, R132 ;  /* 0x0000001e042c723c */ /* 0x040fe20000041884 */
[----:B------:R-:W2:Y:S07]  /*b610*/  LDSM.16.MT88.4 R28, [R8+0x1100] ;  /* 0x00110000081c783b */ /* 0x000eae0000004200 */
[C---:B-1----:R-:W-:Y:S01]  /*b620*/  HMMA.16816.F32.BF16 R56, R4.reuse, R16, R136 ;  /* 0x000000100438723c */ /* 0x042fe20000041888 */
[----:B------:R-:W-:Y:S07]  /*b630*/  LDSM.16.MT88.4 R136, [R9+0x1900] ;  /* 0x001900000988783b */ /* 0x000fee0000004200 */
[C---:B------:R-:W-:Y:S01]  /*b640*/  HMMA.16816.F32.BF16 R60, R4.reuse, R18, R144 ;  /* 0x00000012043c723c */ /* 0x040fe20000041890 */
[----:B------:R-:W1:Y:S07]  /*b650*/  LDSM.16.MT88.4 R16, [R9+0x1100] ;  /* 0x001100000910783b */ /* 0x000e6e0000004200 */
[C---:B---3--:R-:W-:Y:S08]  /*b660*/  HMMA.16816.F32.BF16 R88, R4.reuse, R12, R156 ;  /* 0x0000000c0458723c */ /* 0x048ff0000004189c */
[----:B------:R-:W-:Y:S01]  /*b670*/  HMMA.16816.F32.BF16 R84, R4, R14, R160 ;  /* 0x0000000e0454723c */ /* 0x000fe200000418a0 */
[----:B------:R-:W3:Y:S06]  /*b680*/  LDSM.16.MT88.4 R12, [R194+0x3100] ;  /* 0x00310000c20c783b */ /* 0x000eec0000004200 */
[----:B------:R-:W-:-:S02]  /*b690*/  F2FP.BF16.PACK_AB R4, R226, R243 ;  /* 0x000000f3e204723e */ /* 0x000fc400000010ff */
[----:B------:R-:W-:Y:S02]  /*b6a0*/  F2FP.BF16.PACK_AB R6, R220, R221 ;  /* 0x000000dddc06723e */ /* 0x000fe400000010ff */
[----:B-----5:R-:W-:Y:S02]  /*b6b0*/  F2FP.BF16.PACK_AB R5, R149, R150 ;  /* 0x000000969505723e */ /* 0x020fe400000010ff */
[----:B------:R-:W-:-:S07]  /*b6c0*/  F2FP.BF16.PACK_AB R7, R100, R101 ;  /* 0x000000656407723e */ /* 0x000fce00000010ff */
[C---:B----4-:R-:W-:Y:S08]  /*b6d0*/  HMMA.16816.F32.BF16 R204, R4.reuse, R20, R176 ;  /* 0x0000001404cc723c */ /* 0x050ff000000418b0 */
[C---:B------:R-:W-:Y:S01]  /*b6e0*/  HMMA.16816.F32.BF16 R180, R4.reuse, R22, R172 ;  /* 0x0000001604b4723c */ /* 0x040fe200000418ac */
[----:B------:R-:W4:Y:S07]  /*b6f0*/  LDSM.16.MT88.4 R20, [R195+0x3100] ;  /* 0x00310000c314783b */ /* 0x000f2e0000004200 */
[C---:B--2---:R-:W-:Y:S08]  /*b700*/  HMMA.16816.F32.BF16 R116, R4.reuse, R28, R116 ;  /* 0x0000001c0474723c */ /* 0x044ff00000041874 */
[C---:B------:R-:W-:Y:S01]  /*b710*/  HMMA.16816.F32.BF16 R104, R4.reuse, R30, R104 ;  /* 0x0000001e0468723c */ /* 0x040fe20000041868 */
[----:B------:R-:W2:Y:S07]  /*b720*/  LDSM.16.MT88.4 R28, [R9+0x3100] ;  /* 0x00310000091c783b */ /* 0x000eae0000004200 */
[C---:B------:R-:W-:Y:S08]  /*b730*/  HMMA.16816.F32.BF16 R124, R4.reuse, R36, R168 ;  /* 0x00000024047c723c */ /* 0x040ff000000418a8 */
[C---:B------:R-:W-:Y:S08]  /*b740*/  HMMA.16816.F32.BF16 R132, R4.reuse, R38, R164 ;  /* 0x000000260484723c */ /* 0x040ff000000418a4 */
[C---:B-1----:R-:W-:Y:S08]  /*b750*/  HMMA.16816.F32.BF16 R176, R4.reuse, R16, R152 ;  /* 0x0000001004b0723c */ /* 0x042ff00000041898 */
[C---:B------:R-:W-:Y:S01]  /*b760*/  HMMA.16816.F32.BF16 R172, R4.reuse, R18, R112 ;  /* 0x0000001204ac723c */ /* 0x040fe20000041870 */
[----:B------:R-:W1:Y:S04]  /*b770*/  LDSM.16.MT88.4 R16, [R195+0x5100] ;  /* 0x00510000c310783b */ /* 0x000e680000004200 */
[----:B------:R-:W-:Y:S03]  /*b780*/  LDSM.16.MT88.4 R112, [R194+0x1900] ;  /* 0x00190000c270783b */ /* 0x000fe60000004200 */
[C---:B---3--:R-:W-:Y:S08]  /*b790*/  HMMA.16816.F32.BF16 R168, R4.reuse, R12, R108 ;  /* 0x0000000c04a8723c */ /* 0x048ff0000004186c */
[C---:B------:R-:W-:Y:S01]  /*b7a0*/  HMMA.16816.F32.BF16 R164, R4.reuse, R14, R96 ;  /* 0x0000000e04a4723c */ /* 0x040fe20000041860 */
[----:B------:R-:W3:Y:S07]  /*b7b0*/  LDSM.16.MT88.4 R12, [R8+0x5100] ;  /* 0x00510000080c783b */ /* 0x000eee0000004200 */
[C---:B----4-:R-:W-:Y:S01]  /*b7c0*/  HMMA.16816.F32.BF16 R160, R4.reuse, R20, R72 ;  /* 0x0000001404a0723c */ /* 0x050fe20000041848 */
[----:B------:R-:W-:Y:S07]  /*b7d0*/  LDSM.16.MT88.4 R72, [R194+0x5900] ;  /* 0x00590000c248783b */ /* 0x000fee0000004200 */
[C---:B------:R-:W-:Y:S01]  /*b7e0*/  HMMA.16816.F32.BF16 R156, R4.reuse, R22, R68 ;  /* 0x00000016049c723c */ /* 0x040fe20000041844 */
[----:B------:R-:W4:Y:S07]  /*b7f0*/  LDSM.16.MT88.4 R20, [R9+0x5100] ;  /* 0x005100000914783b */ /* 0x000f2e0000004200 */
[C---:B------:R-:W-:Y:S01]  /*b800*/  HMMA.16816.F32.BF16 R36, R4.reuse, R26, R80 ;  /* 0x0000001a0424723c */ /* 0x040fe20000041850 */
[----:B------:R5:W1:Y:S01]  /*b810*/  MUFU.EX2 R27, R0 ;  /* 0x00000000001b7308 */ /* 0x000a620000000800 */
[----:B------:R-:W-:Y:S06]  /*b820*/  LDSM.16.MT88.4 R80, [R8+0x5900] ;  /* 0x005900000850783b */ /* 0x000fec0000004200 */
[C---:B------:R-:W-:Y:S08]  /*b830*/  HMMA.16816.F32.BF16 R92, R4.reuse, R24, R92 ;  /* 0x00000018045c723c */ /* 0x040ff0000004185c */
[C---:B--2---:R-:W-:Y:S01]  /*b840*/  HMMA.16816.F32.BF16 R152, R4.reuse, R28, R64 ;  /* 0x0000001c0498723c */ /* 0x044fe20000041840 */
[--C-:B-----5:R-:W-:Y:S01]  /*b850*/  FFMA.FTZ R0, R203, c[0x0][0x2d0], -R3.reuse ;  /* 0x0000b400cb007a23 */ /* 0x120fe20000010803 */
[----:B------:R-:W-:Y:S01]  /*b860*/  LDSM.16.MT88.4 R64, [R9+0x3900] ;  /* 0x003900000940783b */ /* 0x000fe20000004200 */
[----:B------:R-:W-:Y:S01]  /*b870*/  FFMA.FTZ R3, R208, c[0x0][0x2d0], -R3 ;  /* 0x0000b400d0037a23 */ /* 0x000fe20000010803 */
[----:B-1----:R-:W-:Y:S01]  /*b880*/  F2FP.BF16.PACK_AB R96, R27, R199 ;  /* 0x000000c71b60723e */ /* 0x002fe200000010ff */
[----:B------:R1:W-:Y:S03]  /*b890*/  MUFU.EX2 R26, R0 ;  /* 0x00000000001a7308 */ /* 0x0003e60000000800 */
[C---:B------:R-:W-:Y:S05]  /*b8a0*/  HMMA.16816.F32.BF16 R68, R4.reuse, R30, R52 ;  /* 0x0000001e0444723c */ /* 0x040fea0000041834 */
[----:B------:R-:W2:Y:S03]  /*b8b0*/  MUFU.EX2 R25, R3 ;  /* 0x0000000300197308 */ /* 0x000ea60000000800 */
[----:B------:R-:W-:Y:S01]  /*b8c0*/  HMMA.16816.F32.BF16 R140, R4, R32, R40 ;  /* 0x00000020048c723c */ /* 0x000fe20000041828 */
[----:B------:R-:W-:Y:S01]  /*b8d0*/  LDSM.16.MT88.4 R40, [R194+0x3900] ;  /* 0x00390000c228783b */ /* 0x000fe20000004200 */
[----:B-1----:R-:W-:-:S06]  /*b8e0*/  FFMA.FTZ R0, R151, c[0x0][0x2d0], -R2 ;  /* 0x0000b40097007a23 */ /* 0x002fcc0000010802 */
[----:B------:R-:W-:Y:S01]  /*b8f0*/  HMMA.16816.F32.BF16 R144, R4, R34, R48 ;  /* 0x000000220490723c */ /* 0x000fe20000041830 */
[----:B------:R1:W-:Y:S01]  /*b900*/  MUFU.EX2 R24, R0 ;  /* 0x0000000000187308 */ /* 0x0003e20000000800 */
[----:B------:R-:W5:Y:S01]  /*b910*/  LDSM.16.MT88.4 R48, [R8+0x3900] ;  /* 0x003900000830783b */ /* 0x000f620000004200 */
[----:B--2---:R-:W-:-:S05]  /*b920*/  F2FP.BF16.PACK_AB R98, R25, R26 ;  /* 0x0000001a1962723e */ /* 0x004fca00000010ff */
[C---:B------:R-:W-:Y:S01]  /*b930*/  HMMA.16816.F32.BF16 R28, R4.reuse, R16, R56 ;  /* 0x00000010041c723c */ /* 0x040fe20000041838 */
[----:B------:R-:W2:Y:S07]  /*b940*/  LDSM.16.MT88.4 R56, [R195+0x3900] ;  /* 0x00390000c338783b */ /* 0x000eae0000004200 */
[----:B------:R-:W-:Y:S01]  /*b950*/  HMMA.16816.F32.BF16 R32, R4, R18, R60 ;  /* 0x000000120420723c */ /* 0x000fe2000004183c */
[----:B-1----:R-:W-:-:S04]  /*b960*/  FFMA.FTZ R0, R185, c[0x0][0x2d0], -R2 ;  /* 0x0000b400b9007a23 */ /* 0x002fc80000010802 */
[----:B------:R1:W1:Y:S03]  /*b970*/  MUFU.EX2 R11, R0 ;  /* 0x00000000000b7308 */ /* 0x0002660000000800 */
[C---:B---3--:R-:W-:Y:S08]  /*b980*/  HMMA.16816.F32.BF16 R76, R4.reuse, R12, R76 ;  /* 0x0000000c044c723c */ /* 0x048ff0000004184c */
[----:B----4-:R-:W-:Y:S01]  /*b990*/  HMMA.16816.F32.BF16 R16, R4, R20, R88 ;  /* 0x000000140410723c */ /* 0x010fe20000041858 */
[----:B------:R-:W3:Y:S01]  /*b9a0*/  LDSM.16.MT88.4 R88, [R195+0x5900] ;  /* 0x00590000c358783b */ /* 0x000ee20000004200 */
[--C-:B-1----:R-:W-:Y:S01]  /*b9b0*/  FFMA.FTZ R0, R184, c[0x0][0x2d0], -R2.reuse ;  /* 0x0000b400b8007a23 */ /* 0x102fe20000010802 */
[----:B------:R-:W-:Y:S01]  /*b9c0*/  F2FP.BF16.PACK_AB R97, R11, R24 ;  /* 0x000000180b61723e */ /* 0x000fe200000010ff */
[----:B------:R-:W-:-:S04]  /*b9d0*/  FFMA.FTZ R2, R186, c[0x0][0x2d0], -R2 ;  /* 0x0000b400ba027a23 */ /* 0x000fc80000010802 */
[C---:B------:R-:W-:Y:S01]  /*b9e0*/  HMMA.16816.F32.BF16 R12, R4.reuse, R14, R44 ;  /* 0x0000000e040c723c */ /* 0x040fe2000004182c */
[----:B------:R1:W-:Y:S07]  /*b9f0*/  MUFU.EX2 R10, R0 ;  /* 0x00000000000a7308 */ /* 0x0003ee0000000800 */
[----:B------:R-:W-:Y:S01]  /*ba00*/  HMMA.16816.F32.BF16 R20, R4, R22, R84 ;  /* 0x000000160414723c */ /* 0x000fe20000041854 */
[----:B------:R4:W2:Y:S01]  /*ba10*/  MUFU.EX2 R3, R2 ;  /* 0x0000000200037308 */ /* 0x0008a20000000800 */
[----:B------:R-:W3:Y:S01]  /*ba20*/  LDSM.16.MT88.4 R4, [R9+0x5900] ;  /* 0x005900000904783b */ /* 0x000ee20000004200 */
[----:B-1----:R-:W-:-:S04]  /*ba30*/  FADD.FTZ R0, R216, R215 ;  /* 0x000000d7d8007221 */ /* 0x002fc80000010000 */
[----:B------:R-:W-:Y:S02]  /*ba40*/  FADD.FTZ R0, R214, R0 ;  /* 0x00000000d6007221 */ /* 0x000fe40000010000 */
[----:B----4-:R-:W-:Y:S01]  /*ba50*/  FADD.FTZ R2, R251, R249 ;  /* 0x000000f9fb027221 */ /* 0x010fe20000010000 */
[----:B--2---:R-:W-:Y:S01]  /*ba60*/  F2FP.BF16.PACK_AB R99, R3, R10 ;  /* 0x0000000a0363723e */ /* 0x004fe200000010ff */
[----:B------:R-:W-:Y:S02]  /*ba70*/  FADD.FTZ R0, R217, R0 ;  /* 0x00000000d9007221 */ /* 0x000fe40000010000 */
[----:B------:R-:W-:Y:S02]  /*ba80*/  FADD.FTZ R2, R248, R2 ;  /* 0x00000002f8027221 */ /* 0x000fe40000010000 */
[----:B------:R-:W-:Y:S02]  /*ba90*/  FADD.FTZ R0, R210, R0 ;  /* 0x00000000d2007221 */ /* 0x000fe40000010000 */
[----:B------:R-:W-:Y:S01]  /*baa0*/  FADD.FTZ R2, R250, R2 ;  /* 0x00000002fa027221 */ /* 0x000fe20000010000 */
[----:B-----5:R-:W-:Y:S01]  /*bab0*/  HMMA.16816.F32.BF16 R44, R96, R48, R92 ;  /* 0x00000030602c723c */ /* 0x020fe2000004185c */
[----:B------:R-:W-:-:S02]  /*bac0*/  FADD.FTZ R0, R213, R0 ;  /* 0x00000000d5007221 */ /* 0x000fc40000010000 */
[----:B------:R-:W-:Y:S02]  /*bad0*/  FADD.FTZ R2, R245, R2 ;  /* 0x00000002f5027221 */ /* 0x000fe40000010000 */
[----:B------:R-:W-:Y:S02]  /*bae0*/  FADD.FTZ R0, R209, R0 ;  /* 0x00000000d1007221 */ /* 0x000fe40000010000 */
[----:B------:R-:W-:Y:S01]  /*baf0*/  FADD.FTZ R2, R247, R2 ;  /* 0x00000002f7027221 */ /* 0x000fe20000010000 */
[----:B------:R-:W-:Y:S01]  /*bb00*/  HMMA.16816.F32.BF16 R124, R96, R128, R124 ;  /* 0x00000080607c723c */ /* 0x000fe2000004187c */
[----:B------:R-:W-:Y:S02]  /*bb10*/  FADD.FTZ R0, R211, R0 ;  /* 0x00000000d3007221 */ /* 0x000fe40000010000 */
[----:B------:R-:W-:Y:S02]  /*bb20*/  FADD.FTZ R2, R244, R2 ;  /* 0x00000002f4027221 */ /* 0x000fe40000010000 */
[----:B------:R-:W-:-:S02]  /*bb30*/  FADD.FTZ R0, R150, R0 ;  /* 0x0000000096007221 */ /* 0x000fc40000010000 */
[----:B------:R-:W-:Y:S01]  /*bb40*/  FADD.FTZ R2, R246, R2 ;  /* 0x00000002f6027221 */ /* 0x000fe20000010000 */
[C---:B------:R-:W-:Y:S01]  /*bb50*/  HMMA.16816.F32.BF16 R60, R96.reuse, R64, R152 ;  /* 0x00000040603c723c */ /* 0x040fe20000041898 */
[----:B------:R-:W-:Y:S02]  /*bb60*/  FADD.FTZ R0, R149, R0 ;  /* 0x0000000095007221 */ /* 0x000fe40000010000 */
[----:B------:R-:W-:Y:S02]  /*bb70*/  FADD.FTZ R2, R243, R2 ;  /* 0x00000002f3027221 */ /* 0x000fe40000010000 */
[----:B------:R-:W-:Y:S02]  /*bb80*/  FADD.FTZ R0, R101, R0 ;  /* 0x0000000065007221 */ /* 0x000fe40000010000 */
[----:B------:R-:W-:Y:S01]  /*bb90*/  FADD.FTZ R2, R226, R2 ;  /* 0x00000002e2027221 */ /* 0x000fe20000010000 */
[----:B------:R-:W-:Y:S03]  /*bba0*/  HMMA.16816.F32.BF16 R48, R96, R50, R36 ;  /* 0x000000326030723c */ /* 0x000fe60000041824 */
[----:B------:R-:W-:-:S02]  /*bbb0*/  FADD.FTZ R2, R221, R2 ;  /* 0x00000002dd027221 */ /* 0x000fc40000010000 */
[----:B------:R-:W-:Y:S01]  /*bbc0*/  FADD.FTZ R221, R100, R0 ;  /* 0x0000000064dd7221 */ /* 0x000fe20000010000 */
[----:B------:R-:W-:Y:S01]  /*bbd0*/  IADD3 R0, R252, -0x3, RZ ;  /* 0xfffffffdfc007810 */ /* 0x000fe20007ffe0ff */
[----:B------:R-:W-:Y:S01]  /*bbe0*/  FADD.FTZ R220, R220, R2 ;  /* 0x00000002dcdc7221 */ /* 0x000fe20000010000 */
[C---:B------:R-:W-:Y:S01]  /*bbf0*/  HMMA.16816.F32.BF16 R128, R96.reuse, R130, R132 ;  /* 0x000000826080723c */ /* 0x040fe20000041884 */
[----:B------:R-:W-:Y:S01]  /*bc00*/  FADD.FTZ R221, R24, R221 ;  /* 0x000000dd18dd7221 */ /* 0x000fe20000010000 */
[----:B------:R-:W-:Y:S01]  /*bc10*/  ISETP.GE.AND P0, PT, R0, R225, PT ;  /* 0x000000e10000720c */ /* 0x000fe20003f06270 */
[----:B------:R-:W-:Y:S02]  /*bc20*/  FADD.FTZ R220, R199, R220 ;  /* 0x000000dcc7dc7221 */ /* 0x000fe40000010000 */
[----:B------:R-:W-:Y:S02]  /*bc30*/  FADD.FTZ R221, R11, R221 ;  /* 0x000000dd0bdd7221 */ /* 0x000fe40000010000 */
[----:B------:R-:W-:Y:S01]  /*bc40*/  FADD.FTZ R220, R27, R220 ;  /* 0x000000dc1bdc7221 */ /* 0x000fe20000010000 */
[----:B------:R-:W-:Y:S01]  /*bc50*/  HMMA.16816.F32.BF16 R64, R96, R66, R68 ;  /* 0x000000426040723c */ /* 0x000fe20000041844 */
[----:B------:R-:W-:-:S02]  /*bc60*/  FADD.FTZ R221, R10, R221 ;  /* 0x000000dd0add7221 */ /* 0x000fc40000010000 */
[----:B------:R-:W-:Y:S02]  /*bc70*/  FADD.FTZ R220, R26, R220 ;  /* 0x000000dc1adc7221 */ /* 0x000fe40000010000 */
[----:B------:R-:W-:Y:S02]  /*bc80*/  FADD.FTZ R221, R3, R221 ;  /* 0x000000dd03dd7221 */ /* 0x000fe40000010000 */
[----:B------:R-:W-:Y:S01]  /*bc90*/  FADD.FTZ R220, R25, R220 ;  /* 0x000000dc19dc7221 */ /* 0x000fe20000010000 */
[C---:B------:R-:W-:Y:S08]  /*bca0*/  HMMA.16816.F32.BF16 R116, R96.reuse, R120, R116 ;  /* 0x000000786074723c */ /* 0x040ff00000041874 */
        /* <DEDUP_REMOVED lines=17> */
[----:B------:R-:W-:Y:S07]  /*bdc0*/  @!UPT UIADD3 URZ, URZ, URZ, URZ ;  /* 0x0000003f3f3ff290 */ /* 0x000fee000fffe03f */
[----:B------:R-:W-:Y:S11]  /*bdd0*/  @!P0 BRA `(.L_x_1246) ;  /* 0x0000052000008947 */ /* 0x000ff60003800000 */
[----:B------:R-:W-:Y:S01]  /*bde0*/  IMAD.MOV.U32 R202, RZ, RZ, 0x1 ;  /* 0x00000001ffca7424 */ /* 0x000fe200078e00ff */
[----:B------:R-:W-:Y:S01]  /*bdf0*/  IADD3 R201, R219, R218, R231 ;  /* 0x000000dadbc97210 */ /* 0x000fe20007ffe0e7 */
[----:B------:R-:W-:-:S03]  /*be00*/  IMAD.MOV.U32 R200, RZ, RZ, RZ ;  /* 0x000000ffffc87224 */ /* 0x000fc600078e00ff */
[----:B------:R-:W-:Y:S02]  /*be10*/  ISETP.NE.AND P0, PT, R202, c[0x0][0x2b8], PT ;  /* 0x0000ae00ca007a0c */ /* 0x000fe40003f05270 */
        /* <DEDUP_REMOVED lines=8> */
[----:B------:R1:W2:Y:S01]  /*bea0*/  @!P5 LDG.E R200, [R2.64] ;  /* 0x0000000602c8d981 */ /* 0x0002a2000c1e1900 */
[----:B------:R-:W-:-:S03]  /*beb0*/  IMAD.MOV R0, RZ, RZ, -R0 ;  /* 0x000000ffff007224 */ /* 0x000fc600078e0a00 */
[----:B------:R-:W3:Y:S01]  /*bec0*/  S2R R202, SR_CTAID.Y ;  /* 0x0000000000ca7919 */ /* 0x000ee20000002600 */
[----:B------:R-:W-:-:S05]  /*bed0*/  IMAD R201, R0, c[0x0][0x2b8], R201 ;  /* 0x0000ae0000c97a24 */ /* 0x000fca00078e02c9 */
[----:B------:R-:W-:-:S05]  /*bee0*/  SHF.R.S32.HI R0, RZ, 0x1f, R201 ;  /* 0x0000001fff007819 */ /* 0x000fca00000114c9 */
[----:B------:R-:W-:-:S04]  /*bef0*/  IMAD R0, R0, c[0x0][0x1e0], RZ ;  /* 0x0000780000007a24 */ /* 0x000fc800078e02ff */
[C---:B------:R-:W-:Y:S02]  /*bf00*/  IMAD R0, R201.reuse, c[0x0][0x1e4], R0 ;  /* 0x00007900c9007a24 */ /* 0x040fe400078e0200 */
[----:B-1----:R-:W-:-:S04]  /*bf10*/  IMAD.WIDE.U32 R2, R201, c[0x0][0x1e0], RZ ;  /* 0x00007800c9027a25 */ /* 0x002fc800078e00ff */
[----:B------:R-:W-:Y:S02]  /*bf20*/  IMAD.IADD R3, R3, 0x1, R0 ;  /* 0x0000000103037824 */ /* 0x000fe400078e0200 */
[----:B---3--:R-:W-:Y:S01]  /*bf30*/  IMAD.WIDE.U32 R202, R202, c[0x0][0x1e8], RZ ;  /* 0x00007a00caca7a25 */ /* 0x008fe200078e00ff */
        /* <DEDUP_REMOVED lines=10> */
.L_x_1339:
[----:B------:R-:W-:Y:S05]  /*bfe0*/  BRA.DIV ~URZ, `(.L_x_1248) ;  /* 0x0000ea627f007947 */ /* 0x000fea000b800000 */
[----:B------:R-:W3:Y:S01]  /*bff0*/  SHFL.IDX PT, R0, R13, RZ, 0x181f ;  /* 0x00181fff0d007589 */ /* 0x000ee200000e0000 */
[----:B------:R-:W-:Y:S01]  /*c000*/  SHF.R.S32.HI R2, RZ, 0x1f, R241 ;  /* 0x0000001fff027819 */ /* 0x000fe200000114f1 */
[C---:B------:R-:W-:Y:S01]  /*c010*/  IMAD.SHL.U32 R12, R212.reuse, 0x2, RZ ;  /* 0x00000002d40c7824 */ /* 0x040fe200078e00ff */
[----:B------:R-:W-:Y:S01]  /*c020*/  SHF.R.S32.HI R3, RZ, 0x1f, R212 ;  /* 0x0000001fff037819 */ /* 0x000fe200000114d4 */
[----:B------:R-:W-:Y:S01]  /*c030*/  IMAD.SHL.U32 R15, R241, 0x2, RZ ;  /* 0x00000002f10f7824 */ /* 0x000fe200078e00ff */
[C---:B------:R-:W-:Y:S01]  /*c040*/  IADD3 R19, R212.reuse, 0x40, RZ ;  /* 0x00000040d4137810 */ /* 0x040fe20007ffe0ff */
[----:B------:R-:W-:Y:S01]  /*c050*/  IMAD.SHL.U32 R17, R227, 0x2, RZ ;  /* 0x00000002e3117824 */ /* 0x000fe200078e00ff */
[----:B------:R-:W-:Y:S02]  /*c060*/  SHF.L.U64.HI R16, R241, 0x1, R2 ;  /* 0x00000001f1107819 */ /* 0x000fe40000010202 */
[----:B------:R-:W-:-:S02]  /*c070*/  SHF.L.U64.HI R14, R212, 0x1, R3 ;  /* 0x00000001d40e7819 */ /* 0x000fc40000010203 */
[----:B------:R-:W-:Y:S02]  /*c080*/  ISETP.GE.AND P4, PT, R212, c[0x0][0x1d4], PT ;  /* 0x00007500d4007a0c */ /* 0x000fe40003f86270 */
[----:B------:R-:W-:Y:S02]  /*c090*/  ISETP.GE.AND P3, PT, R19, c[0x0][0x1d4], PT ;  /* 0x0000750013007a0c */ /* 0x000fe40003f66270 */
[----:B------:R-:W-:Y:S02]  /*c0a0*/  SHF.L.U64.HI R18, R227, 0x1, R239 ;  /* 0x00000001e3127819 */ /* 0x000fe400000102ef */
[----:B------:R-:W-:Y:S02]  /*c0b0*/  SEL R19, RZ, 0x10, P6 ;  /* 0x00000010ff137807 */ /* 0x000fe40003000000 */
[----:B------:R-:W-:Y:S02]  /*c0c0*/  SEL R11, RZ, 0x10, P4 ;  /* 0x00000010ff0b7807 */ /* 0x000fe40002000000 */
[----:B------:R-:W-:-:S02]  /*c0d0*/  SEL R10, RZ, 0x10, P3 ;  /* 0x00000010ff0a7807 */ /* 0x000fc40001800000 */
[C---:B---3--:R-:W-:Y:S02]  /*c0e0*/  IADD3 R2, P0, R0.reuse, R12, RZ ;  /* 0x0000000c00027210 */ /* 0x048fe40007f1e0ff */
[----:B------:R-:W-:-:S03]  /*c0f0*/  IADD3 R8, P2, R0, R15, RZ ;  /* 0x0000000f00087210 */ /* 0x000fc60007f5e0ff */
[----:B--2---:R-:W-:Y:S01]  /*c100*/  IMAD.X R3, R4, 0x1, R14, P0 ;  /* 0x0000000104037824 */ /* 0x004fe200000e060e */
[----:B------:R-:W-:Y:S01]  /*c110*/  IADD3 R6, P0, R0, R17, RZ ;  /* 0x0000001100067210 */ /* 0x000fe20007f1e0ff */
[C---:B------:R-:W-:Y:S01]  /*c120*/  IMAD.X R9, R4.reuse, 0x1, R16, P2 ;  /* 0x0000000104097824 */ /* 0x040fe200010e0610 */
[----:B------:R-:W2:Y:S03]  /*c130*/  SHFL.IDX PT, R0, R13, 0x1, 0x181f ;  /* 0x00381f000d007f89 */ /* 0x000ea600000e0000 */
[----:B------:R-:W-:Y:S01]  /*c140*/  IMAD.X R7, R4, 0x1, R18, P0 ;  /* 0x0000000104077824 */ /* 0x000fe200000e0612 */
[----:B------:R-:W-:Y:S01]  /*c150*/  @!PT LDS RZ, [RZ] ;  /* 0x00000000fffff984 */ /* 0x000fe20000000800 */
[----:B------:R3:W-:Y:S04]  /*c160*/  LDGSTS.E.BYPASS.LTC128B.128 [R148+0xc100], [R2.64], !P4 ;  /* 0x0c10000002947fae */ /* 0x0007e8000e101d46 */
[----:B------:R3:W-:Y:S04]  /*c170*/  LDGSTS.E.BYPASS.LTC128B.128 [R148+0xe100], [R8.64], !P3 ;  /* 0x0e10000008947fae */ /* 0x0007e8000d901d46 */
[----:B------:R3:W-:Y:S04]  /*c180*/  LDGSTS.E.BYPASS.LTC128B.128 [R148+0x10100], [R6.64], !P6 ;  /* 0x1010000006947fae */ /* 0x0007e8000f101d46 */
[----:B------:R4:W1:Y:S02]  /*c190*/  SHFL.IDX PT, R4, R5, 0x1, 0x181f ;  /* 0x00381f0005047f89 */ /* 0x00086400000e0000 */
[----:B-1--4-:R-:W-:-:S02]  /*c1a0*/  IMAD.MOV.U32 R5, RZ, RZ, R19 ;  /* 0x000000ffff057224 */ /* 0x012fc400078e0013 */
.L_x_1340:
[----:B--23--:R-:W-:Y:S02]  /*c1b0*/  IADD3 R8, -R11, 0x10, RZ ;  /* 0x000000100b087810 */ /* 0x00cfe40007ffe1ff */
        /* <DEDUP_REMOVED lines=11> */
[----:B------:R-:W-:Y:S02]  /*c270*/  ISETP.NE.U32.AND P0, PT, R11, RZ, PT ;  /* 0x000000ff0b00720c */ /* 0x000fe40003f05070 */
[----:B------:R-:W-:-:S11]  /*c280*/  ISETP.NE.U32.AND P2, PT, R10, RZ, PT ;  /* 0x000000ff0a00720c */ /* 0x000fd60003f45070 */
[----:B------:R-:W-:Y:S01]  /*c290*/  @!PT LDS RZ, [RZ] ;  /* 0x00000000fffff984 */ /* 0x000fe20000000800 */
[----:B------:R-:W-:Y:S01]  /*c2a0*/  @!PT LDS RZ, [RZ] ;  /* 0x00000000fffff984 */ /* 0x000fe20000000800 */
[----:B------:R-:W-:Y:S01]  /*c2b0*/  @!PT LDS RZ, [RZ] ;  /* 0x00000000fffff984 */ /* 0x000fe20000000800 */
[----:B------:R1:W-:Y:S01]  /*c2c0*/  LDGSTS.E.BYPASS.LTC128B.128.ZFILL [R148+0xd100], [R8.64], P0 ;  /* 0x0d10000008947fae */ /* 0x0003e20008141d46 */
[----:B------:R-:W-:-:S03]  /*c2d0*/  ISETP.NE.U32.AND P0, PT, R5, RZ, PT ;  /* 0x000000ff0500720c */ /* 0x000fc60003f05070 */
[----:B------:R1:W-:Y:S10]  /*c2e0*/  LDGSTS.E.BYPASS.LTC128B.128.ZFILL [R148+0xf100], [R6.64], P2 ;  /* 0x0f10000006947fae */ /* 0x0003f40009141d46 */
[----:B------:R1:W-:Y:S02]  /*c2f0*/  LDGSTS.E.BYPASS.LTC128B.128.ZFILL [R148+0x11100], [R2.64], P0 ;  /* 0x1110000002947fae */ /* 0x0003e40008141d46 */
.L_x_1246:
[----:B------:R-:W-:Y:S05]  /*c300*/  BSYNC B0 ;  /* 0x0000000000007941 */ /* 0x000fea0003800000 */
.L_x_1245:
[----:B------:R-:W2:Y:S04]  /*c310*/  LDL R4, [R1+0x4] ;  /* 0x0000040001047983 */ /* 0x000ea80000100800 */
[----:B------:R-:W3:Y:S04]  /*c320*/  LDL R5, [R1+0x64] ;  /* 0x0000640001057983 */ /* 0x000ee80000100800 */
[----:B-1----:R-:W3:Y:S01]  /*c330*/  LDL R3, [R1+0x58] ;  /* 0x0000580001037983 */ /* 0x002ee20000100800 */
[----:B------:R-:W-:Y:S01]  /*c340*/  IMAD.MOV.U32 R6, RZ, RZ, 0x1 ;  /* 0x00000001ff067424 */ /* 0x000fe200078e00ff */
[----:B------:R-:W-:-:S02]  /*c350*/  IADD3 R199, R252, -0x2, RZ ;  /* 0xfffffffefcc77810 */ /* 0x000fc40007ffe0ff */
[----:B------:R-:W0:Y:S02]  /*c360*/  LDGDEPBAR ;  /* 0x00000000000079af */ /* 0x000e240000000000 */
[C---:B------:R-:W-:Y:S02]  /*c370*/  ISETP.NE.AND P4, PT, R6.reuse, c[0x0][0x2c4], PT ;  /* 0x0000b10006007a0c */ /* 0x040fe40003f85270 */
[----:B------:R-:W-:Y:S01]  /*c380*/  ISETP.LE.AND P3, PT, R6, c[0x0][0x32c], PT ;  /* 0x0000cb0006007a0c */ /* 0x000fe20003f63270 */
[----:B--2---:R-:W-:-:S10]  /*c390*/  IMAD.SHL.U32 R4, R4, 0x80, RZ ;  /* 0x0000008004047824 */ /* 0x004fd400078e00ff */
[----:B------:R-:W-:-:S04]  /*c3a0*/  @P4 IMAD.HI.U32 R2, R4, c[0x0][0x2c8], RZ ;  /* 0x0000b20004024a27 */ /* 0x000fc800078e00ff */
[----:B------:R-:W-:Y:S01]  /*c3b0*/  IMAD.MOV.U32 R0, RZ, RZ, R4 ;  /* 0x000000ffff007224 */ /* 0x000fe200078e0004 */
[----:B------:R-:W-:-:S04]  /*c3c0*/  @P4 SHF.R.U32.HI R0, RZ, c[0x0][0x2cc], R2 ;  /* 0x0000b300ff004a19 */ /* 0x000fc80000011602 */
[----:B---3--:R-:W-:-:S04]  /*c3d0*/  IADD3 R2, -R3, R5, R0 ;  /* 0x0000000503027210 */ /* 0x008fc80007ffe100 */
[----:B------:R-:W-:Y:S01]  /*c3e0*/  IADD3 R0, R2, c[0x0][0x328], RZ ;  /* 0x0000ca0002007a10 */ /* 0x000fe20007ffe0ff */
[----:B------:R-:W-:Y:S05]  /*c3f0*/  @!P3 BRA `(.L_x_1249) ;  /* 0x000001100000b947 */ /* 0x000fea0003800000 */
        /* <DEDUP_REMOVED lines=10> */
.L_x_1251:
[----:B------:R-:W-:-:S13]  /*c4a0*/  ISETP.NE.AND P0, PT, R6, c[0x0][0x32c], PT ;  /* 0x0000cb0006007a0c */ /* 0x000fda0003f05270 */
[----:B------:R-:W-:-:S05]  /*c4b0*/  @P0 IMAD.HI.U32 R2, R3, c[0x0][0x330], RZ ;  /* 0x0000cc0003020a27 */ /* 0x000fca00078e00ff */
[----:B------:R-:W-:Y:S02]  /*c4c0*/  @P0 SHF.R.U32.HI R3, RZ, c[0x0][0x334], R2 ;  /* 0x0000cd00ff030a19 */ /* 0x000fe40000011602 */
.L_x_1252:
[----:B------:R-:W-:Y:S05]  /*c4d0*/  BSYNC B0 ;  /* 0x0000000000007941 */ /* 0x000fea0003800000 */
.L_x_1250:
[----:B------:R-:W-:-:S05]  /*c4e0*/  MOV R2, c[0x0][0x32c] ;  /* 0x0000cb0000027a02 */ /* 0x000fca0000000f00 */
[----:B------:R-:W-:-:S05]  /*c4f0*/  IMAD R3, R3, R2, c[0x0][0x32c] ;  /* 0x0000cb0003037624 */ /* 0x000fca00078e0202 */
[----:B------:R-:W-:-:S04]  /*c500*/  IMNMX R0, R0, R3, PT ;  /* 0x0000000300007217 */ /* 0x000fc80003800200 */
.L_x_1249:
[----:B------:R-:W-:Y:S01]  /*c510*/  SHF.R.S32.HI R2, RZ, 0x1f, R0 ;  /* 0x0000001fff027819 */ /* 0x000fe20000011400 */
[----:B------:R-:W-:Y:S02]  /*c520*/  IMAD.MOV.U32 R185, RZ, RZ, 0x1 ;  /* 0x00000001ffb97424 */ /* 0x000fe400078e00ff */
[----:B------:R-:W-:Y:S01]  /*c530*/  IMAD.MOV.U32 R202, RZ, RZ, RZ ;  /* 0x000000ffffca7224 */ /* 0x000fe200078e00ff */
[----:B------:R-:W-:-:S04]  /*c540*/  LEA.HI R0, R2, R0, RZ, 0x6 ;  /* 0x0000000002007211 */ /* 0x000fc800078f30ff */
[----:B------:R-:W-:-:S04]  /*c550*/  SHF.R.S32.HI R0, RZ, 0x6, R0 ;  /* 0x00000006ff007819 */ /* 0x000fc80000011400 */
[----:B------:R-:W-:-:S04]  /*c560*/  IMNMX R226, R225, R0, !PT ;  /* 0x00000000e1e27217 */ /* 0x000fc80007800200 */
[----:B------:R-:W-:-:S13]  /*c570*/  ISETP.GE.AND P0, PT, R199, R226, PT ;  /* 0x000000e2c700720c */ /* 0x000fda0003f06270 */
[----:B------:R-:W-:Y:S05]  /*c580*/  @!P0 BRA `(.L_x_1253) ;  /* 0x00003d8000008947 */ /* 0x000fea0003800000 */
[C---:B------:R-:W-:Y:S01]  /*c590*/  IADD3 R5, R212.reuse, 0x40, RZ ;  /* 0x00000040d4057810 */ /* 0x040fe20007ffe0ff */
[C---:B------:R-:W-:Y:S01]  /*c5a0*/  IMAD.SHL.U32 R243, R212.reuse, 0x2, RZ ;  /* 0x00000002d4f37824 */ /* 0x040fe200078e00ff */
[----:B------:R-:W-:Y:S01]  /*c5b0*/  SHF.R.S32.HI R6, RZ, 0x1f, R212 ;  /* 0x0000001fff067819 */ /* 0x000fe200000114d4 */
[----:B------:R-:W-:Y:S01]  /*c5c0*/  IMAD.SHL.U32 R205, R241, 0x2, RZ ;  /* 0x00000002f1cd7824 */ /* 0x000fe200078e00ff */
[----:B------:R-:W-:Y:S01]  /*c5d0*/  SHF.R.S32.HI R3, RZ, 0x1f, R241 ;  /* 0x0000001fff037819 */ /* 0x000fe200000114f1 */
[----:B------:R-:W-:Y:S01]  /*c5e0*/  IMAD.SHL.U32 R203, R227, 0x2, RZ ;  /* 0x00000002e3cb7824 */ /* 0x000fe200078e00ff */
[----:B------:R-:W-:Y:S01]  /*c5f0*/  ISETP.GE.AND P2, PT, R5, c[0x0][0x1d4], PT ;  /* 0x0000750005007a0c */ /* 0x000fe20003f46270 */
[----:B------:R-:W-:Y:S01]  /*c600*/  IMAD.MOV.U32 R202, RZ, RZ, RZ ;  /* 0x000000ffffca7224 */ /* 0x000fe200078e00ff */
[----:B------:R-:W-:Y:S01]  /*c610*/  SHF.L.U64.HI R207, R212, 0x1, R6 ;  /* 0x00000001d4cf7819 */ /* 0x000fe20000010206 */
[----:B------:R-:W-:Y:S01]  /*c620*/  IMAD.MOV.U32 R185, RZ, RZ, 0x1 ;  /* 0x00000001ffb97424 */ /* 0x000fe200078e00ff */
[----:B------:R-:W-:-:S02]  /*c630*/  SHF.L.U64.HI R206, R241, 0x1, R3 ;  /* 0x00000001f1ce7819 */ /* 0x000fc40000010203 */
[----:B------:R-:W-:Y:S02]  /*c640*/  SEL R218, RZ, 0x10, P2 ;  /* 0x00000010ffda7807 */ /* 0x000fe40001000000 */
[----:B------:R-:W-:Y:S02]  /*c650*/  SHF.L.U64.HI R204, R227, 0x1, R239 ;  /* 0x00000001e3cc7819 */ /* 0x000fe400000102ef */
.L_x_1270:
[----:B------:R-:W-:Y:S04]  /*c660*/  DEPBAR.LE SB0, 0x2 ;  /* 0x000080800000791a */ /* 0x000fe80000000000 */
[----:B------:R-:W-:Y:S01]  /*c670*/  WARPSYNC 0xffffffff ;  /* 0xffffffff00007948 */ /* 0x000fe20003800000 */
[----:B------:R-:W-:Y:S01]  /*c680*/  BAR.SYNC.DEFER_BLOCKING 0x0 ;  /* 0x0000000000007b1d */ /* 0x000fe20000010000 */
[----:B------:R-:W-:Y:S01]  /*c690*/  MOV R186, 0x20 ;  /* 0x0000002000ba7802 */ /* 0x000fe20000000f00 */
[----:B------:R-:W-:Y:S01]  /*c6a0*/  IMAD R0, R185, 0x6000, R196 ;  /* 0x00006000b9007824 */ /* 0x000fe200078e02c4 */
[----:B------:R-:W-:Y:S01]  /*c6b0*/  ISETP.GE.AND P0, PT, R225, R199, PT ;  /* 0x000000c7e100720c */ /* 0x000fe20003f06270 */
[----:B------:R-:W-:Y:S01]  /*c6c0*/  IMAD R104, R185, 0x6000, R193 ;  /* 0x00006000b9687824 */ /* 0x000fe200078e02c1 */
[----:B------:R-:W-:Y:S04]  /*c6d0*/  SEL R186, R186, 0xffffffe0, !P1 ;  /* 0xffffffe0baba7807 */ /* 0x000fe80004800000 */
[----:B------:R-:W-:Y:S01]  /*c6e0*/  IADD3 R101, R0, R186, RZ ;  /* 0x000000ba00657210 */ /* 0x000fe20007ffe0ff */
[----:B------:R1:W2:Y:S01]  /*c6f0*/  LDSM.16.M88.4 R8, [R104+0xc100] ;  /* 0x00c100006808783b */ /* 0x0002a20000000200 */
[----:B------:R-:W-:Y:S03]  /*c700*/  BSSY B0, `(.L_x_1254) ;  /* 0x0000045000007945 */ /* 0x000fe60003800000 */
[----:B------:R1:W3:Y:S04]  /*c710*/  LDSM.16.M88.4 R16, [R104+0xc900] ;  /* 0x00c900006810783b */ /* 0x0002e80000000200 */
[----:B------:R1:W4:Y:S04]  /*c720*/  LDSM.16.M88.4 R24, [R104+0xd100] ;  /* 0x00d100006818783b */ /* 0x0003280000000200 */
[----:B------:R-:W1:Y:S04]  /*c730*/  LDSM.16.M88.4 R104, [R104+0xd900] ;  /* 0x00d900006868783b */ /* 0x000e680000000200 */
[----:B------:R1:W1:Y:S04]  /*c740*/  LDSM.16.M88.4 R32, [R188] ;  /* 0x00000000bc20783b */ /* 0x0002680000000200 */
[----:B------:R1:W1:Y:S04]  /*c750*/  LDSM.16.M88.4 R140, [R187] ;  /* 0x00000000bb8c783b */ /* 0x0002680000000200 */
[----:B------:R1:W1:Y:S04]  /*c760*/  LDSM.16.M88.4 R144, [R101] ;  /* 0x000000006590783b */ /* 0x0002680000000200 */
[----:B------:R1:W1:Y:S04]  /*c770*/  LDSM.16.M88.4 R148, [R101+0x800] ;  /* 0x000800006594783b */ /* 0x0002680000000200 */
[----:B------:R1:W1:Y:S04]  /*c780*/  LDSM.16.M88.4 R152, [R101+0x1000] ;  /* 0x001000006598783b */ /* 0x0002680000000200 */
[----:B------:R1:W1:Y:S01]  /*c790*/  LDSM.16.M88.4 R156, [R101+0x1800] ;  /* 0x00180000659c783b */ /* 0x0002620000000200 */
[----:B------:R-:W-:-:S05]  /*c7a0*/  @P0 BRA `(.L_x_1255) ;  /* 0x000003a000000947 */ /* 0x000fca0003800000 */
[----:B------:R-:W5:Y:S01]  /*c7b0*/  S2R R6, SR_CTAID.Y ;  /* 0x0000000000067919 */ /* 0x000f620000002600 */
[----:B------:R-:W-:Y:S02]  /*c7c0*/  SHF.R.S32.HI R2, RZ, 0x1f, R201 ;  /* 0x0000001fff027819 */ /* 0x000fe400000114c9 */
[----:B------:R-:W-:Y:S03]  /*c7d0*/  SHF.R.S32.HI R5, RZ, 0x1f, R200 ;  /* 0x0000001fff057819 */ /* 0x000fe600000114c8 */
[----:B------:R-:W-:Y:S02]  /*c7e0*/  IMAD R4, R2, c[0x0][0x208], RZ ;  /* 0x0000820002047a24 */ /* 0x000fe400078e02ff */
[C---:B------:R-:W-:Y:S04]  /*c7f0*/  IMAD.WIDE.U32 R2, R201.reuse, c[0x0][0x208], RZ ;  /* 0x00008200c9027a25 */ /* 0x040fe800078e00ff */
[----:B------:R-:W-:Y:S02]  /*c800*/  IMAD R4, R201, c[0x0][0x20c], R4 ;  /* 0x00008300c9047a24 */ /* 0x000fe400078e0204 */
[----:B------:R-:W-:Y:S03]  /*c810*/  IMAD R5, R5, c[0x0][0x218], RZ ;  /* 0x0000860005057a24 */ /* 0x000fe600078e02ff */
[----:B------:R-:W-:Y:S01]  /*c820*/  IADD3 R3, R3, R4, RZ ;  /* 0x0000000403037210 */ /* 0x000fe20007ffe0ff */
[C---:B------:R-:W-:Y:S04]  /*c830*/  IMAD R5, R200.reuse, c[0x0][0x21c], R5 ;  /* 0x00008700c8057a24 */ /* 0x040fe800078e0205 */
        /* <DEDUP_REMOVED lines=8> */
.L_x_1341:
[----:B------:R-:W-:-:S05]  /*c8c0*/  BRA.DIV ~URZ, `(.L_x_1257) ;  /* 0x0000e5027f007947 */ /* 0x000fca000b800000 */
[----:B------:R-:W5:Y:S01]  /*c8d0*/  SHFL.IDX PT, R2, R20, RZ, 0x181f ;  /* 0x00181fff14027589 */ /* 0x000f6200000e0000 */
[----:B------:R-:W-:Y:S03]  /*c8e0*/  IADD3 R3, R212, 0x40, RZ ;  /* 0x00000040d4037810 */ /* 0x000fe60007ffe0ff */
[----:B----4-:R-:W4:Y:S01]  /*c8f0*/  SHFL.IDX PT, R5, R5, 0x1, 0x181f ;  /* 0x00381f0005057f89 */ /* 0x010f2200000e0000 */
[----:B------:R-:W-:Y:S02]  /*c900*/  ISETP.GE.AND P2, PT, R3, c[0x0][0x1d4], PT ;  /* 0x0000750003007a0c */ /* 0x000fe40003f46270 */
[----:B------:R-:W-:Y:S02]  /*c910*/  SEL R3, RZ, 0x10, P6 ;  /* 0x00000010ff037807 */ /* 0x000fe40003000000 */
[----:B-----5:R-:W-:Y:S05]  /*c920*/  IADD3 R6, P0, R2, R243, RZ ;  /* 0x000000f302067210 */ /* 0x020fea0007f1e0ff */
[----:B---3--:R-:W-:Y:S01]  /*c930*/  IMAD.X R7, R4, 0x1, R207, P0 ;  /* 0x0000000104077824 */ /* 0x008fe200000e06cf */
[----:B------:R-:W-:Y:S05]  /*c940*/  IADD3 R14, P0, R2, R205, RZ ;  /* 0x000000cd020e7210 */ /* 0x000fea0007f1e0ff */
[----:B------:R-:W-:Y:S01]  /*c950*/  IMAD.X R15, R4, 0x1, R206, P0 ;  /* 0x00000001040f7824 */ /* 0x000fe200000e06ce */
[----:B------:R-:W-:Y:S02]  /*c960*/  IADD3 R12, P0, R2, R203, RZ ;  /* 0x000000cb020c7210 */ /* 0x000fe40007f1e0ff */
[----:B------:R3:W2:Y:S03]  /*c970*/  SHFL.IDX PT, R2, R20, 0x1, 0x181f ;  /* 0x00381f0014027f89 */ /* 0x0006a600000e0000 */
[----:B------:R-:W-:Y:S01]  /*c980*/  IMAD.X R13, R4, 0x1, R204, P0 ;  /* 0x00000001040d7824 */ /* 0x000fe200000e06cc */
[----:B------:R-:W-:Y:S01]  /*c990*/  ISETP.GE.AND P0, PT, R212, c[0x0][0x1d4], PT ;  /* 0x00007500d4007a0c */ /* 0x000fe20003f06270 */
[----:B------:R-:W-:Y:S11]  /*c9a0*/  IMAD R4, R202, 0x6000, R230 ;  /* 0x00006000ca047824 */ /* 0x000ff600078e02e6 */
[----:B------:R-:W-:Y:S01]  /*c9b0*/  @!UPT UIADD3 URZ, URZ, URZ, URZ ;  /* 0x0000003f3f3ff290 */ /* 0x000fe2000fffe03f */
[----:B------:R3:W-:Y:S04]  /*c9c0*/  LDGSTS.E.BYPASS.LTC128B.128 [R4], [R6.64], !P0 ;  /* 0x0000000006047fae */ /* 0x0007e8000c101d46 */
[----:B------:R5:W-:Y:S04]  /*c9d0*/  LDGSTS.E.BYPASS.LTC128B.128 [R4+0x2000], [R14.64], !P2 ;  /* 0x020000000e047fae */ /* 0x000be8000d101d46 */
[----:B------:R3:W-:Y:S01]  /*c9e0*/  LDGSTS.E.BYPASS.LTC128B.128 [R4+0x4000], [R12.64], !P6 ;  /* 0x040000000c047fae */ /* 0x0007e2000f101d46 */
[----:B-----5:R-:W-:Y:S02]  /*c9f0*/  IMAD.MOV.U32 R15, RZ, RZ, R218 ;  /* 0x000000ffff0f7224 */ /* 0x020fe400078e00da */
[----:B------:R-:W-:Y:S03]  /*ca00*/  IMAD.MOV.U32 R14, RZ, RZ, R3 ;  /* 0x000000ffff0e7224 */ /* 0x000fe600078e0003 */
.L_x_1342:
[----:B--234-:R-:W-:Y:S02]  /*ca10*/  IADD3 R12, -R15, 0x10, RZ ;  /* 0x000000100f0c7810 */ /* 0x01cfe40007ffe1ff */
[----:B------:R-:W-:Y:S02]  /*ca20*/  IADD3 R6, -R14, 0x10, RZ ;  /* 0x000000100e067810 */ /* 0x000fe40007ffe1ff */
[----:B------:R-:W-:Y:S02]  /*ca30*/  LOP3.LUT R12, R12, 0xf, RZ, 0xc0, !PT ;  /* 0x0000000f0c0c7812 */ /* 0x000fe400078ec0ff */
[----:B------:R-:W-:Y:S02]  /*ca40*/  LOP3.LUT R6, R6, 0xf, RZ, 0xc0, !PT ;  /* 0x0000000f06067812 */ /* 0x000fe400078ec0ff */
[-C--:B------:R-:W-:Y:S04]  /*ca50*/  IADD3 R12, P2, P0, R12, R2.reuse, R205 ;  /* 0x000000020c0c7210 */ /* 0x080fe8000785e0cd */
[-C--:B------:R-:W-:Y:S02]  /*ca60*/  IADD3.X R13, RZ, R5.reuse, R206, P2, P0 ;  /* 0x00000005ff0d7210 */ /* 0x080fe400017e04ce */
[----:B------:R-:W-:Y:S04]  /*ca70*/  IADD3 R6, P2, P0, R6, R2, R203 ;  /* 0x0000000206067210 */ /* 0x000fe8000785e0cb */
[----:B------:R-:W-:Y:S02]  /*ca80*/  IADD3.X R7, RZ, R5, R204, P2, P0 ;  /* 0x00000005ff077210 */ /* 0x000fe400017e04cc */
[----:B------:R-:W-:Y:S02]  /*ca90*/  IADD3 R2, P0, R2, R243, RZ ;  /* 0x000000f302027210 */ /* 0x000fe40007f1e0ff */
[----:B------:R-:W-:Y:S03]  /*caa0*/  ISETP.GE.AND P2, PT, R212, c[0x0][0x1d4], PT ;  /* 0x00007500d4007a0c */ /* 0x000fe60003f46270 */
[----:B------:R-:W-:Y:S01]  /*cab0*/  IMAD.X R3, R5, 0x1, R207, P0 ;  /* 0x0000000105037824 */ /* 0x000fe200000e06cf */
[----:B------:R-:W-:Y:S09]  /*cac0*/  ISETP.NE.U32.AND P0, PT, R15, RZ, PT ;  /* 0x000000ff0f00720c */ /* 0x000ff20003f05070 */
[----:B------:R-:W-:Y:S01]  /*cad0*/  @!PT LDS RZ, [RZ] ;  /* 0x00000000fffff984 */ /* 0x000fe20000000800 */
[----:B------:R-:W-:Y:S01]  /*cae0*/  @!PT LDS RZ, [RZ] ;  /* 0x00000000fffff984 */ /* 0x000fe20000000800 */
[----:B------:R-:W-:Y:S01]  /*caf0*/  @!PT LDS RZ, [RZ] ;  /* 0x00000000fffff984 */ /* 0x000fe20000000800 */
[----:B------:R2:W-:Y:S04]  /*cb00*/  LDGSTS.E.BYPASS.LTC128B.128 [R4+0x1000], [R2.64], !P2 ;  /* 0x0100000002047fae */ /* 0x0005e8000d101d46 */
[----:B------:R2:W-:Y:S01]  /*cb10*/  LDGSTS.E.BYPASS.LTC128B.128.ZFILL [R4+0x3000], [R12.64], P0 ;  /* 0x030000000c047fae */ /* 0x0005e20008141d46 */
[----:B------:R-:W-:Y:S11]  /*cb20*/  ISETP.NE.U32.AND P0, PT, R14, RZ, PT ;  /* 0x000000ff0e00720c */ /* 0x000ff60003f05070 */
[----:B------:R-:W-:Y:S02]  /*cb30*/  @!UPT UIADD3 URZ, URZ, URZ, URZ ;  /* 0x0000003f3f3ff290 */ /* 0x000fe4000fffe03f */
[----:B------:R2:W-:Y:S02]  /*cb40*/  LDGSTS.E.BYPASS.LTC128B.128.ZFILL [R4+0x5000], [R6.64], P0 ;  /* 0x0500000006047fae */ /* 0x0005e40008141d46 */
.L_x_1255:
[----:B------:R-:W-:Y:S05]  /*cb50*/  BSYNC B0 ;  /* 0x0000000000007941 */ /* 0x000fea0003800000 */
.L_x_1254:
[----:B------:R-:W0:Y:S01]  /*cb60*/  LDGDEPBAR ;  /* 0x00000000000079af */ /* 0x000e220000000000 */
[----:B------:R-:W-:Y:S01]  /*cb70*/  WARPSYNC 0xffffffff ;  /* 0xffffffff00007948 */ /* 0x000fe20003800000 */
[C---:B-12---:R-:W-:Y:S03]  /*cb80*/  HMMA.16816.F32.BF16 R4, R32.reuse, R8, RZ ;  /* 0x000000082004723c */ /* 0x046fe600000418ff */
[----:B------:R-:W-:Y:S02]  /*cb90*/  ISETP.GE.AND P0, PT, R202, 0x1, PT ;  /* 0x00000001ca00780c */ /* 0x000fe40003f06270 */
[C---:B------:R-:W-:Y:S02]  /*cba0*/  IADD3 R184, R191.reuse, R101, RZ ;  /* 0x00000065bfb87210 */ /* 0x040fe40007ffe0ff */
[----:B------:R-:W-:Y:S01]  /*cbb0*/  IADD3 R100, R0, R186, RZ ;  /* 0x000000ba00647210 */ /* 0x000fe20007ffe0ff */
[C---:B------:R-:W-:Y:S01]  /*cbc0*/  HMMA.16816.F32.BF16 R8, R32.reuse, R10, RZ ;  /* 0x0000000a2008723c */ /* 0x040fe200000418ff */
[-C--:B------:R-:W-:Y:S01]  /*cbd0*/  IADD3 R3, R186, R0.reuse, R191 ;  /* 0x00000000ba037210 */ /* 0x080fe20007ffe0bf */
[----:B------:R-:W-:Y:S02]  /*cbe0*/  LDSM.16.M88.4 R172, [R184+0x800] ;  /* 0x00080000b8ac783b */ /* 0x000fe40000000200 */
[----:B------:R-:W-:Y:S04]  /*cbf0*/  IADD3 R2, R202, 0x1, RZ ;  /* 0x00000001ca027810 */ /* 0x000fe80007ffe0ff */
[C---:B---3--:R-:W-:Y:S01]  /*cc00*/  HMMA.16816.F32.BF16 R12, R32.reuse, R16, RZ ;  /* 0x00000010200c723c */ /* 0x048fe200000418ff */
[----:B------:R-:W-:Y:S01]  /*cc10*/  SEL R202, R2, RZ, !P0 ;  /* 0x000000ff02ca7207 */ /* 0x000fe20004000000 */
[----:B------:R-:W2:Y:S02]  /*cc20*/  LDL R186, [R1+0x4] ;  /* 0x0000040001ba7983 */ /* 0x000ea40000100800 */
[----:B------:R-:W-:Y:S02]  /*cc30*/  IADD3 R2, R191, R0, RZ ;  /* 0x00000000bf027210 */ /* 0x000fe40007ffe0ff */
[----:B------:R-:W-:Y:S02]  /*cc40*/  LDSM.16.M88.4 R176, [R184+0x1000] ;  /* 0x00100000b8b0783b */ /* 0x000fe40000000200 */
[C---:B------:R-:W-:Y:S06]  /*cc50*/  HMMA.16816.F32.BF16 R16, R32.reuse, R18, RZ ;  /* 0x000000122010723c */ /* 0x040fec00000418ff */
[----:B------:R-:W-:Y:S02]  /*cc60*/  LDSM.16.M88.4 R160, [R2] ;  /* 0x0000000002a0783b */ /* 0x000fe40000000200 */
[C---:B----4-:R-:W-:Y:S06]  /*cc70*/  HMMA.16816.F32.BF16 R20, R32.reuse, R24, RZ ;  /* 0x000000182014723c */ /* 0x050fec00000418ff */
[----:B------:R-:W-:Y:S02]  /*cc80*/  LDSM.16.M88.4 R164, [R2+0x800] ;  /* 0x0008000002a4783b */ /* 0x000fe40000000200 */
[C---:B------:R-:W-:Y:S06]  /*cc90*/  HMMA.16816.F32.BF16 R24, R32.reuse, R26, RZ ;  /* 0x0000001a2018723c */ /* 0x040fec00000418ff */
[----:B------:R-:W-:Y:S02]  /*cca0*/  LDSM.16.M88.4 R168, [R2+0x1000] ;  /* 0x0010000002a8783b */ /* 0x000fe40000000200 */
[C---:B------:R-:W-:Y:S06]  /*ccb0*/  HMMA.16816.F32.BF16 R28, R32.reuse, R104, RZ ;  /* 0x00000068201c723c */ /* 0x040fec00000418ff */
[----:B------:R-:W-:Y:S02]  /*ccc0*/  LDSM.16.M88.4 R180, [R184+0x1800] ;  /* 0x00180000b8b4783b */ /* 0x000fe40000000200 */
[----:B------:R-:W-:Y:S06]  /*ccd0*/  HMMA.16816.F32.BF16 R32, R32, R106, RZ ;  /* 0x0000006a2020723c */ /* 0x000fec00000418ff */
[----:B------:R-:W1:Y:S02]  /*cce0*/  LDSM.16.M88.4 R104, [R190] ;  /* 0x00000000be68783b */ /* 0x000e640000000200 */
[C---:B------:R-:W-:Y:S08]  /*ccf0*/  HMMA.16816.F32.BF16 R4, R140.reuse, R144, R4 ;  /* 0x000000908c04723c */ /* 0x040ff00000041804 */
[C---:B------:R-:W-:Y:S01]  /*cd00*/  HMMA.16816.F32.BF16 R8, R140.reuse, R146, R8 ;  /* 0x000000928c08723c */ /* 0x040fe20000041808 */
[----:B------:R-:W3:Y:S07]  /*cd10*/  LDSM.16.M88.4 R144, [R2+0x1800] ;  /* 0x001800000290783b */ /* 0x000eee0000000200 */
[C---:B------:R-:W-:Y:S08]  /*cd20*/  HMMA.16816.F32.BF16 R12, R140.reuse, R148, R12 ;  /* 0x000000948c0c723c */ /* 0x040ff0000004180c */
[C---:B------:R-:W-:Y:S01]  /*cd30*/  HMMA.16816.F32.BF16 R16, R140.reuse, R150, R16 ;  /* 0x000000968c10723c */ /* 0x040fe20000041810 */
[----:B------:R-:W-:Y:S07]  /*cd40*/  LDSM.16.M88.4 R148, [R189] ;  /* 0x00000000bd94783b */ /* 0x000fee0000000200 */
[C---:B------:R-:W-:Y:S08]  /*cd50*/  HMMA.16816.F32.BF16 R20, R140.reuse, R152, R20 ;  /* 0x000000988c14723c */ /* 0x040ff00000041814 */
[C---:B------:R-:W-:Y:S01]  /*cd60*/  HMMA.16816.F32.BF16 R24, R140.reuse, R154, R24 ;  /* 0x0000009a8c18723c */ /* 0x040fe20000041818 */
[----:B------:R-:W4:Y:S07]  /*cd70*/  LDSM.16.M88.4 R152, [R184] ;  /* 0x00000000b898783b */ /* 0x000f2e0000000200 */
[C---:B------:R-:W-:Y:S08]  /*cd80*/  HMMA.16816.F32.BF16 R28, R140.reuse, R156, R28 ;  /* 0x0000009c8c1c723c */ /* 0x040ff0000004181c */
[----:B------:R-:W-:Y:S01]  /*cd90*/  HMMA.16816.F32.BF16 R32, R140, R158, R32 ;  /* 0x0000009e8c20723c */ /* 0x000fe20000041820 */
[----:B------:R-:W-:Y:S07]  /*cda0*/  LDSM.16.M88.4 R140, [R188+0x4000] ;  /* 0x00400000bc8c783b */ /* 0x000fee0000000200 */
[C---:B-1----:R-:W-:Y:S01]  /*cdb0*/  HMMA.16816.F32.BF16 R4, R104.reuse, R160, R4 ;  /* 0x000000a06804723c */ /* 0x042fe20000041804 */
[----:B------:R-:W1:Y:S07]  /*cdc0*/  LDSM.16.M88.4 R156, [R0+0x2000] ;  /* 0x00200000009c783b */ /* 0x000e6e0000000200 */
[C---:B------:R-:W-:Y:S01]  /*cdd0*/  HMMA.16816.F32.BF16 R8, R104.reuse, R162, R8 ;  /* 0x000000a26808723c */ /* 0x040fe20000041808 */
[----:B------:R-:W5:Y:S07]  /*cde0*/  LDSM.16.M88.4 R160, [R0+0x2800] ;  /* 0x0028000000a0783b */ /* 0x000f6e0000000200 */
[C---:B------:R-:W-:Y:S08]  /*cdf0*/  HMMA.16816.F32.BF16 R12, R104.reuse, R164, R12 ;  /* 0x000000a4680c723c */ /* 0x040ff0000004180c */
[C---:B------:R-:W-:Y:S01]  /*ce00*/  HMMA.16816.F32.BF16 R16, R104.reuse, R166, R16 ;  /* 0x000000a66810723c */ /* 0x040fe20000041810 */
[----:B------:R-:W1:Y:S07]  /*ce10*/  LDSM.16.M88.4 R164, [R0+0x3000] ;  /* 0x0030000000a4783b */ /* 0x000e6e0000000200 */
[C---:B------:R-:W-:Y:S08]  /*ce20*/  HMMA.16816.F32.BF16 R20, R104.reuse, R168, R20 ;  /* 0x000000a86814723c */ /* 0x040ff00000041814 */
[C---:B------:R-:W-:Y:S01]  /*ce30*/  HMMA.16816.F32.BF16 R24, R104.reuse, R170, R24 ;  /* 0x000000aa6818723c */ /* 0x040fe20000041818 */
[----:B------:R-:W1:Y:S07]  /*ce40*/  LDSM.16.M88.4 R168, [R0+0x3800] ;  /* 0x0038000000a8783b */ /* 0x000e6e0000000200 */
[C---:B---3--:R-:W-:Y:S08]  /*ce50*/  HMMA.16816.F32.BF16 R28, R104.reuse, R144, R28 ;  /* 0x00000090681c723c */ /* 0x048ff0000004181c */
[----:B------:R-:W-:Y:S01]  /*ce60*/  HMMA.16816.F32.BF16 R32, R104, R146, R32 ;  /* 0x000000926820723c */ /* 0x000fe20000041820 */
[----:B------:R-:W-:Y:S07]  /*ce70*/  LDSM.16.M88.4 R104, [R187+0x4000] ;  /* 0x00400000bb68783b */ /* 0x000fee0000000200 */
[C---:B----4-:R-:W-:Y:S01]  /*ce80*/  HMMA.16816.F32.BF16 R4, R148.reuse, R152, R4 ;  /* 0x000000989404723c */ /* 0x050fe20000041804 */
[----:B------:R-:W3:Y:S07]  /*ce90*/  LDSM.16.M88.4 R144, [R101+0x2000] ;  /* 0x002000006590783b */ /* 0x000eee0000000200 */
[C---:B------:R-:W-:Y:S01]  /*cea0*/  HMMA.16816.F32.BF16 R8, R148.reuse, R154, R8 ;  /* 0x0000009a9408723c */ /* 0x040fe20000041808 */
[----:B------:R-:W4:Y:S07]  /*ceb0*/  LDSM.16.M88.4 R152, [R100+0x2800] ;  /* 0x002800006498783b */ /* 0x000f2e0000000200 */
[C---:B------:R-:W-:Y:S08]  /*cec0*/  HMMA.16816.F32.BF16 R12, R148.reuse, R172, R12 ;  /* 0x000000ac940c723c */ /* 0x040ff0000004180c */
[C---:B------:R-:W-:Y:S01]  /*ced0*/  HMMA.16816.F32.BF16 R16, R148.reuse, R174, R16 ;  /* 0x000000ae9410723c */ /* 0x040fe20000041810 */
[----:B------:R-:W2:Y:S07]  /*cee0*/  LDSM.16.M88.4 R172, [R100+0x3000] ;  /* 0x0030000064ac783b */ /* 0x000eae0000000200 */
[C---:B------:R-:W-:Y:S08]  /*cef0*/  HMMA.16816.F32.BF16 R20, R148.reuse, R176, R20 ;  /* 0x000000b09414723c */ /* 0x040ff00000041814 */
[C---:B------:R-:W-:Y:S01]  /*cf00*/  HMMA.16816.F32.BF16 R24, R148.reuse, R178, R24 ;  /* 0x000000b29418723c */ /* 0x040fe20000041818 */
[----:B------:R-:W2:Y:S07]  /*cf10*/  LDSM.16.M88.4 R176, [R100+0x3800] ;  /* 0x0038000064b0783b */ /* 0x000eae0000000200 */
[C---:B------:R-:W-:Y:S08]  /*cf20*/  HMMA.16816.F32.BF16 R28, R148.reuse, R180, R28 ;  /* 0x000000b4941c723c */ /* 0x040ff0000004181c */
[----:B------:R-:W-:Y:S01]  /*cf30*/  HMMA.16816.F32.BF16 R32, R148, R182, R32 ;  /* 0x000000b69420723c */ /* 0x000fe20000041820 */
[----:B------:R-:W-:Y:S07]  /*cf40*/  LDSM.16.M88.4 R148, [R190+0x4000] ;  /* 0x00400000be94783b */ /* 0x000fee0000000200 */
[C---:B-1----:R-:W-:Y:S01]  /*cf50*/  HMMA.16816.F32.BF16 R4, R140.reuse, R156, R4 ;  /* 0x0000009c8c04723c */ /* 0x042fe20000041804 */
[----:B------:R-:W-:Y:S07]  /*cf60*/  LDSM.16.M88.4 R180, [R101+0x4000] ;  /* 0x0040000065b4783b */ /* 0x000fee0000000200 */
[C---:B------:R-:W-:Y:S01]  /*cf70*/  HMMA.16816.F32.BF16 R8, R140.reuse, R158, R8 ;  /* 0x0000009e8c08723c */ /* 0x040fe20000041808 */
[----:B------:R-:W1:Y:S07]  /*cf80*/  LDSM.16.M88.4 R156, [R2+0x2000] ;  /* 0x00200000029c783b */ /* 0x000e6e0000000200 */
[C---:B-----5:R-:W-:Y:S08]  /*cf90*/  HMMA.16816.F32.BF16 R12, R140.reuse, R160, R12 ;  /* 0x000000a08c0c723c */ /* 0x060ff0000004180c */
[C---:B------:R-:W-:Y:S01]  /*cfa0*/  HMMA.16816.F32.BF16 R16, R140.reuse, R162, R16 ;  /* 0x000000a28c10723c */ /* 0x040fe20000041810 */
[----:B------:R-:W5:Y:S07]  /*cfb0*/  LDSM.16.M88.4 R160, [R2+0x2800] ;  /* 0x0028000002a0783b */ /* 0x000f6e0000000200 */
[C---:B------:R-:W-:Y:S08]  /*cfc0*/  HMMA.16816.F32.BF16 R20, R140.reuse, R164, R20 ;  /* 0x000000a48c14723c */ /* 0x040ff00000041814 */
[C---:B------:R-:W-:Y:S01]  /*cfd0*/  HMMA.16816.F32.BF16 R24, R140.reuse, R166, R24 ;  /* 0x000000a68c18723c */ /* 0x040fe20000041818 */
[----:B------:R-:W1:Y:S07]  /*cfe0*/  LDSM.16.M88.4 R164, [R2+0x3000] ;  /* 0x0030000002a4783b */ /* 0x000e6e0000000200 */
[C---:B------:R-:W-:Y:S08]  /*cff0*/  HMMA.16816.F32.BF16 R28, R140.reuse, R168, R28 ;  /* 0x000000a88c1c723c */ /* 0x040ff0000004181c */
[----:B------:R-:W-:Y:S01]  /*d000*/  HMMA.16816.F32.BF16 R32, R140, R170, R32 ;  /* 0x000000aa8c20723c */ /* 0x000fe20000041820 */
[----:B------:R-:W1:Y:S07]  /*d010*/  LDSM.16.M88.4 R140, [R2+0x3800] ;  /* 0x00380000028c783b */ /* 0x000e6e0000000200 */
[C---:B---3--:R-:W-:Y:S01]  /*d020*/  HMMA.16816.F32.BF16 R4, R104.reuse, R144, R4 ;  /* 0x000000906804723c */ /* 0x048fe20000041804 */
[----:B------:R-:W-:Y:S07]  /*d030*/  LDSM.16.M88.4 R168, [R0+0x4000] ;  /* 0x0040000000a8783b */ /* 0x000fee0000000200 */
[C---:B------:R-:W-:Y:S01]  /*d040*/  HMMA.16816.F32.BF16 R8, R104.reuse, R146, R8 ;  /* 0x000000926808723c */ /* 0x040fe20000041808 */
[----:B------:R-:W-:Y:S07]  /*d050*/  LDSM.16.M88.4 R144, [R184+0x2000] ;  /* 0x00200000b890783b */ /* 0x000fee0000000200 */
[C---:B----4-:R-:W-:Y:S08]  /*d060*/  HMMA.16816.F32.BF16 R12, R104.reuse, R152, R12 ;  /* 0x00000098680c723c */ /* 0x050ff0000004180c */
        /* <DEDUP_REMOVED lines=12> */
[C---:B-----5:R-:W-:Y:S08]  /*d130*/  HMMA.16816.F32.BF16 R12, R148.reuse, R160, R12 ;  /* 0x000000a0940c723c */ /* 0x060ff0000004180c */
[C---:B------:R-:W-:Y:S01]  /*d140*/  HMMA.16816.F32.BF16 R16, R148.reuse, R162, R16 ;  /* 0x000000a29410723c */ /* 0x040fe20000041810 */
[----:B------:R-:W3:Y:S07]  /*d150*/  LDSM.16.M88.4 R160, [R3+0x3800] ;  /* 0x0038000003a0783b */ /* 0x000eee0000000200 */
[C---:B------:R-:W-:Y:S08]  /*d160*/  HMMA.16816.F32.BF16 R20, R148.reuse, R164, R20 ;  /* 0x000000a49414723c */ /* 0x040ff00000041814 */
[C---:B------:R-:W-:Y:S01]  /*d170*/  HMMA.16816.F32.BF16 R24, R148.reuse, R166, R24 ;  /* 0x000000a69418723c */ /* 0x040fe20000041818 */
[----:B------:R-:W4:Y:S07]  /*d180*/  LDSM.16.M88.4 R164, [R188+0x8000] ;  /* 0x00800000bca4783b */ /* 0x000f2e0000000200 */
[C---:B------:R-:W-:Y:S08]  /*d190*/  HMMA.16816.F32.BF16 R28, R148.reuse, R140, R28 ;  /* 0x0000008c941c723c */ /* 0x040ff0000004181c */
[----:B------:R-:W-:Y:S01]  /*d1a0*/  HMMA.16816.F32.BF16 R32, R148, R142, R32 ;  /* 0x0000008e9420723c */ /* 0x000fe20000041820 */
[----:B------:R-:W5:Y:S07]  /*d1b0*/  LDSM.16.M88.4 R140, [R0+0x4800] ;  /* 0x00480000008c783b */ /* 0x000f6e0000000200 */
[C---:B--2---:R-:W-:Y:S01]  /*d1c0*/  HMMA.16816.F32.BF16 R4, R104.reuse, R144, R4 ;  /* 0x000000906804723c */ /* 0x044fe20000041804 */
[----:B------:R-:W2:Y:S07]  /*d1d0*/  LDSM.16.M88.4 R148, [R0+0x5000] ;  /* 0x005000000094783b */ /* 0x000eae0000000200 */
[C---:B------:R-:W-:Y:S01]  /*d1e0*/  HMMA.16816.F32.BF16 R8, R104.reuse, R146, R8 ;  /* 0x000000926808723c */ /* 0x040fe20000041808 */
[----:B------:R-:W-:Y:S07]  /*d1f0*/  LDSM.16.M88.4 R144, [R100+0x5000] ;  /* 0x005000006490783b */ /* 0x000fee0000000200 */
[C---:B------:R-:W-:Y:S08]  /*d200*/  HMMA.16816.F32.BF16 R12, R104.reuse, R152, R12 ;  /* 0x00000098680c723c */ /* 0x040ff0000004180c */
[C---:B------:R-:W-:Y:S01]  /*d210*/  HMMA.16816.F32.BF16 R16, R104.reuse, R154, R16 ;  /* 0x0000009a6810723c */ /* 0x040fe20000041810 */
[----:B------:R-:W-:Y:S07]  /*d220*/  LDSM.16.M88.4 R152, [R100+0x5800] ;  /* 0x005800006498783b */ /* 0x000fee0000000200 */
[C---:B-1----:R-:W-:Y:S08]  /*d230*/  HMMA.16816.F32.BF16 R20, R104.reuse, R156, R20 ;  /* 0x0000009c6814723c */ /* 0x042ff00000041814 */
[C---:B------:R-:W-:Y:S01]  /*d240*/  HMMA.16816.F32.BF16 R24, R104.reuse, R158, R24 ;  /* 0x0000009e6818723c */ /* 0x040fe20000041818 */
[----:B------:R-:W-:Y:S07]  /*d250*/  LDSM.16.M88.4 R156, [R190+0x8000] ;  /* 0x00800000be9c783b */ /* 0x000fee0000000200 */
[C---:B---3--:R-:W-:Y:S08]  /*d260*/  HMMA.16816.F32.BF16 R28, R104.reuse, R160, R28 ;  /* 0x000000a0681c723c */ /* 0x048ff0000004181c */
[----:B------:R-:W-:Y:S01]  /*d270*/  HMMA.16816.F32.BF16 R32, R104, R162, R32 ;  /* 0x000000a26820723c */ /* 0x000fe20000041820 */
[----:B------:R-:W1:Y:S07]  /*d280*/  LDSM.16.M88.4 R104, [R100+0x4800] ;  /* 0x004800006468783b */ /* 0x000e6e0000000200 */
[C---:B----4-:R-:W-:Y:S01]  /*d290*/  HMMA.16816.F32.BF16 R4, R164.reuse, R168, R4 ;  /* 0x000000a8a404723c */ /* 0x050fe20000041804 */
[----:B------:R-:W3:Y:S07]  /*d2a0*/  LDSM.16.M88.4 R160, [R2+0x4000] ;  /* 0x0040000002a0783b */ /* 0x000eee0000000200 */
[C---:B------:R-:W-:Y:S01]  /*d2b0*/  HMMA.16816.F32.BF16 R8, R164.reuse, R170, R8 ;  /* 0x000000aaa408723c */ /* 0x040fe20000041808 */
[----:B------:R-:W-:Y:S07]  /*d2c0*/  LDSM.16.M88.4 R168, [R189+0x8000] ;  /* 0x00800000bda8783b */ /* 0x000fee0000000200 */
[C---:B-----5:R-:W-:Y:S08]  /*d2d0*/  HMMA.16816.F32.BF16 R12, R164.reuse, R140, R12 ;  /* 0x0000008ca40c723c */ /* 0x060ff0000004180c */
[C---:B------:R-:W-:Y:S01]  /*d2e0*/  HMMA.16816.F32.BF16 R16, R164.reuse, R142, R16 ;  /* 0x0000008ea410723c */ /* 0x040fe20000041810 */
[----:B------:R-:W4:Y:S07]  /*d2f0*/  LDSM.16.M88.4 R140, [R2+0x4800] ;  /* 0x00480000028c783b */ /* 0x000f2e0000000200 */
[C---:B--2---:R-:W-:Y:S08]  /*d300*/  HMMA.16816.F32.BF16 R20, R164.reuse, R148, R20 ;  /* 0x00000094a414723c */ /* 0x044ff00000041814 */
[C---:B------:R-:W-:Y:S01]  /*d310*/  HMMA.16816.F32.BF16 R24, R164.reuse, R150, R24 ;  /* 0x00000096a418723c */ /* 0x040fe20000041818 */
[----:B------:R-:W2:Y:S07]  /*d320*/  LDSM.16.M88.4 R148, [R2+0x5000] ;  /* 0x005000000294783b */ /* 0x000eae0000000200 */
[C---:B------:R-:W-:Y:S08]  /*d330*/  HMMA.16816.F32.BF16 R28, R164.reuse, R172, R28 ;  /* 0x000000aca41c723c */ /* 0x040ff0000004181c */
[----:B------:R-:W-:Y:S01]  /*d340*/  HMMA.16816.F32.BF16 R32, R164, R174, R32 ;  /* 0x000000aea420723c */ /* 0x000fe20000041820 */
[----:B------:R-:W5:Y:S07]  /*d350*/  LDSM.16.M88.4 R164, [R2+0x5800] ;  /* 0x0058000002a4783b */ /* 0x000f6e0000000200 */
[C---:B------:R-:W-:Y:S01]  /*d360*/  HMMA.16816.F32.BF16 R4, R176.reuse, R180, R4 ;  /* 0x000000b4b004723c */ /* 0x040fe20000041804 */
[----:B------:R-:W2:Y:S07]  /*d370*/  LDSM.16.M88.4 R172, [R184+0x4000] ;  /* 0x00400000b8ac783b */ /* 0x000eae0000000200 */
[C---:B------:R-:W-:Y:S08]  /*d380*/  HMMA.16816.F32.BF16 R8, R176.reuse, R182, R8 ;  /* 0x000000b6b008723c */ /* 0x040ff00000041808 */
[C---:B-1----:R-:W-:Y:S08]  /*d390*/  HMMA.16816.F32.BF16 R12, R176.reuse, R104, R12 ;  /* 0x00000068b00c723c */ /* 0x042ff0000004180c */
[C---:B------:R-:W-:Y:S01]  /*d3a0*/  HMMA.16816.F32.BF16 R16, R176.reuse, R106, R16 ;  /* 0x0000006ab010723c */ /* 0x040fe20000041810 */
[----:B------:R-:W1:Y:S07]  /*d3b0*/  LDSM.16.M88.4 R104, [R3+0x4800] ;  /* 0x004800000368783b */ /* 0x000e6e0000000200 */
[C---:B------:R-:W-:Y:S08]  /*d3c0*/  HMMA.16816.F32.BF16 R20, R176.reuse, R144, R20 ;  /* 0x00000090b014723c */ /* 0x040ff00000041814 */
[C---:B------:R-:W-:Y:S08]  /*d3d0*/  HMMA.16816.F32.BF16 R24, R176.reuse, R146, R24 ;  /* 0x00000092b018723c */ /* 0x040ff00000041818 */
[C---:B------:R-:W-:Y:S08]  /*d3e0*/  HMMA.16816.F32.BF16 R28, R176.reuse, R152, R28 ;  /* 0x00000098b01c723c */ /* 0x040ff0000004181c */
[----:B------:R-:W-:Y:S08]  /*d3f0*/  HMMA.16816.F32.BF16 R32, R176, R154, R32 ;  /* 0x0000009ab020723c */ /* 0x000ff00000041820 */
[C---:B---3--:R-:W-:Y:S08]  /*d400*/  HMMA.16816.F32.BF16 R4, R156.reuse, R160, R4 ;  /* 0x000000a09c04723c */ /* 0x048ff00000041804 */
[C---:B------:R-:W-:Y:S08]  /*d410*/  HMMA.16816.F32.BF16 R8, R156.reuse, R162, R8 ;  /* 0x000000a29c08723c */ /* 0x040ff00000041808 */
[C---:B----4-:R-:W-:Y:S08]  /*d420*/  HMMA.16816.F32.BF16 R12, R156.reuse, R140, R12 ;  /* 0x0000008c9c0c723c */ /* 0x050ff0000004180c */
[C---:B------:R-:W-:Y:S08]  /*d430*/  HMMA.16816.F32.BF16 R16, R156.reuse, R142, R16 ;  /* 0x0000008e9c10723c */ /* 0x040ff00000041810 */
[C---:B--2---:R-:W-:Y:S08]  /*d440*/  HMMA.16816.F32.BF16 R20, R156.reuse, R148, R20 ;  /* 0x000000949c14723c */ /* 0x044ff00000041814 */
[C---:B------:R-:W-:Y:S08]  /*d450*/  HMMA.16816.F32.BF16 R24, R156.reuse, R150, R24 ;  /* 0x000000969c18723c */ /* 0x040ff00000041818 */
[C---:B-----5:R-:W-:Y:S08]  /*d460*/  HMMA.16816.F32.BF16 R28, R156.reuse, R164, R28 ;  /* 0x000000a49c1c723c */ /* 0x060ff0000004181c */
[----:B------:R-:W-:Y:S08]  /*d470*/  HMMA.16816.F32.BF16 R32, R156, R166, R32 ;  /* 0x000000a69c20723c */ /* 0x000ff00000041820 */
[C---:B------:R-:W-:Y:S08]  /*d480*/  HMMA.16816.F32.BF16 R4, R168.reuse, R172, R4 ;  /* 0x000000aca804723c */ /* 0x040ff00000041804 */
        /* <DEDUP_REMOVED lines=31> */
[C---:B----4-:R-:W-:Y:S08]  /*d680*/  HMMA.16816.F32.BF16 R20, R168.reuse, R4, R20 ;  /* 0x00000004a814723c */ /* 0x050ff00000041814 */
[----:B------:R-:W4:Y:S01]  /*d690*/  MUFU.TANH R146, R14 ;  /* 0x0000000e00927308 */ /* 0x000f220000002400 */
[----:B------:R-:W-:Y:S01]  /*d6a0*/  LEA R4, R186, R238, 0x7 ;  /* 0x000000eeba047211 */ /* 0x000fe200078e38ff */
[C---:B------:R-:W-:Y:S03]  /*d6b0*/  HMMA.16816.F32.BF16 R24, R168.reuse, R6, R24 ;  /* 0x00000006a818723c */ /* 0x040fe60000041818 */
[----:B------:R-:W-:Y:S05]  /*d6c0*/  IADD3 R4, R236, R4, R237 ;  /* 0x00000004ec047210 */ /* 0x000fea0007ffe0ed */
[----:B------:R-:W1:Y:S01]  /*d6d0*/  MUFU.TANH R145, R15 ;  /* 0x0000000f00917308 */ /* 0x000e620000002400 */
[----:B------:R-:W-:Y:S05]  /*d6e0*/  @P4 IMAD.HI.U32 R0, R4, c[0x0][0x2c8], RZ ;  /* 0x0000b20004004a27 */ /* 0x000fea00078e00ff */
[----:B------:R-:W-:Y:S01]  /*d6f0*/  @P4 SHF.R.U32.HI R4, RZ, c[0x0][0x2cc], R0 ;  /* 0x0000b300ff044a19 */ /* 0x000fe20000011600 */
[----:B------:R-:W-:Y:S03]  /*d700*/  FMUL.FTZ R20, R20, c[0x0][0x320] ;  /* 0x0000c80014147a20 */ /* 0x000fe60000410000 */
[----:B------:R-:W1:Y:S01]  /*d710*/  MUFU.TANH R107, R16 ;  /* 0x00000010006b7308 */ /* 0x000e620000002400 */
[----:B------:R-:W-:Y:S01]  /*d720*/  FMUL.FTZ R22, R22, c[0x0][0x320] ;  /* 0x0000c80016167a20 */ /* 0x000fe20000410000 */
[----:B------:R-:W1:Y:S08]  /*d730*/  SHFL.IDX PT, R3, R4, RZ, 0x1c1f ;  /* 0x001c1fff04037589 */ /* 0x000e7000000e0000 */
[----:B------:R1:W1:Y:S01]  /*d740*/  MUFU.TANH R101, R17 ;  /* 0x0000001100657308 */ /* 0x0002620000002400 */
[C---:B-----5:R-:W-:Y:S09]  /*d750*/  HMMA.16816.F32.BF16 R28, R168.reuse, R8, R28 ;  /* 0x00000008a81c723c */ /* 0x060ff2000004181c */
[----:B------:R5:W2:Y:S01]  /*d760*/  MUFU.TANH R143, R18 ;  /* 0x00000012008f7308 */ /* 0x000aa20000002400 */
[----:B------:R-:W-:Y:S07]  /*d770*/  HMMA.16816.F32.BF16 R32, R168, R10, R32 ;  /* 0x0000000aa820723c */ /* 0x000fee0000041820 */
[----:B------:R-:W-:Y:S02]  /*d780*/  SHF.L.U32 R168, R199, 0x6, RZ ;  /* 0x00000006c7a87819 */ /* 0x000fe400000006ff */
[----:B------:R2:W2:Y:S03]  /*d790*/  MUFU.TANH R142, R19 ;  /* 0x00000013008e7308 */ /* 0x0004a60000002400 */
[----:B-1----:R-:W-:Y:S01]  /*d7a0*/  FMUL.FTZ R17, R25, c[0x0][0x320] ;  /* 0x0000c80019117a20 */ /* 0x002fe20000410000 */
[----:B------:R-:W-:Y:S01]  /*d7b0*/  IADD3 R0, -R222, 0x1, -R168 ;  /* 0x00000001de007810 */ /* 0x000fe20007ffe9a8 */
[----:B------:R-:W-:Y:S03]  /*d7c0*/  FMUL.FTZ R14, R28, c[0x0][0x320] ;  /* 0x0000c8001c0e7a20 */ /* 0x000fe60000410000 */
[----:B------:R-:W-:Y:S02]  /*d7d0*/  IADD3 R0, -R224, R0, R223 ;  /* 0x00000000e0007210 */ /* 0x000fe40007ffe1df */
[----:B------:R1:W1:Y:S01]  /*d7e0*/  MUFU.TANH R100, R20 ;  /* 0x0000001400647308 */ /* 0x0002620000002400 */
[----:B------:R-:W-:Y:S02]  /*d7f0*/  FMUL.FTZ R12, R29, c[0x0][0x320] ;  /* 0x0000c8001d0c7a20 */ /* 0x000fe40000410000 */
[----:B------:R-:W-:Y:S01]  /*d800*/  FMUL.FTZ R16, R30, c[0x0][0x320] ;  /* 0x0000c8001e107a20 */ /* 0x000fe20000410000 */
[----:B------:R-:W-:Y:S01]  /*d810*/  IADD3 R6, R0, c[0x0][0x328], RZ ;  /* 0x0000ca0000067a10 */ /* 0x000fe20007ffe0ff */
[----:B-----5:R-:W-:Y:S01]  /*d820*/  FMUL.FTZ R18, R24, c[0x0][0x320] ;  /* 0x0000c80018127a20 */ /* 0x020fe20000410000 */
[----:B------:R-:W-:Y:S01]  /*d830*/  IADD3 R5, R0, UR4, RZ ;  /* 0x0000000400057c10 */ /* 0x000fe2000fffe0ff */
[----:B------:R-:W-:Y:S01]  /*d840*/  FMUL.FTZ R15, R31, c[0x0][0x320] ;  /* 0x0000c8001f0f7a20 */ /* 0x000fe20000410000 */
[-C--:B------:R-:W-:Y:S01]  /*d850*/  IADD3 R2, R6, R3.reuse, RZ ;  /* 0x0000000306027210 */ /* 0x080fe20007ffe0ff */
[----:B------:R-:W-:Y:S01]  /*d860*/  FMUL.FTZ R9, R32, c[0x0][0x320] ;  /* 0x0000c80020097a20 */ /* 0x000fe20000410000 */
[----:B------:R5:W3:Y:S01]  /*d870*/  MUFU.TANH R106, R22 ;  /* 0x00000016006a7308 */ /* 0x000ae20000002400 */
[----:B------:R-:W-:Y:S01]  /*d880*/  FMUL.FTZ R13, R34, c[0x0][0x320] ;  /* 0x0000c800220d7a20 */ /* 0x000fe20000410000 */
[----:B------:R-:W-:Y:S01]  /*d890*/  IADD3 R0, R5, R3, RZ ;  /* 0x0000000305007210 */ /* 0x000fe20007ffe0ff */
[----:B------:R-:W-:Y:S02]  /*d8a0*/  FMUL.FTZ R33, R33, c[0x0][0x320] ;  /* 0x0000c80021217a20 */ /* 0x000fe40000410000 */
[----:B--2---:R-:W-:Y:S02]  /*d8b0*/  FMUL.FTZ R19, R21, c[0x0][0x320] ;  /* 0x0000c80015137a20 */ /* 0x004fe40000410000 */
[----:B------:R-:W-:Y:S02]  /*d8c0*/  FMUL.FTZ R21, R26, c[0x0][0x320] ;  /* 0x0000c8001a157a20 */ /* 0x000fe40000410000 */
[----:B------:R-:W-:Y:S01]  /*d8d0*/  FMUL.FTZ R35, R35, c[0x0][0x320] ;  /* 0x0000c80023237a20 */ /* 0x000fe20000410000 */
[----:B------:R-:W2:Y:S01]  /*d8e0*/  MUFU.TANH R18, R18 ;  /* 0x0000001200127308 */ /* 0x000ea20000002400 */
[----:B-1----:R-:W-:Y:S09]  /*d8f0*/  FMUL.FTZ R20, R27, c[0x0][0x320] ;  /* 0x0000c8001b147a20 */ /* 0x002ff20000410000 */
        /* <DEDUP_REMOVED lines=11> */
[----:B------:R1:W1:Y:S10]  /*d9b0*/  MUFU.TANH R104, R33 ;  /* 0x0000002100687308 */ /* 0x0002740000002400 */
[----:B------:R-:W1:Y:S10]  /*d9c0*/  MUFU.TANH R13, R13 ;  /* 0x0000000d000d7308 */ /* 0x000e740000002400 */
[----:B------:R1:W1:Y:S01]  /*d9d0*/  MUFU.TANH R105, R35 ;  /* 0x0000002300697308 */ /* 0x0002620000002400 */
        /* <DEDUP_REMOVED lines=14> */
.L_x_1260:
[----:B------:R-:W-:Y:S04]  /*dac0*/  MOV R7, 0x1 ;  /* 0x0000000100077802 */ /* 0x000fe80000000f00 */
[----:B------:R-:W-:Y:S11]  /*dad0*/  ISETP.NE.AND P0, PT, R7, c[0x0][0x32c], PT ;  /* 0x0000cb0007007a0c */ /* 0x000ff60003f05270 */
[----:B------:R-:W-:Y:S02]  /*dae0*/  @!UPT UIADD3 URZ, URZ, URZ, URZ ;  /* 0x0000003f3f3ff290 */ /* 0x000fe4000fffe03f */
[----:B------:R-:W-:Y:S05]  /*daf0*/  @P0 IMAD.HI.U32 R7, R3, c[0x0][0x330], RZ ;  /* 0x0000cc0003070a27 */ /* 0x000fea00078e00ff */
[----:B------:R-:W-:Y:S02]  /*db00*/  @P0 SHF.R.U32.HI R3, RZ, c[0x0][0x334], R7 ;  /* 0x0000cd00ff030a19 */ /* 0x000fe40000011607 */
.L_x_1261:
[----:B------:R-:W-:Y:S05]  /*db10*/  BSYNC B0 ;  /* 0x0000000000007941 */ /* 0x000fea0003800000 */
.L_x_1259:
[----:B------:R-:W-:Y:S04]  /*db20*/  IMAD R3, R3, c[0x0][0x32c], -R168 ;  /* 0x0000cb0003037a24 */ /* 0x000fe800078e0aa8 */
[----:B------:R-:W-:Y:S05]  /*db30*/  IMAD.IADD R3, R3, 0x1, -R222 ;  /* 0x0000000103037824 */ /* 0x000fea00078e0ade */
[----:B------:R-:W-:Y:S02]  /*db40*/  IADD3 R7, R3, c[0x0][0x32c], RZ ;  /* 0x0000cb0003077a10 */ /* 0x000fe40007ffe0ff */
[----:B------:R-:W-:Y:S02]  /*db50*/  IMNMX R0, R0, R3, !PT ;  /* 0x0000000300007217 */ /* 0x000fe40007800200 */
[----:B------:R-:W-:Y:S02]  /*db60*/  IMNMX R2, R2, R7, PT ;  /* 0x0000000702027217 */ /* 0x000fe40003800200 */
.L_x_1258:
[----:B--234-:R-:W-:Y:S01]  /*db70*/  ISETP.GT.AND P2, PT, R199, -0x1, PT ;  /* 0xffffffffc700780c */ /* 0x01cfe20003f44270 */
[----:B------:R-:W2:Y:S03]  /*db80*/  SHFL.IDX PT, R3, R4, 0x1, 0x1c1f ;  /* 0x003c1f0004037f89 */ /* 0x000ea600000e0000 */
        /* <DEDUP_REMOVED lines=45> */
[----:B------:R-:W-:Y:S01]  /*de60*/  ISETP.GT.AND P0, PT, R0, 0x39, P2 ;  /* 0x000000390000780c */ /* 0x000fe20001704270 */
[--C-:B--2---:R-:W-:Y:S03]  /*de70*/  IMAD.IADD R0, R5, 0x1, R3.reuse ;  /* 0x0000000105007824 */ /* 0x104fe600078e0203 */
[----:B------:R-:W-:Y:S01]  /*de80*/  ISETP.LT.OR P0, PT, R2, 0x3a, P0 ;  /* 0x0000003a0200780c */ /* 0x000fe20000701670 */
[----:B------:R-:W-:Y:S03]  /*de90*/  IMAD.IADD R2, R6, 0x1, R3 ;  /* 0x0000000106027824 */ /* 0x000fe600078e0203 */
        /* <DEDUP_REMOVED lines=15> */
.L_x_1264:
[----:B------:R-:W-:Y:S04]  /*df90*/  MOV R4, 0x1 ;  /* 0x0000000100047802 */ /* 0x000fe80000000f00 */
[----:B------:R-:W-:Y:S11]  /*dfa0*/  ISETP.NE.AND P0, PT, R4, c[0x0][0x32c], PT ;  /* 0x0000cb0004007a0c */ /* 0x000ff60003f05270 */
[----:B------:R-:W-:Y:S02]  /*dfb0*/  @!UPT UIADD3 URZ, URZ, URZ, URZ ;  /* 0x0000003f3f3ff290 */ /* 0x000fe4000fffe03f */
[----:B------:R-:W-:Y:S05]  /*dfc0*/  @P0 IMAD.HI.U32 R4, R3, c[0x0][0x330], RZ ;  /* 0x0000cc0003040a27 */ /* 0x000fea00078e00ff */
[----:B------:R-:W-:Y:S02]  /*dfd0*/  @P0 SHF.R.U32.HI R3, RZ, c[0x0][0x334], R4 ;  /* 0x0000cd00ff030a19 */ /* 0x000fe40000011604 */
.L_x_1265:
[----:B------:R-:W-:Y:S05]  /*dfe0*/  BSYNC B0 ;  /* 0x0000000000007941 */ /* 0x000fea0003800000 */
.L_x_1263:
[----:B------:R-:W-:Y:S04]  /*dff0*/  IMAD R3, R3, c[0x0][0x32c], -R168 ;  /* 0x0000cb0003037a24 */ /* 0x000fe800078e0aa8 */
[----:B------:R-:W-:Y:S05]  /*e000*/  IMAD.IADD R3, R3, 0x1, -R222 ;  /* 0x0000000103037824 */ /* 0x000fea00078e0ade */
[----:B------:R-:W-:Y:S02]  /*e010*/  IADD3 R4, R3, c[0x0][0x32c], RZ ;  /* 0x0000cb0003047a10 */ /* 0x000fe40007ffe0ff */
[----:B------:R-:W-:Y:S02]  /*e020*/  IMNMX R0, R0, R3, !PT ;  /* 0x0000000300007217 */ /* 0x000fe40007800200 */
[----:B------:R-:W-:Y:S02]  /*e030*/  IMNMX R2, R2, R4, PT ;  /* 0x0000000402027217 */ /* 0x000fe40003800200 */
.L_x_1262:
[----:B------:R-:W-:Y:S01]  /*e040*/  ISETP.GT.AND P0, PT, R0, RZ, P2 ;  /* 0x000000ff0000720c */ /* 0x000fe20001704270 */
[----:B------:R-:W-:Y:S04]  /*e050*/  DEPBAR.LE SB0, 0x2 ;  /* 0x000080800000791a */ /* 0x000fe80000000000 */
[----:B------:R-:W-:Y:S01]  /*e060*/  BAR.SYNC.DEFER_BLOCKING 0x0 ;  /* 0x0000000000007b1d */ /* 0x000fe20000010000 */
        /* <DEDUP_REMOVED lines=44> */
[----:B------:R-:W-:Y:S02]  /*e330*/  ISETP.GT.AND P0, PT, R0, 0x39, P2 ;  /* 0x000000390000780c */ /* 0x000fe40001704270 */
[----:B------:R-:W-:Y:S02]  /*e340*/  FMNMX.FTZ R0, R7, R103, !PT ;  /* 0x0000006707007209 */ /* 0x000fe40007810000 */
[----:B------:R-:W-:Y:S02]  /*e350*/  ISETP.LT.OR P0, PT, R2, 0x3a, P0 ;  /* 0x0000003a0200780c */ /* 0x000fe40000701670 */
[----:B------:R-:W-:Y:S02]  /*e360*/  FMNMX.FTZ R0, R11, R0, !PT ;  /* 0x000000000b007209 */ /* 0x000fe40007810000 */
[----:B------:R-:W-:Y:S02]  /*e370*/  FSEL R105, R105, -INF , !P0 ;  /* 0xff80000069697808 */ /* 0x000fe40004000000 */
[----:B------:R-:W-:Y:S04]  /*e380*/  FMNMX.FTZ R0, R10, R0, !PT ;  /* 0x000000000a007209 */ /* 0x000fe80007810000 */
        /* <DEDUP_REMOVED lines=12> */
[----:B------:R-:W-:Y:S05]  /*e450*/  FMNMX.FTZ R0, R104, R0, !PT ;  /* 0x0000000068007209 */ /* 0x000fea0007810000 */
[----:B------:R-:W1:Y:S01]  /*e460*/  SHFL.BFLY PT, R2, R0, 0x2, 0x1f ;  /* 0x0c401f0000027f89 */ /* 0x000e6200000e0000 */
[----:B------:R-:W-:Y:S01]  /*e470*/  BSSY B0, `(.L_x_1266) ;  /* 0x00001da000007945 */ /* 0x000fe20003800000 */
[----:B-1----:R-:W-:Y:S06]  /*e480*/  FMNMX.FTZ R0, R0, R2, !PT ;  /* 0x0000000200007209 */ /* 0x002fec0007810000 */
[----:B------:R-:W1:Y:S02]  /*e490*/  SHFL.BFLY PT, R2, R0, 0x1, 0x1f ;  /* 0x0c201f0000027f89 */ /* 0x000e6400000e0000 */
[----:B-1----:R-:W-:Y:S02]  /*e4a0*/  FMNMX.FTZ R101, R0, R2, !PT ;  /* 0x0000000200657209 */ /* 0x002fe40007810000 */
[----:B------:R-:W-:Y:S02]  /*e4b0*/  FMNMX.FTZ R0, R4, R102, !PT ;  /* 0x0000006604007209 */ /* 0x000fe40007810000 */
[C---:B------:R-:W-:Y:S01]  /*e4c0*/  FSETP.NEU.FTZ.AND P0, PT, R101.reuse, -INF , PT ;  /* 0xff8000006500780b */ /* 0x040fe20003f1d000 */
[C---:B------:R-:W-:Y:S01]  /*e4d0*/  FMUL.FTZ R106, R101.reuse, c[0x0][0x2d0] ;  /* 0x0000b400656a7a20 */ /* 0x040fe20000410000 */
[----:B------:R-:W-:Y:S02]  /*e4e0*/  FMNMX.FTZ R0, R6, R0, !PT ;  /* 0x0000000006007209 */ /* 0x000fe40007810000 */
[----:B------:R-:W-:Y:S02]  /*e4f0*/  FSEL R3, R101, RZ, P0 ;  /* 0x000000ff65037208 */ /* 0x000fe40000000000 */
[----:B------:R-:W-:Y:S02]  /*e500*/  FMNMX.FTZ R0, R5, R0, !PT ;  /* 0x0000000005007209 */ /* 0x000fe40007810000 */
[----:B------:R-:W-:Y:S02]  /*e510*/  FSEL R106, R106, RZ, P0 ;  /* 0x000000ff6a6a7208 */ /* 0x000fe40000000000 */
[----:B------:R-:W-:Y:S03]  /*e520*/  FMNMX.FTZ R0, R9, R0, !PT ;  /* 0x0000000009007209 */ /* 0x000fe60007810000 */
[--C-:B------:R-:W-:Y:S01]  /*e530*/  FFMA.FTZ R8, R8, c[0x0][0x2d0], -R106.reuse ;  /* 0x0000b40008087a23 */ /* 0x100fe2000001086a */
[----:B------:R-:W-:Y:S01]  /*e540*/  FMNMX.FTZ R0, R146, R0, !PT ;  /* 0x0000000092007209 */ /* 0x000fe20007810000 */
[--C-:B------:R-:W-:Y:S02]  /*e550*/  FFMA.FTZ R7, R7, c[0x0][0x2d0], -R106.reuse ;  /* 0x0000b40007077a23 */ /* 0x100fe4000001086a */
[----:B------:R1:W-:Y:S01]  /*e560*/  MUFU.EX2 R215, R8 ;  /* 0x0000000800d77308 */ /* 0x0003e20000000800 */
[----:B------:R-:W-:Y:S01]  /*e570*/  FMNMX.FTZ R0, R145, R0, !PT ;  /* 0x0000000091007209 */ /* 0x000fe20007810000 */
[--C-:B------:R-:W-:Y:S02]  /*e580*/  FFMA.FTZ R11, R11, c[0x0][0x2d0], -R106.reuse ;  /* 0x0000b4000b0b7a23 */ /* 0x100fe4000001086a */
[----:B------:R-:W-:Y:S01]  /*e590*/  FFMA.FTZ R10, R10, c[0x0][0x2d0], -R106 ;  /* 0x0000b4000a0a7a23 */ /* 0x000fe2000001086a */
[----:B------:R-:W-:Y:S04]  /*e5a0*/  FMNMX.FTZ R0, R150, R0, !PT ;  /* 0x0000000096007209 */ /* 0x000fe80007810000 */
[----:B------:R-:W-:Y:S01]  /*e5b0*/  FMNMX.FTZ R0, R151, R0, !PT ;  /* 0x0000000097007209 */ /* 0x000fe20007810000 */
[----:B------:R-:W-:Y:S03]  /*e5c0*/  MUFU.EX2 R214, R7 ;  /* 0x0000000700d67308 */ /* 0x000fe60000000800 */
[----:B------:R-:W-:Y:S04]  /*e5d0*/  FMNMX.FTZ R0, R152, R0, !PT ;  /* 0x0000000098007209 */ /* 0x000fe80007810000 */
[----:B------:R-:W-:Y:S03]  /*e5e0*/  FMNMX.FTZ R0, R153, R0, !PT ;  /* 0x0000000099007209 */ /* 0x000fe60007810000 */
[----:B------:R-:W2:Y:S01]  /*e5f0*/  MUFU.EX2 R217, R11 ;  /* 0x0000000b00d97308 */ /* 0x000ea20000000800 */
[----:B------:R-:W-:Y:S01]  /*e600*/  FMNMX.FTZ R0, R158, R0, !PT ;  /* 0x000000009e007209 */ /* 0x000fe20007810000 */
[----:B-1----:R-:W-:Y:S03]  /*e610*/  IMAD R8, R185, 0x6000, RZ ;  /* 0x00006000b9087824 */ /* 0x002fe600078e02ff */
[----:B------:R-:W-:Y:S04]  /*e620*/  FMNMX.FTZ R0, R160, R0, !PT ;  /* 0x00000000a0007209 */ /* 0x000fe80007810000 */
[----:B------:R-:W-:Y:S01]  /*e630*/  FMNMX.FTZ R0, R161, R0, !PT ;  /* 0x00000000a1007209 */ /* 0x000fe20007810000 */
[----:B------:R-:W1:Y:S01]  /*e640*/  MUFU.EX2 R216, R10 ;  /* 0x0000000a00d87308 */ /* 0x000e620000000800 */
[----:B------:R-:W-:Y:S02]  /*e650*/  IADD3 R156, R194, R8, RZ ;  /* 0x00000008c29c7210 */ /* 0x000fe40007ffe0ff */
[----:B------:R-:W-:Y:S03]  /*e660*/  FMNMX.FTZ R0, R173, R0, !PT ;  /* 0x00000000ad007209 */ /* 0x000fe60007810000 */
[----:B------:R-:W-:Y:S01]  /*e670*/  LDSM.16.MT88.4 R12, [R156+0x100] ;  /* 0x000100009c0c783b */ /* 0x000fe20000004200 */
[----:B------:R-:W-:Y:S04]  /*e680*/  FMNMX.FTZ R0, R174, R0, !PT ;  /* 0x00000000ae007209 */ /* 0x000fe80007810000 */
[----:B------:R-:W-:Y:S02]  /*e690*/  FMNMX.FTZ R0, R105, R0, !PT ;  /* 0x0000000069007209 */ /* 0x000fe40007810000 */
[----:B--2---:R-:W-:Y:S03]  /*e6a0*/  F2FP.BF16.PACK_AB R140, R217, R214 ;  /* 0x000000d6d98c723e */ /* 0x004fe600000010ff */
[----:B------:R-:W2:Y:S01]  /*e6b0*/  SHFL.BFLY PT, R2, R0, 0x2, 0x1f ;  /* 0x0c401f0000027f89 */ /* 0x000ea200000e0000 */
[----:B-1----:R-:W-:Y:S02]  /*e6c0*/  F2FP.BF16.PACK_AB R142, R215, R216 ;  /* 0x000000d8d78e723e */ /* 0x002fe400000010ff */
[----:B--2---:R-:W-:Y:S05]  /*e6d0*/  FMNMX.FTZ R0, R0, R2, !PT ;  /* 0x0000000200007209 */ /* 0x004fea0007810000 */
[----:B------:R-:W1:Y:S02]  /*e6e0*/  SHFL.BFLY PT, R2, R0, 0x1, 0x1f ;  /* 0x0c201f0000027f89 */ /* 0x000e6400000e0000 */
[----:B-1----:R-:W-:Y:S01]  /*e6f0*/  FMNMX.FTZ R100, R0, R2, !PT ;  /* 0x0000000200647209 */ /* 0x002fe20007810000 */
[----:B------:R-:W-:Y:S01]  /*e700*/  FADD.FTZ R0, -R3, R103 ;  /* 0x0000006703007221 */ /* 0x000fe20000010100 */
[----:B------:R-:W-:Y:S02]  /*e710*/  IADD3 R103, R192, R156, RZ ;  /* 0x0000009cc0677210 */ /* 0x000fe40007ffe0ff */
[----:B------:R-:W-:Y:S01]  /*e720*/  FSETP.NEU.FTZ.AND P0, PT, R100, -INF , PT ;  /* 0xff8000006400780b */ /* 0x000fe20003f1d000 */
[----:B------:R-:W-:Y:S02]  /*e730*/  FMUL.FTZ R0, R0, c[0x0][0x2d0] ;  /* 0x0000b40000007a20 */ /* 0x000fe40000410000 */
[C---:B------:R-:W-:Y:S01]  /*e740*/  FMUL.FTZ R107, R100.reuse, c[0x0][0x2d0] ;  /* 0x0000b400646b7a20 */ /* 0x040fe20000410000 */
[----:B------:R-:W-:Y:S01]  /*e750*/  FSEL R2, R100, RZ, P0 ;  /* 0x000000ff64027208 */ /* 0x000fe20000000000 */
[----:B------:R1:W2:Y:S01]  /*e760*/  MUFU.EX2 R3, R0 ;  /* 0x0000000000037308 */ /* 0x0002a20000000800 */
[----:B------:R-:W3:Y:S02]  /*e770*/  LDSM.16.MT88.4 R20, [R103+0x100] ;  /* 0x000100006714783b */ /* 0x000ee40000004200 */
[----:B------:R-:W-:Y:S05]  /*e780*/  FSEL R107, R107, RZ, P0 ;  /* 0x000000ff6b6b7208 */ /* 0x000fea0000000000 */
[--C-:B------:R-:W-:Y:S02]  /*e790*/  FFMA.FTZ R4, R4, c[0x0][0x2d0], -R107.reuse ;  /* 0x0000b40004047a23 */ /* 0x100fe4000001086b */
[--C-:B------:R-:W-:Y:S02]  /*e7a0*/  FFMA.FTZ R6, R6, c[0x0][0x2d0], -R107.reuse ;  /* 0x0000b40006067a23 */ /* 0x100fe4000001086b */
[--C-:B------:R-:W-:Y:S01]  /*e7b0*/  FFMA.FTZ R5, R5, c[0x0][0x2d0], -R107.reuse ;  /* 0x0000b40005057a23 */ /* 0x100fe2000001086b */
[----:B------:R4:W-:Y:S01]  /*e7c0*/  MUFU.EX2 R176, R4 ;  /* 0x0000000400b07308 */ /* 0x0009e20000000800 */
[--C-:B------:R-:W-:Y:S09]  /*e7d0*/  FFMA.FTZ R9, R9, c[0x0][0x2d0], -R107.reuse ;  /* 0x0000b40009097a23 */ /* 0x100ff2000001086b */
[----:B------:R-:W5:Y:S01]  /*e7e0*/  MUFU.EX2 R179, R6 ;  /* 0x0000000600b37308 */ /* 0x000f620000000800 */
[----:B-1----:R-:W-:Y:S01]  /*e7f0*/  FADD.FTZ R0, -R2, R102 ;  /* 0x0000006602007221 */ /* 0x002fe20000010100 */
[----:B------:R-:W-:Y:S01]  /*e800*/  IADD3 R2, R8, R195, RZ ;  /* 0x000000c308027210 */ /* 0x000fe20007ffe0ff */
[C---:B--2---:R-:W-:Y:S02]  /*e810*/  FMUL.FTZ R8, R3.reuse, R112 ;  /* 0x0000007003087220 */ /* 0x044fe40000410000 */
[----:B------:R-:W-:Y:S01]  /*e820*/  FMUL.FTZ R0, R0, c[0x0][0x2d0] ;  /* 0x0000b40000007a20 */ /* 0x000fe20000410000 */
[----:B------:R-:W-:Y:S01]  /*e830*/  IADD3 R102, R192, R2, RZ ;  /* 0x00000002c0667210 */ /* 0x000fe20007ffe0ff */
[----:B------:R-:W1:Y:S01]  /*e840*/  LDSM.16.MT88.4 R28, [R2+0x100] ;  /* 0x00010000021c783b */ /* 0x000e620000004200 */
[C---:B------:R-:W-:Y:S02]  /*e850*/  FMUL.FTZ R16, R3.reuse, R120 ;  /* 0x0000007803107220 */ /* 0x040fe40000410000 */
[----:B------:R2:W-:Y:S01]  /*e860*/  MUFU.EX2 R178, R5 ;  /* 0x0000000500b27308 */ /* 0x0005e20000000800 */
[C---:B------:R-:W-:Y:S02]  /*e870*/  FMUL.FTZ R17, R3.reuse, R121 ;  /* 0x0000007903117220 */ /* 0x040fe40000410000 */
[C---:B------:R-:W-:Y:S02]  /*e880*/  FMUL.FTZ R24, R3.reuse, R128 ;  /* 0x0000008003187220 */ /* 0x040fe40000410000 */
[C---:B----4-:R-:W-:Y:S02]  /*e890*/  FMUL.FTZ R4, R3.reuse, R108 ;  /* 0x0000006c03047220 */ /* 0x050fe40000410000 */
[C---:B------:R-:W-:Y:S02]  /*e8a0*/  FMUL.FTZ R25, R3.reuse, R129 ;  /* 0x0000008103197220 */ /* 0x040fe40000410000 */
[C---:B------:R-:W-:Y:S01]  /*e8b0*/  FMUL.FTZ R32, R3.reuse, R136 ;  /* 0x0000008803207220 */ /* 0x040fe20000410000 */
[----:B------:R-:W4:Y:S01]  /*e8c0*/  MUFU.EX2 R177, R9 ;  /* 0x0000000900b17308 */ /* 0x000f220000000800 */
[C---:B------:R-:W-:Y:S02]  /*e8d0*/  FMUL.FTZ R33, R3.reuse, R137 ;  /* 0x0000008903217220 */ /* 0x040fe40000410000 */
[----:B------:R-:W-:Y:S01]  /*e8e0*/  FMUL.FTZ R36, R3, R36 ;  /* 0x0000002403247220 */ /* 0x000fe20000410000 */
[----:B-----5:R-:W-:Y:S01]  /*e8f0*/  F2FP.BF16.PACK_AB R141, R179, R176 ;  /* 0x000000b0b38d723e */ /* 0x020fe200000010ff */
[C---:B------:R-:W-:Y:S02]  /*e900*/  FMUL.FTZ R37, R3.reuse, R37 ;  /* 0x0000002503257220 */ /* 0x040fe40000410000 */
[C---:B------:R-:W-:Y:S02]  /*e910*/  FMUL.FTZ R40, R3.reuse, R40 ;  /* 0x0000002803287220 */ /* 0x040fe40000410000 */
[C---:B------:R-:W-:Y:S01]  /*e920*/  FMUL.FTZ R41, R3.reuse, R41 ;  /* 0x0000002903297220 */ /* 0x040fe20000410000 */
[----:B------:R-:W5:Y:S01]  /*e930*/  MUFU.EX2 R0, R0 ;  /* 0x0000000000007308 */ /* 0x000f620000000800 */
[C---:B------:R-:W-:Y:S02]  /*e940*/  FMUL.FTZ R44, R3.reuse, R44 ;  /* 0x0000002c032c7220 */ /* 0x040fe40000410000 */
[C---:B------:R-:W-:Y:S02]  /*e950*/  FMUL.FTZ R45, R3.reuse, R45 ;  /* 0x0000002d032d7220 */ /* 0x040fe40000410000 */
[C---:B--2---:R-:W-:Y:S02]  /*e960*/  FMUL.FTZ R5, R3.reuse, R109 ;  /* 0x0000006d03057220 */ /* 0x044fe40000410000 */
[C---:B------:R-:W-:Y:S02]  /*e970*/  FMUL.FTZ R48, R3.reuse, R48 ;  /* 0x0000003003307220 */ /* 0x040fe40000410000 */
[C---:B------:R-:W-:Y:S02]  /*e980*/  FMUL.FTZ R49, R3.reuse, R49 ;  /* 0x0000003103317220 */ /* 0x040fe40000410000 */
[C---:B------:R-:W-:Y:S02]  /*e990*/  FMUL.FTZ R52, R3.reuse, R52 ;  /* 0x0000003403347220 */ /* 0x040fe40000410000 */
[----:B------:R-:W-:Y:S01]  /*e9a0*/  FMUL.FTZ R53, R3, R53 ;  /* 0x0000003503357220 */ /* 0x000fe20000410000 */
[----:B----4-:R-:W-:Y:S01]  /*e9b0*/  F2FP.BF16.PACK_AB R143, R177, R178 ;  /* 0x000000b2b18f723e */ /* 0x010fe200000010ff */
[C---:B------:R-:W-:Y:S02]  /*e9c0*/  FMUL.FTZ R9, R3.reuse, R113 ;  /* 0x0000007103097220 */ /* 0x040fe40000410000 */
[C---:B------:R-:W-:Y:S02]  /*e9d0*/  FMUL.FTZ R56, R3.reuse, R56 ;  /* 0x0000003803387220 */ /* 0x040fe40000410000 */
[C---:B------:R-:W-:Y:S02]  /*e9e0*/  FMUL.FTZ R57, R3.reuse, R57 ;  /* 0x0000003903397220 */ /* 0x040fe40000410000 */
[C---:B------:R-:W-:Y:S02]  /*e9f0*/  FMUL.FTZ R60, R3.reuse, R60 ;  /* 0x0000003c033c7220 */ /* 0x040fe40000410000 */
[C---:B------:R-:W-:Y:S02]  /*ea00*/  FMUL.FTZ R61, R3.reuse, R61 ;  /* 0x0000003d033d7220 */ /* 0x040fe40000410000 */
[C---:B-----5:R-:W-:Y:S02]  /*ea10*/  FMUL.FTZ R6, R0.reuse, R110 ;  /* 0x0000006e00067220 */ /* 0x060fe40000410000 */
[C---:B------:R-:W-:Y:S02]  /*ea20*/  FMUL.FTZ R7, R0.reuse, R111 ;  /* 0x0000006f00077220 */ /* 0x040fe40000410000 */
[----:B------:R-:W2:Y:S01]  /*ea30*/  LDSM.16.MT88.4 R108, [R102+0x100] ;  /* 0x00010000666c783b */ /* 0x000ea20000004200 */
[C---:B------:R-:W-:Y:S02]  /*ea40*/  FMUL.FTZ R10, R0.reuse, R114 ;  /* 0x00000072000a7220 */ /* 0x040fe40000410000 */
[C---:B------:R-:W-:Y:S02]  /*ea50*/  FMUL.FTZ R11, R0.reuse, R115 ;  /* 0x00000073000b7220 */ /* 0x040fe40000410000 */
[C---:B------:R-:W-:Y:S03]  /*ea60*/  HMMA.16816.F32.BF16 R4, R140.reuse, R12, R4 ;  /* 0x0000000c8c04723c */ /* 0x040fe60000041804 */
[----:B------:R-:W4:Y:S02]  /*ea70*/  LDSM.16.MT88.4 R112, [R156+0x2100] ;  /* 0x002100009c70783b */ /* 0x000f240000004200 */
[C---:B------:R-:W-:Y:S02]  /*ea80*/  FMUL.FTZ R18, R0.reuse, R122 ;  /* 0x0000007a00127220 */ /* 0x040fe40000410000 */
[C---:B------:R-:W-:Y:S01]  /*ea90*/  FMUL.FTZ R12, R3.reuse, R116 ;  /* 0x00000074030c7220 */ /* 0x040fe20000410000 */
[C---:B------:R-:W-:Y:S04]  /*eaa0*/  HMMA.16816.F32.BF16 R8, R140.reuse, R14, R8 ;  /* 0x0000000e8c08723c */ /* 0x040fe80000041808 */
[C---:B------:R-:W-:Y:S02]  /*eab0*/  FMUL.FTZ R13, R3.reuse, R117 ;  /* 0x00000075030d7220 */ /* 0x040fe40000410000 */
[C---:B------:R-:W-:Y:S02]  /*eac0*/  FMUL.FTZ R19, R0.reuse, R123 ;  /* 0x0000007b00137220 */ /* 0x040fe40000410000 */
[C---:B------:R-:W-:Y:S01]  /*ead0*/  FMUL.FTZ R14, R0.reuse, R118 ;  /* 0x00000076000e7220 */ /* 0x040fe20000410000 */
[----:B------:R-:W-:Y:S03]  /*eae0*/  LDSM.16.MT88.4 R120, [R156+0x900] ;  /* 0x000900009c78783b */ /* 0x000fe60000004200 */
[C---:B------:R-:W-:Y:S02]  /*eaf0*/  FMUL.FTZ R15, R0.reuse, R119 ;  /* 0x00000077000f7220 */ /* 0x040fe40000410000 */
[C---:B------:R-:W-:Y:S02]  /*eb00*/  FMUL.FTZ R26, R0.reuse, R130 ;  /* 0x00000082001a7220 */ /* 0x040fe40000410000 */
[C---:B------:R-:W-:Y:S01]  /*eb10*/  FMUL.FTZ R27, R0.reuse, R131 ;  /* 0x00000083001b7220 */ /* 0x040fe20000410000 */
[----:B------:R-:W5:Y:S01]  /*eb20*/  LDSM.16.MT88.4 R116, [R103+0x2100] ;  /* 0x002100006774783b */ /* 0x000f620000004200 */
[C---:B------:R-:W-:Y:S01]  /*eb30*/  FMUL.FTZ R34, R0.reuse, R138 ;  /* 0x0000008a00227220 */ /* 0x040fe20000410000 */
[C---:B---3--:R-:W-:Y:S03]  /*eb40*/  HMMA.16816.F32.BF16 R12, R140.reuse, R20, R12 ;  /* 0x000000148c0c723c */ /* 0x048fe6000004180c */
[C---:B------:R-:W-:Y:S02]  /*eb50*/  FMUL.FTZ R35, R0.reuse, R139 ;  /* 0x0000008b00237220 */ /* 0x040fe40000410000 */
[C---:B------:R-:W-:Y:S01]  /*eb60*/  FMUL.FTZ R38, R0.reuse, R38 ;  /* 0x0000002600267220 */ /* 0x040fe20000410000 */
[----:B------:R-:W-:Y:S01]  /*eb70*/  LDSM.16.MT88.4 R128, [R102+0x900] ;  /* 0x000900006680783b */ /* 0x000fe20000004200 */
[C---:B------:R-:W-:Y:S01]  /*eb80*/  FMUL.FTZ R20, R3.reuse, R124 ;  /* 0x0000007c03147220 */ /* 0x040fe20000410000 */
[C---:B------:R-:W-:Y:S04]  /*eb90*/  HMMA.16816.F32.BF16 R16, R140.reuse, R22, R16 ;  /* 0x000000168c10723c */ /* 0x040fe80000041810 */
[C---:B------:R-:W-:Y:S02]  /*eba0*/  FMUL.FTZ R21, R3.reuse, R125 ;  /* 0x0000007d03157220 */ /* 0x040fe40000410000 */
[C---:B------:R-:W-:Y:S01]  /*ebb0*/  FMUL.FTZ R39, R0.reuse, R39 ;  /* 0x0000002700277220 */ /* 0x040fe20000410000 */
[----:B------:R-:W-:Y:S01]  /*ebc0*/  LDSM.16.MT88.4 R136, [R103+0x2900] ;  /* 0x002900006788783b */ /* 0x000fe20000004200 */
[C---:B------:R-:W-:Y:S04]  /*ebd0*/  FMUL.FTZ R22, R0.reuse, R126 ;  /* 0x0000007e00167220 */ /* 0x040fe80000410000 */
[C---:B------:R-:W-:Y:S02]  /*ebe0*/  FMUL.FTZ R23, R0.reuse, R127 ;  /* 0x0000007f00177220 */ /* 0x040fe40000410000 */
[C---:B------:R-:W-:Y:S01]  /*ebf0*/  FMUL.FTZ R42, R0.reuse, R42 ;  /* 0x0000002a002a7220 */ /* 0x040fe20000410000 */
[----:B------:R-:W-:Y:S01]  /*ec00*/  LDSM.16.MT88.4 R124, [R103+0x900] ;  /* 0x00090000677c783b */ /* 0x000fe20000004200 */
[C---:B------:R-:W-:Y:S02]  /*ec10*/  FMUL.FTZ R43, R0.reuse, R43 ;  /* 0x0000002b002b7220 */ /* 0x040fe40000410000 */
[C---:B------:R-:W-:Y:S01]  /*ec20*/  FMUL.FTZ R46, R0.reuse, R46 ;  /* 0x0000002e002e7220 */ /* 0x040fe20000410000 */
[C---:B-1----:R-:W-:Y:S03]  /*ec30*/  HMMA.16816.F32.BF16 R20, R140.reuse, R28, R20 ;  /* 0x0000001c8c14723c */ /* 0x042fe60000041814 */
[C---:B------:R-:W-:Y:S02]  /*ec40*/  FMUL.FTZ R47, R0.reuse, R47 ;  /* 0x0000002f002f7220 */ /* 0x040fe40000410000 */
[C---:B------:R-:W-:Y:S02]  /*ec50*/  FMUL.FTZ R50, R0.reuse, R50 ;  /* 0x0000003200327220 */ /* 0x040fe40000410000 */
[C---:B------:R-:W-:Y:S01]  /*ec60*/  FMUL.FTZ R28, R3.reuse, R132 ;  /* 0x00000084031c7220 */ /* 0x040fe20000410000 */
[C---:B------:R-:W-:Y:S04]  /*ec70*/  HMMA.16816.F32.BF16 R24, R140.reuse, R30, R24 ;  /* 0x0000001e8c18723c */ /* 0x040fe80000041818 */
[C---:B------:R-:W-:Y:S02]  /*ec80*/  FMUL.FTZ R29, R3.reuse, R133 ;  /* 0x00000085031d7220 */ /* 0x040fe40000410000 */
[C---:B------:R-:W-:Y:S02]  /*ec90*/  FMUL.FTZ R51, R0.reuse, R51 ;  /* 0x0000003300337220 */ /* 0x040fe40000410000 */
[C---:B------:R-:W-:Y:S04]  /*eca0*/  FMUL.FTZ R30, R0.reuse, R134 ;  /* 0x00000086001e7220 */ /* 0x040fe80000410000 */
[C---:B------:R-:W-:Y:S02]  /*ecb0*/  FMUL.FTZ R31, R0.reuse, R135 ;  /* 0x00000087001f7220 */ /* 0x040fe40000410000 */
[----:B------:R-:W-:Y:S01]  /*ecc0*/  LDSM.16.MT88.4 R132, [R156+0x2900] ;  /* 0x002900009c84783b */ /* 0x000fe20000004200 */
[C---:B------:R-:W-:Y:S02]  /*ecd0*/  FMUL.FTZ R54, R0.reuse, R54 ;  /* 0x0000003600367220 */ /* 0x040fe40000410000 */
[C---:B------:R-:W-:Y:S02]  /*ece0*/  FMUL.FTZ R55, R0.reuse, R55 ;  /* 0x0000003700377220 */ /* 0x040fe40000410000 */
[C---:B--2---:R-:W-:Y:S03]  /*ecf0*/  HMMA.16816.F32.BF16 R28, R140.reuse, R108, R28 ;  /* 0x0000006c8c1c723c */ /* 0x044fe6000004181c */
[C---:B------:R-:W-:Y:S02]  /*ed00*/  FMUL.FTZ R58, R0.reuse, R58 ;  /* 0x0000003a003a7220 */ /* 0x040fe40000410000 */
[C---:B------:R-:W-:Y:S02]  /*ed10*/  FMUL.FTZ R59, R0.reuse, R59 ;  /* 0x0000003b003b7220 */ /* 0x040fe40000410000 */
[C---:B------:R-:W-:Y:S01]  /*ed20*/  FMUL.FTZ R62, R0.reuse, R62 ;  /* 0x0000003e003e7220 */ /* 0x040fe20000410000 */
[C---:B------:R-:W-:Y:S01]  /*ed30*/  HMMA.16816.F32.BF16 R32, R140.reuse, R110, R32 ;  /* 0x0000006e8c20723c */ /* 0x040fe20000041820 */
[----:B------:R-:W1:Y:S03]  /*ed40*/  LDSM.16.MT88.4 R108, [R2+0x2100] ;  /* 0x00210000026c783b */ /* 0x000e660000004200 */
[C---:B------:R-:W-:Y:S02]  /*ed50*/  FMUL.FTZ R63, R0.reuse, R63 ;  /* 0x0000003f003f7220 */ /* 0x040fe40000410000 */
[C---:B------:R-:W-:Y:S02]  /*ed60*/  FMUL.FTZ R64, R3.reuse, R64 ;  /* 0x0000004003407220 */ /* 0x040fe40000410000 */
[C---:B----4-:R-:W-:Y:S04]  /*ed70*/  HMMA.16816.F32.BF16 R36, R140.reuse, R112, R36 ;  /* 0x000000708c24723c */ /* 0x050fe80000041824 */
[C---:B------:R-:W-:Y:S02]  /*ed80*/  FMUL.FTZ R65, R3.reuse, R65 ;  /* 0x0000004103417220 */ /* 0x040fe40000410000 */
[C---:B------:R-:W-:Y:S02]  /*ed90*/  FMUL.FTZ R66, R0.reuse, R66 ;  /* 0x0000004200427220 */ /* 0x040fe40000410000 */
[C---:B------:R-:W-:Y:S01]  /*eda0*/  HMMA.16816.F32.BF16 R40, R140.reuse, R114, R40 ;  /* 0x000000728c28723c */ /* 0x040fe20000041828 */
[----:B------:R-:W2:Y:S03]  /*edb0*/  LDSM.16.MT88.4 R112, [R102+0x2100] ;  /* 0x002100006670783b */ /* 0x000ea60000004200 */
[C---:B------:R-:W-:Y:S02]  /*edc0*/  FMUL.FTZ R67, R0.reuse, R67 ;  /* 0x0000004300437220 */ /* 0x040fe40000410000 */
[C---:B------:R-:W-:Y:S02]  /*edd0*/  FMUL.FTZ R68, R3.reuse, R68 ;  /* 0x0000004403447220 */ /* 0x040fe40000410000 */
[C---:B-----5:R-:W-:Y:S04]  /*ede0*/  HMMA.16816.F32.BF16 R44, R140.reuse, R116, R44 ;  /* 0x000000748c2c723c */ /* 0x060fe8000004182c */
[C---:B------:R-:W-:Y:S02]  /*edf0*/  FMUL.FTZ R69, R3.reuse, R69 ;  /* 0x0000004503457220 */ /* 0x040fe40000410000 */
[C---:B------:R-:W-:Y:S02]  /*ee00*/  FMUL.FTZ R70, R0.reuse, R70 ;  /* 0x0000004600467220 */ /* 0x040fe40000410000 */
[C---:B------:R-:W-:Y:S01]  /*ee10*/  HMMA.16816.F32.BF16 R48, R140.reuse, R118, R48 ;  /* 0x000000768c30723c */ /* 0x040fe20000041830 */
[----:B------:R-:W3:Y:S03]  /*ee20*/  LDSM.16.MT88.4 R116, [R156+0x4100] ;  /* 0x004100009c74783b */ /* 0x000ee60000004200 */
[C---:B------:R-:W-:Y:S02]  /*ee30*/  FMUL.FTZ R71, R0.reuse, R71 ;  /* 0x0000004700477220 */ /* 0x040fe40000410000 */
[C---:B------:R-:W-:Y:S02]  /*ee40*/  FMUL.FTZ R72, R3.reuse, R72 ;  /* 0x0000004803487220 */ /* 0x040fe40000410000 */
[C---:B------:R-:W-:Y:S01]  /*ee50*/  FMUL.FTZ R73, R3.reuse, R73 ;  /* 0x0000004903497220 */ /* 0x040fe20000410000 */
[C---:B-1----:R-:W-:Y:S03]  /*ee60*/  HMMA.16816.F32.BF16 R52, R140.reuse, R108, R52 ;  /* 0x0000006c8c34723c */ /* 0x042fe60000041834 */
[C---:B------:R-:W-:Y:S02]  /*ee70*/  FMUL.FTZ R74, R0.reuse, R74 ;  /* 0x0000004a004a7220 */ /* 0x040fe40000410000 */
[----:B------:R-:W-:Y:S02]  /*ee80*/  FMUL.FTZ R75, R0, R75 ;  /* 0x0000004b004b7220 */ /* 0x000fe40000410000 */
[--C-:B------:R-:W-:Y:S01]  /*ee90*/  FFMA.FTZ R108, R144, c[0x0][0x2d0], -R106.reuse ;  /* 0x0000b400906c7a23 */ /* 0x100fe2000001086a */
[C---:B------:R-:W-:Y:S03]  /*eea0*/  HMMA.16816.F32.BF16 R56, R140.reuse, R110, R56 ;  /* 0x0000006e8c38723c */ /* 0x040fe60000041838 */
[----:B------:R1:W-:Y:S01]  /*eeb0*/  MUFU.EX2 R213, R108 ;  /* 0x0000006c00d57308 */ /* 0x0003e20000000800 */
[C---:B------:R-:W-:Y:S02]  /*eec0*/  FMUL.FTZ R76, R3.reuse, R76 ;  /* 0x0000004c034c7220 */ /* 0x040fe40000410000 */
[----:B------:R-:W-:Y:S02]  /*eed0*/  FMUL.FTZ R77, R3, R77 ;  /* 0x0000004d034d7220 */ /* 0x000fe40000410000 */
[C---:B--2---:R-:W-:Y:S04]  /*eee0*/  HMMA.16816.F32.BF16 R60, R140.reuse, R112, R60 ;  /* 0x000000708c3c723c */ /* 0x044fe8000004183c */
[C---:B------:R-:W-:Y:S02]  /*eef0*/  FMUL.FTZ R78, R0.reuse, R78 ;  /* 0x0000004e004e7220 */ /* 0x040fe40000410000 */
[C---:B------:R-:W-:Y:S02]  /*ef00*/  FMUL.FTZ R79, R0.reuse, R79 ;  /* 0x0000004f004f7220 */ /* 0x040fe40000410000 */
[C---:B------:R-:W-:Y:S04]  /*ef10*/  HMMA.16816.F32.BF16 R64, R140.reuse, R114, R64 ;  /* 0x000000728c40723c */ /* 0x040fe80000041840 */
[--C-:B------:R-:W-:Y:S02]  /*ef20*/  FFMA.FTZ R112, R147, c[0x0][0x2d0], -R106.reuse ;  /* 0x0000b40093707a23 */ /* 0x100fe4000001086a */
[C---:B------:R-:W-:Y:S02]  /*ef30*/  FMUL.FTZ R80, R3.reuse, R80 ;  /* 0x0000005003507220 */ /* 0x040fe40000410000 */
[C---:B---3--:R-:W-:Y:S01]  /*ef40*/  HMMA.16816.F32.BF16 R68, R140.reuse, R116, R68 ;  /* 0x000000748c44723c */ /* 0x048fe20000041844 */
[----:B------:R2:W-:Y:S01]  /*ef50*/  MUFU.EX2 R211, R112 ;  /* 0x0000007000d37308 */ /* 0x0005e20000000800 */
[----:B-1----:R-:W1:Y:S02]  /*ef60*/  LDSM.16.MT88.4 R108, [R103+0x4100] ;  /* 0x00410000676c783b */ /* 0x002e640000004200 */
[----:B------:R-:W-:Y:S02]  /*ef70*/  FMUL.FTZ R81, R3, R81 ;  /* 0x0000005103517220 */ /* 0x000fe40000410000 */
[C---:B------:R-:W-:Y:S02]  /*ef80*/  FMUL.FTZ R82, R0.reuse, R82 ;  /* 0x0000005200527220 */ /* 0x040fe40000410000 */
[C---:B------:R-:W-:Y:S04]  /*ef90*/  HMMA.16816.F32.BF16 R72, R140.reuse, R118, R72 ;  /* 0x000000768c48723c */ /* 0x040fe80000041848 */
[--C-:B------:R-:W-:Y:S02]  /*efa0*/  FFMA.FTZ R116, R149, c[0x0][0x2d0], -R106.reuse ;  /* 0x0000b40095747a23 */ /* 0x100fe4000001086a */
[C---:B------:R-:W-:Y:S02]  /*efb0*/  FMUL.FTZ R83, R0.reuse, R83 ;  /* 0x0000005300537220 */ /* 0x040fe40000410000 */
[----:B------:R3:W-:Y:S01]  /*efc0*/  MUFU.EX2 R209, R116 ;  /* 0x0000007400d17308 */ /* 0x0007e20000000800 */
[C---:B------:R-:W-:Y:S03]  /*efd0*/  FMUL.FTZ R84, R3.reuse, R84 ;  /* 0x0000005403547220 */ /* 0x040fe60000410000 */
[C---:B------:R-:W-:Y:S02]  /*efe0*/  FMUL.FTZ R85, R3.reuse, R85 ;  /* 0x0000005503557220 */ /* 0x040fe40000410000 */
[C---:B------:R-:W-:Y:S02]  /*eff0*/  FMUL.FTZ R86, R0.reuse, R86 ;  /* 0x0000005600567220 */ /* 0x040fe40000410000 */
[----:B------:R-:W-:Y:S02]  /*f000*/  FMUL.FTZ R87, R0, R87 ;  /* 0x0000005700577220 */ /* 0x000fe40000410000 */
[----:B--2---:R-:W-:Y:S02]  /*f010*/  FFMA.FTZ R112, R148, c[0x0][0x2d0], -R106 ;  /* 0x0000b40094707a23 */ /* 0x004fe4000001086a */
[C---:B------:R-:W-:Y:S02]  /*f020*/  FMUL.FTZ R88, R3.reuse, R88 ;  /* 0x0000005803587220 */ /* 0x040fe40000410000 */
[----:B------:R-:W2:Y:S01]  /*f030*/  MUFU.EX2 R210, R112 ;  /* 0x0000007000d27308 */ /* 0x000ea20000000800 */
[C---:B------:R-:W-:Y:S02]  /*f040*/  FMUL.FTZ R89, R3.reuse, R89 ;  /* 0x0000005903597220 */ /* 0x040fe40000410000 */
[C---:B------:R-:W-:Y:S02]  /*f050*/  FMUL.FTZ R90, R0.reuse, R90 ;  /* 0x0000005a005a7220 */ /* 0x040fe40000410000 */
[----:B------:R-:W-:Y:S02]  /*f060*/  FMUL.FTZ R91, R0, R91 ;  /* 0x0000005b005b7220 */ /* 0x000fe40000410000 */
[C---:B------:R-:W-:Y:S02]  /*f070*/  FMUL.FTZ R92, R3.reuse, R92 ;  /* 0x0000005c035c7220 */ /* 0x040fe40000410000 */
[----:B------:R-:W-:Y:S02]  /*f080*/  FMUL.FTZ R93, R3, R93 ;  /* 0x0000005d035d7220 */ /* 0x000fe40000410000 */
[--C-:B---3--:R-:W-:Y:S01]  /*f090*/  FFMA.FTZ R116, R146, c[0x0][0x2d0], -R107.reuse ;  /* 0x0000b40092747a23 */ /* 0x108fe2000001086b */
[C---:B-1----:R-:W-:Y:S03]  /*f0a0*/  HMMA.16816.F32.BF16 R76, R140.reuse, R108, R76 ;  /* 0x0000006c8c4c723c */ /* 0x042fe6000004184c */
[----:B------:R1:W-:Y:S01]  /*f0b0*/  MUFU.EX2 R172, R116 ;  /* 0x0000007400ac7308 */ /* 0x0003e20000000800 */
[C---:B------:R-:W-:Y:S02]  /*f0c0*/  FMUL.FTZ R94, R0.reuse, R94 ;  /* 0x0000005e005e7220 */ /* 0x040fe40000410000 */
[C---:B------:R-:W-:Y:S02]  /*f0d0*/  FMUL.FTZ R95, R0.reuse, R95 ;  /* 0x0000005f005f7220 */ /* 0x040fe40000410000 */
[--C-:B------:R-:W-:Y:S01]  /*f0e0*/  FFMA.FTZ R108, R145, c[0x0][0x2d0], -R107.reuse ;  /* 0x0000b400916c7a23 */ /* 0x100fe2000001086b */
[C---:B------:R-:W-:Y:S01]  /*f0f0*/  HMMA.16816.F32.BF16 R80, R140.reuse, R110, R80 ;  /* 0x0000006e8c50723c */ /* 0x040fe20000041850 */
[----:B------:R-:W-:Y:S03]  /*f100*/  LDSM.16.MT88.4 R144, [R2+0x2900] ;  /* 0x002900000290783b */ /* 0x000fe60000004200 */
[----:B------:R3:W4:Y:S01]  /*f110*/  MUFU.EX2 R171, R108 ;  /* 0x0000006c00ab7308 */ /* 0x0007220000000800 */
[C---:B------:R-:W-:Y:S02]  /*f120*/  FMUL.FTZ R96, R3.reuse, R96 ;  /* 0x0000006003607220 */ /* 0x040fe40000410000 */
[----:B------:R-:W-:Y:S01]  /*f130*/  FMUL.FTZ R97, R3, R97 ;  /* 0x0000006103617220 */ /* 0x000fe20000410000 */
[----:B--2---:R-:W-:Y:S01]  /*f140*/  F2FP.BF16.PACK_AB R110, R209, R210 ;  /* 0x000000d2d16e723e */ /* 0x004fe200000010ff */
[----:B------:R-:W2:Y:S03]  /*f150*/  LDSM.16.MT88.4 R112, [R2+0x4100] ;  /* 0x004100000270783b */ /* 0x000ea60000004200 */
[C---:B------:R-:W-:Y:S02]  /*f160*/  FMUL.FTZ R98, R0.reuse, R98 ;  /* 0x0000006200627220 */ /* 0x040fe40000410000 */
[C---:B------:R-:W-:Y:S02]  /*f170*/  FMUL.FTZ R99, R0.reuse, R99 ;  /* 0x0000006300637220 */ /* 0x040fe40000410000 */
[----:B------:R-:W-:Y:S01]  /*f180*/  FFMA.FTZ R0, R0, R221, R176 ;  /* 0x000000dd00007223 */ /* 0x000fe200000100b0 */
[----:B-1----:R-:W1:Y:S03]  /*f190*/  LDSM.16.MT88.4 R116, [R102+0x4100] ;  /* 0x004100006674783b */ /* 0x002e660000004200 */
[----:B------:R-:W-:Y:S04]  /*f1a0*/  FADD.FTZ R0, R179, R0 ;  /* 0x00000000b3007221 */ /* 0x000fe80000010000 */
[----:B------:R-:W-:Y:S02]  /*f1b0*/  FADD.FTZ R0, R178, R0 ;  /* 0x00000000b2007221 */ /* 0x000fe40000010000 */
[--C-:B---3--:R-:W-:Y:S01]  /*f1c0*/  FFMA.FTZ R108, R150, c[0x0][0x2d0], -R107.reuse ;  /* 0x0000b400966c7a23 */ /* 0x108fe2000001086b */
[----:B----4-:R-:W-:Y:S01]  /*f1d0*/  F2FP.BF16.PACK_AB R109, R171, R172 ;  /* 0x000000acab6d723e */ /* 0x010fe200000010ff */
[----:B------:R-:W-:Y:S02]  /*f1e0*/  FADD.FTZ R0, R177, R0 ;  /* 0x00000000b1007221 */ /* 0x000fe40000010000 */
[----:B------:R3:W4:Y:S02]  /*f1f0*/  MUFU.EX2 R170, R108 ;  /* 0x0000006c00aa7308 */ /* 0x0007240000000800 */
[----:B------:R-:W-:Y:S04]  /*f200*/  FADD.FTZ R0, R172, R0 ;  /* 0x00000000ac007221 */ /* 0x000fe80000010000 */
[----:B------:R-:W-:Y:S01]  /*f210*/  FADD.FTZ R0, R171, R0 ;  /* 0x00000000ab007221 */ /* 0x000fe20000010000 */
[C---:B--2---:R-:W-:Y:S03]  /*f220*/  HMMA.16816.F32.BF16 R84, R140.reuse, R112, R84 ;  /* 0x000000708c54723c */ /* 0x044fe60000041854 */
[--C-:B---3--:R-:W-:Y:S05]  /*f230*/  FFMA.FTZ R108, R151, c[0x0][0x2d0], -R107.reuse ;  /* 0x0000b400976c7a23 */ /* 0x108fea000001086b */
[C---:B------:R-:W-:Y:S01]  /*f240*/  HMMA.16816.F32.BF16 R88, R140.reuse, R114, R88 ;  /* 0x000000728c58723c */ /* 0x040fe20000041858 */
[----:B------:R-:W2:Y:S01]  /*f250*/  LDSM.16.MT88.4 R112, [R2+0x900] ;  /* 0x000900000270783b */ /* 0x000ea20000004200 */
[----:B------:R3:W5:Y:S02]  /*f260*/  MUFU.EX2 R169, R108 ;  /* 0x0000006c00a97308 */ /* 0x0007640000000800 */
[----:B----4-:R-:W-:Y:S04]  /*f270*/  FADD.FTZ R0, R170, R0 ;  /* 0x00000000aa007221 */ /* 0x010fe80000010000 */
[C---:B-1----:R-:W-:Y:S01]  /*f280*/  HMMA.16816.F32.BF16 R92, R140.reuse, R116, R92 ;  /* 0x000000748c5c723c */ /* 0x042fe2000004185c */
[----:B------:R-:W-:Y:S07]  /*f290*/  LDSM.16.MT88.4 R148, [R2+0x3900] ;  /* 0x003900000294783b */ /* 0x000fee0000004200 */
[----:B------:R-:W-:Y:S01]  /*f2a0*/  HMMA.16816.F32.BF16 R96, R140, R118, R96 ;  /* 0x000000768c60723c */ /* 0x000fe20000041860 */
[----:B------:R-:W1:Y:S08]  /*f2b0*/  LDSM.16.MT88.4 R116, [R102+0x2900] ;  /* 0x002900006674783b */ /* 0x000e700000004200 */
[----:B------:R-:W-:Y:S03]  /*f2c0*/  LDSM.16.MT88.4 R140, [R2+0x3100] ;  /* 0x00310000028c783b */ /* 0x000fe60000004200 */
[----:B---3--:R-:W-:Y:S01]  /*f2d0*/  F2FP.BF16.PACK_AB R108, R211, R213 ;  /* 0x000000d5d36c723e */ /* 0x008fe200000010ff */
[C---:B-----5:R-:W-:Y:S01]  /*f2e0*/  FADD.FTZ R0, R169.reuse, R0 ;  /* 0x00000000a9007221 */ /* 0x060fe20000010000 */
[----:B------:R-:W-:Y:S07]  /*f2f0*/  F2FP.BF16.PACK_AB R111, R169, R170 ;  /* 0x000000aaa96f723e */ /* 0x000fee00000010ff */
[C---:B------:R-:W-:Y:S07]  /*f300*/  HMMA.16816.F32.BF16 R4, R108.reuse, R120, R4 ;  /* 0x000000786c04723c */ /* 0x040fee0000041804 */
[--C-:B------:R-:W-:Y:S01]  /*f310*/  FFMA.FTZ R120, R154, c[0x0][0x2d0], -R106.reuse ;  /* 0x0000b4009a787a23 */ /* 0x100fe2000001086a */
[C---:B------:R-:W-:Y:S03]  /*f320*/  HMMA.16816.F32.BF16 R8, R108.reuse, R122, R8 ;  /* 0x0000007a6c08723c */ /* 0x040fe60000041808 */
[----:B------:R3:W-:Y:S05]  /*f330*/  MUFU.EX2 R208, R120 ;  /* 0x0000007800d07308 */ /* 0x0007ea0000000800 */
[C---:B------:R-:W-:Y:S07]  /*f340*/  HMMA.16816.F32.BF16 R12, R108.reuse, R124, R12 ;  /* 0x0000007c6c0c723c */ /* 0x040fee000004180c */
[--C-:B------:R-:W-:Y:S01]  /*f350*/  FFMA.FTZ R124, R155, c[0x0][0x2d0], -R106.reuse ;  /* 0x0000b4009b7c7a23 */ /* 0x100fe2000001086a */
[C---:B------:R-:W-:Y:S03]  /*f360*/  HMMA.16816.F32.BF16 R16, R108.reuse, R126, R16 ;  /* 0x0000007e6c10723c */ /* 0x040fe60000041810 */
[----:B------:R4:W-:Y:S05]  /*f370*/  MUFU.EX2 R186, R124 ;  /* 0x0000007c00ba7308 */ /* 0x0009ea0000000800 */
[C---:B--2---:R-:W-:Y:S01]  /*f380*/  HMMA.16816.F32.BF16 R20, R108.reuse, R112, R20 ;  /* 0x000000706c14723c */ /* 0x044fe20000041814 */
[----:B---3--:R-:W-:Y:S07]  /*f390*/  LDSM.16.MT88.4 R120, [R103+0x4900] ;  /* 0x004900006778783b */ /* 0x008fee0000004200 */
[C---:B------:R-:W-:Y:S01]  /*f3a0*/  HMMA.16816.F32.BF16 R24, R108.reuse, R114, R24 ;  /* 0x000000726c18723c */ /* 0x040fe20000041818 */
[----:B------:R-:W2:Y:S07]  /*f3b0*/  LDSM.16.MT88.4 R112, [R156+0x4900] ;  /* 0x004900009c70783b */ /* 0x000eae0000004200 */
[C---:B------:R-:W-:Y:S04]  /*f3c0*/  HMMA.16816.F32.BF16 R28, R108.reuse, R128, R28 ;  /* 0x000000806c1c723c */ /* 0x040fe8000004181c */
[----:B----4-:R-:W-:Y:S03]  /*f3d0*/  FFMA.FTZ R124, R157, c[0x0][0x2d0], -R106 ;  /* 0x0000b4009d7c7a23 */ /* 0x010fe6000001086a */
[--C-:B------:R-:W-:Y:S01]  /*f3e0*/  FFMA.FTZ R128, R152, c[0x0][0x2d0], -R107.reuse ;  /* 0x0000b40098807a23 */ /* 0x100fe2000001086b */
[C---:B------:R-:W-:Y:S01]  /*f3f0*/  HMMA.16816.F32.BF16 R32, R108.reuse, R130, R32 ;  /* 0x000000826c20723c */ /* 0x040fe20000041820 */
[----:B------:R3:W-:Y:S07]  /*f400*/  MUFU.EX2 R184, R124 ;  /* 0x0000007c00b87308 */ /* 0x0007ee0000000800 */
[C---:B------:R-:W-:Y:S03]  /*f410*/  HMMA.16816.F32.BF16 R36, R108.reuse, R132, R36 ;  /* 0x000000846c24723c */ /* 0x040fe60000041824 */
[----:B------:R-:W4:Y:S05]  /*f420*/  MUFU.EX2 R167, R128 ;  /* 0x0000008000a77308 */ /* 0x000f2a0000000800 */
[C---:B------:R-:W-:Y:S01]  /*f430*/  HMMA.16816.F32.BF16 R40, R108.reuse, R134, R40 ;  /* 0x000000866c28723c */ /* 0x040fe20000041828 */
[----:B------:R-:W-:Y:S07]  /*f440*/  LDSM.16.MT88.4 R132, [R102+0x1100] ;  /* 0x001100006684783b */ /* 0x000fee0000004200 */
[C---:B------:R-:W-:Y:S01]  /*f450*/  HMMA.16816.F32.BF16 R44, R108.reuse, R136, R44 ;  /* 0x000000886c2c723c */ /* 0x040fe2000004182c */
[----:B---3--:R-:W3:Y:S07]  /*f460*/  LDSM.16.MT88.4 R124, [R2+0x4900] ;  /* 0x00490000027c783b */ /* 0x008eee0000004200 */
[C---:B------:R-:W-:Y:S01]  /*f470*/  HMMA.16816.F32.BF16 R48, R108.reuse, R138, R48 ;  /* 0x0000008a6c30723c */ /* 0x040fe20000041830 */
[----:B------:R-:W-:Y:S03]  /*f480*/  LDSM.16.MT88.4 R136, [R103+0x3100] ;  /* 0x003100006788783b */ /* 0x000fe60000004200 */
[----:B----4-:R-:W-:Y:S04]  /*f490*/  FADD.FTZ R0, R167, R0 ;  /* 0x00000000a7007221 */ /* 0x010fe80000010000 */
[C---:B------:R-:W-:Y:S01]  /*f4a0*/  HMMA.16816.F32.BF16 R52, R108.reuse, R144, R52 ;  /* 0x000000906c34723c */ /* 0x040fe20000041834 */
[----:B------:R-:W-:Y:S07]  /*f4b0*/  LDSM.16.MT88.4 R128, [R103+0x1100] ;  /* 0x001100006780783b */ /* 0x000fee0000004200 */
[C---:B------:R-:W-:Y:S01]  /*f4c0*/  HMMA.16816.F32.BF16 R56, R108.reuse, R146, R56 ;  /* 0x000000926c38723c */ /* 0x040fe20000041838 */
[----:B------:R-:W-:Y:S07]  /*f4d0*/  LDSM.16.MT88.4 R144, [R103+0x3900] ;  /* 0x003900006790783b */ /* 0x000fee0000004200 */
[C---:B-1----:R-:W-:Y:S07]  /*f4e0*/  HMMA.16816.F32.BF16 R60, R108.reuse, R116, R60 ;  /* 0x000000746c3c723c */ /* 0x042fee000004183c */
[----:B------:R-:W-:Y:S01]  /*f4f0*/  FFMA.FTZ R116, R159, c[0x0][0x2d0], -R106 ;  /* 0x0000b4009f747a23 */ /* 0x000fe2000001086a */
[C---:B------:R-:W-:Y:S03]  /*f500*/  HMMA.16816.F32.BF16 R64, R108.reuse, R118, R64 ;  /* 0x000000766c40723c */ /* 0x040fe60000041840 */
[----:B------:R1:W-:Y:S05]  /*f510*/  MUFU.EX2 R183, R116 ;  /* 0x0000007400b77308 */ /* 0x0003ea0000000800 */
[C---:B--2---:R-:W-:Y:S07]  /*f520*/  HMMA.16816.F32.BF16 R68, R108.reuse, R112, R68 ;  /* 0x000000706c44723c */ /* 0x044fee0000041844 */
[--C-:B------:R-:W-:Y:S01]  /*f530*/  FFMA.FTZ R112, R153, c[0x0][0x2d0], -R107.reuse ;  /* 0x0000b40099707a23 */ /* 0x100fe2000001086b */
[C---:B------:R-:W-:Y:S01]  /*f540*/  HMMA.16816.F32.BF16 R72, R108.reuse, R114, R72 ;  /* 0x000000726c48723c */ /* 0x040fe20000041848 */
[----:B------:R-:W-:Y:S02]  /*f550*/  LDSM.16.MT88.4 R152, [R102+0x3900] ;  /* 0x003900006698783b */ /* 0x000fe40000004200 */
[----:B------:R2:W4:Y:S05]  /*f560*/  MUFU.EX2 R166, R112 ;  /* 0x0000007000a67308 */ /* 0x00052a0000000800 */
[C---:B------:R-:W-:Y:S01]  /*f570*/  HMMA.16816.F32.BF16 R76, R108.reuse, R120, R76 ;  /* 0x000000786c4c723c */ /* 0x040fe2000004184c */
[----:B-1----:R-:W1:Y:S06]  /*f580*/  LDSM.16.MT88.4 R116, [R102+0x4900] ;  /* 0x004900006674783b */ /* 0x002e6c0000004200 */
[--C-:B------:R-:W-:Y:S01]  /*f590*/  FFMA.FTZ R120, R160, c[0x0][0x2d0], -R107.reuse ;  /* 0x0000b400a0787a23 */ /* 0x100fe2000001086b */
[C---:B------:R-:W-:Y:S03]  /*f5a0*/  HMMA.16816.F32.BF16 R80, R108.reuse, R122, R80 ;  /* 0x0000007a6c50723c */ /* 0x040fe60000041850 */
[----:B------:R5:W-:Y:S05]  /*f5b0*/  MUFU.EX2 R164, R120 ;  /* 0x0000007800a47308 */ /* 0x000bea0000000800 */
[C---:B---3--:R-:W-:Y:S04]  /*f5c0*/  HMMA.16816.F32.BF16 R84, R108.reuse, R124, R84 ;  /* 0x0000007c6c54723c */ /* 0x048fe80000041854 */
[--C-:B--2---:R-:W-:Y:S02]  /*f5d0*/  FFMA.FTZ R112, R158, c[0x0][0x2d0], -R107.reuse ;  /* 0x0000b4009e707a23 */ /* 0x104fe4000001086b */
[----:B----4-:R-:W-:Y:S02]  /*f5e0*/  FADD.FTZ R0, R166, R0 ;  /* 0x00000000a6007221 */ /* 0x010fe40000010000 */
[C---:B------:R-:W-:Y:S01]  /*f5f0*/  HMMA.16816.F32.BF16 R88, R108.reuse, R126, R88 ;  /* 0x0000007e6c58723c */ /* 0x040fe20000041858 */
[----:B------:R2:W3:Y:S01]  /*f600*/  MUFU.EX2 R165, R112 ;  /* 0x0000007000a57308 */ /* 0x0004e20000000800 */
[----:B------:R-:W-:Y:S08]  /*f610*/  LDSM.16.MT88.4 R124, [R156+0x3100] ;  /* 0x003100009c7c783b */ /* 0x000ff00000004200 */
[----:B-----5:R-:W-:Y:S01]  /*f620*/  LDSM.16.MT88.4 R120, [R2+0x1100] ;  /* 0x001100000278783b */ /* 0x020fe20000004200 */
[C---:B-1----:R-:W-:Y:S07]  /*f630*/  HMMA.16816.F32.BF16 R92, R108.reuse, R116, R92 ;  /* 0x000000746c5c723c */ /* 0x042fee000004185c */
[----:B--2---:R-:W1:Y:S01]  /*f640*/  LDSM.16.MT88.4 R112, [R156+0x1100] ;  /* 0x001100009c70783b */ /* 0x004e620000004200 */
[----:B---3--:R-:W-:Y:S01]  /*f650*/  FADD.FTZ R0, R165, R0 ;  /* 0x00000000a5007221 */ /* 0x008fe20000010000 */
[----:B------:R-:W-:Y:S03]  /*f660*/  HMMA.16816.F32.BF16 R96, R108, R118, R96 ;  /* 0x000000766c60723c */ /* 0x000fe60000041860 */
[----:B------:R-:W-:Y:S03]  /*f670*/  FADD.FTZ R0, R164, R0 ;  /* 0x00000000a4007221 */ /* 0x000fe60000010000 */
[----:B------:R-:W-:Y:S01]  /*f680*/  LDSM.16.MT88.4 R116, [R156+0x5100] ;  /* 0x005100009c74783b */ /* 0x000fe20000004200 */
[----:B------:R-:W-:Y:S02]  /*f690*/  F2FP.BF16.PACK_AB R108, R186, R208 ;  /* 0x000000d0ba6c723e */ /* 0x000fe400000010ff */
[----:B------:R-:W-:Y:S03]  /*f6a0*/  F2FP.BF16.PACK_AB R110, R183, R184 ;  /* 0x000000b8b76e723e */ /* 0x000fe600000010ff */
[----:B------:R-:W-:Y:S02]  /*f6b0*/  F2FP.BF16.PACK_AB R109, R166, R167 ;  /* 0x000000a7a66d723e */ /* 0x000fe400000010ff */
[----:B------:R-:W-:Y:S07]  /*f6c0*/  F2FP.BF16.PACK_AB R111, R164, R165 ;  /* 0x000000a5a46f723e */ /* 0x000fee00000010ff */
[C---:B-1----:R-:W-:Y:S08]  /*f6d0*/  HMMA.16816.F32.BF16 R4, R108.reuse, R112, R4 ;  /* 0x000000706c04723c */ /* 0x042ff00000041804 */
[C---:B------:R-:W-:Y:S01]  /*f6e0*/  HMMA.16816.F32.BF16 R8, R108.reuse, R114, R8 ;  /* 0x000000726c08723c */ /* 0x040fe20000041808 */
[----:B------:R-:W1:Y:S07]  /*f6f0*/  LDSM.16.MT88.4 R112, [R102+0x3100] ;  /* 0x003100006670783b */ /* 0x000e6e0000004200 */
[C---:B------:R-:W-:Y:S07]  /*f700*/  HMMA.16816.F32.BF16 R12, R108.reuse, R128, R12 ;  /* 0x000000806c0c723c */ /* 0x040fee000004180c */
[--C-:B------:R-:W-:Y:S01]  /*f710*/  FFMA.FTZ R128, R162, c[0x0][0x2d0], -R106.reuse ;  /* 0x0000b400a2807a23 */ /* 0x100fe2000001086a */
[C---:B------:R-:W-:Y:S03]  /*f720*/  HMMA.16816.F32.BF16 R16, R108.reuse, R130, R16 ;  /* 0x000000826c10723c */ /* 0x040fe60000041810 */
[----:B------:R2:W-:Y:S05]  /*f730*/  MUFU.EX2 R182, R128 ;  /* 0x0000008000b67308 */ /* 0x0005ea0000000800 */
[C---:B------:R-:W-:Y:S08]  /*f740*/  HMMA.16816.F32.BF16 R20, R108.reuse, R120, R20 ;  /* 0x000000786c14723c */ /* 0x040ff00000041814 */
[C---:B------:R-:W-:Y:S01]  /*f750*/  HMMA.16816.F32.BF16 R24, R108.reuse, R122, R24 ;  /* 0x0000007a6c18723c */ /* 0x040fe20000041818 */
[----:B------:R-:W3:Y:S07]  /*f760*/  LDSM.16.MT88.4 R120, [R103+0x5100] ;  /* 0x005100006778783b */ /* 0x000eee0000004200 */
[C---:B------:R-:W-:Y:S01]  /*f770*/  HMMA.16816.F32.BF16 R28, R108.reuse, R132, R28 ;  /* 0x000000846c1c723c */ /* 0x040fe2000004181c */
[----:B--2---:R-:W-:Y:S07]  /*f780*/  LDSM.16.MT88.4 R128, [R2+0x1900] ;  /* 0x001900000280783b */ /* 0x004fee0000004200 */
[C---:B------:R-:W-:Y:S08]  /*f790*/  HMMA.16816.F32.BF16 R32, R108.reuse, R134, R32 ;  /* 0x000000866c20723c */ /* 0x040ff00000041820 */
[C---:B------:R-:W-:Y:S08]  /*f7a0*/  HMMA.16816.F32.BF16 R36, R108.reuse, R124, R36 ;  /* 0x0000007c6c24723c */ /* 0x040ff00000041824 */
        /* <DEDUP_REMOVED lines=8> */
[C---:B-1----:R-:W-:Y:S07]  /*f830*/  HMMA.16816.F32.BF16 R60, R108.reuse, R112, R60 ;  /* 0x000000706c3c723c */ /* 0x042fee000004183c */
[--C-:B------:R-:W-:Y:S01]  /*f840*/  FFMA.FTZ R112, R163, c[0x0][0x2d0], -R106.reuse ;  /* 0x0000b400a3707a23 */ /* 0x100fe2000001086a */
[C---:B------:R-:W-:Y:S03]  /*f850*/  HMMA.16816.F32.BF16 R64, R108.reuse, R114, R64 ;  /* 0x000000726c40723c */ /* 0x040fe60000041840 */
[----:B------:R1:W-:Y:S05]  /*f860*/  MUFU.EX2 R181, R112 ;  /* 0x0000007000b57308 */ /* 0x0003ea0000000800 */
[C---:B------:R-:W-:Y:S08]  /*f870*/  HMMA.16816.F32.BF16 R68, R108.reuse, R116, R68 ;  /* 0x000000746c44723c */ /* 0x040ff00000041844 */
[C---:B------:R-:W-:Y:S01]  /*f880*/  HMMA.16816.F32.BF16 R72, R108.reuse, R118, R72 ;  /* 0x000000766c48723c */ /* 0x040fe20000041848 */
[----:B------:R-:W-:Y:S07]  /*f890*/  LDSM.16.MT88.4 R116, [R156+0x1900] ;  /* 0x001900009c74783b */ /* 0x000fee0000004200 */
[C---:B---3--:R-:W-:Y:S01]  /*f8a0*/  HMMA.16816.F32.BF16 R76, R108.reuse, R120, R76 ;  /* 0x000000786c4c723c */ /* 0x048fe2000004184c */
[----:B------:R-:W-:Y:S03]  /*f8b0*/  LDSM.16.MT88.4 R156, [R156+0x5900] ;  /* 0x005900009c9c783b */ /* 0x000fe60000004200 */
[--C-:B-1----:R-:W-:Y:S02]  /*f8c0*/  FFMA.FTZ R112, R175, c[0x0][0x2d0], -R106.reuse ;  /* 0x0000b400af707a23 */ /* 0x102fe4000001086a */
[----:B------:R-:W-:Y:S02]  /*f8d0*/  FFMA.FTZ R106, R104, c[0x0][0x2d0], -R106 ;  /* 0x0000b400686a7a23 */ /* 0x000fe4000001086a */
[C---:B------:R-:W-:Y:S01]  /*f8e0*/  HMMA.16816.F32.BF16 R80, R108.reuse, R122, R80 ;  /* 0x0000007a6c50723c */ /* 0x040fe20000041850 */
[----:B------:R1:W-:Y:S01]  /*f8f0*/  MUFU.EX2 R180, R112 ;  /* 0x0000007000b47308 */ /* 0x0003e20000000800 */
[----:B------:R-:W-:Y:S02]  /*f900*/  LDSM.16.MT88.4 R120, [R103+0x1900] ;  /* 0x001900006778783b */ /* 0x000fe40000004200 */
[--C-:B------:R-:W-:Y:S04]  /*f910*/  FFMA.FTZ R104, R161, c[0x0][0x2d0], -R107.reuse ;  /* 0x0000b400a1687a23 */ /* 0x100fe8000001086b */
[C---:B--2---:R-:W-:Y:S03]  /*f920*/  HMMA.16816.F32.BF16 R84, R108.reuse, R124, R84 ;  /* 0x0000007c6c54723c */ /* 0x044fe60000041854 */
[----:B------:R2:W3:Y:S05]  /*f930*/  MUFU.EX2 R163, R104 ;  /* 0x0000006800a37308 */ /* 0x0004ea0000000800 */
[C---:B------:R-:W-:Y:S05]  /*f940*/  HMMA.16816.F32.BF16 R88, R108.reuse, R126, R88 ;  /* 0x0000007e6c58723c */ /* 0x040fea0000041858 */
[----:B------:R-:W4:Y:S01]  /*f950*/  MUFU.EX2 R175, R106 ;  /* 0x0000006a00af7308 */ /* 0x000f220000000800 */
[----:B-1----:R-:W1:Y:S01]  /*f960*/  LDSM.16.MT88.4 R112, [R102+0x5100] ;  /* 0x005100006670783b */ /* 0x002e620000004200 */
[--C-:B--2---:R-:W-:Y:S02]  /*f970*/  FFMA.FTZ R104, R173, c[0x0][0x2d0], -R107.reuse ;  /* 0x0000b400ad687a23 */ /* 0x104fe4000001086b */
[----:B---3--:R-:W-:Y:S06]  /*f980*/  FADD.FTZ R0, R163, R0 ;  /* 0x00000000a3007221 */ /* 0x008fec0000010000 */
[----:B------:R2:W3:Y:S01]  /*f990*/  MUFU.EX2 R162, R104 ;  /* 0x0000006800a27308 */ /* 0x0004e20000000800 */
[----:B----4-:R-:W-:Y:S01]  /*f9a0*/  F2FP.BF16.PACK_AB R106, R175, R180 ;  /* 0x000000b4af6a723e */ /* 0x010fe200000010ff */
[--C-:B--2---:R-:W-:Y:S01]  /*f9b0*/  FFMA.FTZ R104, R174, c[0x0][0x2d0], -R107.reuse ;  /* 0x0000b400ae687a23 */ /* 0x104fe2000001086b */
[C---:B-1----:R-:W-:Y:S07]  /*f9c0*/  HMMA.16816.F32.BF16 R92, R108.reuse, R112, R92 ;  /* 0x000000706c5c723c */ /* 0x042fee000004185c */
[----:B------:R1:W-:Y:S01]  /*f9d0*/  MUFU.EX2 R161, R104 ;  /* 0x0000006800a17308 */ /* 0x0003e20000000800 */
[----:B------:R-:W-:Y:S01]  /*f9e0*/  FFMA.FTZ R107, R105, c[0x0][0x2d0], -R107 ;  /* 0x0000b400696b7a23 */ /* 0x000fe2000001086b */
[C---:B---3--:R-:W-:Y:S03]  /*f9f0*/  F2FP.BF16.PACK_AB R105, R162.reuse, R163 ;  /* 0x000000a3a269723e */ /* 0x048fe600000010ff */
[----:B------:R-:W-:Y:S01]  /*fa00*/  FADD.FTZ R0, R162, R0 ;  /* 0x00000000a2007221 */ /* 0x000fe20000010000 */
[----:B------:R-:W-:Y:S04]  /*fa10*/  HMMA.16816.F32.BF16 R96, R108, R114, R96 ;  /* 0x000000726c60723c */ /* 0x000fe80000041860 */
[----:B------:R-:W2:Y:S01]  /*fa20*/  MUFU.EX2 R160, R107 ;  /* 0x0000006b00a07308 */ /* 0x000ea20000000800 */
[----:B-1----:R-:W-:Y:S02]  /*fa30*/  F2FP.BF16.PACK_AB R104, R181, R182 ;  /* 0x000000b6b568723e */ /* 0x002fe400000010ff */
[----:B--2---:R-:W-:Y:S07]  /*fa40*/  F2FP.BF16.PACK_AB R107, R160, R161 ;  /* 0x000000a1a06b723e */ /* 0x004fee00000010ff */
[C---:B------:R-:W-:Y:S01]  /*fa50*/  HMMA.16816.F32.BF16 R108, R104.reuse, R116, R4 ;  /* 0x00000074686c723c */ /* 0x040fe20000041804 */
[----:B------:R-:W1:Y:S07]  /*fa60*/  LDSM.16.MT88.4 R4, [R103+0x5900] ;  /* 0x005900006704783b */ /* 0x000e6e0000004200 */
[C---:B------:R-:W-:Y:S01]  /*fa70*/  HMMA.16816.F32.BF16 R112, R104.reuse, R118, R8 ;  /* 0x000000766870723c */ /* 0x040fe20000041808 */
[----:B------:R2:W3:Y:S07]  /*fa80*/  LDSM.16.MT88.4 R8, [R2+0x5900] ;  /* 0x005900000208783b */ /* 0x0004ee0000004200 */
[C---:B------:R-:W-:Y:S01]  /*fa90*/  HMMA.16816.F32.BF16 R116, R104.reuse, R120, R12 ;  /* 0x000000786874723c */ /* 0x040fe2000004180c */
[----:B------:R-:W4:Y:S07]  /*faa0*/  LDSM.16.MT88.4 R12, [R102+0x5900] ;  /* 0x00590000660c783b */ /* 0x000f2e0000004200 */
[C---:B------:R-:W-:Y:S08]  /*fab0*/  HMMA.16816.F32.BF16 R120, R104.reuse, R122, R16 ;  /* 0x0000007a6878723c */ /* 0x040ff00000041810 */
[C---:B------:R-:W-:Y:S04]  /*fac0*/  HMMA.16816.F32.BF16 R124, R104.reuse, R128, R20 ;  /* 0x00000080687c723c */ /* 0x040fe80000041814 */
[----:B--2---:R-:W-:Y:S04]  /*fad0*/  FFMA.FTZ R2, R3, R220, R214 ;  /* 0x000000dc03027223 */ /* 0x004fe800000100d6 */
        /* <DEDUP_REMOVED lines=26> */
[C---:B-1----:R-:W-:Y:S04]  /*fc80*/  HMMA.16816.F32.BF16 R76, R104.reuse, R4, R76 ;  /* 0x00000004684c723c */ /* 0x042fe8000004184c */
[----:B------:R-:W-:Y:S02]  /*fc90*/  FADD.FTZ R3, R180, R2 ;  /* 0x00000002b4037221 */ /* 0x000fe40000010000 */
[----:B------:R-:W-:Y:S01]  /*fca0*/  FADD.FTZ R2, R161, R0 ;  /* 0x00000000a1027221 */ /* 0x000fe20000010000 */
[----:B------:R-:W-:Y:S01]  /*fcb0*/  IADD3 R0, R199, -0x2, RZ ;  /* 0xfffffffec7007810 */ /* 0x000fe20007ffe0ff */
[C---:B------:R-:W-:Y:S03]  /*fcc0*/  HMMA.16816.F32.BF16 R80, R104.reuse, R6, R80 ;  /* 0x000000066850723c */ /* 0x040fe60000041850 */
[----:B------:R-:W-:Y:S01]  /*fcd0*/  ISETP.GE.AND P0, PT, R0, R225, PT ;  /* 0x000000e10000720c */ /* 0x000fe20003f06270 */
[----:B------:R-:W-:Y:S02]  /*fce0*/  FADD.FTZ R220, R175, R3 ;  /* 0x00000003afdc7221 */ /* 0x000fe40000010000 */
[----:B------:R-:W-:Y:S02]  /*fcf0*/  FADD.FTZ R221, R160, R2 ;  /* 0x00000002a0dd7221 */ /* 0x000fe40000010000 */
[C---:B---3--:R-:W-:Y:S08]  /*fd00*/  HMMA.16816.F32.BF16 R84, R104.reuse, R8, R84 ;  /* 0x000000086854723c */ /* 0x048ff00000041854 */
[C---:B------:R-:W-:Y:S08]  /*fd10*/  HMMA.16816.F32.BF16 R88, R104.reuse, R10, R88 ;  /* 0x0000000a6858723c */ /* 0x040ff00000041858 */
[C---:B----4-:R-:W-:Y:S08]  /*fd20*/  HMMA.16816.F32.BF16 R92, R104.reuse, R12, R92 ;  /* 0x0000000c685c723c */ /* 0x050ff0000004185c */
[----:B------:R-:W-:Y:S01]  /*fd30*/  HMMA.16816.F32.BF16 R96, R104, R14, R96 ;  /* 0x0000000e6860723c */ /* 0x000fe20000041860 */
[----:B------:R-:W-:Y:S07]  /*fd40*/  @!UPT UIADD3 URZ, URZ, URZ, URZ ;  /* 0x0000003f3f3ff290 */ /* 0x000fee000fffe03f */
[----:B------:R-:W-:-:S11]  /*fd50*/  @!P0 BRA `(.L_x_1267) ;  /* 0x000004b000008947 */ /* 0x000fd60003800000 */
[----:B------:R-:W-:Y:S01]  /*fd60*/  IMAD.MOV.U32 R0, RZ, RZ, 0x1 ;  /* 0x00000001ff007424 */ /* 0x000fe200078e00ff */
[----:B------:R-:W-:Y:S01]  /*fd70*/  IADD3 R2, R219, R168, R231 ;  /* 0x000000a8db027210 */ /* 0x000fe20007ffe0e7 */
[----:B------:R-:W-:Y:S01]  /*fd80*/  IMAD R10, R202, 0x3000, R235 ;  /* 0x00003000ca0a7824 */ /* 0x000fe200078e02eb */
[----:B------:R-:W-:Y:S01]  /*fd90*/  MOV R200, RZ ;  /* 0x000000ff00c87202 */ /* 0x000fe20000000f00 */
[----:B------:R-:W1:Y:S01]  /*fda0*/  S2R R244, SR_CTAID.Y ;  /* 0x0000000000f47919 */ /* 0x000e620000002600 */
[----:B------:R-:W-:Y:S02]  /*fdb0*/  ISETP.NE.AND P0, PT, R0, c[0x0][0x2b8], PT ;  /* 0x0000ae0000007a0c */ /* 0x000fe40003f05270 */
[----:B------:R-:W-:Y:S05]  /*fdc0*/  IADD3 R2, R2, -0x80, RZ ;  /* 0xffffff8002027810 */ /* 0x000fea0007ffe0ff */
[----:B------:R-:W-:Y:S06]  /*fdd0*/  IMAD.MOV.U32 R0, RZ, RZ, R2 ;  /* 0x000000ffff007224 */ /* 0x000fec00078e0002 */
[----:B------:R-:W-:Y:S05]  /*fde0*/  @P0 IMAD.HI.U32 R3, R2, c[0x0][0x2bc], RZ ;  /* 0x0000af0002030a27 */ /* 0x000fea00078e00ff */
[----:B------:R-:W-:Y:S04]  /*fdf0*/  @P0 SHF.R.U32.HI R0, RZ, c[0x0][0x2c0], R3 ;  /* 0x0000b000ff000a19 */ /* 0x000fe80000011603 */
[----:B------:R-:W-:Y:S01]  /*fe00*/  @!P5 IADD3 R3, P0, R0, R228, RZ ;  /* 0x000000e40003d210 */ /* 0x000fe20007f1e0ff */
[----:B-1----:R-:W-:Y:S03]  /*fe10*/  IMAD.WIDE.U32 R244, R244, c[0x0][0x1e8], RZ ;  /* 0x00007a00f4f47a25 */ /* 0x002fe600078e00ff */
        /* <DEDUP_REMOVED lines=21> */
.L_x_1343:
[----:B------:R-:W-:-:S05]  /*ff70*/  BRA.DIV ~URZ, `(.L_x_1269) ;  /* 0x0000b1527f007947 */ /* 0x000fca000b800000 */
[----:B------:R-:W3:Y:S01]  /*ff80*/  SHFL.IDX PT, R0, R11, RZ, 0x181f ;  /* 0x00181fff0b007589 */ /* 0x000ee200000e0000 */
[----:B------:R-:W-:Y:S04]  /*ff90*/  IADD3 R12, R212, 0x40, RZ ;  /* 0x00000040d40c7810 */ /* 0x000fe80007ffe0ff */
[----:B------:R-:W-:Y:S02]  /*ffa0*/  ISETP.GE.AND P2, PT, R12, c[0x0][0x1d4], PT ;  /* 0x000075000c007a0c */ /* 0x000fe40003f46270 */
[----:B------:R-:W-:Y:S02]  /*ffb0*/  SEL R12, RZ, 0x10, P6 ;  /* 0x00000010ff0c7807 */ /* 0x000fe40003000000 */
[----:B---3--:R-:W-:Y:S05]  /*ffc0*/  IADD3 R2, P0, R0, R243, RZ ;  /* 0x000000f300027210 */ /* 0x008fea0007f1e0ff */
[----:B--2---:R-:W-:Y:S01]  /*ffd0*/  IMAD.X R3, R4, 0x1, R207, P0 ;  /* 0x0000000104037824 */ /* 0x004fe200000e06cf */
[----:B------:R-:W-:Y:S05]  /*ffe0*/  IADD3 R8, P0, R0, R205, RZ ;  /* 0x000000cd00087210 */ /* 0x000fea0007f1e0ff */
[----:B------:R-:W-:Y:S01]  /*fff0*/  IMAD.X R9, R4, 0x1, R206, P0 ;  /* 0x0000000104097824 */ /* 0x000fe200000e06ce */
[----:B------:R-:W-:Y:S01]  /*10000*/  IADD3 R6, P0, R0, R203, RZ ;  /* 0x000000cb00067210 */ /* 0x000fe20007f1e0ff */
[----:B------:R-:W-:Y:S02]  /*10010*/  IMAD.SHL.U32 R0, R10, 0x2, RZ ;  /* 0x000000020a007824 */ /* 0x000fe400078e00ff */
[----:B------:R-:W-:Y:S02]  /*10020*/  IMAD.MOV.U32 R10, RZ, RZ, R218 ;  /* 0x000000ffff0a7224 */ /* 0x000fe400078e00da */
[----:B------:R-:W-:Y:S01]  /*10030*/  IMAD.X R7, R4, 0x1, R204, P0 ;  /* 0x0000000104077824 */ /* 0x000fe200000e06cc */
[----:B------:R-:W-:Y:S01]  /*10040*/  ISETP.GE.AND P0, PT, R212, c[0x0][0x1d4], PT ;  /* 0x00007500d4007a0c */ /* 0x000fe20003f06270 */
[----:B------:R2:W3:Y:S11]  /*10050*/  SHFL.IDX PT, R4, R5, 0x1, 0x181f ;  /* 0x00381f0005047f89 */ /* 0x0004f600000e0000 */
[----:B------:R-:W-:Y:S01]  /*10060*/  @!UPT UIADD3 URZ, URZ, URZ, URZ ;  /* 0x0000003f3f3ff290 */ /* 0x000fe2000fffe03f */
[----:B------:R-:W-:Y:S01]  /*10070*/  @!PT LDS RZ, [RZ] ;  /* 0x00000000fffff984 */ /* 0x000fe20000000800 */
[----:B------:R4:W-:Y:S04]  /*10080*/  LDGSTS.E.BYPASS.LTC128B.128 [R0+0xc100], [R2.64], !P0 ;  /* 0x0c10000002007fae */ /* 0x0009e8000c101d46 */
[----:B------:R1:W-:Y:S04]  /*10090*/  LDGSTS.E.BYPASS.LTC128B.128 [R0+0xe100], [R8.64], !P2 ;  /* 0x0e10000008007fae */ /* 0x0003e8000d101d46 */
[----:B------:R1:W-:Y:S02]  /*100a0*/  LDGSTS.E.BYPASS.LTC128B.128 [R0+0x10100], [R6.64], !P6 ;  /* 0x1010000006007fae */ /* 0x0003e4000f101d46 */
[----:B-12---:R-:W-:Y:S02]  /*100b0*/  IMAD.MOV.U32 R5, RZ, RZ, R12 ;  /* 0x000000ffff057224 */ /* 0x006fe400078e000c */
[----:B----4-:R1:W2:Y:S04]  /*100c0*/  SHFL.IDX PT, R2, R11, 0x1, 0x181f ;  /* 0x00381f000b027f89 */ /* 0x0102a800000e0000 */
.L_x_1344:
[----:B---3--:R-:W-:Y:S02]  /*100d0*/  IADD3 R8, -R10, 0x10, RZ ;  /* 0x000000100a087810 */ /* 0x008fe40007ffe1ff */
[C---:B------:R-:W-:Y:S02]  /*100e0*/  IADD3 R6, -R5.reuse, 0x10, RZ ;  /* 0x0000001005067810 */ /* 0x040fe40007ffe1ff */
[----:B------:R-:W-:Y:S02]  /*100f0*/  LOP3.LUT R8, R8, 0xf, RZ, 0xc0, !PT ;  /* 0x0000000f08087812 */ /* 0x000fe400078ec0ff */
[----:B------:R-:W-:Y:S02]  /*10100*/  LOP3.LUT R6, R6, 0xf, RZ, 0xc0, !PT ;  /* 0x0000000f06067812 */ /* 0x000fe400078ec0ff */
[----:B--2---:R-:W-:Y:S04]  /*10110*/  IADD3 R8, P2, P0, R8, R2, R205 ;  /* 0x0000000208087210 */ /* 0x004fe8000785e0cd */
[----:B------:R-:W-:Y:S02]  /*10120*/  IADD3.X R9, RZ, R4, R206, P2, P0 ;  /* 0x00000004ff097210 */ /* 0x000fe400017e04ce */
        /* <DEDUP_REMOVED lines=14> */
.L_x_1267:
[----:B------:R-:W-:Y:S05]  /*10210*/  BSYNC B0 ;  /* 0x0000000000007941 */ /* 0x000fea0003800000 */
.L_x_1266:
[C---:B--2---:R-:W-:Y:S01]  /*10220*/  IADD3 R0, R185.reuse, 0x1, RZ ;  /* 0x00000001b9007810 */ /* 0x044fe20007ffe0ff */
[----:B------:R-:W0:Y:S01]  /*10230*/  LDGDEPBAR ;  /* 0x00000000000079af */ /* 0x000e220000000000 */
[----:B------:R-:W-:Y:S01]  /*10240*/  ISETP.GE.AND P0, PT, R185, 0x1, PT ;  /* 0x00000001b900780c */ /* 0x000fe20003f06270 */
[----:B------:R-:W-:Y:S02]  /*10250*/  IMAD.MOV.U32 R102, RZ, RZ, R100 ;  /* 0x000000ffff667224 */ /* 0x000fe400078e0064 */
[----:B------:R-:W-:Y:S01]  /*10260*/  IMAD.MOV.U32 R103, RZ, RZ, R101 ;  /* 0x000000ffff677224 */ /* 0x000fe200078e0065 */
[----:B------:R-:W-:Y:S02]  /*10270*/  SEL R185, R0, RZ, !P0 ;  /* 0x000000ff00b97207 */ /* 0x000fe40004000000 */
[C---:B------:R-:W-:Y:S02]  /*10280*/  ISETP.GT.AND P0, PT, R199.reuse, R226, PT ;  /* 0x000000e2c700720c */ /* 0x040fe40003f04270 */
[----:B------:R-:W-:Y:S05]  /*10290*/  IADD3 R0, R199, -0x1, RZ ;  /* 0xffffffffc7007810 */ /* 0x000fea0007ffe0ff */
[----:B------:R-:W-:Y:S06]  /*102a0*/  IMAD.MOV.U32 R199, RZ, RZ, R0 ;  /* 0x000000ffffc77224 */ /* 0x000fec00078e0000 */
[----:B-1----:R-:W-:-:S05]  /*102b0*/  @P0 BRA `(.L_x_1270) ;  /* 0xffffc3a000000947 */ /* 0x002fca000383ffff */
[----:B------:R-:W2:Y:S01]  /*102c0*/  LDL R4, [R1+0x4] ;  /* 0x0000040001047983 */ /* 0x000ea20000100800 */
[----:B------:R-:W-:Y:S01]  /*102d0*/  IMAD.MOV.U32 R102, RZ, RZ, R100 ;  /* 0x000000ffff667224 */ /* 0x000fe200078e0064 */
[----:B------:R-:W-:Y:S01]  /*102e0*/  MOV R199, R0 ;  /* 0x0000000000c77202 */ /* 0x000fe20000000f00 */
[----:B------:R-:W-:Y:S01]  /*102f0*/  IMAD.MOV.U32 R103, RZ, RZ, R101 ;  /* 0x000000ffff677224 */ /* 0x000fe200078e0065 */
[----:B--2---:R-:W-:-:S02]  /*10300*/  SHF.L.U32 R4, R4, 0x7, RZ ;  /* 0x0000000704047819 */ /* 0x004fc400000006ff */
.L_x_1253:
[----:B------:R-:W2:Y:S04]  /*10310*/  LDL R2, [R1+0x64] ;  /* 0x0000640001027983 */ /* 0x000ea80000100800 */
[----:B------:R-:W3:Y:S01]  /*10320*/  LDL R3, [R1+0x58] ;  /* 0x0000580001037983 */ /* 0x000ee20000100800 */
[----:B------:R-:W-:Y:S01]  /*10330*/  IMAD.MOV.U32 R243, RZ, RZ, 0x1 ;  /* 0x00000001fff37424 */ /* 0x000fe200078e00ff */
[----:B------:R-:W-:-:S04]  /*10340*/  IADD3 R4, R4, 0x7f, RZ ;  /* 0x0000007f04047810 */ /* 0x000fc80007ffe0ff */
[----:B------:R-:W-:-:S13]  /*10350*/  ISETP.NE.AND P0, PT, R243, c[0x0][0x2c4], PT ;  /* 0x0000b100f3007a0c */ /* 0x000fda0003f05270 */
[----:B------:R-:W-:-:S05]  /*10360*/  @P0 IMAD.HI.U32 R0, R4, c[0x0][0x2c8], RZ ;  /* 0x0000b20004000a27 */ /* 0x000fca00078e00ff */
[----:B------:R-:W-:Y:S02]  /*10370*/  @P0 SHF.R.U32.HI R4, RZ, c[0x0][0x2cc], R0 ;  /* 0x0000b300ff040a19 */ /* 0x000fe40000011600 */
[----:B------:R-:W-:Y:S02]  /*10380*/  ISETP.LE.AND P0, PT, R243, c[0x0][0x32c], PT ;  /* 0x0000cb00f3007a0c */ /* 0x000fe40003f03270 */
        /* <DEDUP_REMOVED lines=14> */
.L_x_1273:
[----:B------:R-:W-:-:S13]  /*10470*/  ISETP.NE.AND P0, PT, R243, c[0x0][0x32c], PT ;  /* 0x0000cb00f3007a0c */ /* 0x000fda0003f05270 */
[----:B------:R-:W-:-:S05]  /*10480*/  @P0 IMAD.HI.U32 R3, R0, c[0x0][0x330], RZ ;  /* 0x0000cc0000030a27 */ /* 0x000fca00078e00ff */
[----:B------:R-:W-:Y:S02]  /*10490*/  @P0 SHF.R.U32.HI R0, RZ, c[0x0][0x334], R3 ;  /* 0x0000cd00ff000a19 */ /* 0x000fe40000011603 */
.L_x_1274:
[----:B------:R-:W-:Y:S05]  /*104a0*/  BSYNC B0 ;  /* 0x0000000000007941 */ /* 0x000fea0003800000 */
.L_x_1272:
[----:B------:R-:W-:-:S05]  /*104b0*/  IMAD R0, R0, c[0x0][0x32c], RZ ;  /* 0x0000cb0000007a24 */ /* 0x000fca00078e02ff */
[----:B------:R-:W-:-:S04]  /*104c0*/  IMNMX R2, R2, R0, !PT ;  /* 0x0000000002027217 */ /* 0x000fc80007800200 */
.L_x_1271:
[----:B------:R-:W-:Y:S01]  /*104d0*/  IADD3 R2, R2, 0x3f, RZ ;  /* 0x0000003f02027810 */ /* 0x000fe20007ffe0ff */
[----:B------:R-:W-:Y:S02]  /*104e0*/  IMAD.MOV.U32 R245, RZ, RZ, 0x1f ;  /* 0x0000001ffff57424 */ /* 0x000fe400078e00ff */
[----:B------:R-:W-:Y:S01]  /*104f0*/  IMAD.MOV.U32 R244, RZ, RZ, -0x1 ;  /* 0xfffffffffff47424 */ /* 0x000fe200078e00ff */
[----:B------:R-:W-:-:S04]  /*10500*/  SHF.R.S32.HI R0, RZ, 0x1f, R2 ;  /* 0x0000001fff007819 */ /* 0x000fc80000011402 */
[----:B------:R-:W-:-:S04]  /*10510*/  LEA.HI R0, R0, R2, RZ, 0x6 ;  /* 0x0000000200007211 */ /* 0x000fc800078f30ff */
[----:B------:R-:W-:-:S04]  /*10520*/  SHF.R.S32.HI R0, RZ, 0x6, R0 ;  /* 0x00000006ff007819 */ /* 0x000fc80000011400 */
[----:B------:R-:W-:-:S04]  /*10530*/  IMNMX R226, R225, R0, !PT ;  /* 0x00000000e1e27217 */ /* 0x000fc80007800200 */
[----:B------:R-:W-:-:S13]  /*10540*/  ISETP.GE.AND P0, PT, R199, R226, PT ;  /* 0x000000e2c700720c */ /* 0x000fda0003f06270 */
[----:B------:R-:W-:Y:S05]  /*10550*/  @!P0 BRA `(.L_x_1275) ;  /* 0x0000323000008947 */ /* 0x000fea0003800000 */
[----:B------:R-:W-:Y:S01]  /*10560*/  IADD3 R0, R212, 0x40, RZ ;  /* 0x00000040d4007810 */ /* 0x000fe20007ffe0ff */
[C---:B------:R-:W-:Y:S01]  /*10570*/  IMAD.SHL.U32 R204, R241.reuse, 0x2, RZ ;  /* 0x00000002f1cc7824 */ /* 0x040fe200078e00ff */
[----:B------:R-:W-:Y:S01]  /*10580*/  SHF.R.S32.HI R3, RZ, 0x1f, R241 ;  /* 0x0000001fff037819 */ /* 0x000fe200000114f1 */
[----:B------:R-:W-:Y:S01]  /*10590*/  IMAD.MOV.U32 R100, RZ, RZ, R102 ;  /* 0x000000ffff647224 */ /* 0x000fe200078e0066 */
[----:B------:R-:W-:Y:S01]  /*105a0*/  ISETP.GE.AND P4, PT, R0, c[0x0][0x1d4], PT ;  /* 0x0000750000007a0c */ /* 0x000fe20003f86270 */
[----:B------:R-:W-:Y:S01]  /*105b0*/  IMAD.MOV.U32 R0, RZ, RZ, R103 ;  /* 0x000000ffff007224 */ /* 0x000fe200078e0067 */
[----:B------:R-:W-:Y:S01]  /*105c0*/  SHF.R.S32.HI R206, RZ, 0x1f, R212 ;  /* 0x0000001fffce7819 */ /* 0x000fe200000114d4 */
[----:B------:R-:W-:Y:S01]  /*105d0*/  IMAD.MOV.U32 R186, RZ, RZ, R199 ;  /* 0x000000ffffba7224 */ /* 0x000fe200078e00c7 */
[----:B------:R-:W-:Y:S01]  /*105e0*/  SHF.L.U64.HI R205, R241, 0x1, R3 ;  /* 0x00000001f1cd7819 */ /* 0x000fe20000010203 */
[C---:B------:R-:W-:Y:S01]  /*105f0*/  IMAD.SHL.U32 R240, R212.reuse, 0x2, RZ ;  /* 0x00000002d4f07824 */ /* 0x040fe200078e00ff */
[----:B------:R-:W-:Y:S01]  /*10600*/  ISETP.GE.AND P3, PT, R212, c[0x0][0x1d4], PT ;  /* 0x00007500d4007a0c */ /* 0x000fe20003f66270 */
[C---:B------:R-:W-:Y:S01]  /*10610*/  IMAD.SHL.U32 R196, R227.reuse, 0x2, RZ ;  /* 0x00000002e3c47824 */ /* 0x040fe200078e00ff */
[----:B------:R-:W-:-:S02]  /*10620*/  SHF.L.U64.HI R203, R227, 0x1, R239 ;  /* 0x00000001e3cb7819 */ /* 0x000fc400000102ef */
[----:B------:R-:W-:Y:S02]  /*10630*/  SHF.L.U64.HI R206, R212, 0x1, R206 ;  /* 0x00000001d4ce7819 */ /* 0x000fe400000102ce */
[----:B------:R-:W-:Y:S02]  /*10640*/  SEL R241, RZ, 0x10, P4 ;  /* 0x00000010fff17807 */ /* 0x000fe40002000000 */
.L_x_1285:
[----:B------:R-:W-:Y:S04]  /*10650*/  DEPBAR.LE SB0, 0x2 ;  /* 0x000080800000791a */ /* 0x000fe80000000000 */
[----:B------:R-:W-:Y:S01]  /*10660*/  WARPSYNC 0xffffffff ;  /* 0xffffffff00007948 */ /* 0x000fe20003800000 */
[----:B------:R-:W-:Y:S01]  /*10670*/  BAR.SYNC.DEFER_BLOCKING 0x0 ;  /* 0x0000000000007b1d */ /* 0x000fe20000010000 */
[----:B------:R-:W-:Y:S01]  /*10680*/  IMAD R184, R185, 0x6000, RZ ;  /* 0x00006000b9b87824 */ /* 0x000fe200078e02ff */
[----:B------:R-:W-:Y:S01]  /*10690*/  ISETP.GE.AND P0, PT, R225, R186, PT ;  /* 0x000000bae100720c */ /* 0x000fe20003f06270 */
[----:B------:R-:W-:Y:S03]  /*106a0*/  IMAD.MOV.U32 R180, RZ, RZ, 0x20 ;  /* 0x00000020ffb47424 */ /* 0x000fe600078e00ff */
[----:B------:R-:W-:Y:S02]  /*106b0*/  IADD3 R101, R193, R184, RZ ;  /* 0x000000b8c1657210 */ /* 0x000fe40007ffe0ff */
[----:B------:R-:W-:Y:S05]  /*106c0*/  SEL R180, R180, 0xffffffe0, !P1 ;  /* 0xffffffe0b4b47807 */ /* 0x000fea0004800000 */
[----:B------:R-:W-:Y:S01]  /*106d0*/  IMAD.IADD R102, R180, 0x1, R101 ;  /* 0x00000001b4667824 */ /* 0x000fe200078e0265 */
[----:B------:R1:W2:Y:S01]  /*106e0*/  LDSM.16.M88.4 R32, [R188] ;  /* 0x00000000bc20783b */ /* 0x0002a20000000200 */
[----:B------:R-:W-:Y:S03]  /*106f0*/  BSSY B0, `(.L_x_1276) ;  /* 0x0000040000007945 */ /* 0x000fe60003800000 */
[----:B------:R1:W3:Y:S04]  /*10700*/  LDSM.16.M88.4 R8, [R101+0xc100] ;  /* 0x00c100006508783b */ /* 0x0002e80000000200 */
        /* <DEDUP_REMOVED lines=26> */
.L_x_1345:
[----:B------:R-:W-:-:S05]  /*108b0*/  BRA.DIV ~URZ, `(.L_x_1279) ;  /* 0x0000ab227f007947 */ /* 0x000fca000b800000 */
[----:B------:R-:W5:Y:S01]  /*108c0*/  SHFL.IDX PT, R2, R20, RZ, 0x181f ;  /* 0x00181fff14027589 */ /* 0x000f6200000e0000 */
[----:B------:R-:W-:Y:S03]  /*108d0*/  SEL R3, RZ, 0x10, P6 ;  /* 0x00000010ff037807 */ /* 0x000fe60003000000 */
[----:B----4-:R-:W4:Y:S01]  /*108e0*/  SHFL.IDX PT, R5, R5, 0x1, 0x181f ;  /* 0x00381f0005057f89 */ /* 0x010f2200000e0000 */
[----:B-----5:R-:W-:Y:S05]  /*108f0*/  IADD3 R6, P0, R2, R240, RZ ;  /* 0x000000f002067210 */ /* 0x020fea0007f1e0ff */
[----:B---3--:R-:W-:Y:S01]  /*10900*/  IMAD.X R7, R4, 0x1, R206, P0 ;  /* 0x0000000104077824 */ /* 0x008fe200000e06ce */
[----:B------:R-:W-:Y:S05]  /*10910*/  IADD3 R14, P0, R2, R204, RZ ;  /* 0x000000cc020e7210 */ /* 0x000fea0007f1e0ff */
[----:B------:R-:W-:Y:S01]  /*10920*/  IMAD.X R15, R4, 0x1, R205, P0 ;  /* 0x00000001040f7824 */ /* 0x000fe200000e06cd */
[----:B------:R-:W-:Y:S02]  /*10930*/  IADD3 R12, P0, R2, R196, RZ ;  /* 0x000000c4020c7210 */ /* 0x000fe40007f1e0ff */
[----:B------:R3:W2:Y:S02]  /*10940*/  SHFL.IDX PT, R2, R20, 0x1, 0x181f ;  /* 0x00381f0014027f89 */ /* 0x0006a400000e0000 */
[----:B------:R-:W-:Y:S01]  /*10950*/  IADD3.X R13, R4, R203, RZ, P0, !PT ;  /* 0x000000cb040d7210 */ /* 0x000fe200007fe4ff */
[----:B------:R-:W-:Y:S05]  /*10960*/  IMAD R4, R202, 0x6000, R230 ;  /* 0x00006000ca047824 */ /* 0x000fea00078e02e6 */
[----:B------:R3:W-:Y:S04]  /*10970*/  LDGSTS.E.BYPASS.LTC128B.128 [R4], [R6.64], !P3 ;  /* 0x0000000006047fae */ /* 0x0007e8000d901d46 */
[----:B------:R5:W-:Y:S04]  /*10980*/  LDGSTS.E.BYPASS.LTC128B.128 [R4+0x2000], [R14.64], !P4 ;  /* 0x020000000e047fae */ /* 0x000be8000e101d46 */
[----:B------:R3:W-:Y:S01]  /*10990*/  LDGSTS.E.BYPASS.LTC128B.128 [R4+0x4000], [R12.64], !P6 ;  /* 0x040000000c047fae */ /* 0x0007e2000f101d46 */
[----:B-----5:R-:W-:Y:S01]  /*109a0*/  MOV R14, R3 ;  /* 0x00000003000e7202 */ /* 0x020fe20000000f00 */
[----:B------:R-:W-:Y:S05]  /*109b0*/  IMAD.MOV.U32 R15, RZ, RZ, R241 ;  /* 0x000000ffff0f7224 */ /* 0x000fea00078e00f1 */
.L_x_1346:
        /* <DEDUP_REMOVED lines=19> */
.L_x_1277:
[----:B------:R-:W-:Y:S05]  /*10af0*/  BSYNC B0 ;  /* 0x0000000000007941 */ /* 0x000fea0003800000 */
.L_x_1276:
[----:B------:R-:W0:Y:S01]  /*10b00*/  LDGDEPBAR ;  /* 0x00000000000079af */ /* 0x000e220000000000 */
[----:B------:R-:W-:Y:S01]  /*10b10*/  WARPSYNC 0xffffffff ;  /* 0xffffffff00007948 */ /* 0x000fe20003800000 */
[C---:B--23--:R-:W-:Y:S03]  /*10b20*/  HMMA.16816.F32.BF16 R4, R32.reuse, R8, RZ ;  /* 0x000000082004723c */ /* 0x04cfe600000418ff */
[----:B------:R-:W-:Y:S01]  /*10b30*/  ISETP.GE.AND P0, PT, R202, 0x1, PT ;  /* 0x00000001ca00780c */ /* 0x000fe20003f06270 */
[C---:B------:R-:W-:Y:S01]  /*10b40*/  IMAD.IADD R103, R191.reuse, 0x1, R102 ;  /* 0x00000001bf677824 */ /* 0x040fe200078e0266 */
[----:B------:R-:W-:Y:S01]  /*10b50*/  IADD3 R3, R180, R101, R191 ;  /* 0x00000065b4037210 */ /* 0x000fe20007ffe0bf */
[----:B------:R-:W-:Y:S01]  /*10b60*/  LDSM.16.M88.4 R164, [R189] ;  /* 0x00000000bda4783b */ /* 0x000fe20000000200 */
[----:B------:R-:W-:Y:S01]  /*10b70*/  IADD3 R2, R202, 0x1, RZ ;  /* 0x00000001ca027810 */ /* 0x000fe20007ffe0ff */
[C---:B------:R-:W-:Y:S04]  /*10b80*/  HMMA.16816.F32.BF16 R8, R32.reuse, R10, RZ ;  /* 0x0000000a2008723c */ /* 0x040fe800000418ff */
[----:B------:R-:W-:Y:S01]  /*10b90*/  SEL R202, R2, RZ, !P0 ;  /* 0x000000ff02ca7207 */ /* 0x000fe20004000000 */
[----:B------:R-:W-:Y:S01]  /*10ba0*/  IMAD.IADD R2, R191, 0x1, R101 ;  /* 0x00000001bf027824 */ /* 0x000fe200078e0265 */
[----:B------:R-:W-:Y:S02]  /*10bb0*/  LDSM.16.M88.4 R168, [R103+0xc100] ;  /* 0x00c1000067a8783b */ /* 0x000fe40000000200 */
[C---:B----4-:R-:W-:Y:S06]  /*10bc0*/  HMMA.16816.F32.BF16 R12, R32.reuse, R16, RZ ;  /* 0x00000010200c723c */ /* 0x050fec00000418ff */
[----:B------:R-:W-:Y:S02]  /*10bd0*/  LDSM.16.M88.4 R160, [R2+0xc100] ;  /* 0x00c1000002a0783b */ /* 0x000fe40000000200 */
[C---:B------:R-:W-:Y:S06]  /*10be0*/  HMMA.16816.F32.BF16 R16, R32.reuse, R18, RZ ;  /* 0x000000122010723c */ /* 0x040fec00000418ff */
[----:B------:R-:W-:Y:S02]  /*10bf0*/  LDSM.16.M88.4 R172, [R102+0xe900] ;  /* 0x00e9000066ac783b */ /* 0x000fe40000000200 */
[C---:B-1----:R-:W-:Y:S06]  /*10c00*/  HMMA.16816.F32.BF16 R20, R32.reuse, R24, RZ ;  /* 0x000000182014723c */ /* 0x042fec00000418ff */
[----:B------:R-:W-:Y:S02]  /*10c10*/  LDSM.16.M88.4 R176, [R2+0xe100] ;  /* 0x00e1000002b0783b */ /* 0x000fe40000000200 */
[C---:B------:R-:W-:Y:S06]  /*10c20*/  HMMA.16816.F32.BF16 R24, R32.reuse, R26, RZ ;  /* 0x0000001a2018723c */ /* 0x040fec00000418ff */
[----:B------:R-:W-:Y:S02]  /*10c30*/  LDSM.16.M88.4 R180, [R101+0x10100] ;  /* 0x0101000065b4783b */ /* 0x000fe40000000200 */
[C---:B------:R-:W-:Y:S08]  /*10c40*/  HMMA.16816.F32.BF16 R28, R32.reuse, R104, RZ ;  /* 0x00000068201c723c */ /* 0x040ff000000418ff */
        /* <DEDUP_REMOVED lines=23> */
[----:B------:R-:W-:Y:S07]  /*10dc0*/  LDSM.16.M88.4 R148, [R101+0xe100] ;  /* 0x00e100006594783b */ /* 0x000fee0000000200 */
[C---:B----4-:R-:W-:Y:S08]  /*10dd0*/  HMMA.16816.F32.BF16 R28, R104.reuse, R152, R28 ;  /* 0x00000098681c723c */ /* 0x050ff0000004181c */
[----:B------:R-:W-:Y:S01]  /*10de0*/  HMMA.16816.F32.BF16 R32, R104, R154, R32 ;  /* 0x0000009a6820723c */ /* 0x000fe20000041820 */
[----:B------:R-:W3:Y:S07]  /*10df0*/  LDSM.16.M88.4 R104, [R188+0x4000] ;  /* 0x00400000bc68783b */ /* 0x000eee0000000200 */
[C---:B------:R-:W-:Y:S01]  /*10e00*/  HMMA.16816.F32.BF16 R4, R164.reuse, R168, R4 ;  /* 0x000000a8a404723c */ /* 0x040fe20000041804 */
[----:B------:R-:W4:Y:S07]  /*10e10*/  LDSM.16.M88.4 R152, [R101+0xe900] ;  /* 0x00e900006598783b */ /* 0x000f2e0000000200 */
[C---:B------:R-:W-:Y:S01]  /*10e20*/  HMMA.16816.F32.BF16 R8, R164.reuse, R170, R8 ;  /* 0x000000aaa408723c */ /* 0x040fe20000041808 */
[----:B------:R-:W-:Y:S07]  /*10e30*/  LDSM.16.M88.4 R168, [R102+0xe100] ;  /* 0x00e1000066a8783b */ /* 0x000fee0000000200 */
[C---:B-----5:R-:W-:Y:S08]  /*10e40*/  HMMA.16816.F32.BF16 R12, R164.reuse, R140, R12 ;  /* 0x0000008ca40c723c */ /* 0x060ff0000004180c */
[C---:B------:R-:W-:Y:S01]  /*10e50*/  HMMA.16816.F32.BF16 R16, R164.reuse, R142, R16 ;  /* 0x0000008ea410723c */ /* 0x040fe20000041810 */
[----:B------:R-:W5:Y:S07]  /*10e60*/  LDSM.16.M88.4 R140, [R101+0xf100] ;  /* 0x00f10000658c783b */ /* 0x000f6e0000000200 */
        /* <DEDUP_REMOVED lines=75> */
[C---:B------:R-:W-:Y:S08]  /*11320*/  HMMA.16816.F32.BF16 R16, R164.reuse, R146, R16 ;  /* 0x00000092a410723c */ /* 0x040ff00000041810 */
        /* <DEDUP_REMOVED lines=15> */
[C---:B--2---:R-:W-:Y:S08]  /*11420*/  HMMA.16816.F32.BF16 R12, R172.reuse, R104, R12 ;  /* 0x00000068ac0c723c */ /* 0x044ff0000004180c */
        /* <DEDUP_REMOVED lines=15> */
[----:B------:R-:W-:Y:S01]  /*11520*/  FMUL.FTZ R15, R15, c[0x0][0x320] ;  /* 0x0000c8000f0f7a20 */ /* 0x000fe20000410000 */
[----:B-1----:R-:W-:Y:S01]  /*11530*/  FMNMX.FTZ R103, R140, R0, !PT ;  /* 0x000000008c677209 */ /* 0x002fe20007810000 */
[----:B------:R-:W-:Y:S02]  /*11540*/  FMUL.FTZ R16, R16, c[0x0][0x320] ;  /* 0x0000c80010107a20 */ /* 0x000fe40000410000 */
[----:B------:R-:W-:Y:S02]  /*11550*/  FMUL.FTZ R18, R18, c[0x0][0x320] ;  /* 0x0000c80012127a20 */ /* 0x000fe40000410000 */
[----:B------:R-:W-:Y:S01]  /*11560*/  FMUL.FTZ R17, R17, c[0x0][0x320] ;  /* 0x0000c80011117a20 */ /* 0x000fe20000410000 */
[----:B------:R1:W4:Y:S01]  /*11570*/  MUFU.TANH R144, R7 ;  /* 0x0000000700907308 */ /* 0x0003220000002400 */
[----:B------:R-:W-:Y:S01]  /*11580*/  FMUL.FTZ R19, R19, c[0x0][0x320] ;  /* 0x0000c80013137a20 */ /* 0x000fe20000410000 */
[----:B--2---:R-:W-:Y:S08]  /*11590*/  FMNMX.FTZ R102, R143, R100, !PT ;  /* 0x000000648f667209 */ /* 0x004ff00007810000 */
[----:B------:R-:W2:Y:S01]  /*115a0*/  MUFU.TANH R141, R8 ;  /* 0x00000008008d7308 */ /* 0x000ea20000002400 */
[----:B---3--:R-:W-:Y:S09]  /*115b0*/  FMNMX.FTZ R103, R142, R103, !PT ;  /* 0x000000678e677209 */ /* 0x008ff20007810000 */
[----:B------:R-:W3:Y:S01]  /*115c0*/  MUFU.TANH R104, R10 ;  /* 0x0000000a00687308 */ /* 0x000ee20000002400 */
[----:B-1----:R-:W1:Y:S01]  /*115d0*/  LDSM.16.M88.4 R4, [R3+0x11100] ;  /* 0x011100000304783b */ /* 0x002e620000000200 */
[----:B----4-:R-:W-:Y:S08]  /*115e0*/  FMNMX.FTZ R102, R144, R102, !PT ;  /* 0x0000006690667209 */ /* 0x010ff00007810000 */
[----:B------:R-:W4:Y:S01]  /*115f0*/  MUFU.TANH R101, R9 ;  /* 0x0000000900657308 */ /* 0x000f220000002400 */
[----:B--2---:R-:W-:Y:S09]  /*11600*/  FMNMX.FTZ R103, R141, R103, !PT ;  /* 0x000000678d677209 */ /* 0x004ff20007810000 */
[----:B------:R2:W5:Y:S01]  /*11610*/  MUFU.TANH R105, R11 ;  /* 0x0000000b00697308 */ /* 0x0005620000002400 */
[----:B---3--:R-:W-:Y:S09]  /*11620*/  FMNMX.FTZ R102, R104, R102, !PT ;  /* 0x0000006668667209 */ /* 0x008ff20007810000 */
[----:B------:R-:W3:Y:S01]  /*11630*/  MUFU.TANH R145, R12 ;  /* 0x0000000c00917308 */ /* 0x000ee20000002400 */
[----:B----4-:R-:W-:Y:S09]  /*11640*/  FMNMX.FTZ R103, R101, R103, !PT ;  /* 0x0000006765677209 */ /* 0x010ff20007810000 */
[----:B------:R-:W4:Y:S01]  /*11650*/  MUFU.TANH R149, R14 ;  /* 0x0000000e00957308 */ /* 0x000f220000002400 */
[----:B--2---:R-:W2:Y:S01]  /*11660*/  LDSM.16.M88.4 R8, [R3+0x11900] ;  /* 0x011900000308783b */ /* 0x004ea20000000200 */
[C---:B-1----:R-:W-:Y:S03]  /*11670*/  HMMA.16816.F32.BF16 R20, R172.reuse, R4, R20 ;  /* 0x00000004ac14723c */ /* 0x042fe60000041814 */
[----:B-----5:R-:W-:Y:S05]  /*11680*/  FMNMX.FTZ R102, R105, R102, !PT ;  /* 0x0000006669667209 */ /* 0x020fea0007810000 */
[----:B------:R-:W1:Y:S01]  /*11690*/  MUFU.TANH R147, R13 ;  /* 0x0000000d00937308 */ /* 0x000e620000002400 */
[C---:B------:R-:W-:Y:S03]  /*116a0*/  HMMA.16816.F32.BF16 R24, R172.reuse, R6, R24 ;  /* 0x00000006ac18723c */ /* 0x040fe60000041818 */
[----:B---3--:R-:W-:Y:S06]  /*116b0*/  FMNMX.FTZ R103, R145, R103, !PT ;  /* 0x0000006791677209 */ /* 0x008fec0007810000 */
[----:B------:R-:W3:Y:S03]  /*116c0*/  MUFU.TANH R151, R15 ;  /* 0x0000000f00977308 */ /* 0x000ee60000002400 */
[----:B----4-:R-:W-:Y:S03]  /*116d0*/  FMNMX.FTZ R102, R149, R102, !PT ;  /* 0x0000006695667209 */ /* 0x010fe60007810000 */
[----:B------:R-:W-:Y:S04]  /*116e0*/  FMUL.FTZ R20, R20, c[0x0][0x320] ;  /* 0x0000c80014147a20 */ /* 0x000fe80000410000 */
[----:B------:R-:W4:Y:S01]  /*116f0*/  MUFU.TANH R146, R16 ;  /* 0x0000001000927308 */ /* 0x000f220000002400 */
        /* <DEDUP_REMOVED lines=9> */
[C---:B--2---:R-:W-:Y:S03]  /*11790*/  HMMA.16816.F32.BF16 R28, R172.reuse, R8, R28 ;  /* 0x00000008ac1c723c */ /* 0x044fe6000004181c */
[----:B---3--:R-:W-:Y:S03]  /*117a0*/  FMNMX.FTZ R102, R151, R102, !PT ;  /* 0x0000006697667209 */ /* 0x008fe60007810000 */
[----:B------:R-:W2:Y:S02]  /*117b0*/  MUFU.TANH R148, R17 ;  /* 0x0000001100947308 */ /* 0x000ea40000002400 */
[----:B------:R-:W-:Y:S04]  /*117c0*/  HMMA.16816.F32.BF16 R32, R172, R10, R32 ;  /* 0x0000000aac20723c */ /* 0x000fe80000041820 */
[----:B----4-:R-:W-:Y:S04]  /*117d0*/  FMNMX.FTZ R103, R146, R103, !PT ;  /* 0x0000006792677209 */ /* 0x010fe80007810000 */
[----:B------:R-:W3:Y:S01]  /*117e0*/  MUFU.TANH R152, R19 ;  /* 0x0000001300987308 */ /* 0x000ee20000002400 */
[----:B-1----:R-:W-:Y:S07]  /*117f0*/  FMNMX.FTZ R102, R150, R102, !PT ;  /* 0x0000006696667209 */ /* 0x002fee0007810000 */
[----:B------:R-:W-:Y:S02]  /*11800*/  FMUL.FTZ R28, R28, c[0x0][0x320] ;  /* 0x0000c8001c1c7a20 */ /* 0x000fe40000410000 */
[----:B------:R-:W1:Y:S01]  /*11810*/  MUFU.TANH R154, R20 ;  /* 0x00000014009a7308 */ /* 0x000e620000002400 */
[----:B------:R-:W-:Y:S02]  /*11820*/  FMUL.FTZ R30, R30, c[0x0][0x320] ;  /* 0x0000c8001e1e7a20 */ /* 0x000fe40000410000 */
        /* <DEDUP_REMOVED lines=8> */
[----:B---3--:R-:W-:Y:S06]  /*118b0*/  FMNMX.FTZ R102, R152, R102, !PT ;  /* 0x0000006698667209 */ /* 0x008fec0007810000 */
        /* <DEDUP_REMOVED lines=27> */
[----:B--2---:R-:W-:Y:S02]  /*11a70*/  FMNMX.FTZ R102, R167, R102, !PT ;  /* 0x00000066a7667209 */ /* 0x004fe40007810000 */
[----:B---3--:R-:W-:Y:S02]  /*11a80*/  FMNMX.FTZ R103, R163, R103, !PT ;  /* 0x00000067a3677209 */ /* 0x008fe40007810000 */
[----:B-1----:R-:W-:Y:S01]  /*11a90*/  FMNMX.FTZ R102, R168, R102, !PT ;  /* 0x00000066a8667209 */ /* 0x002fe20007810000 */
[----:B------:R-:W-:-:S05]  /*11aa0*/  BRA.DIV ~URZ, `(.L_x_1280) ;  /* 0x00009b727f007947 */ /* 0x000fca000b800000 */
[----:B------:R1:W2:Y:S02]  /*11ab0*/  SHFL.BFLY PT, R2, R103, 0x2, 0x1f ;  /* 0x0c401f0067027f89 */ /* 0x0002a400000e0000 */
.L_x_1347:
[----:B-12---:R-:W-:Y:S01]  /*11ac0*/  FMNMX.FTZ R103, R103, R2, !PT ;  /* 0x0000000267677209 */ /* 0x006fe20007810000 */
[----:B------:R-:W-:Y:S01]  /*11ad0*/  SHFL.BFLY PT, R3, R102, 0x2, 0x1f ;  /* 0x0c401f0066037f89 */ /* 0x000fe200000e0000 */
[----:B------:R-:W-:Y:S04]  /*11ae0*/  DEPBAR.LE SB0, 0x2 ;  /* 0x000080800000791a */ /* 0x000fe80000000000 */
[----:B------:R-:W-:Y:S01]  /*11af0*/  IADD3 R156, R194, R184, RZ ;  /* 0x000000b8c29c7210 */ /* 0x000fe20007ffe0ff */
[----:B------:R-:W-:Y:S01]  /*11b00*/  BSSY B0, `(.L_x_1281) ;  /* 0x00001bd000007945 */ /* 0x000fe20003800000 */
[----:B------:R-:W-:Y:S01]  /*11b10*/  IADD3 R184, R184, R195, RZ ;  /* 0x000000c3b8b87210 */ /* 0x000fe20007ffe0ff */
[----:B------:R-:W1:Y:S08]  /*11b20*/  SHFL.BFLY PT, R2, R103, 0x1, 0x1f ;  /* 0x0c201f0067027f89 */ /* 0x000e7000000e0000 */
[----:B------:R-:W-:Y:S01]  /*11b30*/  BAR.SYNC.DEFER_BLOCKING 0x0 ;  /* 0x0000000000007b1d */ /* 0x000fe20000010000 */
[----:B-1----:R-:W-:Y:S02]  /*11b40*/  FMNMX.FTZ R103, R103, R2, !PT ;  /* 0x0000000267677209 */ /* 0x002fe40007810000 */
[----:B------:R-:W-:Y:S03]  /*11b50*/  FMNMX.FTZ R102, R102, R3, !PT ;  /* 0x0000000366667209 */ /* 0x000fe60007810000 */
[C---:B------:R-:W-:Y:S02]  /*11b60*/  FMUL.FTZ R162, R103.reuse, c[0x0][0x2d0] ;  /* 0x0000b40067a27a20 */ /* 0x040fe40000410000 */
[----:B------:R-:W-:Y:S01]  /*11b70*/  FADD.FTZ R0, -R103, R0 ;  /* 0x0000000067007221 */ /* 0x000fe20000010100 */
[----:B------:R-:W1:Y:S01]  /*11b80*/  SHFL.BFLY PT, R5, R102, 0x1, 0x1f ;  /* 0x0c201f0066057f89 */ /* 0x000e6200000e0000 */
[--C-:B------:R-:W-:Y:S02]  /*11b90*/  FFMA.FTZ R3, R140, c[0x0][0x2d0], -R162.reuse ;  /* 0x0000b4008c037a23 */ /* 0x100fe400000108a2 */
[----:B------:R-:W-:Y:S02]  /*11ba0*/  FMUL.FTZ R0, R0, c[0x0][0x2d0] ;  /* 0x0000b40000007a20 */ /* 0x000fe40000410000 */
[----:B------:R2:W-:Y:S01]  /*11bb0*/  MUFU.EX2 R215, R3 ;  /* 0x0000000300d77308 */ /* 0x0005e20000000800 */
[----:B------:R-:W-:Y:S02]  /*11bc0*/  FFMA.FTZ R4, R142, c[0x0][0x2d0], -R162 ;  /* 0x0000b4008e047a23 */ /* 0x000fe400000108a2 */
[----:B------:R-:W3:Y:S07]  /*11bd0*/  LDSM.16.MT88.4 R12, [R156+0x100] ;  /* 0x000100009c0c783b */ /* 0x000eee0000004200 */
[----:B------:R4:W5:Y:S01]  /*11be0*/  MUFU.EX2 R2, R0 ;  /* 0x0000000000027308 */ /* 0x0009620000000800 */
[----:B------:R-:W-:Y:S01]  /*11bf0*/  LDSM.16.MT88.4 R28, [R184+0x100] ;  /* 0x00010000b81c783b */ /* 0x000fe20000004200 */
[----:B-1----:R-:W-:Y:S08]  /*11c00*/  FMNMX.FTZ R102, R102, R5, !PT ;  /* 0x0000000566667209 */ /* 0x002ff00007810000 */
[----:B------:R1:W1:Y:S01]  /*11c10*/  MUFU.EX2 R218, R4 ;  /* 0x0000000400da7308 */ /* 0x0002620000000800 */
[----:B------:R-:W-:Y:S04]  /*11c20*/  FMUL.FTZ R140, R102, c[0x0][0x2d0] ;  /* 0x0000b400668c7a20 */ /* 0x000fe80000410000 */
[----:B--2---:R-:W-:Y:S05]  /*11c30*/  FFMA.FTZ R3, R143, c[0x0][0x2d0], -R140 ;  /* 0x0000b4008f037a23 */ /* 0x004fea000001088c */
[----:B------:R2:W-:Y:S01]  /*11c40*/  MUFU.EX2 R210, R3 ;  /* 0x0000000300d27308 */ /* 0x0005e20000000800 */
[----:B----4-:R-:W-:Y:S02]  /*11c50*/  FFMA.FTZ R0, R141, c[0x0][0x2d0], -R162 ;  /* 0x0000b4008d007a23 */ /* 0x010fe400000108a2 */
[C---:B-----5:R-:W-:Y:S02]  /*11c60*/  FMUL.FTZ R5, R2.reuse, R109 ;  /* 0x0000006d02057220 */ /* 0x060fe40000410000 */
[C---:B------:R-:W-:Y:S02]  /*11c70*/  FMUL.FTZ R8, R2.reuse, R112 ;  /* 0x0000007002087220 */ /* 0x040fe40000410000 */
[C---:B------:R-:W-:Y:S03]  /*11c80*/  FMUL.FTZ R9, R2.reuse, R113 ;  /* 0x0000007102097220 */ /* 0x040fe60000410000 */
[----:B------:R4:W-:Y:S01]  /*11c90*/  MUFU.EX2 R217, R0 ;  /* 0x0000000000d97308 */ /* 0x0009e20000000800 */
[C---:B------:R-:W-:Y:S02]  /*11ca0*/  FMUL.FTZ R16, R2.reuse, R120 ;  /* 0x0000007802107220 */ /* 0x040fe40000410000 */
[C---:B-1----:R-:W-:Y:S02]  /*11cb0*/  FMUL.FTZ R4, R2.reuse, R108 ;  /* 0x0000006c02047220 */ /* 0x042fe40000410000 */
[C---:B------:R-:W-:Y:S02]  /*11cc0*/  FMUL.FTZ R17, R2.reuse, R121 ;  /* 0x0000007902117220 */ /* 0x040fe40000410000 */
[C---:B------:R-:W-:Y:S02]  /*11cd0*/  FMUL.FTZ R24, R2.reuse, R128 ;  /* 0x0000008002187220 */ /* 0x040fe40000410000 */
[C---:B------:R-:W-:Y:S02]  /*11ce0*/  FMUL.FTZ R25, R2.reuse, R129 ;  /* 0x0000008102197220 */ /* 0x040fe40000410000 */
[C---:B------:R-:W-:Y:S02]  /*11cf0*/  FMUL.FTZ R32, R2.reuse, R136 ;  /* 0x0000008802207220 */ /* 0x040fe40000410000 */
[----:B------:R-:W-:Y:S02]  /*11d00*/  FMUL.FTZ R33, R2, R137 ;  /* 0x0000008902217220 */ /* 0x000fe40000410000 */
[----:B--2---:R-:W-:Y:S02]  /*11d10*/  FFMA.FTZ R3, R144, c[0x0][0x2d0], -R140 ;  /* 0x0000b40090037a23 */ /* 0x004fe4000001088c */
[C---:B------:R-:W-:Y:S02]  /*11d20*/  FMUL.FTZ R36, R2.reuse, R36 ;  /* 0x0000002402247220 */ /* 0x040fe40000410000 */
[----:B------:R1:W-:Y:S01]  /*11d30*/  MUFU.EX2 R214, R3 ;  /* 0x0000000300d67308 */ /* 0x0003e20000000800 */
[C---:B------:R-:W-:Y:S02]  /*11d40*/  FMUL.FTZ R37, R2.reuse, R37 ;  /* 0x0000002502257220 */ /* 0x040fe40000410000 */
[C---:B------:R-:W-:Y:S02]  /*11d50*/  FMUL.FTZ R40, R2.reuse, R40 ;  /* 0x0000002802287220 */ /* 0x040fe40000410000 */
[--C-:B----4-:R-:W-:Y:S02]  /*11d60*/  FFMA.FTZ R0, R101, c[0x0][0x2d0], -R162.reuse ;  /* 0x0000b40065007a23 */ /* 0x110fe400000108a2 */
[----:B------:R-:W-:Y:S02]  /*11d70*/  FFMA.FTZ R101, R145, c[0x0][0x2d0], -R162 ;  /* 0x0000b40091657a23 */ /* 0x000fe400000108a2 */
[C---:B------:R-:W-:Y:S01]  /*11d80*/  FMUL.FTZ R41, R2.reuse, R41 ;  /* 0x0000002902297220 */ /* 0x040fe20000410000 */
[----:B------:R-:W2:Y:S01]  /*11d90*/  MUFU.EX2 R216, R0 ;  /* 0x0000000000d87308 */ /* 0x000ea20000000800 */
[C---:B------:R-:W-:Y:S02]  /*11da0*/  FMUL.FTZ R44, R2.reuse, R44 ;  /* 0x0000002c022c7220 */ /* 0x040fe40000410000 */
[C---:B------:R-:W-:Y:S02]  /*11db0*/  FMUL.FTZ R45, R2.reuse, R45 ;  /* 0x0000002d022d7220 */ /* 0x040fe40000410000 */
[C---:B------:R-:W-:Y:S02]  /*11dc0*/  FMUL.FTZ R48, R2.reuse, R48 ;  /* 0x0000003002307220 */ /* 0x040fe40000410000 */
[C---:B------:R-:W-:Y:S02]  /*11dd0*/  FMUL.FTZ R49, R2.reuse, R49 ;  /* 0x0000003102317220 */ /* 0x040fe40000410000 */
[C---:B------:R-:W-:Y:S01]  /*11de0*/  FMUL.FTZ R52, R2.reuse, R52 ;  /* 0x0000003402347220 */ /* 0x040fe20000410000 */
[----:B------:R4:W-:Y:S01]  /*11df0*/  MUFU.EX2 R209, R101 ;  /* 0x0000006500d17308 */ /* 0x0009e20000000800 */
[C---:B------:R-:W-:Y:S02]  /*11e00*/  FMUL.FTZ R53, R2.reuse, R53 ;  /* 0x0000003502357220 */ /* 0x040fe40000410000 */
[----:B------:R-:W-:Y:S02]  /*11e10*/  FMUL.FTZ R56, R2, R56 ;  /* 0x0000003802387220 */ /* 0x000fe40000410000 */
[----:B-1----:R-:W-:Y:S01]  /*11e20*/  FFMA.FTZ R3, R104, c[0x0][0x2d0], -R140 ;  /* 0x0000b40068037a23 */ /* 0x002fe2000001088c */
[----:B------:R-:W-:Y:S01]  /*11e30*/  F2FP.BF16.PACK_AB R104, R218, R215 ;  /* 0x000000d7da68723e */ /* 0x000fe200000010ff */
[C---:B------:R-:W-:Y:S02]  /*11e40*/  FMUL.FTZ R57, R2.reuse, R57 ;  /* 0x0000003902397220 */ /* 0x040fe40000410000 */
[C---:B------:R-:W-:Y:S01]  /*11e50*/  FMUL.FTZ R60, R2.reuse, R60 ;  /* 0x0000003c023c7220 */ /* 0x040fe20000410000 */
[----:B------:R1:W-:Y:S01]  /*11e60*/  MUFU.EX2 R213, R3 ;  /* 0x0000000300d57308 */ /* 0x0003e20000000800 */
[C---:B------:R-:W-:Y:S02]  /*11e70*/  FMUL.FTZ R61, R2.reuse, R61 ;  /* 0x0000003d023d7220 */ /* 0x040fe40000410000 */
[----:B------:R-:W-:Y:S01]  /*11e80*/  FMUL.FTZ R64, R2, R64 ;  /* 0x0000004002407220 */ /* 0x000fe20000410000 */
[----:B--2---:R-:W-:Y:S01]  /*11e90*/  F2FP.BF16.PACK_AB R106, R216, R217 ;  /* 0x000000d9d86a723e */ /* 0x004fe200000010ff */
[----:B------:R-:W-:Y:S01]  /*11ea0*/  FADD.FTZ R0, -R102, R100 ;  /* 0x0000006466007221 */ /* 0x000fe20000010100 */
[----:B------:R-:W-:Y:S01]  /*11eb0*/  IADD3 R100, R192, R156, RZ ;  /* 0x0000009cc0647210 */ /* 0x000fe20007ffe0ff */
[----:B------:R-:W-:Y:S02]  /*11ec0*/  FMUL.FTZ R65, R2, R65 ;  /* 0x0000004102417220 */ /* 0x000fe40000410000 */
[----:B------:R-:W-:Y:S02]  /*11ed0*/  FMUL.FTZ R0, R0, c[0x0][0x2d0] ;  /* 0x0000b40000007a20 */ /* 0x000fe40000410000 */
[----:B------:R-:W2:Y:S01]  /*11ee0*/  LDSM.16.MT88.4 R20, [R100+0x100] ;  /* 0x000100006414783b */ /* 0x000ea20000004200 */
[C---:B------:R-:W-:Y:S02]  /*11ef0*/  FMUL.FTZ R68, R2.reuse, R68 ;  /* 0x0000004402447220 */ /* 0x040fe40000410000 */
[----:B----4-:R-:W-:Y:S01]  /*11f00*/  FFMA.FTZ R101, R147, c[0x0][0x2d0], -R162 ;  /* 0x0000b40093657a23 */ /* 0x010fe200000108a2 */
[----:B------:R-:W4:Y:S01]  /*11f10*/  MUFU.EX2 R0, R0 ;  /* 0x0000000000007308 */ /* 0x000f220000000800 */
[C---:B------:R-:W-:Y:S02]  /*11f20*/  FMUL.FTZ R69, R2.reuse, R69 ;  /* 0x0000004502457220 */ /* 0x040fe40000410000 */
[C---:B------:R-:W-:Y:S02]  /*11f30*/  FMUL.FTZ R72, R2.reuse, R72 ;  /* 0x0000004802487220 */ /* 0x040fe40000410000 */
[C---:B------:R-:W-:Y:S02]  /*11f40*/  FMUL.FTZ R73, R2.reuse, R73 ;  /* 0x0000004902497220 */ /* 0x040fe40000410000 */
[----:B------:R-:W-:Y:S02]  /*11f50*/  FMUL.FTZ R76, R2, R76 ;  /* 0x0000004c024c7220 */ /* 0x000fe40000410000 */
[----:B-1----:R-:W-:Y:S01]  /*11f60*/  FFMA.FTZ R3, R105, c[0x0][0x2d0], -R140 ;  /* 0x0000b40069037a23 */ /* 0x002fe2000001088c */
[----:B------:R1:W-:Y:S01]  /*11f70*/  MUFU.EX2 R208, R101 ;  /* 0x0000006500d07308 */ /* 0x0003e20000000800 */
[----:B------:R-:W-:Y:S01]  /*11f80*/  F2FP.BF16.PACK_AB R105, R214, R210 ;  /* 0x000000d2d669723e */ /* 0x000fe200000010ff */
[C---:B------:R-:W-:Y:S02]  /*11f90*/  FMUL.FTZ R77, R2.reuse, R77 ;  /* 0x0000004d024d7220 */ /* 0x040fe40000410000 */
[C---:B------:R-:W-:Y:S02]  /*11fa0*/  FMUL.FTZ R80, R2.reuse, R80 ;  /* 0x0000005002507220 */ /* 0x040fe40000410000 */
[C---:B------:R-:W-:Y:S02]  /*11fb0*/  FMUL.FTZ R81, R2.reuse, R81 ;  /* 0x0000005102517220 */ /* 0x040fe40000410000 */
[C---:B------:R-:W-:Y:S02]  /*11fc0*/  FMUL.FTZ R84, R2.reuse, R84 ;  /* 0x0000005402547220 */ /* 0x040fe40000410000 */
[----:B------:R-:W5:Y:S01]  /*11fd0*/  MUFU.EX2 R211, R3 ;  /* 0x0000000300d37308 */ /* 0x000f620000000800 */
[C---:B------:R-:W-:Y:S02]  /*11fe0*/  FMUL.FTZ R85, R2.reuse, R85 ;  /* 0x0000005502557220 */ /* 0x040fe40000410000 */
[----:B------:R-:W-:Y:S02]  /*11ff0*/  FMUL.FTZ R88, R2, R88 ;  /* 0x0000005802587220 */ /* 0x000fe40000410000 */
[C---:B----4-:R-:W-:Y:S02]  /*12000*/  FMUL.FTZ R6, R0.reuse, R110 ;  /* 0x0000006e00067220 */ /* 0x050fe40000410000 */
[C---:B------:R-:W-:Y:S02]  /*12010*/  FMUL.FTZ R7, R0.reuse, R111 ;  /* 0x0000006f00077220 */ /* 0x040fe40000410000 */
[C---:B------:R-:W-:Y:S02]  /*12020*/  FMUL.FTZ R10, R0.reuse, R114 ;  /* 0x00000072000a7220 */ /* 0x040fe40000410000 */
[C---:B------:R-:W-:Y:S02]  /*12030*/  FMUL.FTZ R11, R0.reuse, R115 ;  /* 0x00000073000b7220 */ /* 0x040fe40000410000 */
[----:B------:R-:W-:Y:S01]  /*12040*/  FMUL.FTZ R18, R0, R122 ;  /* 0x0000007a00127220 */ /* 0x000fe20000410000 */
[----:B------:R-:W-:Y:S01]  /*12050*/  LDSM.16.MT88.4 R112, [R156+0x2100] ;  /* 0x002100009c70783b */ /* 0x000fe20000004200 */
[--C-:B-1----:R-:W-:Y:S02]  /*12060*/  FFMA.FTZ R101, R146, c[0x0][0x2d0], -R162.reuse ;  /* 0x0000b40092657a23 */ /* 0x102fe400000108a2 */
[C---:B------:R-:W-:Y:S02]  /*12070*/  FMUL.FTZ R19, R0.reuse, R123 ;  /* 0x0000007b00137220 */ /* 0x040fe40000410000 */
[----:B------:R1:W-:Y:S01]  /*12080*/  MUFU.EX2 R207, R101 ;  /* 0x0000006500cf7308 */ /* 0x0003e20000000800 */
[C---:B------:R-:W-:Y:S02]  /*12090*/  FMUL.FTZ R26, R0.reuse, R130 ;  /* 0x00000082001a7220 */ /* 0x040fe40000410000 */
[C---:B------:R-:W-:Y:S01]  /*120a0*/  FMUL.FTZ R27, R0.reuse, R131 ;  /* 0x00000083001b7220 */ /* 0x040fe20000410000 */
[----:B------:R-:W-:Y:S01]  /*120b0*/  LDSM.16.MT88.4 R120, [R100+0x900] ;  /* 0x000900006478783b */ /* 0x000fe20000004200 */
[----:B-----5:R-:W-:Y:S01]  /*120c0*/  F2FP.BF16.PACK_AB R107, R211, R213 ;  /* 0x000000d5d36b723e */ /* 0x020fe200000010ff */
[----:B------:R-:W-:Y:S01]  /*120d0*/  FMUL.FTZ R34, R0, R138 ;  /* 0x0000008a00227220 */ /* 0x000fe20000410000 */
[----:B------:R-:W-:Y:S01]  /*120e0*/  IADD3 R3, R192, R184, RZ ;  /* 0x000000b8c0037210 */ /* 0x000fe20007ffe0ff */
[C---:B------:R-:W-:Y:S02]  /*120f0*/  FMUL.FTZ R35, R0.reuse, R139 ;  /* 0x0000008b00237220 */ /* 0x040fe40000410000 */
[C---:B------:R-:W-:Y:S02]  /*12100*/  FMUL.FTZ R38, R0.reuse, R38 ;  /* 0x0000002600267220 */ /* 0x040fe40000410000 */
[C---:B---3--:R-:W-:Y:S01]  /*12110*/  HMMA.16816.F32.BF16 R4, R104.reuse, R12, R4 ;  /* 0x0000000c6804723c */ /* 0x048fe20000041804 */
[----:B------:R-:W3:Y:S04]  /*12120*/  LDSM.16.MT88.4 R108, [R3+0x100] ;  /* 0x00010000036c783b */ /* 0x000ee80000004200 */
[----:B------:R-:W-:Y:S02]  /*12130*/  FMUL.FTZ R39, R0, R39 ;  /* 0x0000002700277220 */ /* 0x000fe40000410000 */
[C---:B------:R-:W-:Y:S01]  /*12140*/  FMUL.FTZ R12, R2.reuse, R116 ;  /* 0x00000074020c7220 */ /* 0x040fe20000410000 */
[C---:B------:R-:W-:Y:S01]  /*12150*/  HMMA.16816.F32.BF16 R8, R104.reuse, R14, R8 ;  /* 0x0000000e6808723c */ /* 0x040fe20000041808 */
[----:B------:R-:W-:Y:S03]  /*12160*/  LDSM.16.MT88.4 R128, [R156+0x2900] ;  /* 0x002900009c80783b */ /* 0x000fe60000004200 */
[----:B------:R-:W-:Y:S02]  /*12170*/  FMUL.FTZ R13, R2, R117 ;  /* 0x00000075020d7220 */ /* 0x000fe40000410000 */
[----:B-1----:R-:W-:Y:S02]  /*12180*/  FFMA.FTZ R101, R148, c[0x0][0x2d0], -R162 ;  /* 0x0000b40094657a23 */ /* 0x002fe400000108a2 */
[C---:B------:R-:W-:Y:S01]  /*12190*/  FMUL.FTZ R14, R0.reuse, R118 ;  /* 0x00000076000e7220 */ /* 0x040fe20000410000 */
[----:B------:R-:W-:Y:S01]  /*121a0*/  LDSM.16.MT88.4 R136, [R184+0x2900] ;  /* 0x00290000b888783b */ /* 0x000fe20000004200 */
[----:B------:R1:W-:Y:S02]  /*121b0*/  MUFU.EX2 R199, R101 ;  /* 0x0000006500c77308 */ /* 0x0003e40000000800 */
[C---:B------:R-:W-:Y:S02]  /*121c0*/  FMUL.FTZ R15, R0.reuse, R119 ;  /* 0x00000077000f7220 */ /* 0x040fe40000410000 */
[C---:B------:R-:W-:Y:S02]  /*121d0*/  FMUL.FTZ R42, R0.reuse, R42 ;  /* 0x0000002a002a7220 */ /* 0x040fe40000410000 */
[C---:B------:R-:W-:Y:S01]  /*121e0*/  FMUL.FTZ R43, R0.reuse, R43 ;  /* 0x0000002b002b7220 */ /* 0x040fe20000410000 */
[----:B------:R-:W4:Y:S01]  /*121f0*/  LDSM.16.MT88.4 R116, [R100+0x2100] ;  /* 0x002100006474783b */ /* 0x000f220000004200 */
[C---:B------:R-:W-:Y:S01]  /*12200*/  FMUL.FTZ R46, R0.reuse, R46 ;  /* 0x0000002e002e7220 */ /* 0x040fe20000410000 */
[C---:B--2---:R-:W-:Y:S03]  /*12210*/  HMMA.16816.F32.BF16 R12, R104.reuse, R20, R12 ;  /* 0x00000014680c723c */ /* 0x044fe6000004180c */
[C---:B------:R-:W-:Y:S02]  /*12220*/  FMUL.FTZ R47, R0.reuse, R47 ;  /* 0x0000002f002f7220 */ /* 0x040fe40000410000 */
[----:B------:R-:W-:Y:S01]  /*12230*/  FMUL.FTZ R50, R0, R50 ;  /* 0x0000003200327220 */ /* 0x000fe20000410000 */
[----:B------:R-:W-:Y:S01]  /*12240*/  LDSM.16.MT88.4 R144, [R100+0x3900] ;  /* 0x003900006490783b */ /* 0x000fe20000004200 */
[C---:B------:R-:W-:Y:S01]  /*12250*/  FMUL.FTZ R20, R2.reuse, R124 ;  /* 0x0000007c02147220 */ /* 0x040fe20000410000 */
[C---:B------:R-:W-:Y:S04]  /*12260*/  HMMA.16816.F32.BF16 R16, R104.reuse, R22, R16 ;  /* 0x000000166810723c */ /* 0x040fe80000041810 */
[----:B------:R-:W-:Y:S02]  /*12270*/  FMUL.FTZ R21, R2, R125 ;  /* 0x0000007d02157220 */ /* 0x000fe40000410000 */
[C---:B------:R-:W-:Y:S02]  /*12280*/  FMUL.FTZ R51, R0.reuse, R51 ;  /* 0x0000003300337220 */ /* 0x040fe40000410000 */
[C---:B------:R-:W-:Y:S04]  /*12290*/  FMUL.FTZ R22, R0.reuse, R126 ;  /* 0x0000007e00167220 */ /* 0x040fe80000410000 */
[C---:B------:R-:W-:Y:S02]  /*122a0*/  FMUL.FTZ R23, R0.reuse, R127 ;  /* 0x0000007f00177220 */ /* 0x040fe40000410000 */
[--C-:B-1----:R-:W-:Y:S01]  /*122b0*/  FFMA.FTZ R101, R149, c[0x0][0x2d0], -R140.reuse ;  /* 0x0000b40095657a23 */ /* 0x102fe2000001088c */
[----:B------:R-:W-:Y:S01]  /*122c0*/  LDSM.16.MT88.4 R124, [R3+0x900] ;  /* 0x00090000037c783b */ /* 0x000fe20000004200 */
[C---:B------:R-:W-:Y:S02]  /*122d0*/  FMUL.FTZ R54, R0.reuse, R54 ;  /* 0x0000003600367220 */ /* 0x040fe40000410000 */
[----:B------:R1:W2:Y:S01]  /*122e0*/  MUFU.EX2 R183, R101 ;  /* 0x0000006500b77308 */ /* 0x0002a20000000800 */
[C---:B------:R-:W-:Y:S03]  /*122f0*/  HMMA.16816.F32.BF16 R20, R104.reuse, R28, R20 ;  /* 0x0000001c6814723c */ /* 0x040fe60000041814 */
[C---:B------:R-:W-:Y:S02]  /*12300*/  FMUL.FTZ R55, R0.reuse, R55 ;  /* 0x0000003700377220 */ /* 0x040fe40000410000 */
[----:B------:R-:W-:Y:S02]  /*12310*/  FMUL.FTZ R58, R0, R58 ;  /* 0x0000003a003a7220 */ /* 0x000fe40000410000 */
[C---:B------:R-:W-:Y:S01]  /*12320*/  FMUL.FTZ R28, R2.reuse, R132 ;  /* 0x00000084021c7220 */ /* 0x040fe20000410000 */
[C---:B------:R-:W-:Y:S04]  /*12330*/  HMMA.16816.F32.BF16 R24, R104.reuse, R30, R24 ;  /* 0x0000001e6818723c */ /* 0x040fe80000041818 */
[----:B------:R-:W-:Y:S02]  /*12340*/  FMUL.FTZ R29, R2, R133 ;  /* 0x00000085021d7220 */ /* 0x000fe40000410000 */
[C---:B------:R-:W-:Y:S02]  /*12350*/  FMUL.FTZ R59, R0.reuse, R59 ;  /* 0x0000003b003b7220 */ /* 0x040fe40000410000 */
[C---:B------:R-:W-:Y:S04]  /*12360*/  FMUL.FTZ R30, R0.reuse, R134 ;  /* 0x00000086001e7220 */ /* 0x040fe80000410000 */
[C---:B------:R-:W-:Y:S02]  /*12370*/  FMUL.FTZ R31, R0.reuse, R135 ;  /* 0x00000087001f7220 */ /* 0x040fe40000410000 */
[----:B------:R-:W-:Y:S01]  /*12380*/  LDSM.16.MT88.4 R132, [R100+0x2900] ;  /* 0x002900006484783b */ /* 0x000fe20000004200 */
[--C-:B-1----:R-:W-:Y:S02]  /*12390*/  FFMA.FTZ R101, R151, c[0x0][0x2d0], -R140.reuse ;  /* 0x0000b40097657a23 */ /* 0x102fe4000001088c */
[C---:B------:R-:W-:Y:S02]  /*123a0*/  FMUL.FTZ R62, R0.reuse, R62 ;  /* 0x0000003e003e7220 */ /* 0x040fe40000410000 */
[C---:B---3--:R-:W-:Y:S01]  /*123b0*/  HMMA.16816.F32.BF16 R28, R104.reuse, R108, R28 ;  /* 0x0000006c681c723c */ /* 0x048fe2000004181c */
[----:B------:R1:W3:Y:S02]  /*123c0*/  MUFU.EX2 R182, R101 ;  /* 0x0000006500b67308 */ /* 0x0002e40000000800 */
[C---:B------:R-:W-:Y:S02]  /*123d0*/  FMUL.FTZ R63, R0.reuse, R63 ;  /* 0x0000003f003f7220 */ /* 0x040fe40000410000 */
[C---:B------:R-:W-:Y:S02]  /*123e0*/  FMUL.FTZ R66, R0.reuse, R66 ;  /* 0x0000004200427220 */ /* 0x040fe40000410000 */
[C---:B------:R-:W-:Y:S01]  /*123f0*/  FMUL.FTZ R67, R0.reuse, R67 ;  /* 0x0000004300437220 */ /* 0x040fe20000410000 */
[C---:B------:R-:W-:Y:S01]  /*12400*/  HMMA.16816.F32.BF16 R32, R104.reuse, R110, R32 ;  /* 0x0000006e6820723c */ /* 0x040fe20000041820 */
[----:B------:R-:W5:Y:S03]  /*12410*/  LDSM.16.MT88.4 R108, [R184+0x2100] ;  /* 0x00210000b86c783b */ /* 0x000f660000004200 */
[C---:B------:R-:W-:Y:S02]  /*12420*/  FMUL.FTZ R70, R0.reuse, R70 ;  /* 0x0000004600467220 */ /* 0x040fe40000410000 */
[C---:B------:R-:W-:Y:S02]  /*12430*/  FMUL.FTZ R71, R0.reuse, R71 ;  /* 0x0000004700477220 */ /* 0x040fe40000410000 */
[C---:B------:R-:W-:Y:S04]  /*12440*/  HMMA.16816.F32.BF16 R36, R104.reuse, R112, R36 ;  /* 0x000000706824723c */ /* 0x040fe80000041824 */
[C---:B------:R-:W-:Y:S02]  /*12450*/  FMUL.FTZ R74, R0.reuse, R74 ;  /* 0x0000004a004a7220 */ /* 0x040fe40000410000 */
[----:B------:R-:W-:Y:S02]  /*12460*/  FMUL.FTZ R75, R0, R75 ;  /* 0x0000004b004b7220 */ /* 0x000fe40000410000 */
[C---:B------:R-:W-:Y:S01]  /*12470*/  HMMA.16816.F32.BF16 R40, R104.reuse, R114, R40 ;  /* 0x000000726828723c */ /* 0x040fe20000041828 */
[----:B------:R-:W2:Y:S03]  /*12480*/  LDSM.16.MT88.4 R112, [R3+0x2100] ;  /* 0x002100000370783b */ /* 0x000ea60000004200 */
[--C-:B-1----:R-:W-:Y:S02]  /*12490*/  FFMA.FTZ R101, R150, c[0x0][0x2d0], -R140.reuse ;  /* 0x0000b40096657a23 */ /* 0x102fe4000001088c */
[C---:B------:R-:W-:Y:S02]  /*124a0*/  FMUL.FTZ R78, R0.reuse, R78 ;  /* 0x0000004e004e7220 */ /* 0x040fe40000410000 */
[C---:B----4-:R-:W-:Y:S01]  /*124b0*/  HMMA.16816.F32.BF16 R44, R104.reuse, R116, R44 ;  /* 0x00000074682c723c */ /* 0x050fe2000004182c */
[----:B------:R1:W4:Y:S01]  /*124c0*/  MUFU.EX2 R181, R101 ;  /* 0x0000006500b57308 */ /* 0x0003220000000800 */
[----:B------:R-:W-:Y:S02]  /*124d0*/  LDSM.16.MT88.4 R148, [R184+0x3900] ;  /* 0x00390000b894783b */ /* 0x000fe40000004200 */
[C---:B------:R-:W-:Y:S02]  /*124e0*/  FMUL.FTZ R79, R0.reuse, R79 ;  /* 0x0000004f004f7220 */ /* 0x040fe40000410000 */
[C---:B------:R-:W-:Y:S02]  /*124f0*/  FMUL.FTZ R82, R0.reuse, R82 ;  /* 0x0000005200527220 */ /* 0x040fe40000410000 */
[C---:B------:R-:W-:Y:S02]  /*12500*/  HMMA.16816.F32.BF16 R48, R104.reuse, R118, R48 ;  /* 0x000000766830723c */ /* 0x040fe40000041830 */
[----:B------:R-:W3:Y:S02]  /*12510*/  LDSM.16.MT88.4 R116, [R156+0x4100] ;  /* 0x004100009c74783b */ /* 0x000ee40000004200 */
[C---:B------:R-:W-:Y:S02]  /*12520*/  FMUL.FTZ R83, R0.reuse, R83 ;  /* 0x0000005300537220 */ /* 0x040fe40000410000 */
[C---:B------:R-:W-:Y:S02]  /*12530*/  FMUL.FTZ R86, R0.reuse, R86 ;  /* 0x0000005600567220 */ /* 0x040fe40000410000 */
[----:B------:R-:W-:Y:S01]  /*12540*/  FMUL.FTZ R87, R0, R87 ;  /* 0x0000005700577220 */ /* 0x000fe20000410000 */
[C---:B-----5:R-:W-:Y:S03]  /*12550*/  HMMA.16816.F32.BF16 R52, R104.reuse, R108, R52 ;  /* 0x0000006c6834723c */ /* 0x060fe60000041834 */
[----:B------:R-:W-:Y:S02]  /*12560*/  FMUL.FTZ R89, R2, R89 ;  /* 0x0000005902597220 */ /* 0x000fe40000410000 */
[C---:B------:R-:W-:Y:S02]  /*12570*/  FMUL.FTZ R90, R0.reuse, R90 ;  /* 0x0000005a005a7220 */ /* 0x040fe40000410000 */
[----:B------:R-:W-:Y:S01]  /*12580*/  FMUL.FTZ R91, R0, R91 ;  /* 0x0000005b005b7220 */ /* 0x000fe20000410000 */
[C---:B------:R-:W-:Y:S01]  /*12590*/  HMMA.16816.F32.BF16 R56, R104.reuse, R110, R56 ;  /* 0x0000006e6838723c */ /* 0x040fe20000041838 */
[----:B------:R-:W5:Y:S03]  /*125a0*/  LDSM.16.MT88.4 R108, [R100+0x4100] ;  /* 0x00410000646c783b */ /* 0x000f660000004200 */
[----:B-1----:R-:W-:Y:S02]  /*125b0*/  FFMA.FTZ R101, R152, c[0x0][0x2d0], -R140 ;  /* 0x0000b40098657a23 */ /* 0x002fe4000001088c */
[C---:B------:R-:W-:Y:S02]  /*125c0*/  FMUL.FTZ R92, R2.reuse, R92 ;  /* 0x0000005c025c7220 */ /* 0x040fe40000410000 */
[C---:B--2---:R-:W-:Y:S01]  /*125d0*/  HMMA.16816.F32.BF16 R60, R104.reuse, R112, R60 ;  /* 0x00000070683c723c */ /* 0x044fe2000004183c */
[----:B------:R1:W2:Y:S03]  /*125e0*/  MUFU.EX2 R180, R101 ;  /* 0x0000006500b47308 */ /* 0x0002a60000000800 */
        /* <DEDUP_REMOVED lines=10> */
[----:B------:R-:W-:Y:S01]  /*12690*/  FFMA.FTZ R2, R2, R220, R215 ;  /* 0x000000dc02027223 */ /* 0x000fe200000100d7 */
[C---:B------:R-:W-:Y:S01]  /*126a0*/  HMMA.16816.F32.BF16 R72, R104.reuse, R118, R72 ;  /* 0x000000766848723c */ /* 0x040fe20000041848 */
[----:B------:R-:W3:Y:S03]  /*126b0*/  LDSM.16.MT88.4 R116, [R3+0x4100] ;  /* 0x004100000374783b */ /* 0x000ee60000004200 */
[----:B-1----:R-:W-:Y:S02]  /*126c0*/  FFMA.FTZ R101, R154, c[0x0][0x2d0], -R162 ;  /* 0x0000b4009a657a23 */ /* 0x002fe400000108a2 */
[----:B------:R-:W-:Y:S02]  /*126d0*/  FFMA.FTZ R0, R0, R221, R210 ;  /* 0x000000dd00007223 */ /* 0x000fe400000100d2 */
[C---:B-----5:R-:W-:Y:S01]  /*126e0*/  HMMA.16816.F32.BF16 R76, R104.reuse, R108, R76 ;  /* 0x0000006c684c723c */ /* 0x060fe2000004184c */
[----:B------:R1:W5:Y:S03]  /*126f0*/  MUFU.EX2 R179, R101 ;  /* 0x0000006500b37308 */ /* 0x0003660000000800 */
[----:B------:R-:W-:Y:S02]  /*12700*/  FADD.FTZ R2, R218, R2 ;  /* 0x00000002da027221 */ /* 0x000fe40000010000 */
[----:B------:R-:W-:Y:S02]  /*12710*/  FADD.FTZ R0, R214, R0 ;  /* 0x00000000d6007221 */ /* 0x000fe40000010000 */
[C---:B------:R-:W-:Y:S01]  /*12720*/  HMMA.16816.F32.BF16 R80, R104.reuse, R110, R80 ;  /* 0x0000006e6850723c */ /* 0x040fe20000041850 */
[----:B------:R-:W5:Y:S03]  /*12730*/  LDSM.16.MT88.4 R108, [R156+0x900] ;  /* 0x000900009c6c783b */ /* 0x000f660000004200 */
[----:B------:R-:W-:Y:S02]  /*12740*/  FADD.FTZ R2, R217, R2 ;  /* 0x00000002d9027221 */ /* 0x000fe40000010000 */
[----:B------:R-:W-:Y:S02]  /*12750*/  FADD.FTZ R0, R213, R0 ;  /* 0x00000000d5007221 */ /* 0x000fe40000010000 */
[C---:B--2---:R-:W-:Y:S04]  /*12760*/  HMMA.16816.F32.BF16 R84, R104.reuse, R112, R84 ;  /* 0x000000706854723c */ /* 0x044fe80000041854 */
[----:B------:R-:W-:Y:S02]  /*12770*/  FADD.FTZ R2, R216, R2 ;  /* 0x00000002d8027221 */ /* 0x000fe40000010000 */
[----:B------:R-:W-:Y:S02]  /*12780*/  FADD.FTZ R0, R211, R0 ;  /* 0x00000000d3007221 */ /* 0x000fe40000010000 */
[C---:B------:R-:W-:Y:S01]  /*12790*/  HMMA.16816.F32.BF16 R88, R104.reuse, R114, R88 ;  /* 0x000000726858723c */ /* 0x040fe20000041858 */
[----:B------:R-:W2:Y:S03]  /*127a0*/  LDSM.16.MT88.4 R112, [R184+0x900] ;  /* 0x00090000b870783b */ /* 0x000ea60000004200 */
[----:B-1----:R-:W-:Y:S02]  /*127b0*/  FFMA.FTZ R101, R157, c[0x0][0x2d0], -R162 ;  /* 0x0000b4009d657a23 */ /* 0x002fe400000108a2 */
[----:B------:R-:W-:Y:S02]  /*127c0*/  FADD.FTZ R2, R209, R2 ;  /* 0x00000002d1027221 */ /* 0x000fe40000010000 */
[----:B------:R1:W1:Y:S01]  /*127d0*/  MUFU.EX2 R178, R101 ;  /* 0x0000006500b27308 */ /* 0x0002620000000800 */
[C---:B---3--:R-:W-:Y:S03]  /*127e0*/  HMMA.16816.F32.BF16 R92, R104.reuse, R116, R92 ;  /* 0x00000074685c723c */ /* 0x048fe6000004185c */
[----:B------:R-:W-:Y:S02]  /*127f0*/  FADD.FTZ R0, R183, R0 ;  /* 0x00000000b7007221 */ /* 0x000fe40000010000 */
[----:B------:R-:W-:Y:S02]  /*12800*/  FADD.FTZ R2, R208, R2 ;  /* 0x00000002d0027221 */ /* 0x000fe40000010000 */
[----:B------:R-:W-:Y:S01]  /*12810*/  FADD.FTZ R0, R182, R0 ;  /* 0x00000000b6007221 */ /* 0x000fe20000010000 */
[----:B------:R-:W-:Y:S01]  /*12820*/  HMMA.16816.F32.BF16 R96, R104, R118, R96 ;  /* 0x000000766860723c */ /* 0x000fe20000041860 */
[----:B------:R-:W-:Y:S03]  /*12830*/  LDSM.16.MT88.4 R116, [R100+0x4900] ;  /* 0x004900006474783b */ /* 0x000fe60000004200 */
[----:B------:R-:W-:Y:S02]  /*12840*/  FADD.FTZ R2, R207, R2 ;  /* 0x00000002cf027221 */ /* 0x000fe40000010000 */
[----:B----4-:R-:W-:Y:S01]  /*12850*/  FADD.FTZ R0, R181, R0 ;  /* 0x00000000b5007221 */ /* 0x010fe20000010000 */
[----:B------:R-:W-:Y:S01]  /*12860*/  F2FP.BF16.PACK_AB R104, R208, R209 ;  /* 0x000000d1d068723e */ /* 0x000fe200000010ff */
[C---:B------:R-:W-:Y:S01]  /*12870*/  FADD.FTZ R2, R199.reuse, R2 ;  /* 0x00000002c7027221 */ /* 0x040fe20000010000 */
[----:B------:R-:W-:Y:S03]  /*12880*/  F2FP.BF16.PACK_AB R106, R199, R207 ;  /* 0x000000cfc76a723e */ /* 0x000fe600000010ff */
[----:B------:R-:W-:Y:S01]  /*12890*/  F2FP.BF16.PACK_AB R105, R182, R183 ;  /* 0x000000b7b669723e */ /* 0x000fe200000010ff */
[C---:B------:R-:W-:Y:S01]  /*128a0*/  FADD.FTZ R0, R180.reuse, R0 ;  /* 0x00000000b4007221 */ /* 0x040fe20000010000 */
[----:B------:R-:W-:Y:S01]  /*128b0*/  F2FP.BF16.PACK_AB R107, R180, R181 ;  /* 0x000000b5b46b723e */ /* 0x000fe200000010ff */
[----:B-1----:R-:W-:Y:S02]  /*128c0*/  FFMA.FTZ R101, R153, c[0x0][0x2d0], -R162 ;  /* 0x0000b40099657a23 */ /* 0x002fe400000108a2 */
[----:B-----5:R-:W-:Y:S02]  /*128d0*/  FADD.FTZ R2, R179, R2 ;  /* 0x00000002b3027221 */ /* 0x020fe40000010000 */
[----:B------:R1:W3:Y:S02]  /*128e0*/  MUFU.EX2 R177, R101 ;  /* 0x0000006500b17308 */ /* 0x0002e40000000800 */
[C---:B------:R-:W-:Y:S03]  /*128f0*/  HMMA.16816.F32.BF16 R4, R104.reuse, R108, R4 ;  /* 0x0000006c6804723c */ /* 0x040fe60000041804 */
[----:B------:R-:W-:Y:S05]  /*12900*/  FADD.FTZ R2, R178, R2 ;  /* 0x00000002b2027221 */ /* 0x000fea0000010000 */
[C---:B------:R-:W-:Y:S01]  /*12910*/  HMMA.16816.F32.BF16 R8, R104.reuse, R110, R8 ;  /* 0x0000006e6808723c */ /* 0x040fe20000041808 */
[----:B------:R-:W4:Y:S07]  /*12920*/  LDSM.16.MT88.4 R108, [R3+0x2900] ;  /* 0x00290000036c783b */ /* 0x000f2e0000004200 */
[C---:B------:R-:W-:Y:S04]  /*12930*/  HMMA.16816.F32.BF16 R12, R104.reuse, R120, R12 ;  /* 0x00000078680c723c */ /* 0x040fe8000004180c */
[----:B-1----:R-:W-:Y:S04]  /*12940*/  FFMA.FTZ R101, R155, c[0x0][0x2d0], -R162 ;  /* 0x0000b4009b657a23 */ /* 0x002fe800000108a2 */
[C---:B------:R-:W-:Y:S01]  /*12950*/  HMMA.16816.F32.BF16 R16, R104.reuse, R122, R16 ;  /* 0x0000007a6810723c */ /* 0x040fe20000041810 */
[----:B------:R-:W-:Y:S01]  /*12960*/  LDSM.16.MT88.4 R120, [R184+0x4900] ;  /* 0x00490000b878783b */ /* 0x000fe20000004200 */
[----:B------:R1:W5:Y:S02]  /*12970*/  MUFU.EX2 R176, R101 ;  /* 0x0000006500b07308 */ /* 0x0003640000000800 */
[----:B---3--:R-:W-:Y:S04]  /*12980*/  FADD.FTZ R2, R177, R2 ;  /* 0x00000002b1027221 */ /* 0x008fe80000010000 */
[C---:B--2---:R-:W-:Y:S01]  /*12990*/  HMMA.16816.F32.BF16 R20, R104.reuse, R112, R20 ;  /* 0x000000706814723c */ /* 0x044fe20000041814 */
[----:B------:R-:W-:Y:S07]  /*129a0*/  LDSM.16.MT88.4 R152, [R3+0x3900] ;  /* 0x003900000398783b */ /* 0x000fee0000004200 */
[C---:B------:R-:W-:Y:S01]  /*129b0*/  HMMA.16816.F32.BF16 R24, R104.reuse, R114, R24 ;  /* 0x000000726818723c */ /* 0x040fe20000041818 */
[----:B------:R-:W2:Y:S07]  /*129c0*/  LDSM.16.MT88.4 R112, [R156+0x4900] ;  /* 0x004900009c70783b */ /* 0x000eae0000004200 */
[C---:B------:R-:W-:Y:S04]  /*129d0*/  HMMA.16816.F32.BF16 R28, R104.reuse, R124, R28 ;  /* 0x0000007c681c723c */ /* 0x040fe8000004181c */
[----:B-1----:R-:W-:Y:S02]  /*129e0*/  FFMA.FTZ R101, R159, c[0x0][0x2d0], -R140 ;  /* 0x0000b4009f657a23 */ /* 0x002fe4000001088c */
[----:B-----5:R-:W-:Y:S02]  /*129f0*/  FADD.FTZ R2, R176, R2 ;  /* 0x00000002b0027221 */ /* 0x020fe40000010000 */
[C---:B------:R-:W-:Y:S01]  /*12a00*/  HMMA.16816.F32.BF16 R32, R104.reuse, R126, R32 ;  /* 0x0000007e6820723c */ /* 0x040fe20000041820 */
[----:B------:R1:W3:Y:S01]  /*12a10*/  MUFU.EX2 R175, R101 ;  /* 0x0000006500af7308 */ /* 0x0002e20000000800 */
[----:B------:R-:W-:Y:S06]  /*12a20*/  LDSM.16.MT88.4 R124, [R100+0x1100] ;  /* 0x00110000647c783b */ /* 0x000fec0000004200 */
[C---:B------:R-:W-:Y:S08]  /*12a30*/  HMMA.16816.F32.BF16 R36, R104.reuse, R128, R36 ;  /* 0x000000806824723c */ /* 0x040ff00000041824 */
[C---:B------:R-:W-:Y:S01]  /*12a40*/  HMMA.16816.F32.BF16 R40, R104.reuse, R130, R40 ;  /* 0x000000826828723c */ /* 0x040fe20000041828 */
[----:B------:R-:W-:Y:S07]  /*12a50*/  LDSM.16.MT88.4 R128, [R3+0x1100] ;  /* 0x001100000380783b */ /* 0x000fee0000004200 */
[C---:B------:R-:W-:Y:S04]  /*12a60*/  HMMA.16816.F32.BF16 R44, R104.reuse, R132, R44 ;  /* 0x00000084682c723c */ /* 0x040fe8000004182c */
[----:B-1----:R-:W-:Y:S02]  /*12a70*/  FFMA.FTZ R101, R160, c[0x0][0x2d0], -R140 ;  /* 0x0000b400a0657a23 */ /* 0x002fe4000001088c */
[----:B---3--:R-:W-:Y:S02]  /*12a80*/  FADD.FTZ R0, R175, R0 ;  /* 0x00000000af007221 */ /* 0x008fe40000010000 */
[C---:B------:R-:W-:Y:S01]  /*12a90*/  HMMA.16816.F32.BF16 R48, R104.reuse, R134, R48 ;  /* 0x000000866830723c */ /* 0x040fe20000041830 */
[----:B------:R1:W3:Y:S01]  /*12aa0*/  MUFU.EX2 R174, R101 ;  /* 0x0000006500ae7308 */ /* 0x0002e20000000800 */
[----:B------:R-:W-:Y:S06]  /*12ab0*/  LDSM.16.MT88.4 R132, [R100+0x3100] ;  /* 0x003100006484783b */ /* 0x000fec0000004200 */
[C---:B------:R-:W-:Y:S08]  /*12ac0*/  HMMA.16816.F32.BF16 R52, R104.reuse, R136, R52 ;  /* 0x000000886834723c */ /* 0x040ff00000041834 */
[C---:B------:R-:W-:Y:S01]  /*12ad0*/  HMMA.16816.F32.BF16 R56, R104.reuse, R138, R56 ;  /* 0x0000008a6838723c */ /* 0x040fe20000041838 */
[----:B------:R-:W-:Y:S07]  /*12ae0*/  LDSM.16.MT88.4 R136, [R184+0x3100] ;  /* 0x00310000b888783b */ /* 0x000fee0000004200 */
[C---:B----4-:R-:W-:Y:S04]  /*12af0*/  HMMA.16816.F32.BF16 R60, R104.reuse, R108, R60 ;  /* 0x0000006c683c723c */ /* 0x050fe8000004183c */
[----:B-1----:R-:W-:Y:S02]  /*12b00*/  FFMA.FTZ R101, R158, c[0x0][0x2d0], -R140 ;  /* 0x0000b4009e657a23 */ /* 0x002fe4000001088c */
[----:B---3--:R-:W-:Y:S02]  /*12b10*/  FADD.FTZ R0, R174, R0 ;  /* 0x00000000ae007221 */ /* 0x008fe40000010000 */
[C---:B------:R-:W-:Y:S01]  /*12b20*/  HMMA.16816.F32.BF16 R64, R104.reuse, R110, R64 ;  /* 0x0000006e6840723c */ /* 0x040fe20000041840 */
[----:B------:R1:W3:Y:S01]  /*12b30*/  MUFU.EX2 R173, R101 ;  /* 0x0000006500ad7308 */ /* 0x0002e20000000800 */
[----:B------:R-:W4:Y:S06]  /*12b40*/  LDSM.16.MT88.4 R108, [R3+0x4900] ;  /* 0x00490000036c783b */ /* 0x000f2c0000004200 */
[C---:B--2---:R-:W-:Y:S08]  /*12b50*/  HMMA.16816.F32.BF16 R68, R104.reuse, R112, R68 ;  /* 0x000000706844723c */ /* 0x044ff00000041844 */
[C---:B------:R-:W-:Y:S01]  /*12b60*/  HMMA.16816.F32.BF16 R72, R104.reuse, R114, R72 ;  /* 0x000000726848723c */ /* 0x040fe20000041848 */
[----:B------:R-:W2:Y:S07]  /*12b70*/  LDSM.16.MT88.4 R112, [R156+0x1100] ;  /* 0x001100009c70783b */ /* 0x000eae0000004200 */
[C---:B------:R-:W-:Y:S04]  /*12b80*/  HMMA.16816.F32.BF16 R76, R104.reuse, R116, R76 ;  /* 0x00000074684c723c */ /* 0x040fe8000004184c */
[----:B-1----:R-:W-:Y:S02]  /*12b90*/  FFMA.FTZ R101, R161, c[0x0][0x2d0], -R140 ;  /* 0x0000b400a1657a23 */ /* 0x002fe4000001088c */
[----:B---3--:R-:W-:Y:S02]  /*12ba0*/  FADD.FTZ R0, R173, R0 ;  /* 0x00000000ad007221 */ /* 0x008fe40000010000 */
[C---:B------:R-:W-:Y:S01]  /*12bb0*/  HMMA.16816.F32.BF16 R80, R104.reuse, R118, R80 ;  /* 0x000000766850723c */ /* 0x040fe20000041850 */
[----:B------:R1:W3:Y:S01]  /*12bc0*/  MUFU.EX2 R172, R101 ;  /* 0x0000006500ac7308 */ /* 0x0002e20000000800 */
[----:B------:R-:W5:Y:S06]  /*12bd0*/  LDSM.16.MT88.4 R116, [R184+0x1100] ;  /* 0x00110000b874783b */ /* 0x000f6c0000004200 */
[C---:B------:R-:W-:Y:S08]  /*12be0*/  HMMA.16816.F32.BF16 R84, R104.reuse, R120, R84 ;  /* 0x000000786854723c */ /* 0x040ff00000041854 */
[C---:B------:R-:W-:Y:S01]  /*12bf0*/  HMMA.16816.F32.BF16 R88, R104.reuse, R122, R88 ;  /* 0x0000007a6858723c */ /* 0x040fe20000041858 */
[----:B------:R-:W5:Y:S07]  /*12c00*/  LDSM.16.MT88.4 R120, [R156+0x3100] ;  /* 0x003100009c78783b */ /* 0x000f6e0000004200 */
[C---:B----4-:R-:W-:Y:S04]  /*12c10*/  HMMA.16816.F32.BF16 R92, R104.reuse, R108, R92 ;  /* 0x0000006c685c723c */ /* 0x050fe8000004185c */
[----:B-1----:R-:W-:Y:S02]  /*12c20*/  FFMA.FTZ R101, R165, c[0x0][0x2d0], -R162 ;  /* 0x0000b400a5657a23 */ /* 0x002fe400000108a2 */
[----:B---3--:R-:W-:Y:S02]  /*12c30*/  FADD.FTZ R0, R172, R0 ;  /* 0x00000000ac007221 */ /* 0x008fe40000010000 */
[----:B------:R-:W-:Y:S01]  /*12c40*/  HMMA.16816.F32.BF16 R96, R104, R110, R96 ;  /* 0x0000006e6860723c */ /* 0x000fe20000041860 */
[----:B------:R1:W3:Y:S01]  /*12c50*/  MUFU.EX2 R171, R101 ;  /* 0x0000006500ab7308 */ /* 0x0002e20000000800 */
[----:B------:R-:W4:Y:S05]  /*12c60*/  LDSM.16.MT88.4 R108, [R3+0x3100] ;  /* 0x00310000036c783b */ /* 0x000f2a0000004200 */
[----:B------:R-:W-:Y:S02]  /*12c70*/  F2FP.BF16.PACK_AB R104, R178, R179 ;  /* 0x000000b3b268723e */ /* 0x000fe400000010ff */
[----:B------:R-:W-:Y:S03]  /*12c80*/  F2FP.BF16.PACK_AB R106, R176, R177 ;  /* 0x000000b1b06a723e */ /* 0x000fe600000010ff */
[----:B------:R-:W-:Y:S02]  /*12c90*/  F2FP.BF16.PACK_AB R105, R174, R175 ;  /* 0x000000afae69723e */ /* 0x000fe400000010ff */
[----:B------:R-:W-:Y:S07]  /*12ca0*/  F2FP.BF16.PACK_AB R107, R172, R173 ;  /* 0x000000adac6b723e */ /* 0x000fee00000010ff */
[C---:B--2---:R-:W-:Y:S03]  /*12cb0*/  HMMA.16816.F32.BF16 R4, R104.reuse, R112, R4 ;  /* 0x000000706804723c */ /* 0x044fe60000041804 */
[----:B-1----:R-:W-:Y:S02]  /*12cc0*/  FFMA.FTZ R101, R166, c[0x0][0x2d0], -R162 ;  /* 0x0000b400a6657a23 */ /* 0x002fe400000108a2 */
[----:B---3--:R-:W-:Y:S03]  /*12cd0*/  FADD.FTZ R2, R171, R2 ;  /* 0x00000002ab027221 */ /* 0x008fe60000010000 */
[C---:B------:R-:W-:Y:S01]  /*12ce0*/  HMMA.16816.F32.BF16 R8, R104.reuse, R114, R8 ;  /* 0x000000726808723c */ /* 0x040fe20000041808 */
[----:B------:R1:W2:Y:S01]  /*12cf0*/  MUFU.EX2 R165, R101 ;  /* 0x0000006500a57308 */ /* 0x0002a20000000800 */
[----:B------:R-:W3:Y:S06]  /*12d00*/  LDSM.16.MT88.4 R112, [R156+0x5100] ;  /* 0x005100009c70783b */ /* 0x000eec0000004200 */
[C---:B------:R-:W-:Y:S08]  /*12d10*/  HMMA.16816.F32.BF16 R12, R104.reuse, R124, R12 ;  /* 0x0000007c680c723c */ /* 0x040ff0000004180c */
[C---:B------:R-:W-:Y:S01]  /*12d20*/  HMMA.16816.F32.BF16 R16, R104.reuse, R126, R16 ;  /* 0x0000007e6810723c */ /* 0x040fe20000041810 */
[----:B------:R-:W-:Y:S07]  /*12d30*/  LDSM.16.MT88.4 R124, [R100+0x1900] ;  /* 0x00190000647c783b */ /* 0x000fee0000004200 */
[C---:B-----5:R-:W-:Y:S04]  /*12d40*/  HMMA.16816.F32.BF16 R20, R104.reuse, R116, R20 ;  /* 0x000000746814723c */ /* 0x060fe80000041814 */
[----:B-1----:R-:W-:Y:S02]  /*12d50*/  FFMA.FTZ R101, R164, c[0x0][0x2d0], -R162 ;  /* 0x0000b400a4657a23 */ /* 0x002fe400000108a2 */
[----:B--2---:R-:W-:Y:S02]  /*12d60*/  FADD.FTZ R2, R165, R2 ;  /* 0x00000002a5027221 */ /* 0x004fe40000010000 */
[C---:B------:R-:W-:Y:S01]  /*12d70*/  HMMA.16816.F32.BF16 R24, R104.reuse, R118, R24 ;  /* 0x000000766818723c */ /* 0x040fe20000041818 */
[----:B------:R1:W-:Y:S01]  /*12d80*/  MUFU.EX2 R164, R101 ;  /* 0x0000006500a47308 */ /* 0x0003e20000000800 */
[----:B------:R-:W2:Y:S06]  /*12d90*/  LDSM.16.MT88.4 R116, [R100+0x5100] ;  /* 0x005100006474783b */ /* 0x000eac0000004200 */
[C---:B------:R-:W-:Y:S08]  /*12da0*/  HMMA.16816.F32.BF16 R28, R104.reuse, R128, R28 ;  /* 0x00000080681c723c */ /* 0x040ff0000004181c */
[C---:B------:R-:W-:Y:S01]  /*12db0*/  HMMA.16816.F32.BF16 R32, R104.reuse, R130, R32 ;  /* 0x000000826820723c */ /* 0x040fe20000041820 */
[----:B------:R-:W-:Y:S07]  /*12dc0*/  LDSM.16.MT88.4 R128, [R184+0x1900] ;  /* 0x00190000b880783b */ /* 0x000fee0000004200 */
[C---:B------:R-:W-:Y:S04]  /*12dd0*/  HMMA.16816.F32.BF16 R36, R104.reuse, R120, R36 ;  /* 0x000000786824723c */ /* 0x040fe80000041824 */
[----:B-1----:R-:W-:Y:S04]  /*12de0*/  FFMA.FTZ R101, R163, c[0x0][0x2d0], -R162 ;  /* 0x0000b400a3657a23 */ /* 0x002fe800000108a2 */
[C---:B------:R-:W-:Y:S01]  /*12df0*/  HMMA.16816.F32.BF16 R40, R104.reuse, R122, R40 ;  /* 0x0000007a6828723c */ /* 0x040fe20000041828 */
[----:B------:R1:W-:Y:S01]  /*12e00*/  MUFU.EX2 R163, R101 ;  /* 0x0000006500a37308 */ /* 0x0003e20000000800 */
[----:B------:R-:W5:Y:S06]  /*12e10*/  LDSM.16.MT88.4 R120, [R184+0x5100] ;  /* 0x00510000b878783b */ /* 0x000f6c0000004200 */
[C---:B------:R-:W-:Y:S08]  /*12e20*/  HMMA.16816.F32.BF16 R44, R104.reuse, R132, R44 ;  /* 0x00000084682c723c */ /* 0x040ff0000004182c */
[C---:B------:R-:W-:Y:S08]  /*12e30*/  HMMA.16816.F32.BF16 R48, R104.reuse, R134, R48 ;  /* 0x000000866830723c */ /* 0x040ff00000041830 */
[C---:B------:R-:W-:Y:S04]  /*12e40*/  HMMA.16816.F32.BF16 R52, R104.reuse, R136, R52 ;  /* 0x000000886834723c */ /* 0x040fe80000041834 */
[--C-:B-1----:R-:W-:Y:S04]  /*12e50*/  FFMA.FTZ R101, R169, c[0x0][0x2d0], -R140.reuse ;  /* 0x0000b400a9657a23 */ /* 0x102fe8000001088c */
[C---:B------:R-:W-:Y:S01]  /*12e60*/  HMMA.16816.F32.BF16 R56, R104.reuse, R138, R56 ;  /* 0x0000008a6838723c */ /* 0x040fe20000041838 */
[----:B------:R1:W1:Y:S01]  /*12e70*/  MUFU.EX2 R162, R101 ;  /* 0x0000006500a27308 */ /* 0x0002620000000800 */
[----:B------:R-:W-:Y:S06]  /*12e80*/  LDSM.16.MT88.4 R136, [R3+0x1900] ;  /* 0x001900000388783b */ /* 0x000fec0000004200 */
[C---:B----4-:R-:W-:Y:S08]  /*12e90*/  HMMA.16816.F32.BF16 R60, R104.reuse, R108, R60 ;  /* 0x0000006c683c723c */ /* 0x050ff0000004183c */
[C---:B------:R-:W-:Y:S01]  /*12ea0*/  HMMA.16816.F32.BF16 R64, R104.reuse, R110, R64 ;  /* 0x0000006e6840723c */ /* 0x040fe20000041840 */
[----:B------:R-:W4:Y:S07]  /*12eb0*/  LDSM.16.MT88.4 R108, [R3+0x5100] ;  /* 0x00510000036c783b */ /* 0x000f2e0000004200 */
[C---:B---3--:R-:W-:Y:S04]  /*12ec0*/  HMMA.16816.F32.BF16 R68, R104.reuse, R112, R68 ;  /* 0x000000706844723c */ /* 0x048fe80000041844 */
[----:B-1----:R-:W-:Y:S02]  /*12ed0*/  FFMA.FTZ R101, R170, c[0x0][0x2d0], -R140 ;  /* 0x0000b400aa657a23 */ /* 0x002fe4000001088c */
[----:B------:R-:W-:Y:S02]  /*12ee0*/  FADD.FTZ R0, R162, R0 ;  /* 0x00000000a2007221 */ /* 0x000fe40000010000 */
[C---:B------:R-:W-:Y:S01]  /*12ef0*/  HMMA.16816.F32.BF16 R72, R104.reuse, R114, R72 ;  /* 0x000000726848723c */ /* 0x040fe20000041848 */
[----:B------:R1:W3:Y:S01]  /*12f00*/  MUFU.EX2 R161, R101 ;  /* 0x0000006500a17308 */ /* 0x0002e20000000800 */
[----:B------:R-:W4:Y:S06]  /*12f10*/  LDSM.16.MT88.4 R112, [R156+0x1900] ;  /* 0x001900009c70783b */ /* 0x000f2c0000004200 */
[C---:B--2---:R-:W-:Y:S08]  /*12f20*/  HMMA.16816.F32.BF16 R76, R104.reuse, R116, R76 ;  /* 0x00000074684c723c */ /* 0x044ff0000004184c */
[C---:B------:R-:W-:Y:S08]  /*12f30*/  HMMA.16816.F32.BF16 R80, R104.reuse, R118, R80 ;  /* 0x000000766850723c */ /* 0x040ff00000041850 */
[C---:B-----5:R-:W-:Y:S04]  /*12f40*/  HMMA.16816.F32.BF16 R84, R104.reuse, R120, R84 ;  /* 0x000000786854723c */ /* 0x060fe80000041854 */
[----:B-1----:R-:W-:Y:S02]  /*12f50*/  FFMA.FTZ R101, R167, c[0x0][0x2d0], -R140 ;  /* 0x0000b400a7657a23 */ /* 0x002fe4000001088c */
[----:B---3--:R-:W-:Y:S02]  /*12f60*/  FADD.FTZ R0, R161, R0 ;  /* 0x00000000a1007221 */ /* 0x008fe40000010000 */
[C---:B------:R-:W-:Y:S01]  /*12f70*/  HMMA.16816.F32.BF16 R88, R104.reuse, R122, R88 ;  /* 0x0000007a6858723c */ /* 0x040fe20000041858 */
[----:B------:R1:W-:Y:S07]  /*12f80*/  MUFU.EX2 R160, R101 ;  /* 0x0000006500a07308 */ /* 0x0003ee0000000800 */
[C---:B----4-:R-:W-:Y:S08]  /*12f90*/  HMMA.16816.F32.BF16 R92, R104.reuse, R108, R92 ;  /* 0x0000006c685c723c */ /* 0x050ff0000004185c */
[----:B------:R-:W-:Y:S07]  /*12fa0*/  HMMA.16816.F32.BF16 R96, R104, R110, R96 ;  /* 0x0000006e6860723c */ /* 0x000fee0000041860 */
[----:B------:R-:W-:Y:S01]  /*12fb0*/  F2FP.BF16.PACK_AB R104, R165, R171 ;  /* 0x000000aba568723e */ /* 0x000fe200000010ff */
[----:B-1----:R-:W-:Y:S02]  /*12fc0*/  FFMA.FTZ R101, R168, c[0x0][0x2d0], -R140 ;  /* 0x0000b400a8657a23 */ /* 0x002fe4000001088c */
[----:B------:R-:W1:Y:S02]  /*12fd0*/  LDSM.16.MT88.4 R140, [R156+0x3900] ;  /* 0x003900009c8c783b */ /* 0x000e640000004200 */
[----:B------:R-:W-:Y:S02]  /*12fe0*/  F2FP.BF16.PACK_AB R106, R163, R164 ;  /* 0x000000a4a36a723e */ /* 0x000fe400000010ff */
[----:B------:R-:W-:Y:S01]  /*12ff0*/  F2FP.BF16.PACK_AB R105, R161, R162 ;  /* 0x000000a2a169723e */ /* 0x000fe200000010ff */
[----:B------:R-:W2:Y:S03]  /*13000*/  MUFU.EX2 R101, R101 ;  /* 0x0000006500657308 */ /* 0x000ea60000000800 */
[----:B------:R-:W3:Y:S01]  /*13010*/  LDSM.16.MT88.4 R156, [R156+0x5900] ;  /* 0x005900009c9c783b */ /* 0x000ee20000004200 */
[----:B--2---:R-:W-:Y:S07]  /*13020*/  F2FP.BF16.PACK_AB R107, R101, R160 ;  /* 0x000000a0656b723e */ /* 0x004fee00000010ff */
[C---:B------:R-:W-:Y:S01]  /*13030*/  HMMA.16816.F32.BF16 R108, R104.reuse, R112, R4 ;  /* 0x00000070686c723c */ /* 0x040fe20000041804 */
[----:B------:R-:W2:Y:S07]  /*13040*/  LDSM.16.MT88.4 R4, [R100+0x5900] ;  /* 0x005900006404783b */ /* 0x000eae0000004200 */
[C---:B------:R-:W-:Y:S01]  /*13050*/  HMMA.16816.F32.BF16 R112, R104.reuse, R114, R8 ;  /* 0x000000726870723c */ /* 0x040fe20000041808 */
[----:B------:R-:W4:Y:S07]  /*13060*/  LDSM.16.MT88.4 R8, [R184+0x5900] ;  /* 0x00590000b808783b */ /* 0x000f2e0000004200 */
[C---:B------:R-:W-:Y:S01]  /*13070*/  HMMA.16816.F32.BF16 R116, R104.reuse, R124, R12 ;  /* 0x0000007c6874723c */ /* 0x040fe2000004180c */
[----:B------:R5:W1:Y:S07]  /*13080*/  LDSM.16.MT88.4 R12, [R3+0x5900] ;  /* 0x00590000030c783b */ /* 0x000a6e0000004200 */
[C---:B------:R-:W-:Y:S08]  /*13090*/  HMMA.16816.F32.BF16 R120, R104.reuse, R126, R16 ;  /* 0x0000007e6878723c */ /* 0x040ff00000041810 */
[C---:B------:R-:W-:Y:S08]  /*130a0*/  HMMA.16816.F32.BF16 R124, R104.reuse, R128, R20 ;  /* 0x00000080687c723c */ /* 0x040ff00000041814 */
[C---:B------:R-:W-:Y:S04]  /*130b0*/  HMMA.16816.F32.BF16 R128, R104.reuse, R130, R24 ;  /* 0x000000826880723c */ /* 0x040fe80000041818 */
[----:B-----5:R-:W-:Y:S02]  /*130c0*/  FADD.FTZ R3, R164, R2 ;  /* 0x00000002a4037221 */ /* 0x020fe40000010000 */
[----:B------:R-:W-:Y:S01]  /*130d0*/  FADD.FTZ R2, R160, R0 ;  /* 0x00000000a0027221 */ /* 0x000fe20000010000 */
[----:B------:R-:W-:Y:S01]  /*130e0*/  IADD3 R0, R186, -0x2, RZ ;  /* 0xfffffffeba007810 */ /* 0x000fe20007ffe0ff */
[C---:B------:R-:W-:Y:S03]  /*130f0*/  HMMA.16816.F32.BF16 R132, R104.reuse, R136, R28 ;  /* 0x000000886884723c */ /* 0x040fe6000004181c */
[----:B------:R-:W-:Y:S01]  /*13100*/  ISETP.GE.AND P0, PT, R0, R225, PT ;  /* 0x000000e10000720c */ /* 0x000fe20003f06270 */
[----:B------:R-:W-:Y:S02]  /*13110*/  FADD.FTZ R220, R163, R3 ;  /* 0x00000003a3dc7221 */ /* 0x000fe40000010000 */
[----:B------:R-:W-:Y:S02]  /*13120*/  FADD.FTZ R221, R101, R2 ;  /* 0x0000000265dd7221 */ /* 0x000fe40000010000 */
[C---:B------:R-:W-:Y:S08]  /*13130*/  HMMA.16816.F32.BF16 R136, R104.reuse, R138, R32 ;  /* 0x0000008a6888723c */ /* 0x040ff00000041820 */
[C---:B-1----:R-:W-:Y:S08]  /*13140*/  HMMA.16816.F32.BF16 R36, R104.reuse, R140, R36 ;  /* 0x0000008c6824723c */ /* 0x042ff00000041824 */
        /* <DEDUP_REMOVED lines=9> */
[C---:B--2---:R-:W-:Y:S08]  /*131e0*/  HMMA.16816.F32.BF16 R76, R104.reuse, R4, R76 ;  /* 0x00000004684c723c */ /* 0x044ff0000004184c */
[C---:B------:R-:W-:Y:S08]  /*131f0*/  HMMA.16816.F32.BF16 R80, R104.reuse, R6, R80 ;  /* 0x000000066850723c */ /* 0x040ff00000041850 */
[C---:B----4-:R-:W-:Y:S08]  /*13200*/  HMMA.16816.F32.BF16 R84, R104.reuse, R8, R84 ;  /* 0x000000086854723c */ /* 0x050ff00000041854 */
[C---:B------:R-:W-:Y:S08]  /*13210*/  HMMA.16816.F32.BF16 R88, R104.reuse, R10, R88 ;  /* 0x0000000a6858723c */ /* 0x040ff00000041858 */
[C---:B------:R-:W-:Y:S08]  /*13220*/  HMMA.16816.F32.BF16 R92, R104.reuse, R12, R92 ;  /* 0x0000000c685c723c */ /* 0x040ff0000004185c */
[----:B------:R-:W-:Y:S01]  /*13230*/  HMMA.16816.F32.BF16 R96, R104, R14, R96 ;  /* 0x0000000e6860723c */ /* 0x000fe20000041860 */
[----:B------:R-:W-:Y:S07]  /*13240*/  @!UPT UIADD3 URZ, URZ, URZ, URZ ;  /* 0x0000003f3f3ff290 */ /* 0x000fee000fffe03f */
[----:B------:R-:W-:-:S11]  /*13250*/  @!P0 BRA `(.L_x_1282) ;  /* 0x0000047000008947 */ /* 0x000fd60003800000 */
[----:B------:R-:W-:Y:S01]  /*13260*/  IMAD.MOV.U32 R0, RZ, RZ, c[0x0][0x2b8] ;  /* 0x0000ae00ff007624 */ /* 0x000fe200078e00ff */
[----:B------:R-:W1:Y:S01]  /*13270*/  S2R R246, SR_CTAID.Y ;  /* 0x0000000000f67919 */ /* 0x000e620000002600 */
[----:B------:R-:W-:Y:S02]  /*13280*/  IMAD R2, R186, 0x40, R231 ;  /* 0x00000040ba027824 */ /* 0x000fe400078e02e7 */
[----:B------:R-:W-:Y:S01]  /*13290*/  IMAD.MOV.U32 R200, RZ, RZ, RZ ;  /* 0x000000ffffc87224 */ /* 0x000fe200078e00ff */
[----:B------:R-:W-:Y:S01]  /*132a0*/  ISETP.NE.AND P0, PT, R0, 0x1, PT ;  /* 0x000000010000780c */ /* 0x000fe20003f05270 */
[----:B------:R-:W-:Y:S01]  /*132b0*/  IMAD R10, R202, 0x3000, R235 ;  /* 0x00003000ca0a7824 */ /* 0x000fe200078e02eb */
[----:B------:R-:W-:Y:S04]  /*132c0*/  IADD3 R2, R2, -0x80, R219 ;  /* 0xffffff8002027810 */ /* 0x000fe80007ffe0db */
[----:B------:R-:W-:Y:S07]  /*132d0*/  MOV R0, R2 ;  /* 0x0000000200007202 */ /* 0x000fee0000000f00 */
[----:B------:R-:W-:Y:S05]  /*132e0*/  @P0 IMAD.HI.U32 R3, R2, c[0x0][0x2bc], RZ ;  /* 0x0000af0002030a27 */ /* 0x000fea00078e00ff */
[----:B------:R-:W-:Y:S01]  /*132f0*/  @P0 SHF.R.U32.HI R0, RZ, c[0x0][0x2c0], R3 ;  /* 0x0000b000ff000a19 */ /* 0x000fe20000011603 */
[----:B-1----:R-:W-:Y:S03]  /*13300*/  IMAD.WIDE.U32 R246, R246, c[0x0][0x1e8], RZ ;  /* 0x00007a00f6f67a25 */ /* 0x002fe600078e00ff */
[C---:B------:R-:W-:Y:S04]  /*13310*/  @!P5 IADD3 R3, P0, R0.reuse, R228, RZ ;  /* 0x000000e40003d210 */ /* 0x040fe80007f1e0ff */
[C---:B------:R-:W-:Y:S02]  /*13320*/  @!P5 LEA.HI.X.SX32 R5, R0.reuse, R232, 0x1, P0 ;  /* 0x000000e80005d211 */ /* 0x040fe400000f0eff */
[C---:B------:R-:W-:Y:S02]  /*13330*/  @!P5 LEA R4, P0, R3.reuse, c[0x0][0x2a0], 0x2 ;  /* 0x0000a8000304da11 */ /* 0x040fe400078010ff */
[----:B------:R-:W-:Y:S02]  /*13340*/  IADD3 R0, -R0, RZ, RZ ;  /* 0x000000ff00007210 */ /* 0x000fe40007ffe1ff */
[----:B------:R-:W-:Y:S03]  /*13350*/  @!P5 LEA.HI.X R5, R3, c[0x0][0x2a4], R5, 0x2, P0 ;  /* 0x0000a9000305da11 */ /* 0x000fe600000f1405 */
[----:B------:R-:W-:Y:S02]  /*13360*/  IMAD R201, R0, c[0x0][0x2b8], R2 ;  /* 0x0000ae0000c97a24 */ /* 0x000fe400078e0202 */
[----:B------:R-:W2:Y:S02]  /*13370*/  @!P5 LDG.E R200, [R4.64] ;  /* 0x0000000604c8d981 */ /* 0x000ea4000c1e1900 */
[C---:B------:R-:W-:Y:S01]  /*13380*/  IMAD.WIDE.U32 R2, R201.reuse, c[0x0][0x1e0], RZ ;  /* 0x00007800c9027a25 */ /* 0x040fe200078e00ff */
[----:B------:R-:W-:Y:S05]  /*13390*/  SHF.R.S32.HI R0, RZ, 0x1f, R201 ;  /* 0x0000001fff007819 */ /* 0x000fea00000114c9 */
        /* <DEDUP_REMOVED lines=13> */
.L_x_1348:
[----:B------:R-:W-:-:S05]  /*13470*/  BRA.DIV ~URZ, `(.L_x_1284) ;  /* 0x000082827f007947 */ /* 0x000fca000b800000 */
[----:B------:R-:W3:Y:S01]  /*13480*/  SHFL.IDX PT, R0, R11, RZ, 0x181f ;  /* 0x00181fff0b007589 */ /* 0x000ee200000e0000 */
[----:B------:R-:W-:Y:S02]  /*13490*/  SEL R12, RZ, 0x10, P6 ;  /* 0x00000010ff0c7807 */ /* 0x000fe40003000000 */
[----:B---3--:R-:W-:Y:S05]  /*134a0*/  IADD3 R2, P0, R0, R240, RZ ;  /* 0x000000f000027210 */ /* 0x008fea0007f1e0ff */
[----:B--2---:R-:W-:Y:S01]  /*134b0*/  IMAD.X R3, R4, 0x1, R206, P0 ;  /* 0x0000000104037824 */ /* 0x004fe200000e06ce */
[----:B------:R-:W-:Y:S05]  /*134c0*/  IADD3 R8, P0, R0, R204, RZ ;  /* 0x000000cc00087210 */ /* 0x000fea0007f1e0ff */
[----:B------:R-:W-:Y:S01]  /*134d0*/  IMAD.X R9, R4, 0x1, R205, P0 ;  /* 0x0000000104097824 */ /* 0x000fe200000e06cd */
[----:B------:R-:W-:Y:S02]  /*134e0*/  IADD3 R6, P0, R0, R196, RZ ;  /* 0x000000c400067210 */ /* 0x000fe40007f1e0ff */
[----:B------:R-:W-:Y:S01]  /*134f0*/  SHF.L.U32 R0, R10, 0x1, RZ ;  /* 0x000000010a007819 */ /* 0x000fe200000006ff */
[----:B------:R-:W-:Y:S02]  /*13500*/  IMAD.MOV.U32 R10, RZ, RZ, R241 ;  /* 0x000000ffff0a7224 */ /* 0x000fe400078e00f1 */
[----:B------:R-:W-:Y:S02]  /*13510*/  IMAD.X R7, R4, 0x1, R203, P0 ;  /* 0x0000000104077824 */ /* 0x000fe400000e06cb */
[----:B------:R-:W-:Y:S01]  /*13520*/  @!PT LDS RZ, [RZ] ;  /* 0x00000000fffff984 */ /* 0x000fe20000000800 */
[----:B------:R-:W-:Y:S01]  /*13530*/  @!PT LDS RZ, [RZ] ;  /* 0x00000000fffff984 */ /* 0x000fe20000000800 */
[----:B------:R2:W-:Y:S04]  /*13540*/  LDGSTS.E.BYPASS.LTC128B.128 [R0+0xc100], [R2.64], !P3 ;  /* 0x0c10000002007fae */ /* 0x0005e8000d901d46 */
[----:B------:R3:W-:Y:S04]  /*13550*/  LDGSTS.E.BYPASS.LTC128B.128 [R0+0xe100], [R8.64], !P4 ;  /* 0x0e10000008007fae */ /* 0x0007e8000e101d46 */
[----:B------:R4:W1:Y:S04]  /*13560*/  SHFL.IDX PT, R4, R5, 0x1, 0x181f ;  /* 0x00381f0005047f89 */ /* 0x00086800000e0000 */
[----:B------:R3:W-:Y:S04]  /*13570*/  LDGSTS.E.BYPASS.LTC128B.128 [R0+0x10100], [R6.64], !P6 ;  /* 0x1010000006007fae */ /* 0x0007e8000f101d46 */
[----:B--2---:R3:W2:Y:S01]  /*13580*/  SHFL.IDX PT, R2, R11, 0x1, 0x181f ;  /* 0x00381f000b027f89 */ /* 0x0046a200000e0000 */
[----:B-1--4-:R-:W-:Y:S03]  /*13590*/  MOV R5, R12 ;  /* 0x0000000c00057202 */ /* 0x012fe60000000f00 */
.L_x_1349:
        /* <DEDUP_REMOVED lines=19> */
.L_x_1282:
[----:B------:R-:W-:Y:S05]  /*136d0*/  BSYNC B0 ;  /* 0x0000000000007941 */ /* 0x000fea0003800000 */
.L_x_1281:
[C---:B-1----:R-:W-:Y:S01]  /*136e0*/  IADD3 R0, R185.reuse, 0x1, RZ ;  /* 0x00000001b9007810 */ /* 0x042fe20007ffe0ff */
[----:B------:R-:W0:Y:S01]  /*136f0*/  LDGDEPBAR ;  /* 0x00000000000079af */ /* 0x000e220000000000 */
[----:B------:R-:W-:Y:S01]  /*13700*/  ISETP.GE.AND P0, PT, R185, 0x1, PT ;  /* 0x00000001b900780c */ /* 0x000fe20003f06270 */
[----:B------:R-:W-:Y:S01]  /*13710*/  IMAD.MOV.U32 R100, RZ, RZ, R102 ;  /* 0x000000ffff647224 */ /* 0x000fe200078e0066 */
[----:B------:R-:W-:Y:S02]  /*13720*/  IADD3 R199, R186, -0x1, RZ ;  /* 0xffffffffbac77810 */ /* 0x000fe40007ffe0ff */
[----:B------:R-:W-:Y:S01]  /*13730*/  SEL R185, R0, RZ, !P0 ;  /* 0x000000ff00b97207 */ /* 0x000fe20004000000 */
[----:B------:R-:W-:Y:S01]  /*13740*/  IMAD.MOV.U32 R0, RZ, RZ, R103 ;  /* 0x000000ffff007224 */ /* 0x000fe200078e0067 */
[----:B------:R-:W-:Y:S01]  /*13750*/  ISETP.GT.AND P0, PT, R186, R226, PT ;  /* 0x000000e2ba00720c */ /* 0x000fe20003f04270 */
[----:B------:R-:W-:Y:S11]  /*13760*/  IMAD.MOV.U32 R186, RZ, RZ, R199 ;  /* 0x000000ffffba7224 */ /* 0x000ff600078e00c7 */
[----:B------:R-:W-:Y:S01]  /*13770*/  @!UPT UIADD3 URZ, URZ, URZ, URZ ;  /* 0x0000003f3f3ff290 */ /* 0x000fe2000fffe03f */
[----:B------:R-:W-:-:S05]  /*13780*/  @P0 BRA `(.L_x_1285) ;  /* 0xffffcec000000947 */ /* 0x000fca000383ffff */
.L_x_1275:
[----:B------:R-:W-:-:S13]  /*13790*/  ISETP.GE.AND P0, PT, R199, R225, PT ;  /* 0x000000e1c700720c */ /* 0x000fda0003f06270 */
[----:B------:R-:W-:Y:S05]  /*137a0*/  @!P0 BRA `(.L_x_1286) ;  /* 0x00003c0000008947 */ /* 0x000fea0003800000 */
[----:B------:R-:W-:Y:S01]  /*137b0*/  IADD3 R0, R212, 0x40, RZ ;  /* 0x00000040d4007810 */ /* 0x000fe20007ffe0ff */
[----:B------:R-:W-:Y:S01]  /*137c0*/  IMAD.MOV.U32 R186, RZ, RZ, 0x40 ;  /* 0x00000040ffba7424 */ /* 0x000fe200078e00ff */
[----:B------:R-:W-:Y:S01]  /*137d0*/  LOP3.LUT P0, RZ, R198, 0x4, RZ, 0xc0, !PT ;  /* 0x00000004c6ff7812 */ /* 0x000fe2000780c0ff */
[----:B------:R-:W-:Y:S01]  /*137e0*/  IMAD.MOV.U32 R101, RZ, RZ, R102 ;  /* 0x000000ffff657224 */ /* 0x000fe200078e0066 */
[----:B------:R-:W-:Y:S01]  /*137f0*/  SHF.R.S32.HI R196, RZ, 0x1f, R0 ;  /* 0x0000001fffc47819 */ /* 0x000fe20000011400 */
[----:B------:R-:W-:Y:S01]  /*13800*/  IMAD.MOV.U32 R100, RZ, RZ, R103 ;  /* 0x000000ffff647224 */ /* 0x000fe200078e0067 */
[----:B------:R-:W-:Y:S01]  /*13810*/  SHF.R.S32.HI R204, RZ, 0x1f, R212 ;  /* 0x0000001fffcc7819 */ /* 0x000fe200000114d4 */
[----:B------:R-:W-:Y:S01]  /*13820*/  IMAD.SHL.U32 R203, R212, 0x2, RZ ;  /* 0x00000002d4cb7824 */ /* 0x000fe200078e00ff */
[----:B------:R-:W-:Y:S02]  /*13830*/  LEA.HI R196, R196, R0, RZ, 0x3 ;  /* 0x00000000c4c47211 */ /* 0x000fe400078f18ff */
[----:B------:R-:W-:-:S02]  /*13840*/  ISETP.GE.AND P3, PT, R0, c[0x0][0x1d4], PT ;  /* 0x0000750000007a0c */ /* 0x000fc40003f66270 */
[----:B------:R-:W-:Y:S02]  /*13850*/  LOP3.LUT R196, R196, 0xfffffff8, RZ, 0xc0, !PT ;  /* 0xfffffff8c4c47812 */ /* 0x000fe400078ec0ff */
[C---:B------:R-:W-:Y:S02]  /*13860*/  ISETP.GE.AND P2, PT, R212.reuse, c[0x0][0x1d4], PT ;  /* 0x00007500d4007a0c */ /* 0x040fe40003f46270 */
[----:B------:R-:W-:Y:S02]  /*13870*/  SHF.R.S32.HI R198, RZ, 0x1f, R196 ;  /* 0x0000001fffc67819 */ /* 0x000fe400000114c4 */
[----:B------:R-:W-:Y:S02]  /*13880*/  SHF.L.U64.HI R204, R212, 0x1, R204 ;  /* 0x00000001d4cc7819 */ /* 0x000fe400000102cc */
[C---:B------:R-:W-:Y:S01]  /*13890*/  SHF.L.U64.HI R198, R196.reuse, 0x1, R198 ;  /* 0x00000001c4c67819 */ /* 0x040fe200000102c6 */
[----:B------:R-:W-:Y:S01]  /*138a0*/  IMAD.SHL.U32 R196, R196, 0x2, RZ ;  /* 0x00000002c4c47824 */ /* 0x000fe200078e00ff */
[----:B------:R-:W-:-:S02]  /*138b0*/  SEL R186, R186, 0xffffffc0, !P0 ;  /* 0xffffffc0baba7807 */ /* 0x000fc40004000000 */
.L_x_1303:
[----:B------:R-:W-:Y:S04]  /*138c0*/  DEPBAR.LE SB0, 0x2 ;  /* 0x000080800000791a */ /* 0x000fe80000000000 */
[----:B------:R-:W-:Y:S01]  /*138d0*/  WARPSYNC 0xffffffff ;  /* 0xffffffff00007948 */ /* 0x000fe20003800000 */
[----:B------:R-:W-:Y:S01]  /*138e0*/  BAR.SYNC.DEFER_BLOCKING 0x0 ;  /* 0x0000000000007b1d */ /* 0x000fe20000010000 */
[----:B------:R-:W-:Y:S01]  /*138f0*/  IMAD R184, R185, 0x6000, RZ ;  /* 0x00006000b9b87824 */ /* 0x000fe200078e02ff */
[----:B------:R-:W-:Y:S04]  /*13900*/  ISETP.GE.AND P0, PT, R225, R199, PT ;  /* 0x000000c7e100720c */ /* 0x000fe80003f06270 */
[----:B------:R-:W-:Y:S04]  /*13910*/  IADD3 R172, R193, R184, RZ ;  /* 0x000000b8c1ac7210 */ /* 0x000fe80007ffe0ff */
[----:B------:R-:W-:Y:S01]  /*13920*/  IADD3 R0, R197, R172, RZ ;  /* 0x000000acc5007210 */ /* 0x000fe20007ffe0ff */
        /* <DEDUP_REMOVED lines=29> */
.L_x_1350:
[----:B------:R-:W-:-:S05]  /*13b00*/  BRA.DIV ~URZ, `(.L_x_1290) ;  /* 0x00007ec27f007947 */ /* 0x000fca000b800000 */
[----:B------:R-:W5:Y:S01]  /*13b10*/  SHFL.IDX PT, R2, R21, RZ, 0x181f ;  /* 0x00181fff15027589 */ /* 0x000f6200000e0000 */
[C---:B------:R-:W-:Y:S01]  /*13b20*/  IMAD.SHL.U32 R22, R227.reuse, 0x2, RZ ;  /* 0x00000002e3167824 */ /* 0x040fe200078e00ff */
[----:B------:R-:W-:Y:S01]  /*13b30*/  SHF.L.U64.HI R23, R227, 0x1, R239 ;  /* 0x00000001e3177819 */ /* 0x000fe200000102ef */
[----:B------:R-:W-:Y:S01]  /*13b40*/  IMAD R4, R202, 0x6000, R230 ;  /* 0x00006000ca047824 */ /* 0x000fe200078e02e6 */
[C---:B-----5:R-:W-:Y:S05]  /*13b50*/  IADD3 R6, P0, R2.reuse, R203, RZ ;  /* 0x000000cb02067210 */ /* 0x060fea0007f1e0ff */
[C---:B---3--:R-:W-:Y:S01]  /*13b60*/  IMAD.X R7, R5.reuse, 0x1, R204, P0 ;  /* 0x0000000105077824 */ /* 0x048fe200000e06cc */
[C---:B------:R-:W-:Y:S04]  /*13b70*/  IADD3 R14, P0, R2.reuse, R196, RZ ;  /* 0x000000c4020e7210 */ /* 0x040fe80007f1e0ff */
[----:B------:R-:W-:Y:S01]  /*13b80*/  @!PT LDS RZ, [RZ] ;  /* 0x00000000fffff984 */ /* 0x000fe20000000800 */
[----:B------:R-:W-:Y:S01]  /*13b90*/  @!PT LDS RZ, [RZ] ;  /* 0x00000000fffff984 */ /* 0x000fe20000000800 */
[----:B------:R3:W-:Y:S01]  /*13ba0*/  LDGSTS.E.BYPASS.LTC128B.128 [R4], [R6.64], !P2 ;  /* 0x0000000006047fae */ /* 0x0007e2000d101d46 */
[C---:B------:R-:W-:Y:S02]  /*13bb0*/  IADD3.X R15, R5.reuse, R198, RZ, P0, !PT ;  /* 0x000000c6050f7210 */ /* 0x040fe400007fe4ff */
[----:B------:R-:W-:Y:S02]  /*13bc0*/  IADD3 R12, P0, R2, R22, RZ ;  /* 0x00000016020c7210 */ /* 0x000fe40007f1e0ff */
[----:B------:R3:W4:Y:S03]  /*13bd0*/  SHFL.IDX PT, R2, R21, 0x1, 0x181f ;  /* 0x00381f0015027f89 */ /* 0x00072600000e0000 */
[----:B------:R-:W-:Y:S01]  /*13be0*/  IMAD.X R13, R5, 0x1, R23, P0 ;  /* 0x00000001050d7824 */ /* 0x000fe200000e0617 */
[----:B------:R3:W-:Y:S04]  /*13bf0*/  LDGSTS.E.BYPASS.LTC128B.128 [R4+0x2000], [R14.64], !P3 ;  /* 0x020000000e047fae */ /* 0x0007e8000d901d46 */
[----:B------:R3:W2:Y:S04]  /*13c00*/  SHFL.IDX PT, R5, R20, 0x1, 0x181f ;  /* 0x00381f0014057f89 */ /* 0x0006a800000e0000 */
[----:B------:R3:W-:Y:S02]  /*13c10*/  LDGSTS.E.BYPASS.LTC128B.128 [R4+0x4000], [R12.64], !P6 ;  /* 0x040000000c047fae */ /* 0x0007e4000f101d46 */
.L_x_1351:
[C---:B---34-:R-:W-:Y:S05]  /*13c20*/  IADD3 R12, P0, R2.reuse, R203, RZ ;  /* 0x000000cb020c7210 */ /* 0x058fea0007f1e0ff */
[C---:B--2---:R-:W-:Y:S01]  /*13c30*/  IMAD.X R13, R5.reuse, 0x1, R204, P0 ;  /* 0x00000001050d7824 */ /* 0x044fe200000e06cc */
        /* <DEDUP_REMOVED lines=8> */
[----:B------:R-:W-:Y:S05]  /*13cc0*/  IMAD.X R3, R5, 0x1, R23, P0 ;  /* 0x0000000105037824 */ /* 0x000fea00000e0617 */
[----:B------:R2:W-:Y:S03]  /*13cd0*/  LDGSTS.E.BYPASS.LTC128B.128 [R4+0x5000], [R2.64], !P6 ;  /* 0x0500000002047fae */ /* 0x0005e6000f101d46 */
.L_x_1288:
[----:B------:R-:W-:Y:S05]  /*13ce0*/  BSYNC B0 ;  /* 0x0000000000007941 */ /* 0x000fea0003800000 */
.L_x_1287:
[----:B------:R-:W0:Y:S01]  /*13cf0*/  LDGDEPBAR ;  /* 0x00000000000079af */ /* 0x000e220000000000 */
[----:B------:R-:W-:Y:S01]  /*13d00*/  WARPSYNC 0xffffffff ;  /* 0xffffffff00007948 */ /* 0x000fe20003800000 */
[C---:B--23--:R-:W-:Y:S03]  /*13d10*/  HMMA.16816.F32.BF16 R4, R32.reuse, R8, RZ ;  /* 0x000000082004723c */ /* 0x04cfe600000418ff */
[C---:B------:R-:W-:Y:S02]  /*13d20*/  ISETP.NE.AND P0, PT, R243.reuse, c[0x0][0x2c4], PT ;  /* 0x0000b100f3007a0c */ /* 0x040fe40003f05270 */
[C---:B------:R-:W-:Y:S01]  /*13d30*/  IADD3 R2, R186.reuse, R172, RZ ;  /* 0x000000acba027210 */ /* 0x040fe20007ffe0ff */
[----:B------:R-:W2:Y:S01]  /*13d40*/  LDL R191, [R1+0x4] ;  /* 0x0000040001bf7983 */ /* 0x000ea20000100800 */
[C---:B------:R-:W-:Y:S01]  /*13d50*/  IADD3 R102, R186.reuse, R0, RZ ;  /* 0x00000000ba667210 */ /* 0x040fe20007ffe0ff */
[C---:B------:R-:W-:Y:S01]  /*13d60*/  HMMA.16816.F32.BF16 R8, R32.reuse, R10, RZ ;  /* 0x0000000a2008723c */ /* 0x040fe200000418ff */
[----:B------:R-:W-:Y:S01]  /*13d70*/  IADD3 R3, R186, R193, R184 ;  /* 0x000000c1ba037210 */ /* 0x000fe20007ffe0b8 */
[----:B------:R-:W-:Y:S01]  /*13d80*/  LDSM.16.M88.4 R160, [R190] ;  /* 0x00000000bea0783b */ /* 0x000fe20000000200 */
[----:B------:R-:W-:Y:S02]  /*13d90*/  ISETP.LE.AND P4, PT, R243, c[0x0][0x32c], PT ;  /* 0x0000cb00f3007a0c */ /* 0x000fe40003f83270 */
[----:B------:R-:W-:Y:S03]  /*13da0*/  IADD3 R3, R197, R3, RZ ;  /* 0x00000003c5037210 */ /* 0x000fe60007ffe0ff */
[C---:B----4-:R-:W-:Y:S02]  /*13db0*/  HMMA.16816.F32.BF16 R12, R32.reuse, R16, RZ ;  /* 0x00000010200c723c */ /* 0x050fe400000418ff */
[----:B------:R-:W-:Y:S06]  /*13dc0*/  LDSM.16.M88.4 R164, [R2+0xd900] ;  /* 0x00d9000002a4783b */ /* 0x000fec0000000200 */
[C---:B------:R-:W-:Y:S02]  /*13dd0*/  HMMA.16816.F32.BF16 R16, R32.reuse, R18, RZ ;  /* 0x000000122010723c */ /* 0x040fe400000418ff */
[----:B------:R-:W-:Y:S06]  /*13de0*/  LDSM.16.M88.4 R168, [R102+0xc100] ;  /* 0x00c1000066a8783b */ /* 0x000fec0000000200 */
[C---:B-1----:R-:W-:Y:S02]  /*13df0*/  HMMA.16816.F32.BF16 R20, R32.reuse, R24, RZ ;  /* 0x000000182014723c */ /* 0x042fe400000418ff */
[----:B------:R-:W-:Y:S06]  /*13e00*/  LDSM.16.M88.4 R176, [R187+0x8000] ;  /* 0x00800000bbb0783b */ /* 0x000fec0000000200 */
[C---:B------:R-:W-:Y:S02]  /*13e10*/  HMMA.16816.F32.BF16 R24, R32.reuse, R26, RZ ;  /* 0x0000001a2018723c */ /* 0x040fe400000418ff */
[----:B------:R-:W-:Y:S06]  /*13e20*/  LDSM.16.M88.4 R180, [R0+0x10100] ;  /* 0x0101000000b4783b */ /* 0x000fec0000000200 */
[C---:B------:R-:W-:Y:S08]  /*13e30*/  HMMA.16816.F32.BF16 R28, R32.reuse, R104, RZ ;  /* 0x00000068201c723c */ /* 0x040ff000000418ff */
        /* <DEDUP_REMOVED lines=13> */
[----:B------:R-:W5:Y:S07]  /*13f10*/  LDSM.16.M88.4 R140, [R102+0xc900] ;  /* 0x00c90000668c783b */ /* 0x000f6e0000000200 */
[C---:B-1----:R-:W-:Y:S01]  /*13f20*/  HMMA.16816.F32.BF16 R4, R160.reuse, R104, R4 ;  /* 0x00000068a004723c */ /* 0x042fe20000041804 */
[----:B------:R-:W-:Y:S07]  /*13f30*/  LDSM.16.M88.4 R156, [R172+0xe100] ;  /* 0x00e10000ac9c783b */ /* 0x000fee0000000200 */
[C---:B------:R-:W-:Y:S01]  /*13f40*/  HMMA.16816.F32.BF16 R8, R160.reuse, R106, R8 ;  /* 0x0000006aa008723c */ /* 0x040fe20000041808 */
[----:B------:R-:W1:Y:S07]  /*13f50*/  LDSM.16.M88.4 R104, [R102+0xd100] ;  /* 0x00d100006668783b */ /* 0x000e6e0000000200 */
        /* <DEDUP_REMOVED lines=8> */
[----:B------:R-:W3:Y:S07]  /*13fe0*/  LDSM.16.M88.4 R160, [R172+0xe900] ;  /* 0x00e90000aca0783b */ /* 0x000eee0000000200 */
[C---:B-----5:R-:W-:Y:S01]  /*13ff0*/  HMMA.16816.F32.BF16 R4, R152.reuse, R168, R4 ;  /* 0x000000a89804723c */ /* 0x060fe20000041804 */
[----:B------:R-:W5:Y:S07]  /*14000*/  LDSM.16.M88.4 R164, [R172+0xf100] ;  /* 0x00f10000aca4783b */ /* 0x000f6e0000000200 */
[C---:B------:R-:W-:Y:S01]  /*14010*/  HMMA.16816.F32.BF16 R8, R152.reuse, R170, R8 ;  /* 0x000000aa9808723c */ /* 0x040fe20000041808 */
[----:B------:R-:W4:Y:S07]  /*14020*/  LDSM.16.M88.4 R168, [R172+0xf900] ;  /* 0x00f90000aca8783b */ /* 0x000f2e0000000200 */
        /* <DEDUP_REMOVED lines=9> */
[C---:B----4-:R-:W-:Y:S01]  /*140c0*/  HMMA.16816.F32.BF16 R4, R148.reuse, R156, R4 ;  /* 0x0000009c9404723c */ /* 0x050fe20000041804 */
[----:B------:R-:W4:Y:S07]  /*140d0*/  LDSM.16.M88.4 R152, [R0+0xf100] ;  /* 0x00f100000098783b */ /* 0x000f2e0000000200 */
[C---:B------:R-:W-:Y:S01]  /*140e0*/  HMMA.16816.F32.BF16 R8, R148.reuse, R158, R8 ;  /* 0x0000009e9408723c */ /* 0x040fe20000041808 */
[----:B------:R-:W1:Y:S07]  /*140f0*/  LDSM.16.M88.4 R156, [R0+0xf900] ;  /* 0x00f90000009c783b */ /* 0x000e6e0000000200 */
[C---:B------:R-:W-:Y:S08]  /*14100*/  HMMA.16816.F32.BF16 R12, R148.reuse, R160, R12 ;  /* 0x000000a0940c723c */ /* 0x040ff0000004180c */
[C---:B------:R-:W-:Y:S01]  /*14110*/  HMMA.16816.F32.BF16 R16, R148.reuse, R162, R16 ;  /* 0x000000a29410723c */ /* 0x040fe20000041810 */
[----:B------:R-:W-:Y:S07]  /*14120*/  LDSM.16.M88.4 R160, [R190+0x4000] ;  /* 0x00400000bea0783b */ /* 0x000fee0000000200 */
[C---:B-----5:R-:W-:Y:S08]  /*14130*/  HMMA.16816.F32.BF16 R20, R148.reuse, R164, R20 ;  /* 0x000000a49414723c */ /* 0x060ff00000041814 */
[C---:B------:R-:W-:Y:S01]  /*14140*/  HMMA.16816.F32.BF16 R24, R148.reuse, R166, R24 ;  /* 0x000000a69418723c */ /* 0x040fe20000041818 */
[----:B------:R-:W5:Y:S07]  /*14150*/  LDSM.16.M88.4 R164, [R2+0xe100] ;  /* 0x00e1000002a4783b */ /* 0x000f6e0000000200 */
        /* <DEDUP_REMOVED lines=9> */
[----:B------:R-:W-:Y:S07]  /*141f0*/  LDSM.16.M88.4 R144, [R189+0x4000] ;  /* 0x00400000bd90783b */ /* 0x000fee0000000200 */
[C---:B----4-:R-:W-:Y:S08]  /*14200*/  HMMA.16816.F32.BF16 R20, R104.reuse, R152, R20 ;  /* 0x000000986814723c */ /* 0x050ff00000041814 */
[C---:B------:R-:W-:Y:S01]  /*14210*/  HMMA.16816.F32.BF16 R24, R104.reuse, R154, R24 ;  /* 0x0000009a6818723c */ /* 0x040fe20000041818 */
[----:B------:R-:W-:Y:S07]  /*14220*/  LDSM.16.M88.4 R152, [R102+0xe100] ;  /* 0x00e100006698783b */ /* 0x000fee0000000200 */
[C---:B------:R-:W-:Y:S08]  /*14230*/  HMMA.16816.F32.BF16 R28, R104.reuse, R156, R28 ;  /* 0x0000009c681c723c */ /* 0x040ff0000004181c */
[----:B------:R-:W-:Y:S01]  /*14240*/  HMMA.16816.F32.BF16 R32, R104, R158, R32 ;  /* 0x0000009e6820723c */ /* 0x000fe20000041820 */
[----:B------:R-:W3:Y:S07]  /*14250*/  LDSM.16.M88.4 R104, [R2+0xf900] ;  /* 0x00f900000268783b */ /* 0x000eee0000000200 */
[C---:B-----5:R-:W-:Y:S01]  /*14260*/  HMMA.16816.F32.BF16 R4, R160.reuse, R164, R4 ;  /* 0x000000a4a004723c */ /* 0x060fe20000041804 */
[----:B------:R-:W-:Y:S07]  /*14270*/  LDSM.16.M88.4 R156, [R3+0xf100] ;  /* 0x00f10000039c783b */ /* 0x000fee0000000200 */
[C---:B------:R-:W-:Y:S01]  /*14280*/  HMMA.16816.F32.BF16 R8, R160.reuse, R166, R8 ;  /* 0x000000a6a008723c */ /* 0x040fe20000041808 */
[----:B------:R-:W-:Y:S07]  /*14290*/  LDSM.16.M88.4 R164, [R188+0x8000] ;  /* 0x00800000bca4783b */ /* 0x000fee0000000200 */
[C---:B--2---:R-:W-:Y:S08]  /*142a0*/  HMMA.16816.F32.BF16 R12, R160.reuse, R148, R12 ;  /* 0x00000094a00c723c */ /* 0x044ff0000004180c */
[C---:B------:R-:W-:Y:S01]  /*142b0*/  HMMA.16816.F32.BF16 R16, R160.reuse, R150, R16 ;  /* 0x00000096a010723c */ /* 0x040fe20000041810 */
[----:B------:R-:W2:Y:S07]  /*142c0*/  LDSM.16.M88.4 R148, [R3+0xe900] ;  /* 0x00e900000394783b */ /* 0x000eae0000000200 */
[C---:B-1----:R-:W-:Y:S08]  /*142d0*/  HMMA.16816.F32.BF16 R20, R160.reuse, R140, R20 ;  /* 0x0000008ca014723c */ /* 0x042ff00000041814 */
[C---:B------:R-:W-:Y:S01]  /*142e0*/  HMMA.16816.F32.BF16 R24, R160.reuse, R142, R24 ;  /* 0x0000008ea018723c */ /* 0x040fe20000041818 */
[----:B------:R-:W1:Y:S07]  /*142f0*/  LDSM.16.M88.4 R140, [R3+0xf900] ;  /* 0x00f90000038c783b */ /* 0x000e6e0000000200 */
[C---:B---3--:R-:W-:Y:S08]  /*14300*/  HMMA.16816.F32.BF16 R28, R160.reuse, R104, R28 ;  /* 0x00000068a01c723c */ /* 0x048ff0000004181c */
[----:B------:R-:W-:Y:S01]  /*14310*/  HMMA.16816.F32.BF16 R32, R160, R106, R32 ;  /* 0x0000006aa020723c */ /* 0x000fe20000041820 */
[----:B------:R-:W3:Y:S07]  /*14320*/  LDSM.16.M88.4 R104, [R172+0x10900] ;  /* 0x01090000ac68783b */ /* 0x000eee0000000200 */
[C---:B------:R-:W-:Y:S01]  /*14330*/  HMMA.16816.F32.BF16 R4, R144.reuse, R152, R4 ;  /* 0x000000989004723c */ /* 0x040fe20000041804 */
[----:B------:R-:W4:Y:S07]  /*14340*/  LDSM.16.M88.4 R160, [R172+0x11100] ;  /* 0x01110000aca0783b */ /* 0x000f2e0000000200 */
[C---:B------:R-:W-:Y:S01]  /*14350*/  HMMA.16816.F32.BF16 R8, R144.reuse, R154, R8 ;  /* 0x0000009a9008723c */ /* 0x040fe20000041808 */
[----:B------:R-:W5:Y:S07]  /*14360*/  LDSM.16.M88.4 R172, [R172+0x11900] ;  /* 0x01190000acac783b */ /* 0x000f6e0000000200 */
[C---:B--2---:R-:W-:Y:S01]  /*14370*/  HMMA.16816.F32.BF16 R12, R144.reuse, R148, R12 ;  /* 0x00000094900c723c */ /* 0x044fe2000004180c */
[----:B------:R-:W-:Y:S07]  /*14380*/  LDSM.16.M88.4 R152, [R190+0x8000] ;  /* 0x00800000be98783b */ /* 0x000fee0000000200 */
[C---:B------:R-:W-:Y:S01]  /*14390*/  HMMA.16816.F32.BF16 R16, R144.reuse, R150, R16 ;  /* 0x000000969010723c */ /* 0x040fe20000041810 */
[----:B------:R-:W-:Y:S07]  /*143a0*/  LDSM.16.M88.4 R148, [R0+0x11900] ;  /* 0x011900000094783b */ /* 0x000fee0000000200 */
[C---:B------:R-:W-:Y:S08]  /*143b0*/  HMMA.16816.F32.BF16 R20, R144.reuse, R156, R20 ;  /* 0x0000009c9014723c */ /* 0x040ff00000041814 */
[C---:B------:R-:W-:Y:S01]  /*143c0*/  HMMA.16816.F32.BF16 R24, R144.reuse, R158, R24 ;  /* 0x0000009e9018723c */ /* 0x040fe20000041818 */
[----:B------:R-:W-:Y:S07]  /*143d0*/  LDSM.16.M88.4 R156, [R2+0x10100] ;  /* 0x01010000029c783b */ /* 0x000fee0000000200 */
[C---:B-1----:R-:W-:Y:S08]  /*143e0*/  HMMA.16816.F32.BF16 R28, R144.reuse, R140, R28 ;  /* 0x0000008c901c723c */ /* 0x042ff0000004181c */
[----:B------:R-:W-:Y:S01]  /*143f0*/  HMMA.16816.F32.BF16 R32, R144, R142, R32 ;  /* 0x0000008e9020723c */ /* 0x000fe20000041820 */
[----:B------:R-:W1:Y:S07]  /*14400*/  LDSM.16.M88.4 R140, [R0+0x10900] ;  /* 0x01090000008c783b */ /* 0x000e6e0000000200 */
[C---:B------:R-:W-:Y:S01]  /*14410*/  HMMA.16816.F32.BF16 R4, R164.reuse, R168, R4 ;  /* 0x000000a8a404723c */ /* 0x040fe20000041804 */
        /* <DEDUP_REMOVED lines=11> */
[----:B------:R5:W3:Y:S07]  /*144d0*/  LDSM.16.M88.4 R164, [R2+0x11900] ;  /* 0x0119000002a4783b */ /* 0x000aee0000000200 */
[C---:B------:R-:W-:Y:S01]  /*144e0*/  HMMA.16816.F32.BF16 R4, R176.reuse, R180, R4 ;  /* 0x000000b4b004723c */ /* 0x040fe20000041804 */
[----:B------:R-:W3:Y:S07]  /*144f0*/  LDSM.16.M88.4 R172, [R102+0x10100] ;  /* 0x0101000066ac783b */ /* 0x000eee0000000200 */
[C---:B------:R-:W-:Y:S08]  /*14500*/  HMMA.16816.F32.BF16 R8, R176.reuse, R182, R8 ;  /* 0x000000b6b008723c */ /* 0x040ff00000041808 */
[C---:B-1----:R-:W-:Y:S04]  /*14510*/  HMMA.16816.F32.BF16 R12, R176.reuse, R140, R12 ;  /* 0x0000008cb00c723c */ /* 0x042fe8000004180c */
[----:B-----5:R-:W-:Y:S04]  /*14520*/  IADD3 R2, R202, 0x1, RZ ;  /* 0x00000001ca027810 */ /* 0x020fe80007ffe0ff */
[C---:B------:R-:W-:Y:S08]  /*14530*/  HMMA.16816.F32.BF16 R16, R176.reuse, R142, R16 ;  /* 0x0000008eb010723c */ /* 0x040ff00000041810 */
[C---:B--2---:R-:W-:Y:S08]  /*14540*/  HMMA.16816.F32.BF16 R20, R176.reuse, R144, R20 ;  /* 0x00000090b014723c */ /* 0x044ff00000041814 */
        /* <DEDUP_REMOVED lines=8> */
[C---:B----4-:R-:W-:Y:S08]  /*145d0*/  HMMA.16816.F32.BF16 R20, R152.reuse, R160, R20 ;  /* 0x000000a09814723c */ /* 0x050ff00000041814 */
[C---:B------:R-:W-:Y:S08]  /*145e0*/  HMMA.16816.F32.BF16 R24, R152.reuse, R162, R24 ;  /* 0x000000a29818723c */ /* 0x040ff00000041818 */
[C---:B------:R-:W-:Y:S08]  /*145f0*/  HMMA.16816.F32.BF16 R28, R152.reuse, R164, R28 ;  /* 0x000000a4981c723c */ /* 0x040ff0000004181c */
[----:B------:R-:W-:Y:S07]  /*14600*/  HMMA.16816.F32.BF16 R32, R152, R166, R32 ;  /* 0x000000a69820723c */ /* 0x000fee0000041820 */
[----:B------:R-:W-:Y:S01]  /*14610*/  SHF.L.U32 R167, R199, 0x6, RZ ;  /* 0x00000006c7a77819 */ /* 0x000fe200000006ff */
        /* <DEDUP_REMOVED lines=37> */
[----:B------:R1:W1:Y:S01]  /*14870*/  MUFU.TANH R143, R15 ;  /* 0x0000000f008f7308 */ /* 0x0002620000002400 */
[----:B------:R-:W-:Y:S05]  /*14880*/  @P0 IMAD.HI.U32 R0, R4, c[0x0][0x2c8], RZ ;  /* 0x0000b20004000a27 */ /* 0x000fea00078e00ff */
[----:B------:R-:W-:Y:S01]  /*14890*/  @P0 SHF.R.U32.HI R4, RZ, c[0x0][0x2cc], R0 ;  /* 0x0000b300ff040a19 */ /* 0x000fe20000011600 */
[----:B------:R-:W-:Y:S03]  /*148a0*/  FMUL.FTZ R20, R20, c[0x0][0x320] ;  /* 0x0000c80014147a20 */ /* 0x000fe60000410000 */
[----:B------:R-:W1:Y:S01]  /*148b0*/  MUFU.TANH R105, R16 ;  /* 0x0000001000697308 */ /* 0x000e620000002400 */
[----:B------:R-:W-:Y:S01]  /*148c0*/  FMUL.FTZ R22, R22, c[0x0][0x320] ;  /* 0x0000c80016167a20 */ /* 0x000fe20000410000 */
[----:B------:R-:W1:Y:S01]  /*148d0*/  SHFL.IDX PT, R3, R4, RZ, 0x1c1f ;  /* 0x001c1fff04037589 */ /* 0x000e6200000e0000 */
[----:B------:R-:W-:Y:S01]  /*148e0*/  FMUL.FTZ R23, R23, c[0x0][0x320] ;  /* 0x0000c80017177a20 */ /* 0x000fe20000410000 */
[----:B------:R-:W-:Y:S02]  /*148f0*/  IADD3 R0, -R222, 0x1, -R167 ;  /* 0x00000001de007810 */ /* 0x000fe40007ffe9a7 */
[----:B------:R-:W-:Y:S02]  /*14900*/  ISETP.GE.AND P0, PT, R202, 0x1, PT ;  /* 0x00000001ca00780c */ /* 0x000fe40003f06270 */
[----:B------:R-:W-:Y:S02]  /*14910*/  IADD3 R0, -R224, R0, R223 ;  /* 0x00000000e0007210 */ /* 0x000fe40007ffe1df */
[----:B------:R2:W2:Y:S01]  /*14920*/  MUFU.TANH R103, R17 ;  /* 0x0000001100677308 */ /* 0x0004a20000002400 */
[----:B------:R-:W-:Y:S02]  /*14930*/  SEL R202, R2, RZ, !P0 ;  /* 0x000000ff02ca7207 */ /* 0x000fe40004000000 */
[C---:B------:R-:W-:Y:S01]  /*14940*/  IADD3 R6, R0.reuse, c[0x0][0x328], RZ ;  /* 0x0000ca0000067a10 */ /* 0x040fe20007ffe0ff */
[C---:B-----5:R-:W-:Y:S03]  /*14950*/  HMMA.16816.F32.BF16 R28, R168.reuse, R8, R28 ;  /* 0x00000008a81c723c */ /* 0x060fe6000004181c */
[----:B------:R-:W-:Y:S03]  /*14960*/  IADD3 R5, R0, UR4, RZ ;  /* 0x0000000400057c10 */ /* 0x000fe6000fffe0ff */
[----:B------:R5:W3:Y:S02]  /*14970*/  MUFU.TANH R141, R18 ;  /* 0x00000012008d7308 */ /* 0x000ae40000002400 */
[----:B------:R-:W-:Y:S04]  /*14980*/  HMMA.16816.F32.BF16 R32, R168, R10, R32 ;  /* 0x0000000aa820723c */ /* 0x000fe80000041820 */
[-C--:B-1----:R-:W-:Y:S02]  /*14990*/  IADD3 R2, R6, R3.reuse, RZ ;  /* 0x0000000306027210 */ /* 0x082fe40007ffe0ff */
[----:B------:R-:W-:Y:S02]  /*149a0*/  IADD3 R0, R5, R3, RZ ;  /* 0x0000000305007210 */ /* 0x000fe40007ffe0ff */
[----:B------:R1:W1:Y:S08]  /*149b0*/  MUFU.TANH R107, R19 ;  /* 0x00000013006b7308 */ /* 0x0002700000002400 */
[----:B------:R-:W-:Y:S02]  /*149c0*/  FMUL.FTZ R15, R28, c[0x0][0x320] ;  /* 0x0000c8001c0f7a20 */ /* 0x000fe40000410000 */
[----:B------:R3:W3:Y:S01]  /*149d0*/  MUFU.TANH R102, R20 ;  /* 0x0000001400667308 */ /* 0x0006e20000002400 */
[----:B------:R-:W-:Y:S02]  /*149e0*/  FMUL.FTZ R13, R29, c[0x0][0x320] ;  /* 0x0000c8001d0d7a20 */ /* 0x000fe40000410000 */
[----:B--2---:R-:W-:Y:S02]  /*149f0*/  FMUL.FTZ R17, R30, c[0x0][0x320] ;  /* 0x0000c8001e117a20 */ /* 0x004fe40000410000 */
[----:B-----5:R-:W-:Y:S02]  /*14a00*/  FMUL.FTZ R18, R25, c[0x0][0x320] ;  /* 0x0000c80019127a20 */ /* 0x020fe40000410000 */
[----:B------:R-:W-:Y:S02]  /*14a10*/  FMUL.FTZ R16, R31, c[0x0][0x320] ;  /* 0x0000c8001f107a20 */ /* 0x000fe40000410000 */
[----:B------:R-:W-:Y:S01]  /*14a20*/  FMUL.FTZ R12, R32, c[0x0][0x320] ;  /* 0x0000c800200c7a20 */ /* 0x000fe20000410000 */
[----:B------:R2:W2:Y:S01]  /*14a30*/  MUFU.TANH R104, R22 ;  /* 0x0000001600687308 */ /* 0x0004a20000002400 */
[----:B------:R-:W-:Y:S02]  /*14a40*/  FMUL.FTZ R11, R33, c[0x0][0x320] ;  /* 0x0000c800210b7a20 */ /* 0x000fe40000410000 */
[----:B------:R-:W-:Y:S02]  /*14a50*/  FMUL.FTZ R14, R34, c[0x0][0x320] ;  /* 0x0000c800220e7a20 */ /* 0x000fe40000410000 */
[----:B-1----:R-:W-:Y:S02]  /*14a60*/  FMUL.FTZ R19, R24, c[0x0][0x320] ;  /* 0x0000c80018137a20 */ /* 0x002fe40000410000 */
[----:B------:R-:W-:Y:S03]  /*14a70*/  FMUL.FTZ R24, R35, c[0x0][0x320] ;  /* 0x0000c80023187a20 */ /* 0x000fe60000410000 */
[----:B------:R-:W1:Y:S01]  /*14a80*/  MUFU.TANH R23, R23 ;  /* 0x0000001700177308 */ /* 0x000e620000002400 */
[----:B---3--:R-:W-:Y:S02]  /*14a90*/  FMUL.FTZ R20, R21, c[0x0][0x320] ;  /* 0x0000c80015147a20 */ /* 0x008fe40000410000 */
[----:B------:R-:W-:Y:S07]  /*14aa0*/  FMUL.FTZ R21, R27, c[0x0][0x320] ;  /* 0x0000c8001b157a20 */ /* 0x000fee0000410000 */
[----:B------:R-:W3:Y:S01]  /*14ab0*/  MUFU.TANH R20, R20 ;  /* 0x0000001400147308 */ /* 0x000ee20000002400 */
[----:B--2---:R-:W-:Y:S09]  /*14ac0*/  FMUL.FTZ R22, R26, c[0x0][0x320] ;  /* 0x0000c8001a167a20 */ /* 0x004ff20000410000 */
[----:B------:R-:W2:Y:S10]  /*14ad0*/  MUFU.TANH R19, R19 ;  /* 0x0000001300137308 */ /* 0x000eb40000002400 */
        /* <DEDUP_REMOVED lines=25> */
.L_x_1293:
[----:B------:R-:W-:Y:S04]  /*14c70*/  MOV R7, 0x1 ;  /* 0x0000000100077802 */ /* 0x000fe80000000f00 */
[----:B------:R-:W-:Y:S11]  /*14c80*/  ISETP.NE.AND P0, PT, R7, c[0x0][0x32c], PT ;  /* 0x0000cb0007007a0c */ /* 0x000ff60003f05270 */
[----:B------:R-:W-:Y:S02]  /*14c90*/  @!UPT UIADD3 URZ, URZ, URZ, URZ ;  /* 0x0000003f3f3ff290 */ /* 0x000fe4000fffe03f */
[----:B------:R-:W-:Y:S05]  /*14ca0*/  @P0 IMAD.HI.U32 R7, R3, c[0x0][0x330], RZ ;  /* 0x0000cc0003070a27 */ /* 0x000fea00078e00ff */
[----:B------:R-:W-:Y:S02]  /*14cb0*/  @P0 SHF.R.U32.HI R3, RZ, c[0x0][0x334], R7 ;  /* 0x0000cd00ff030a19 */ /* 0x000fe40000011607 */
.L_x_1294:
[----:B------:R-:W-:Y:S05]  /*14cc0*/  BSYNC B0 ;  /* 0x0000000000007941 */ /* 0x000fea0003800000 */
.L_x_1292:
[----:B------:R-:W-:Y:S04]  /*14cd0*/  IMAD R3, R3, c[0x0][0x32c], -R167 ;  /* 0x0000cb0003037a24 */ /* 0x000fe800078e0aa7 */
[----:B------:R-:W-:Y:S05]  /*14ce0*/  IMAD.IADD R3, R3, 0x1, -R222 ;  /* 0x0000000103037824 */ /* 0x000fea00078e0ade */
[----:B------:R-:W-:Y:S02]  /*14cf0*/  IADD3 R7, R3, c[0x0][0x32c], RZ ;  /* 0x0000cb0003077a10 */ /* 0x000fe40007ffe0ff */
[----:B------:R-:W-:Y:S02]  /*14d00*/  IMNMX R0, R0, R3, !PT ;  /* 0x0000000300007217 */ /* 0x000fe40007800200 */
[----:B------:R-:W-:Y:S02]  /*14d10*/  IMNMX R2, R2, R7, PT ;  /* 0x0000000702027217 */ /* 0x000fe40003800200 */
.L_x_1291:
        /* <DEDUP_REMOVED lines=66> */
.L_x_1297:
[----:B------:R-:W-:Y:S04]  /*15140*/  MOV R4, 0x1 ;  /* 0x0000000100047802 */ /* 0x000fe80000000f00 */
[----:B------:R-:W-:Y:S11]  /*15150*/  ISETP.NE.AND P0, PT, R4, c[0x0][0x32c], PT ;  /* 0x0000cb0004007a0c */ /* 0x000ff60003f05270 */
[----:B------:R-:W-:Y:S02]  /*15160*/  @!UPT UIADD3 URZ, URZ, URZ, URZ ;  /* 0x0000003f3f3ff290 */ /* 0x000fe4000fffe03f */
[----:B------:R-:W-:Y:S05]  /*15170*/  @P0 IMAD.HI.U32 R4, R3, c[0x0][0x330], RZ ;  /* 0x0000cc0003040a27 */ /* 0x000fea00078e00ff */
[----:B------:R-:W-:Y:S02]  /*15180*/  @P0 SHF.R.U32.HI R3, RZ, c[0x0][0x334], R4 ;  /* 0x0000cd00ff030a19 */ /* 0x000fe40000011604 */
.L_x_1298:
[----:B------:R-:W-:Y:S05]  /*15190*/  BSYNC B0 ;  /* 0x0000000000007941 */ /* 0x000fea0003800000 */
.L_x_1296:
[----:B------:R-:W-:Y:S04]  /*151a0*/  IMAD R3, R3, c[0x0][0x32c], -R167 ;  /* 0x0000cb0003037a24 */ /* 0x000fe800078e0aa7 */
[----:B------:R-:W-:Y:S05]  /*151b0*/  IMAD.IADD R3, R3, 0x1, -R222 ;  /* 0x0000000103037824 */ /* 0x000fea00078e0ade */
[----:B------:R-:W-:Y:S02]  /*151c0*/  IADD3 R4, R3, c[0x0][0x32c], RZ ;  /* 0x0000cb0003047a10 */ /* 0x000fe40007ffe0ff */
[----:B------:R-:W-:Y:S02]  /*151d0*/  IMNMX R0, R0, R3, !PT ;  /* 0x0000000300007217 */ /* 0x000fe40007800200 */
[----:B------:R-:W-:Y:S02]  /*151e0*/  IMNMX R2, R2, R4, PT ;  /* 0x0000000402027217 */ /* 0x000fe40003800200 */
.L_x_1295:
        /* <DEDUP_REMOVED lines=68> */
[----:B------:R-:W-:Y:S01]  /*15630*/  FMNMX.FTZ R11, R150, R11, !PT ;  /* 0x0000000b960b7209 */ /* 0x000fe20007810000 */
[----:B------:R-:W-:Y:S01]  /*15640*/  BSSY B0, `(.L_x_1299) ;  /* 0x00001cb000007945 */ /* 0x000fe20003800000 */
[----:B------:R-:W-:Y:S02]  /*15650*/  ISETP.LT.OR P0, PT, R2, 0x32, P0 ;  /* 0x000000320200780c */ /* 0x000fe40000701670 */
[----:B------:R-:W-:Y:S02]  /*15660*/  FMNMX.FTZ R11, R151, R11, !PT ;  /* 0x0000000b970b7209 */ /* 0x000fe40007810000 */
[----:B------:R-:W-:Y:S02]  /*15670*/  FSEL R173, R16, -INF , !P0 ;  /* 0xff80000010ad7808 */ /* 0x000fe40004000000 */
[----:B------:R-:W-:Y:S02]  /*15680*/  ISETP.GT.AND P0, PT, R0, 0x38, P1 ;  /* 0x000000380000780c */ /* 0x000fe40000f04270 */
[----:B------:R-:W-:Y:S02]  /*15690*/  FMNMX.FTZ R11, R158, R11, !PT ;  /* 0x0000000b9e0b7209 */ /* 0x000fe40007810000 */
[----:B------:R-:W-:Y:S02]  /*156a0*/  ISETP.LT.OR P0, PT, R2, 0x39, P0 ;  /* 0x000000390200780c */ /* 0x000fe40000701670 */
[----:B------:R-:W-:Y:S02]  /*156b0*/  IADD3 R156, R194, R184, RZ ;  /* 0x000000b8c29c7210 */ /* 0x000fe40007ffe0ff */
[----:B------:R-:W-:Y:S02]  /*156c0*/  FSEL R174, R14, -INF , !P0 ;  /* 0xff8000000eae7808 */ /* 0x000fe40004000000 */
[----:B------:R-:W-:Y:S02]  /*156d0*/  ISETP.GT.AND P0, PT, R0, 0x39, P1 ;  /* 0x000000390000780c */ /* 0x000fe40000f04270 */
[----:B------:R-:W-:Y:S02]  /*156e0*/  FMNMX.FTZ R0, R161, R11, !PT ;  /* 0x0000000ba1007209 */ /* 0x000fe40007810000 */
[----:B------:R-:W-:Y:S02]  /*156f0*/  ISETP.LT.OR P0, PT, R2, 0x3a, P0 ;  /* 0x0000003a0200780c */ /* 0x000fe40000701670 */
[----:B------:R-:W-:Y:S02]  /*15700*/  FMNMX.FTZ R0, R173, R0, !PT ;  /* 0x00000000ad007209 */ /* 0x000fe40007810000 */
[----:B------:R-:W-:Y:S02]  /*15710*/  FSEL R159, R24, -INF , !P0 ;  /* 0xff800000189f7808 */ /* 0x000fe40004000000 */
[----:B------:R-:W-:Y:S02]  /*15720*/  FMNMX.FTZ R0, R174, R0, !PT ;  /* 0x00000000ae007209 */ /* 0x000fe40007810000 */
[----:B-1----:R-:W-:Y:S02]  /*15730*/  FMNMX.FTZ R103, R103, R12, !PT ;  /* 0x0000000c67677209 */ /* 0x002fe40007810000 */
[----:B------:R-:W-:Y:S01]  /*15740*/  FMNMX.FTZ R0, R159, R0, !PT ;  /* 0x000000009f007209 */ /* 0x000fe20007810000 */
[----:B------:R-:W-:Y:S01]  /*15750*/  LDSM.16.MT88.4 R12, [R156+0x100] ;  /* 0x000100009c0c783b */ /* 0x000fe20000004200 */
[----:B------:R-:W-:Y:S07]  /*15760*/  IADD3 R184, R184, R195, RZ ;  /* 0x000000c3b8b87210 */ /* 0x000fee0007ffe0ff */
[----:B------:R-:W1:Y:S08]  /*15770*/  SHFL.BFLY PT, R102, R0, 0x2, 0x1f ;  /* 0x0c401f0000667f89 */ /* 0x000e7000000e0000 */
[----:B------:R-:W2:Y:S08]  /*15780*/  SHFL.BFLY PT, R2, R103, 0x1, 0x1f ;  /* 0x0c201f0067027f89 */ /* 0x000eb000000e0000 */
[----:B------:R-:W-:Y:S01]  /*15790*/  LDSM.16.MT88.4 R28, [R184+0x100] ;  /* 0x00010000b81c783b */ /* 0x000fe20000004200 */
[----:B-1----:R-:W-:Y:S02]  /*157a0*/  FMNMX.FTZ R102, R0, R102, !PT ;  /* 0x0000006600667209 */ /* 0x002fe40007810000 */
[----:B--2---:R-:W-:Y:S05]  /*157b0*/  FMNMX.FTZ R103, R103, R2, !PT ;  /* 0x0000000267677209 */ /* 0x004fea0007810000 */
[----:B------:R-:W1:Y:S01]  /*157c0*/  SHFL.BFLY PT, R2, R102, 0x1, 0x1f ;  /* 0x0c201f0066027f89 */ /* 0x000e6200000e0000 */
[C---:B------:R-:W-:Y:S01]  /*157d0*/  FSETP.NEU.FTZ.AND P0, PT, R103.reuse, -INF , PT ;  /* 0xff8000006700780b */ /* 0x040fe20003f1d000 */
[C---:B------:R-:W-:Y:S03]  /*157e0*/  FMUL.FTZ R140, R103.reuse, c[0x0][0x2d0] ;  /* 0x0000b400678c7a20 */ /* 0x040fe60000410000 */
[----:B------:R-:W-:Y:S02]  /*157f0*/  FSEL R0, R103, RZ, P0 ;  /* 0x000000ff67007208 */ /* 0x000fe40000000000 */
[----:B------:R-:W-:Y:S03]  /*15800*/  FSEL R140, R140, RZ, P0 ;  /* 0x000000ff8c8c7208 */ /* 0x000fe60000000000 */
[----:B------:R-:W-:Y:S01]  /*15810*/  FADD.FTZ R0, -R0, R100 ;  /* 0x0000006400007221 */ /* 0x000fe20000010100 */
[----:B------:R-:W-:Y:S01]  /*15820*/  IADD3 R100, R192, R156, RZ ;  /* 0x0000009cc0647210 */ /* 0x000fe20007ffe0ff */
[--C-:B------:R-:W-:Y:S02]  /*15830*/  FFMA.FTZ R7, R7, c[0x0][0x2d0], -R140.reuse ;  /* 0x0000b40007077a23 */ /* 0x100fe4000001088c */
[----:B------:R-:W-:Y:S02]  /*15840*/  FMUL.FTZ R0, R0, c[0x0][0x2d0] ;  /* 0x0000b40000007a20 */ /* 0x000fe40000410000 */
[--C-:B------:R-:W-:Y:S01]  /*15850*/  FFMA.FTZ R9, R9, c[0x0][0x2d0], -R140.reuse ;  /* 0x0000b40009097a23 */ /* 0x100fe2000001088c */
[----:B------:R-:W-:Y:S01]  /*15860*/  MUFU.EX2 R214, R7 ;  /* 0x0000000700d67308 */ /* 0x000fe20000000800 */
[--C-:B------:R-:W-:Y:S01]  /*15870*/  FFMA.FTZ R8, R8, c[0x0][0x2d0], -R140.reuse ;  /* 0x0000b40008087a23 */ /* 0x100fe2000001088c */
[----:B------:R-:W2:Y:S01]  /*15880*/  LDSM.16.MT88.4 R20, [R100+0x100] ;  /* 0x000100006414783b */ /* 0x000ea20000004200 */
[--C-:B------:R-:W-:Y:S01]  /*15890*/  FFMA.FTZ R10, R10, c[0x0][0x2d0], -R140.reuse ;  /* 0x0000b4000a0a7a23 */ /* 0x100fe2000001088c */
[----:B-1----:R-:W-:Y:S06]  /*158a0*/  FMNMX.FTZ R102, R102, R2, !PT ;  /* 0x0000000266667209 */ /* 0x002fec0007810000 */
[----:B------:R1:W3:Y:S01]  /*158b0*/  MUFU.EX2 R2, R0 ;  /* 0x0000000000027308 */ /* 0x0002e20000000800 */
[C---:B------:R-:W-:Y:S01]  /*158c0*/  FSETP.NEU.FTZ.AND P0, PT, R102.reuse, -INF , PT ;  /* 0xff8000006600780b */ /* 0x040fe20003f1d000 */
[----:B------:R-:W-:Y:S05]  /*158d0*/  FMUL.FTZ R141, R102, c[0x0][0x2d0] ;  /* 0x0000b400668d7a20 */ /* 0x000fea0000410000 */
[----:B------:R-:W-:Y:S03]  /*158e0*/  FSEL R141, R141, RZ, P0 ;  /* 0x000000ff8d8d7208 */ /* 0x000fe60000000000 */
[----:B------:R-:W4:Y:S02]  /*158f0*/  MUFU.EX2 R213, R9 ;  /* 0x0000000900d57308 */ /* 0x000f240000000800 */
[--C-:B------:R-:W-:Y:S02]  /*15900*/  FFMA.FTZ R3, R3, c[0x0][0x2d0], -R141.reuse ;  /* 0x0000b40003037a23 */ /* 0x100fe4000001088d */
[--C-:B------:R-:W-:Y:S02]  /*15910*/  FFMA.FTZ R4, R4, c[0x0][0x2d0], -R141.reuse ;  /* 0x0000b40004047a23 */ /* 0x100fe4000001088d */
[--C-:B------:R-:W-:Y:S02]  /*15920*/  FFMA.FTZ R5, R5, c[0x0][0x2d0], -R141.reuse ;  /* 0x0000b40005057a23 */ /* 0x100fe4000001088d */
[----:B------:R-:W-:Y:S02]  /*15930*/  FFMA.FTZ R6, R6, c[0x0][0x2d0], -R141 ;  /* 0x0000b40006067a23 */ /* 0x000fe4000001088d */
[----:B------:R5:W-:Y:S01]  /*15940*/  MUFU.EX2 R212, R8 ;  /* 0x0000000800d47308 */ /* 0x000be20000000800 */
[----:B-1----:R-:W-:Y:S01]  /*15950*/  FSEL R0, R102, RZ, P0 ;  /* 0x000000ff66007208 */ /* 0x002fe20000000000 */
[C---:B---3--:R-:W-:Y:S02]  /*15960*/  FMUL.FTZ R16, R2.reuse, R120 ;  /* 0x0000007802107220 */ /* 0x048fe40000410000 */
[----:B------:R-:W-:Y:S02]  /*15970*/  FMUL.FTZ R17, R2, R121 ;  /* 0x0000007902117220 */ /* 0x000fe40000410000 */
[----:B------:R-:W-:Y:S04]  /*15980*/  FADD.FTZ R0, -R0, R101 ;  /* 0x0000006500007221 */ /* 0x000fe80000010100 */
[----:B------:R-:W1:Y:S01]  /*15990*/  MUFU.EX2 R211, R10 ;  /* 0x0000000a00d37308 */ /* 0x000e620000000800 */
[--C-:B------:R-:W-:Y:S02]  /*159a0*/  FFMA.FTZ R101, R142, c[0x0][0x2d0], -R140.reuse ;  /* 0x0000b4008e657a23 */ /* 0x100fe4000001088c */
[----:B------:R-:W-:Y:S01]  /*159b0*/  FMUL.FTZ R0, R0, c[0x0][0x2d0] ;  /* 0x0000b40000007a20 */ /* 0x000fe20000410000 */
[----:B----4-:R-:W-:Y:S01]  /*159c0*/  F2FP.BF16.PACK_AB R104, R213, R214 ;  /* 0x000000d6d568723e */ /* 0x010fe200000010ff */
[C---:B------:R-:W-:Y:S02]  /*159d0*/  FMUL.FTZ R9, R2.reuse, R113 ;  /* 0x0000007102097220 */ /* 0x040fe40000410000 */
[C---:B------:R-:W-:Y:S02]  /*159e0*/  FMUL.FTZ R24, R2.reuse, R128 ;  /* 0x0000008002187220 */ /* 0x040fe40000410000 */
[C---:B------:R-:W-:Y:S01]  /*159f0*/  FMUL.FTZ R25, R2.reuse, R129 ;  /* 0x0000008102197220 */ /* 0x040fe20000410000 */
[----:B------:R3:W-:Y:S01]  /*15a00*/  MUFU.EX2 R210, R101 ;  /* 0x0000006500d27308 */ /* 0x0007e20000000800 */
[C---:B------:R-:W-:Y:S02]  /*15a10*/  FMUL.FTZ R32, R2.reuse, R136 ;  /* 0x0000008802207220 */ /* 0x040fe40000410000 */
[C---:B------:R-:W-:Y:S02]  /*15a20*/  FMUL.FTZ R33, R2.reuse, R137 ;  /* 0x0000008902217220 */ /* 0x040fe40000410000 */
[C---:B-----5:R-:W-:Y:S02]  /*15a30*/  FMUL.FTZ R8, R2.reuse, R112 ;  /* 0x0000007002087220 */ /* 0x060fe40000410000 */
[C---:B------:R-:W-:Y:S02]  /*15a40*/  FMUL.FTZ R36, R2.reuse, R36 ;  /* 0x0000002402247220 */ /* 0x040fe40000410000 */
[C---:B------:R-:W-:Y:S01]  /*15a50*/  FMUL.FTZ R37, R2.reuse, R37 ;  /* 0x0000002502257220 */ /* 0x040fe20000410000 */
[----:B------:R4:W-:Y:S01]  /*15a60*/  MUFU.EX2 R179, R3 ;  /* 0x0000000300b37308 */ /* 0x0009e20000000800 */
[C---:B------:R-:W-:Y:S02]  /*15a70*/  FMUL.FTZ R40, R2.reuse, R40 ;  /* 0x0000002802287220 */ /* 0x040fe40000410000 */
[C---:B------:R-:W-:Y:S01]  /*15a80*/  FMUL.FTZ R41, R2.reuse, R41 ;  /* 0x0000002902297220 */ /* 0x040fe20000410000 */
[----:B-1----:R-:W-:Y:S01]  /*15a90*/  F2FP.BF16.PACK_AB R106, R211, R212 ;  /* 0x000000d4d36a723e */ /* 0x002fe200000010ff */
[C---:B------:R-:W-:Y:S02]  /*15aa0*/  FMUL.FTZ R44, R2.reuse, R44 ;  /* 0x0000002c022c7220 */ /* 0x040fe40000410000 */
[C---:B------:R-:W-:Y:S02]  /*15ab0*/  FMUL.FTZ R45, R2.reuse, R45 ;  /* 0x0000002d022d7220 */ /* 0x040fe40000410000 */
[C---:B------:R-:W-:Y:S01]  /*15ac0*/  FMUL.FTZ R48, R2.reuse, R48 ;  /* 0x0000003002307220 */ /* 0x040fe20000410000 */
[----:B------:R-:W1:Y:S01]  /*15ad0*/  MUFU.EX2 R178, R4 ;  /* 0x0000000400b27308 */ /* 0x000e620000000800 */
[C---:B------:R-:W-:Y:S02]  /*15ae0*/  FMUL.FTZ R49, R2.reuse, R49 ;  /* 0x0000003102317220 */ /* 0x040fe40000410000 */
[C---:B------:R-:W-:Y:S02]  /*15af0*/  FMUL.FTZ R52, R2.reuse, R52 ;  /* 0x0000003402347220 */ /* 0x040fe40000410000 */
[--C-:B---3--:R-:W-:Y:S02]  /*15b00*/  FFMA.FTZ R101, R145, c[0x0][0x2d0], -R140.reuse ;  /* 0x0000b40091657a23 */ /* 0x108fe4000001088c */
[C---:B------:R-:W-:Y:S02]  /*15b10*/  FMUL.FTZ R53, R2.reuse, R53 ;  /* 0x0000003502357220 */ /* 0x040fe40000410000 */
[C---:B------:R-:W-:Y:S01]  /*15b20*/  FMUL.FTZ R56, R2.reuse, R56 ;  /* 0x0000003802387220 */ /* 0x040fe20000410000 */
[----:B------:R3:W-:Y:S01]  /*15b30*/  MUFU.EX2 R177, R5 ;  /* 0x0000000500b17308 */ /* 0x0007e20000000800 */
[C---:B------:R-:W-:Y:S02]  /*15b40*/  FMUL.FTZ R57, R2.reuse, R57 ;  /* 0x0000003902397220 */ /* 0x040fe40000410000 */
[----:B------:R-:W-:Y:S01]  /*15b50*/  FMUL.FTZ R60, R2, R60 ;  /* 0x0000003c023c7220 */ /* 0x000fe20000410000 */
[----:B----4-:R-:W-:Y:S01]  /*15b60*/  IADD3 R3, R192, R184, RZ ;  /* 0x000000b8c0037210 */ /* 0x010fe20007ffe0ff */
[C---:B------:R-:W-:Y:S02]  /*15b70*/  FMUL.FTZ R61, R2.reuse, R61 ;  /* 0x0000003d023d7220 */ /* 0x040fe40000410000 */
[C---:B------:R-:W-:Y:S02]  /*15b80*/  FMUL.FTZ R64, R2.reuse, R64 ;  /* 0x0000004002407220 */ /* 0x040fe40000410000 */
[C---:B------:R-:W-:Y:S01]  /*15b90*/  FMUL.FTZ R65, R2.reuse, R65 ;  /* 0x0000004102417220 */ /* 0x040fe20000410000 */
[----:B------:R-:W4:Y:S01]  /*15ba0*/  MUFU.EX2 R176, R6 ;  /* 0x0000000600b07308 */ /* 0x000f220000000800 */
[C---:B------:R-:W-:Y:S02]  /*15bb0*/  FMUL.FTZ R68, R2.reuse, R68 ;  /* 0x0000004402447220 */ /* 0x040fe40000410000 */
[----:B------:R-:W-:Y:S01]  /*15bc0*/  FMUL.FTZ R69, R2, R69 ;  /* 0x0000004502457220 */ /* 0x000fe20000410000 */
[----:B-1----:R-:W-:Y:S01]  /*15bd0*/  F2FP.BF16.PACK_AB R105, R178, R179 ;  /* 0x000000b3b269723e */ /* 0x002fe200000010ff */
[C---:B------:R-:W-:Y:S02]  /*15be0*/  FMUL.FTZ R4, R2.reuse, R108 ;  /* 0x0000006c02047220 */ /* 0x040fe40000410000 */
[C---:B------:R-:W-:Y:S02]  /*15bf0*/  FMUL.FTZ R72, R2.reuse, R72 ;  /* 0x0000004802487220 */ /* 0x040fe40000410000 */
[C---:B------:R-:W-:Y:S01]  /*15c00*/  FMUL.FTZ R73, R2.reuse, R73 ;  /* 0x0000004902497220 */ /* 0x040fe20000410000 */
[----:B------:R-:W1:Y:S01]  /*15c10*/  MUFU.EX2 R0, R0 ;  /* 0x0000000000007308 */ /* 0x000e620000000800 */
[C---:B------:R-:W-:Y:S02]  /*15c20*/  FMUL.FTZ R76, R2.reuse, R76 ;  /* 0x0000004c024c7220 */ /* 0x040fe40000410000 */
[C---:B------:R-:W-:Y:S02]  /*15c30*/  FMUL.FTZ R77, R2.reuse, R77 ;  /* 0x0000004d024d7220 */ /* 0x040fe40000410000 */
[C---:B---3--:R-:W-:Y:S02]  /*15c40*/  FMUL.FTZ R5, R2.reuse, R109 ;  /* 0x0000006d02057220 */ /* 0x048fe40000410000 */
[C---:B------:R-:W-:Y:S02]  /*15c50*/  FMUL.FTZ R80, R2.reuse, R80 ;  /* 0x0000005002507220 */ /* 0x040fe40000410000 */
[C---:B------:R-:W-:Y:S01]  /*15c60*/  FMUL.FTZ R81, R2.reuse, R81 ;  /* 0x0000005102517220 */ /* 0x040fe20000410000 */
[----:B------:R3:W5:Y:S01]  /*15c70*/  MUFU.EX2 R209, R101 ;  /* 0x0000006500d17308 */ /* 0x0007620000000800 */
[C---:B------:R-:W-:Y:S02]  /*15c80*/  FMUL.FTZ R84, R2.reuse, R84 ;  /* 0x0000005402547220 */ /* 0x040fe40000410000 */
[----:B------:R-:W-:Y:S01]  /*15c90*/  FMUL.FTZ R85, R2, R85 ;  /* 0x0000005502557220 */ /* 0x000fe20000410000 */
[----:B----4-:R-:W-:Y:S01]  /*15ca0*/  F2FP.BF16.PACK_AB R107, R176, R177 ;  /* 0x000000b1b06b723e */ /* 0x010fe200000010ff */
[C---:B------:R-:W-:Y:S02]  /*15cb0*/  FMUL.FTZ R88, R2.reuse, R88 ;  /* 0x0000005802587220 */ /* 0x040fe40000410000 */
[C---:B------:R-:W-:Y:S02]  /*15cc0*/  FMUL.FTZ R89, R2.reuse, R89 ;  /* 0x0000005902597220 */ /* 0x040fe40000410000 */
[C---:B------:R-:W-:Y:S02]  /*15cd0*/  FMUL.FTZ R92, R2.reuse, R92 ;  /* 0x0000005c025c7220 */ /* 0x040fe40000410000 */
[C---:B------:R-:W-:Y:S02]  /*15ce0*/  FMUL.FTZ R93, R2.reuse, R93 ;  /* 0x0000005d025d7220 */ /* 0x040fe40000410000 */
[----:B------:R-:W-:Y:S02]  /*15cf0*/  FMUL.FTZ R96, R2, R96 ;  /* 0x0000006002607220 */ /* 0x000fe40000410000 */
[C---:B-1----:R-:W-:Y:S02]  /*15d00*/  FMUL.FTZ R6, R0.reuse, R110 ;  /* 0x0000006e00067220 */ /* 0x042fe40000410000 */
[C---:B------:R-:W-:Y:S02]  /*15d10*/  FMUL.FTZ R7, R0.reuse, R111 ;  /* 0x0000006f00077220 */ /* 0x040fe40000410000 */
[----:B------:R-:W1:Y:S01]  /*15d20*/  LDSM.16.MT88.4 R108, [R3+0x100] ;  /* 0x00010000036c783b */ /* 0x000e620000004200 */
[C---:B------:R-:W-:Y:S02]  /*15d30*/  FMUL.FTZ R10, R0.reuse, R114 ;  /* 0x00000072000a7220 */ /* 0x040fe40000410000 */
[----:B------:R-:W-:Y:S02]  /*15d40*/  FMUL.FTZ R11, R0, R115 ;  /* 0x00000073000b7220 */ /* 0x000fe40000410000 */
[C---:B------:R-:W-:Y:S03]  /*15d50*/  HMMA.16816.F32.BF16 R4, R104.reuse, R12, R4 ;  /* 0x0000000c6804723c */ /* 0x040fe60000041804 */
[----:B------:R-:W4:Y:S02]  /*15d60*/  LDSM.16.MT88.4 R112, [R156+0x2100] ;  /* 0x002100009c70783b */ /* 0x000f240000004200 */
[--C-:B---3--:R-:W-:Y:S02]  /*15d70*/  FFMA.FTZ R101, R146, c[0x0][0x2d0], -R140.reuse ;  /* 0x0000b40092657a23 */ /* 0x108fe4000001088c */
[C---:B------:R-:W-:Y:S01]  /*15d80*/  FMUL.FTZ R12, R2.reuse, R116 ;  /* 0x00000074020c7220 */ /* 0x040fe20000410000 */
[C---:B------:R-:W-:Y:S01]  /*15d90*/  HMMA.16816.F32.BF16 R8, R104.reuse, R14, R8 ;  /* 0x0000000e6808723c */ /* 0x040fe20000041808 */
[----:B------:R3:W-:Y:S03]  /*15da0*/  MUFU.EX2 R208, R101 ;  /* 0x0000006500d07308 */ /* 0x0007e60000000800 */
[----:B------:R-:W-:Y:S02]  /*15db0*/  FMUL.FTZ R13, R2, R117 ;  /* 0x00000075020d7220 */ /* 0x000fe40000410000 */
[C---:B------:R-:W-:Y:S02]  /*15dc0*/  FMUL.FTZ R18, R0.reuse, R122 ;  /* 0x0000007a00127220 */ /* 0x040fe40000410000 */
[C---:B------:R-:W-:Y:S04]  /*15dd0*/  FMUL.FTZ R14, R0.reuse, R118 ;  /* 0x00000076000e7220 */ /* 0x040fe80000410000 */
[C---:B------:R-:W-:Y:S02]  /*15de0*/  FMUL.FTZ R15, R0.reuse, R119 ;  /* 0x00000077000f7220 */ /* 0x040fe40000410000 */
[----:B------:R-:W1:Y:S01]  /*15df0*/  LDSM.16.MT88.4 R116, [R100+0x2100] ;  /* 0x002100006474783b */ /* 0x000e620000004200 */
[C---:B------:R-:W-:Y:S02]  /*15e00*/  FMUL.FTZ R19, R0.reuse, R123 ;  /* 0x0000007b00137220 */ /* 0x040fe40000410000 */
[C---:B------:R-:W-:Y:S02]  /*15e10*/  FMUL.FTZ R26, R0.reuse, R130 ;  /* 0x00000082001a7220 */ /* 0x040fe40000410000 */
[C---:B--2---:R-:W-:Y:S03]  /*15e20*/  HMMA.16816.F32.BF16 R12, R104.reuse, R20, R12 ;  /* 0x00000014680c723c */ /* 0x044fe6000004180c */
[----:B------:R-:W-:Y:S01]  /*15e30*/  LDSM.16.MT88.4 R120, [R184+0x900] ;  /* 0x00090000b878783b */ /* 0x000fe20000004200 */
[----:B------:R-:W-:Y:S02]  /*15e40*/  FMUL.FTZ R27, R0, R131 ;  /* 0x00000083001b7220 */ /* 0x000fe40000410000 */
[----:B---3--:R-:W-:Y:S02]  /*15e50*/  FFMA.FTZ R101, R152, c[0x0][0x2d0], -R140 ;  /* 0x0000b40098657a23 */ /* 0x008fe4000001088c */
[C---:B------:R-:W-:Y:S02]  /*15e60*/  HMMA.16816.F32.BF16 R16, R104.reuse, R22, R16 ;  /* 0x000000166810723c */ /* 0x040fe40000041810 */
[----:B------:R2:W3:Y:S01]  /*15e70*/  MUFU.EX2 R207, R101 ;  /* 0x0000006500cf7308 */ /* 0x0004e20000000800 */
[----:B------:R-:W-:Y:S01]  /*15e80*/  LDSM.16.MT88.4 R128, [R156+0x2900] ;  /* 0x002900009c80783b */ /* 0x000fe20000004200 */
[C---:B------:R-:W-:Y:S02]  /*15e90*/  FMUL.FTZ R20, R2.reuse, R124 ;  /* 0x0000007c02147220 */ /* 0x040fe40000410000 */
[----:B------:R-:W-:Y:S02]  /*15ea0*/  FMUL.FTZ R21, R2, R125 ;  /* 0x0000007d02157220 */ /* 0x000fe40000410000 */
[C---:B------:R-:W-:Y:S04]  /*15eb0*/  FMUL.FTZ R22, R0.reuse, R126 ;  /* 0x0000007e00167220 */ /* 0x040fe80000410000 */
[C---:B------:R-:W-:Y:S02]  /*15ec0*/  FMUL.FTZ R23, R0.reuse, R127 ;  /* 0x0000007f00177220 */ /* 0x040fe40000410000 */
[----:B------:R-:W-:Y:S01]  /*15ed0*/  LDSM.16.MT88.4 R124, [R3+0x900] ;  /* 0x00090000037c783b */ /* 0x000fe20000004200 */
[C---:B------:R-:W-:Y:S02]  /*15ee0*/  FMUL.FTZ R34, R0.reuse, R138 ;  /* 0x0000008a00227220 */ /* 0x040fe40000410000 */
[C---:B------:R-:W-:Y:S02]  /*15ef0*/  FMUL.FTZ R35, R0.reuse, R139 ;  /* 0x0000008b00237220 */ /* 0x040fe40000410000 */
[C---:B------:R-:W-:Y:S03]  /*15f00*/  HMMA.16816.F32.BF16 R20, R104.reuse, R28, R20 ;  /* 0x0000001c6814723c */ /* 0x040fe60000041814 */
[----:B------:R-:W-:Y:S01]  /*15f10*/  LDSM.16.MT88.4 R136, [R184+0x2900] ;  /* 0x00290000b888783b */ /* 0x000fe20000004200 */
[C---:B------:R-:W-:Y:S02]  /*15f20*/  FMUL.FTZ R38, R0.reuse, R38 ;  /* 0x0000002600267220 */ /* 0x040fe40000410000 */
[----:B------:R-:W-:Y:S02]  /*15f30*/  FMUL.FTZ R39, R0, R39 ;  /* 0x0000002700277220 */ /* 0x000fe40000410000 */
[C---:B------:R-:W-:Y:S04]  /*15f40*/  HMMA.16816.F32.BF16 R24, R104.reuse, R30, R24 ;  /* 0x0000001e6818723c */ /* 0x040fe80000041818 */
[C---:B------:R-:W-:Y:S02]  /*15f50*/  FMUL.FTZ R28, R2.reuse, R132 ;  /* 0x00000084021c7220 */ /* 0x040fe40000410000 */
[----:B------:R-:W-:Y:S02]  /*15f60*/  FMUL.FTZ R29, R2, R133 ;  /* 0x00000085021d7220 */ /* 0x000fe40000410000 */
[C---:B------:R-:W-:Y:S04]  /*15f70*/  FMUL.FTZ R30, R0.reuse, R134 ;  /* 0x00000086001e7220 */ /* 0x040fe80000410000 */
[----:B------:R-:W-:Y:S02]  /*15f80*/  FMUL.FTZ R31, R0, R135 ;  /* 0x00000087001f7220 */ /* 0x000fe40000410000 */
[----:B------:R-:W-:Y:S01]  /*15f90*/  LDSM.16.MT88.4 R132, [R100+0x2900] ;  /* 0x002900006484783b */ /* 0x000fe20000004200 */
[--C-:B--2---:R-:W-:Y:S02]  /*15fa0*/  FFMA.FTZ R101, R144, c[0x0][0x2d0], -R141.reuse ;  /* 0x0000b40090657a23 */ /* 0x104fe4000001088d */
[C---:B------:R-:W-:Y:S02]  /*15fb0*/  FMUL.FTZ R42, R0.reuse, R42 ;  /* 0x0000002a002a7220 */ /* 0x040fe40000410000 */
[C---:B-1----:R-:W-:Y:S01]  /*15fc0*/  HMMA.16816.F32.BF16 R28, R104.reuse, R108, R28 ;  /* 0x0000006c681c723c */ /* 0x042fe2000004181c */
[----:B------:R1:W-:Y:S02]  /*15fd0*/  MUFU.EX2 R171, R101 ;  /* 0x0000006500ab7308 */ /* 0x0003e40000000800 */
[C---:B------:R-:W-:Y:S02]  /*15fe0*/  FMUL.FTZ R43, R0.reuse, R43 ;  /* 0x0000002b002b7220 */ /* 0x040fe40000410000 */
[C---:B------:R-:W-:Y:S02]  /*15ff0*/  FMUL.FTZ R46, R0.reuse, R46 ;  /* 0x0000002e002e7220 */ /* 0x040fe40000410000 */
[C---:B------:R-:W-:Y:S01]  /*16000*/  FMUL.FTZ R47, R0.reuse, R47 ;  /* 0x0000002f002f7220 */ /* 0x040fe20000410000 */
[C---:B------:R-:W-:Y:S01]  /*16010*/  HMMA.16816.F32.BF16 R32, R104.reuse, R110, R32 ;  /* 0x0000006e6820723c */ /* 0x040fe20000041820 */
[----:B------:R-:W2:Y:S03]  /*16020*/  LDSM.16.MT88.4 R108, [R184+0x2100] ;  /* 0x00210000b86c783b */ /* 0x000ea60000004200 */
[C---:B------:R-:W-:Y:S02]  /*16030*/  FMUL.FTZ R50, R0.reuse, R50 ;  /* 0x0000003200327220 */ /* 0x040fe40000410000 */
[C---:B------:R-:W-:Y:S02]  /*16040*/  FMUL.FTZ R51, R0.reuse, R51 ;  /* 0x0000003300337220 */ /* 0x040fe40000410000 */
[C---:B----4-:R-:W-:Y:S04]  /*16050*/  HMMA.16816.F32.BF16 R36, R104.reuse, R112, R36 ;  /* 0x000000706824723c */ /* 0x050fe80000041824 */
[C---:B------:R-:W-:Y:S02]  /*16060*/  FMUL.FTZ R54, R0.reuse, R54 ;  /* 0x0000003600367220 */ /* 0x040fe40000410000 */
[C---:B------:R-:W-:Y:S02]  /*16070*/  FMUL.FTZ R55, R0.reuse, R55 ;  /* 0x0000003700377220 */ /* 0x040fe40000410000 */
[C---:B------:R-:W-:Y:S01]  /*16080*/  HMMA.16816.F32.BF16 R40, R104.reuse, R114, R40 ;  /* 0x000000726828723c */ /* 0x040fe20000041828 */
[----:B------:R-:W4:Y:S03]  /*16090*/  LDSM.16.MT88.4 R112, [R3+0x2100] ;  /* 0x002100000370783b */ /* 0x000f260000004200 */
[--C-:B-1----:R-:W-:Y:S02]  /*160a0*/  FFMA.FTZ R101, R143, c[0x0][0x2d0], -R141.reuse ;  /* 0x0000b4008f657a23 */ /* 0x102fe4000001088d */
[C---:B------:R-:W-:Y:S02]  /*160b0*/  FMUL.FTZ R58, R0.reuse, R58 ;  /* 0x0000003a003a7220 */ /* 0x040fe40000410000 */
[C---:B------:R-:W-:Y:S01]  /*160c0*/  HMMA.16816.F32.BF16 R44, R104.reuse, R116, R44 ;  /* 0x00000074682c723c */ /* 0x040fe2000004182c */
[----:B------:R1:W1:Y:S03]  /*160d0*/  MUFU.EX2 R170, R101 ;  /* 0x0000006500aa7308 */ /* 0x0002660000000800 */
[C---:B------:R-:W-:Y:S02]  /*160e0*/  FMUL.FTZ R59, R0.reuse, R59 ;  /* 0x0000003b003b7220 */ /* 0x040fe40000410000 */
[C---:B------:R-:W-:Y:S02]  /*160f0*/  FMUL.FTZ R62, R0.reuse, R62 ;  /* 0x0000003e003e7220 */ /* 0x040fe40000410000 */
[C---:B------:R-:W-:Y:S01]  /*16100*/  HMMA.16816.F32.BF16 R48, R104.reuse, R118, R48 ;  /* 0x000000766830723c */ /* 0x040fe20000041830 */
[----:B------:R-:W3:Y:S03]  /*16110*/  LDSM.16.MT88.4 R116, [R156+0x4100] ;  /* 0x004100009c74783b */ /* 0x000ee60000004200 */
[C---:B------:R-:W-:Y:S02]  /*16120*/  FMUL.FTZ R63, R0.reuse, R63 ;  /* 0x0000003f003f7220 */ /* 0x040fe40000410000 */
[C---:B------:R-:W-:Y:S02]  /*16130*/  FMUL.FTZ R66, R0.reuse, R66 ;  /* 0x0000004200427220 */ /* 0x040fe40000410000 */
[C---:B------:R-:W-:Y:S01]  /*16140*/  FMUL.FTZ R67, R0.reuse, R67 ;  /* 0x0000004300437220 */ /* 0x040fe20000410000 */
[C---:B--2---:R-:W-:Y:S03]  /*16150*/  HMMA.16816.F32.BF16 R52, R104.reuse, R108, R52 ;  /* 0x0000006c6834723c */ /* 0x044fe60000041834 */
[C---:B------:R-:W-:Y:S02]  /*16160*/  FMUL.FTZ R70, R0.reuse, R70 ;  /* 0x0000004600467220 */ /* 0x040fe40000410000 */
[C---:B------:R-:W-:Y:S02]  /*16170*/  FMUL.FTZ R71, R0.reuse, R71 ;  /* 0x0000004700477220 */ /* 0x040fe40000410000 */
[C---:B------:R-:W-:Y:S01]  /*16180*/  FMUL.FTZ R74, R0.reuse, R74 ;  /* 0x0000004a004a7220 */ /* 0x040fe20000410000 */
[C---:B------:R-:W-:Y:S01]  /*16190*/  HMMA.16816.F32.BF16 R56, R104.reuse, R110, R56 ;  /* 0x0000006e6838723c */ /* 0x040fe20000041838 */
[----:B------:R-:W2:Y:S03]  /*161a0*/  LDSM.16.MT88.4 R108, [R100+0x4100] ;  /* 0x00410000646c783b */ /* 0x000ea60000004200 */
[--C-:B-1----:R-:W-:Y:S02]  /*161b0*/  FFMA.FTZ R101, R147, c[0x0][0x2d0], -R141.reuse ;  /* 0x0000b40093657a23 */ /* 0x102fe4000001088d */
[C---:B------:R-:W-:Y:S02]  /*161c0*/  FMUL.FTZ R75, R0.reuse, R75 ;  /* 0x0000004b004b7220 */ /* 0x040fe40000410000 */
[C---:B----4-:R-:W-:Y:S01]  /*161d0*/  HMMA.16816.F32.BF16 R60, R104.reuse, R112, R60 ;  /* 0x00000070683c723c */ /* 0x050fe2000004183c */
[----:B------:R1:W-:Y:S01]  /*161e0*/  MUFU.EX2 R169, R101 ;  /* 0x0000006500a97308 */ /* 0x0003e20000000800 */
[----:B------:R-:W-:Y:S02]  /*161f0*/  LDSM.16.MT88.4 R144, [R100+0x3900] ;  /* 0x003900006490783b */ /* 0x000fe40000004200 */
[C---:B------:R-:W-:Y:S02]  /*16200*/  FMUL.FTZ R78, R0.reuse, R78 ;  /* 0x0000004e004e7220 */ /* 0x040fe40000410000 */
[C---:B------:R-:W-:Y:S02]  /*16210*/  FMUL.FTZ R79, R0.reuse, R79 ;  /* 0x0000004f004f7220 */ /* 0x040fe40000410000 */
[C---:B------:R-:W-:Y:S02]  /*16220*/  HMMA.16816.F32.BF16 R64, R104.reuse, R114, R64 ;  /* 0x000000726840723c */ /* 0x040fe40000041840 */
[----:B------:R-:W4:Y:S02]  /*16230*/  LDSM.16.MT88.4 R112, [R184+0x4100] ;  /* 0x00410000b870783b */ /* 0x000f240000004200 */
[C---:B------:R-:W-:Y:S02]  /*16240*/  FMUL.FTZ R82, R0.reuse, R82 ;  /* 0x0000005200527220 */ /* 0x040fe40000410000 */
[C---:B------:R-:W-:Y:S02]  /*16250*/  FMUL.FTZ R83, R0.reuse, R83 ;  /* 0x0000005300537220 */ /* 0x040fe40000410000 */
[C---:B---3--:R-:W-:Y:S04]  /*16260*/  HMMA.16816.F32.BF16 R68, R104.reuse, R116, R68 ;  /* 0x000000746844723c */ /* 0x048fe80000041844 */
[C---:B------:R-:W-:Y:S02]  /*16270*/  FMUL.FTZ R86, R0.reuse, R86 ;  /* 0x0000005600567220 */ /* 0x040fe40000410000 */
[----:B------:R-:W-:Y:S02]  /*16280*/  FMUL.FTZ R87, R0, R87 ;  /* 0x0000005700577220 */ /* 0x000fe40000410000 */
[C---:B------:R-:W-:Y:S01]  /*16290*/  HMMA.16816.F32.BF16 R72, R104.reuse, R118, R72 ;  /* 0x000000766848723c */ /* 0x040fe20000041848 */
[----:B------:R-:W3:Y:S03]  /*162a0*/  LDSM.16.MT88.4 R116, [R3+0x4100] ;  /* 0x004100000374783b */ /* 0x000ee60000004200 */
[--C-:B-1----:R-:W-:Y:S02]  /*162b0*/  FFMA.FTZ R101, R148, c[0x0][0x2d0], -R141.reuse ;  /* 0x0000b40094657a23 */ /* 0x102fe4000001088d */
[C---:B------:R-:W-:Y:S02]  /*162c0*/  FMUL.FTZ R90, R0.reuse, R90 ;  /* 0x0000005a005a7220 */ /* 0x040fe40000410000 */
[----:B------:R1:W1:Y:S01]  /*162d0*/  MUFU.EX2 R168, R101 ;  /* 0x0000006500a87308 */ /* 0x0002620000000800 */
[C---:B--2---:R-:W-:Y:S03]  /*162e0*/  HMMA.16816.F32.BF16 R76, R104.reuse, R108, R76 ;  /* 0x0000006c684c723c */ /* 0x044fe6000004184c */
[C---:B------:R-:W-:Y:S02]  /*162f0*/  FMUL.FTZ R91, R0.reuse, R91 ;  /* 0x0000005b005b7220 */ /* 0x040fe40000410000 */
[C---:B------:R-:W-:Y:S02]  /*16300*/  FMUL.FTZ R94, R0.reuse, R94 ;  /* 0x0000005e005e7220 */ /* 0x040fe40000410000 */
[----:B------:R-:W-:Y:S01]  /*16310*/  FMUL.FTZ R95, R0, R95 ;  /* 0x0000005f005f7220 */ /* 0x000fe20000410000 */
[C---:B------:R-:W-:Y:S01]  /*16320*/  HMMA.16816.F32.BF16 R80, R104.reuse, R110, R80 ;  /* 0x0000006e6850723c */ /* 0x040fe20000041850 */
[----:B------:R-:W2:Y:S03]  /*16330*/  LDSM.16.MT88.4 R108, [R156+0x900] ;  /* 0x000900009c6c783b */ /* 0x000ea60000004200 */
[----:B------:R-:W-:Y:S02]  /*16340*/  FMUL.FTZ R97, R2, R97 ;  /* 0x0000006102617220 */ /* 0x000fe40000410000 */
[C---:B------:R-:W-:Y:S02]  /*16350*/  FMUL.FTZ R98, R0.reuse, R98 ;  /* 0x0000006200627220 */ /* 0x040fe40000410000 */
[----:B------:R-:W-:Y:S01]  /*16360*/  FMUL.FTZ R99, R0, R99 ;  /* 0x0000006300637220 */ /* 0x000fe20000410000 */
[C---:B----4-:R-:W-:Y:S03]  /*16370*/  HMMA.16816.F32.BF16 R84, R104.reuse, R112, R84 ;  /* 0x000000706854723c */ /* 0x050fe60000041854 */
[----:B------:R-:W-:Y:S02]  /*16380*/  FFMA.FTZ R2, R2, R220, R214 ;  /* 0x000000dc02027223 */ /* 0x000fe400000100d6 */
[--C-:B-1----:R-:W-:Y:S03]  /*16390*/  FFMA.FTZ R101, R153, c[0x0][0x2d0], -R140.reuse ;  /* 0x0000b40099657a23 */ /* 0x102fe6000001088c */
[C---:B------:R-:W-:Y:S01]  /*163a0*/  HMMA.16816.F32.BF16 R88, R104.reuse, R114, R88 ;  /* 0x000000726858723c */ /* 0x040fe20000041858 */
[----:B------:R-:W1:Y:S01]  /*163b0*/  LDSM.16.MT88.4 R112, [R100+0x900] ;  /* 0x000900006470783b */ /* 0x000e620000004200 */
[----:B------:R4:W-:Y:S06]  /*163c0*/  MUFU.EX2 R206, R101 ;  /* 0x0000006500ce7308 */ /* 0x0009ec0000000800 */
[C---:B---3--:R-:W-:Y:S08]  /*163d0*/  HMMA.16816.F32.BF16 R92, R104.reuse, R116, R92 ;  /* 0x00000074685c723c */ /* 0x048ff0000004185c */
[----:B------:R-:W-:Y:S01]  /*163e0*/  HMMA.16816.F32.BF16 R96, R104, R118, R96 ;  /* 0x000000766860723c */ /* 0x000fe20000041860 */
[----:B------:R-:W3:Y:S06]  /*163f0*/  LDSM.16.MT88.4 R116, [R3+0x2900] ;  /* 0x002900000374783b */ /* 0x000eec0000004200 */
[----:B-----5:R-:W-:Y:S02]  /*16400*/  F2FP.BF16.PACK_AB R104, R209, R210 ;  /* 0x000000d2d168723e */ /* 0x020fe400000010ff */
[----:B------:R-:W-:Y:S03]  /*16410*/  F2FP.BF16.PACK_AB R106, R207, R208 ;  /* 0x000000d0cf6a723e */ /* 0x000fe600000010ff */
[----:B------:R-:W-:Y:S01]  /*16420*/  F2FP.BF16.PACK_AB R105, R170, R171 ;  /* 0x000000abaa69723e */ /* 0x000fe200000010ff */
[--C-:B----4-:R-:W-:Y:S01]  /*16430*/  FFMA.FTZ R101, R154, c[0x0][0x2d0], -R140.reuse ;  /* 0x0000b4009a657a23 */ /* 0x110fe2000001088c */
[----:B------:R-:W-:Y:S03]  /*16440*/  F2FP.BF16.PACK_AB R107, R168, R169 ;  /* 0x000000a9a86b723e */ /* 0x000fe600000010ff */
[----:B------:R4:W5:Y:S04]  /*16450*/  MUFU.EX2 R205, R101 ;  /* 0x0000006500cd7308 */ /* 0x0009680000000800 */
[C---:B--2---:R-:W-:Y:S08]  /*16460*/  HMMA.16816.F32.BF16 R4, R104.reuse, R108, R4 ;  /* 0x0000006c6804723c */ /* 0x044ff00000041804 */
[C---:B------:R-:W-:Y:S01]  /*16470*/  HMMA.16816.F32.BF16 R8, R104.reuse, R110, R8 ;  /* 0x0000006e6808723c */ /* 0x040fe20000041808 */
[----:B------:R-:W2:Y:S07]  /*16480*/  LDSM.16.MT88.4 R108, [R156+0x4900] ;  /* 0x004900009c6c783b */ /* 0x000eae0000004200 */
[C---:B-1----:R-:W-:Y:S04]  /*16490*/  HMMA.16816.F32.BF16 R12, R104.reuse, R112, R12 ;  /* 0x00000070680c723c */ /* 0x042fe8000004180c */
[--C-:B----4-:R-:W-:Y:S02]  /*164a0*/  FFMA.FTZ R101, R155, c[0x0][0x2d0], -R140.reuse ;  /* 0x0000b4009b657a23 */ /* 0x110fe4000001088c */
[----:B------:R-:W-:Y:S02]  /*164b0*/  LDSM.16.MT88.4 R152, [R3+0x3900] ;  /* 0x003900000398783b */ /* 0x000fe40000004200 */
[C---:B------:R-:W-:Y:S01]  /*164c0*/  HMMA.16816.F32.BF16 R16, R104.reuse, R114, R16 ;  /* 0x000000726810723c */ /* 0x040fe20000041810 */
[----:B------:R1:W-:Y:S05]  /*164d0*/  MUFU.EX2 R191, R101 ;  /* 0x0000006500bf7308 */ /* 0x0003ea0000000800 */
[----:B------:R-:W4:Y:S02]  /*164e0*/  LDSM.16.MT88.4 R112, [R100+0x4900] ;  /* 0x004900006470783b */ /* 0x000f240000004200 */
[C---:B------:R-:W-:Y:S08]  /*164f0*/  HMMA.16816.F32.BF16 R20, R104.reuse, R120, R20 ;  /* 0x000000786814723c */ /* 0x040ff00000041814 */
[C---:B------:R-:W-:Y:S01]  /*16500*/  HMMA.16816.F32.BF16 R24, R104.reuse, R122, R24 ;  /* 0x0000007a6818723c */ /* 0x040fe20000041818 */
[----:B------:R-:W-:Y:S07]  /*16510*/  LDSM.16.MT88.4 R120, [R3+0x4900] ;  /* 0x004900000378783b */ /* 0x000fee0000004200 */
[C---:B------:R-:W-:Y:S04]  /*16520*/  HMMA.16816.F32.BF16 R28, R104.reuse, R124, R28 ;  /* 0x0000007c681c723c */ /* 0x040fe8000004181c */
[--C-:B-1----:R-:W-:Y:S04]  /*16530*/  FFMA.FTZ R101, R157, c[0x0][0x2d0], -R140.reuse ;  /* 0x0000b4009d657a23 */ /* 0x102fe8000001088c */
[C---:B------:R-:W-:Y:S01]  /*16540*/  HMMA.16816.F32.BF16 R32, R104.reuse, R126, R32 ;  /* 0x0000007e6820723c */ /* 0x040fe20000041820 */
[----:B------:R1:W1:Y:S01]  /*16550*/  MUFU.EX2 R183, R101 ;  /* 0x0000006500b77308 */ /* 0x0002620000000800 */
[----:B------:R-:W-:Y:S06]  /*16560*/  LDSM.16.MT88.4 R124, [R100+0x1100] ;  /* 0x00110000647c783b */ /* 0x000fec0000004200 */
[C---:B------:R-:W-:Y:S08]  /*16570*/  HMMA.16816.F32.BF16 R36, R104.reuse, R128, R36 ;  /* 0x000000806824723c */ /* 0x040ff00000041824 */
[C---:B------:R-:W-:Y:S01]  /*16580*/  HMMA.16816.F32.BF16 R40, R104.reuse, R130, R40 ;  /* 0x000000826828723c */ /* 0x040fe20000041828 */
[----:B------:R-:W-:Y:S07]  /*16590*/  LDSM.16.MT88.4 R128, [R3+0x1100] ;  /* 0x001100000380783b */ /* 0x000fee0000004200 */
[C---:B------:R-:W-:Y:S04]  /*165a0*/  HMMA.16816.F32.BF16 R44, R104.reuse, R132, R44 ;  /* 0x00000084682c723c */ /* 0x040fe8000004182c */
[--C-:B-1----:R-:W-:Y:S04]  /*165b0*/  FFMA.FTZ R101, R149, c[0x0][0x2d0], -R141.reuse ;  /* 0x0000b40095657a23 */ /* 0x102fe8000001088d */
[C---:B------:R-:W-:Y:S01]  /*165c0*/  HMMA.16816.F32.BF16 R48, R104.reuse, R134, R48 ;  /* 0x000000866830723c */ /* 0x040fe20000041830 */
[----:B------:R1:W-:Y:S07]  /*165d0*/  MUFU.EX2 R166, R101 ;  /* 0x0000006500a67308 */ /* 0x0003ee0000000800 */
[C---:B------:R-:W-:Y:S08]  /*165e0*/  HMMA.16816.F32.BF16 R52, R104.reuse, R136, R52 ;  /* 0x000000886834723c */ /* 0x040ff00000041834 */
[C---:B------:R-:W-:Y:S01]  /*165f0*/  HMMA.16816.F32.BF16 R56, R104.reuse, R138, R56 ;  /* 0x0000008a6838723c */ /* 0x040fe20000041838 */
[----:B------:R-:W-:Y:S07]  /*16600*/  LDSM.16.MT88.4 R136, [R3+0x1900] ;  /* 0x001900000388783b */ /* 0x000fee0000004200 */
[C---:B---3--:R-:W-:Y:S04]  /*16610*/  HMMA.16816.F32.BF16 R60, R104.reuse, R116, R60 ;  /* 0x00000074683c723c */ /* 0x048fe8000004183c */
[--C-:B-1----:R-:W-:Y:S04]  /*16620*/  FFMA.FTZ R101, R150, c[0x0][0x2d0], -R141.reuse ;  /* 0x0000b40096657a23 */ /* 0x102fe8000001088d */
[C---:B------:R-:W-:Y:S01]  /*16630*/  HMMA.16816.F32.BF16 R64, R104.reuse, R118, R64 ;  /* 0x000000766840723c */ /* 0x040fe20000041840 */
[----:B------:R1:W3:Y:S01]  /*16640*/  MUFU.EX2 R165, R101 ;  /* 0x0000006500a57308 */ /* 0x0002e20000000800 */
[----:B------:R-:W3:Y:S06]  /*16650*/  LDSM.16.MT88.4 R116, [R184+0x4900] ;  /* 0x00490000b874783b */ /* 0x000eec0000004200 */
[C---:B--2---:R-:W-:Y:S08]  /*16660*/  HMMA.16816.F32.BF16 R68, R104.reuse, R108, R68 ;  /* 0x0000006c6844723c */ /* 0x044ff00000041844 */
[C---:B------:R-:W-:Y:S01]  /*16670*/  HMMA.16816.F32.BF16 R72, R104.reuse, R110, R72 ;  /* 0x0000006e6848723c */ /* 0x040fe20000041848 */
[----:B------:R-:W2:Y:S07]  /*16680*/  LDSM.16.MT88.4 R108, [R156+0x1100] ;  /* 0x001100009c6c783b */ /* 0x000eae0000004200 */
[C---:B----4-:R-:W-:Y:S04]  /*16690*/  HMMA.16816.F32.BF16 R76, R104.reuse, R112, R76 ;  /* 0x00000070684c723c */ /* 0x050fe8000004184c */
[--C-:B-1----:R-:W-:Y:S02]  /*166a0*/  FFMA.FTZ R101, R151, c[0x0][0x2d0], -R141.reuse ;  /* 0x0000b40097657a23 */ /* 0x102fe4000001088d */
[----:B------:R-:W-:Y:S02]  /*166b0*/  LDSM.16.MT88.4 R148, [R184+0x3900] ;  /* 0x00390000b894783b */ /* 0x000fe40000004200 */
[C---:B------:R-:W-:Y:S01]  /*166c0*/  HMMA.16816.F32.BF16 R80, R104.reuse, R114, R80 ;  /* 0x000000726850723c */ /* 0x040fe20000041850 */
[----:B------:R1:W-:Y:S05]  /*166d0*/  MUFU.EX2 R164, R101 ;  /* 0x0000006500a47308 */ /* 0x0003ea0000000800 */
[----:B------:R-:W4:Y:S02]  /*166e0*/  LDSM.16.MT88.4 R112, [R184+0x1100] ;  /* 0x00110000b870783b */ /* 0x000f240000004200 */
[C---:B---3--:R-:W-:Y:S08]  /*166f0*/  HMMA.16816.F32.BF16 R84, R104.reuse, R116, R84 ;  /* 0x000000746854723c */ /* 0x048ff00000041854 */
[C---:B------:R-:W-:Y:S01]  /*16700*/  HMMA.16816.F32.BF16 R88, R104.reuse, R118, R88 ;  /* 0x000000766858723c */ /* 0x040fe20000041858 */
[----:B------:R-:W3:Y:S03]  /*16710*/  LDSM.16.MT88.4 R116, [R156+0x3100] ;  /* 0x003100009c74783b */ /* 0x000ee60000004200 */
[--C-:B-1----:R-:W-:Y:S04]  /*16720*/  FFMA.FTZ R101, R158, c[0x0][0x2d0], -R141.reuse ;  /* 0x0000b4009e657a23 */ /* 0x102fe8000001088d */
[C---:B------:R-:W-:Y:S01]  /*16730*/  HMMA.16816.F32.BF16 R92, R104.reuse, R120, R92 ;  /* 0x00000078685c723c */ /* 0x040fe2000004185c */
[----:B------:R-:W1:Y:S07]  /*16740*/  MUFU.EX2 R163, R101 ;  /* 0x0000006500a37308 */ /* 0x000e6e0000000800 */
[----:B------:R-:W-:Y:S01]  /*16750*/  HMMA.16816.F32.BF16 R96, R104, R122, R96 ;  /* 0x0000007a6860723c */ /* 0x000fe20000041860 */
[----:B------:R-:W3:Y:S06]  /*16760*/  LDSM.16.MT88.4 R120, [R100+0x3100] ;  /* 0x003100006478783b */ /* 0x000eec0000004200 */
[----:B-----5:R-:W-:Y:S02]  /*16770*/  F2FP.BF16.PACK_AB R104, R205, R206 ;  /* 0x000000cecd68723e */ /* 0x020fe400000010ff */
[----:B------:R-:W-:Y:S03]  /*16780*/  F2FP.BF16.PACK_AB R106, R183, R191 ;  /* 0x000000bfb76a723e */ /* 0x000fe600000010ff */
[----:B------:R-:W-:Y:S02]  /*16790*/  F2FP.BF16.PACK_AB R105, R165, R166 ;  /* 0x000000a6a569723e */ /* 0x000fe400000010ff */
[----:B-1----:R-:W-:Y:S01]  /*167a0*/  F2FP.BF16.PACK_AB R107, R163, R164 ;  /* 0x000000a4a36b723e */ /* 0x002fe200000010ff */
[--C-:B------:R-:W-:Y:S04]  /*167b0*/  FFMA.FTZ R101, R160, c[0x0][0x2d0], -R140.reuse ;  /* 0x0000b400a0657a23 */ /* 0x100fe8000001088c */
[----:B------:R1:W-:Y:S02]  /*167c0*/  MUFU.EX2 R182, R101 ;  /* 0x0000006500b67308 */ /* 0x0003e40000000800 */
[C---:B--2---:R-:W-:Y:S08]  /*167d0*/  HMMA.16816.F32.BF16 R4, R104.reuse, R108, R4 ;  /* 0x0000006c6804723c */ /* 0x044ff00000041804 */
[C---:B------:R-:W-:Y:S01]  /*167e0*/  HMMA.16816.F32.BF16 R8, R104.reuse, R110, R8 ;  /* 0x0000006e6808723c */ /* 0x040fe20000041808 */
[----:B------:R-:W2:Y:S07]  /*167f0*/  LDSM.16.MT88.4 R108, [R184+0x3100] ;  /* 0x00310000b86c783b */ /* 0x000eae0000004200 */
[C---:B------:R-:W-:Y:S04]  /*16800*/  HMMA.16816.F32.BF16 R12, R104.reuse, R124, R12 ;  /* 0x0000007c680c723c */ /* 0x040fe8000004180c */
[--C-:B-1----:R-:W-:Y:S04]  /*16810*/  FFMA.FTZ R101, R162, c[0x0][0x2d0], -R140.reuse ;  /* 0x0000b400a2657a23 */ /* 0x102fe8000001088c */
[C---:B------:R-:W-:Y:S01]  /*16820*/  HMMA.16816.F32.BF16 R16, R104.reuse, R126, R16 ;  /* 0x0000007e6810723c */ /* 0x040fe20000041810 */
[----:B------:R1:W5:Y:S07]  /*16830*/  MUFU.EX2 R181, R101 ;  /* 0x0000006500b57308 */ /* 0x00036e0000000800 */
[C---:B----4-:R-:W-:Y:S08]  /*16840*/  HMMA.16816.F32.BF16 R20, R104.reuse, R112, R20 ;  /* 0x000000706814723c */ /* 0x050ff00000041814 */
[C---:B------:R-:W-:Y:S01]  /*16850*/  HMMA.16816.F32.BF16 R24, R104.reuse, R114, R24 ;  /* 0x000000726818723c */ /* 0x040fe20000041818 */
[----:B------:R-:W4:Y:S07]  /*16860*/  LDSM.16.MT88.4 R112, [R3+0x3100] ;  /* 0x003100000370783b */ /* 0x000f2e0000004200 */
[C---:B------:R-:W-:Y:S04]  /*16870*/  HMMA.16816.F32.BF16 R28, R104.reuse, R128, R28 ;  /* 0x00000080681c723c */ /* 0x040fe8000004181c */
[--C-:B-1----:R-:W-:Y:S02]  /*16880*/  FFMA.FTZ R101, R172, c[0x0][0x2d0], -R140.reuse ;  /* 0x0000b400ac657a23 */ /* 0x102fe4000001088c */
[----:B------:R-:W-:Y:S02]  /*16890*/  FFMA.FTZ R140, R175, c[0x0][0x2d0], -R140 ;  /* 0x0000b400af8c7a23 */ /* 0x000fe4000001088c */
[C---:B------:R-:W-:Y:S01]  /*168a0*/  HMMA.16816.F32.BF16 R32, R104.reuse, R130, R32 ;  /* 0x000000826820723c */ /* 0x040fe20000041820 */
[----:B------:R-:W-:Y:S01]  /*168b0*/  LDSM.16.MT88.4 R128, [R184+0x1900] ;  /* 0x00190000b880783b */ /* 0x000fe20000004200 */
[----:B------:R-:W-:Y:S06]  /*168c0*/  MUFU.EX2 R172, R140 ;  /* 0x0000008c00ac7308 */ /* 0x000fec0000000800 */
[C---:B---3--:R-:W-:Y:S04]  /*168d0*/  HMMA.16816.F32.BF16 R36, R104.reuse, R116, R36 ;  /* 0x000000746824723c */ /* 0x048fe80000041824 */
[----:B------:R1:W3:Y:S04]  /*168e0*/  MUFU.EX2 R180, R101 ;  /* 0x0000006500b47308 */ /* 0x0002e80000000800 */
[C---:B------:R-:W-:Y:S01]  /*168f0*/  HMMA.16816.F32.BF16 R40, R104.reuse, R118, R40 ;  /* 0x000000766828723c */ /* 0x040fe20000041828 */
[----:B------:R-:W3:Y:S07]  /*16900*/  LDSM.16.MT88.4 R116, [R156+0x5100] ;  /* 0x005100009c74783b */ /* 0x000eee0000004200 */
[C---:B------:R-:W-:Y:S08]  /*16910*/  HMMA.16816.F32.BF16 R44, R104.reuse, R120, R44 ;  /* 0x00000078682c723c */ /* 0x040ff0000004182c */
[C---:B------:R-:W-:Y:S01]  /*16920*/  HMMA.16816.F32.BF16 R48, R104.reuse, R122, R48 ;  /* 0x0000007a6830723c */ /* 0x040fe20000041830 */
[----:B------:R-:W5:Y:S03]  /*16930*/  LDSM.16.MT88.4 R120, [R100+0x5100] ;  /* 0x005100006478783b */ /* 0x000f660000004200 */
[--C-:B-1----:R-:W-:Y:S04]  /*16940*/  FFMA.FTZ R101, R161, c[0x0][0x2d0], -R141.reuse ;  /* 0x0000b400a1657a23 */ /* 0x102fe8000001088d */
[C---:B--2---:R-:W-:Y:S01]  /*16950*/  HMMA.16816.F32.BF16 R52, R104.reuse, R108, R52 ;  /* 0x0000006c6834723c */ /* 0x044fe20000041834 */
[----:B------:R1:W-:Y:S07]  /*16960*/  MUFU.EX2 R162, R101 ;  /* 0x0000006500a27308 */ /* 0x0003ee0000000800 */
[C---:B------:R-:W-:Y:S01]  /*16970*/  HMMA.16816.F32.BF16 R56, R104.reuse, R110, R56 ;  /* 0x0000006e6838723c */ /* 0x040fe20000041838 */
[----:B------:R-:W2:Y:S07]  /*16980*/  LDSM.16.MT88.4 R108, [R184+0x5100] ;  /* 0x00510000b86c783b */ /* 0x000eae0000004200 */
[C---:B----4-:R-:W-:Y:S08]  /*16990*/  HMMA.16816.F32.BF16 R60, R104.reuse, R112, R60 ;  /* 0x00000070683c723c */ /* 0x050ff0000004183c */
[C---:B------:R-:W-:Y:S01]  /*169a0*/  HMMA.16816.F32.BF16 R64, R104.reuse, R114, R64 ;  /* 0x000000726840723c */ /* 0x040fe20000041840 */
[----:B------:R-:W4:Y:S03]  /*169b0*/  LDSM.16.MT88.4 R112, [R3+0x5100] ;  /* 0x005100000370783b */ /* 0x000f260000004200 */
[--C-:B-1----:R-:W-:Y:S04]  /*169c0*/  FFMA.FTZ R101, R173, c[0x0][0x2d0], -R141.reuse ;  /* 0x0000b400ad657a23 */ /* 0x102fe8000001088d */
[C---:B---3--:R-:W-:Y:S01]  /*169d0*/  HMMA.16816.F32.BF16 R68, R104.reuse, R116, R68 ;  /* 0x000000746844723c */ /* 0x048fe20000041844 */
[----:B------:R1:W3:Y:S07]  /*169e0*/  MUFU.EX2 R161, R101 ;  /* 0x0000006500a17308 */ /* 0x0002ee0000000800 */
[C---:B------:R-:W-:Y:S01]  /*169f0*/  HMMA.16816.F32.BF16 R72, R104.reuse, R118, R72 ;  /* 0x000000766848723c */ /* 0x040fe20000041848 */
[----:B------:R-:W3:Y:S07]  /*16a00*/  LDSM.16.MT88.4 R116, [R156+0x1900] ;  /* 0x001900009c74783b */ /* 0x000eee0000004200 */
[C---:B-----5:R-:W-:Y:S08]  /*16a10*/  HMMA.16816.F32.BF16 R76, R104.reuse, R120, R76 ;  /* 0x00000078684c723c */ /* 0x060ff0000004184c */
[C---:B------:R-:W-:Y:S01]  /*16a20*/  HMMA.16816.F32.BF16 R80, R104.reuse, R122, R80 ;  /* 0x0000007a6850723c */ /* 0x040fe20000041850 */
[----:B------:R-:W5:Y:S03]  /*16a30*/  LDSM.16.MT88.4 R120, [R100+0x1900] ;  /* 0x001900006478783b */ /* 0x000f660000004200 */
[--C-:B-1----:R-:W-:Y:S02]  /*16a40*/  FFMA.FTZ R101, R174, c[0x0][0x2d0], -R141.reuse ;  /* 0x0000b400ae657a23 */ /* 0x102fe4000001088d */
[----:B------:R-:W-:Y:S02]  /*16a50*/  FFMA.FTZ R141, R159, c[0x0][0x2d0], -R141 ;  /* 0x0000b4009f8d7a23 */ /* 0x000fe4000001088d */
[C---:B--2---:R-:W-:Y:S01]  /*16a60*/  HMMA.16816.F32.BF16 R84, R104.reuse, R108, R84 ;  /* 0x0000006c6854723c */ /* 0x044fe20000041854 */
[----:B------:R-:W-:Y:S07]  /*16a70*/  MUFU.EX2 R160, R101 ;  /* 0x0000006500a07308 */ /* 0x000fee0000000800 */
[C---:B------:R-:W-:Y:S03]  /*16a80*/  HMMA.16816.F32.BF16 R88, R104.reuse, R110, R88 ;  /* 0x0000006e6858723c */ /* 0x040fe60000041858 */
[----:B------:R1:W2:Y:S05]  /*16a90*/  MUFU.EX2 R101, R141 ;  /* 0x0000008d00657308 */ /* 0x0002aa0000000800 */
[C---:B----4-:R-:W-:Y:S08]  /*16aa0*/  HMMA.16816.F32.BF16 R92, R104.reuse, R112, R92 ;  /* 0x00000070685c723c */ /* 0x050ff0000004185c */
[----:B------:R-:W-:Y:S07]  /*16ab0*/  HMMA.16816.F32.BF16 R96, R104, R114, R96 ;  /* 0x000000726860723c */ /* 0x000fee0000041860 */
[----:B------:R-:W-:Y:S02]  /*16ac0*/  F2FP.BF16.PACK_AB R104, R181, R182 ;  /* 0x000000b6b568723e */ /* 0x000fe400000010ff */
[----:B------:R-:W-:Y:S01]  /*16ad0*/  F2FP.BF16.PACK_AB R106, R172, R180 ;  /* 0x000000b4ac6a723e */ /* 0x000fe200000010ff */
[----:B-1----:R-:W1:Y:S02]  /*16ae0*/  LDSM.16.MT88.4 R140, [R156+0x3900] ;  /* 0x003900009c8c783b */ /* 0x002e640000004200 */
[----:B---3--:R-:W-:Y:S02]  /*16af0*/  F2FP.BF16.PACK_AB R105, R161, R162 ;  /* 0x000000a2a169723e */ /* 0x008fe400000010ff */
[----:B--2---:R-:W-:Y:S04]  /*16b00*/  F2FP.BF16.PACK_AB R107, R101, R160 ;  /* 0x000000a0656b723e */ /* 0x004fe800000010ff */
[----:B------:R-:W2:Y:S03]  /*16b10*/  LDSM.16.MT88.4 R156, [R156+0x5900] ;  /* 0x005900009c9c783b */ /* 0x000ea60000004200 */
[C---:B------:R-:W-:Y:S05]  /*16b20*/  HMMA.16816.F32.BF16 R108, R104.reuse, R116, R4 ;  /* 0x00000074686c723c */ /* 0x040fea0000041804 */
[----:B------:R-:W3:Y:S03]  /*16b30*/  LDSM.16.MT88.4 R4, [R100+0x5900] ;  /* 0x005900006404783b */ /* 0x000ee60000004200 */
[C---:B------:R-:W-:Y:S05]  /*16b40*/  HMMA.16816.F32.BF16 R112, R104.reuse, R118, R8 ;  /* 0x000000766870723c */ /* 0x040fea0000041808 */
[----:B------:R-:W4:Y:S03]  /*16b50*/  LDSM.16.MT88.4 R8, [R184+0x5900] ;  /* 0x00590000b808783b */ /* 0x000f260000004200 */
[C---:B-----5:R-:W-:Y:S05]  /*16b60*/  HMMA.16816.F32.BF16 R116, R104.reuse, R120, R12 ;  /* 0x000000786874723c */ /* 0x060fea000004180c */
[----:B------:R5:W1:Y:S03]  /*16b70*/  LDSM.16.MT88.4 R12, [R3+0x5900] ;  /* 0x00590000030c783b */ /* 0x000a660000004200 */
[C---:B------:R-:W-:Y:S08]  /*16b80*/  HMMA.16816.F32.BF16 R120, R104.reuse, R122, R16 ;  /* 0x0000007a6878723c */ /* 0x040ff00000041810 */
[C---:B------:R-:W-:Y:S08]  /*16b90*/  HMMA.16816.F32.BF16 R124, R104.reuse, R128, R20 ;  /* 0x00000080687c723c */ /* 0x040ff00000041814 */
[C---:B------:R-:W-:Y:S04]  /*16ba0*/  HMMA.16816.F32.BF16 R128, R104.reuse, R130, R24 ;  /* 0x000000826880723c */ /* 0x040fe80000041818 */
[----:B-----5:R-:W-:Y:S02]  /*16bb0*/  FFMA.FTZ R3, R0, R221, R179 ;  /* 0x000000dd00037223 */ /* 0x020fe400000100b3 */
[----:B------:R-:W-:Y:S02]  /*16bc0*/  FADD.FTZ R0, R213, R2 ;  /* 0x00000002d5007221 */ /* 0x000fe40000010000 */
[C---:B------:R-:W-:Y:S04]  /*16bd0*/  HMMA.16816.F32.BF16 R132, R104.reuse, R136, R28 ;  /* 0x000000886884723c */ /* 0x040fe8000004181c */
[----:B------:R-:W-:Y:S02]  /*16be0*/  FADD.FTZ R2, R178, R3 ;  /* 0x00000003b2027221 */ /* 0x000fe40000010000 */
[----:B------:R-:W-:Y:S02]  /*16bf0*/  FADD.FTZ R0, R212, R0 ;  /* 0x00000000d4007221 */ /* 0x000fe40000010000 */
[C---:B------:R-:W-:Y:S04]  /*16c00*/  HMMA.16816.F32.BF16 R136, R104.reuse, R138, R32 ;  /* 0x0000008a6888723c */ /* 0x040fe80000041820 */
[----:B------:R-:W-:Y:S02]  /*16c10*/  FADD.FTZ R2, R177, R2 ;  /* 0x00000002b1027221 */ /* 0x000fe40000010000 */
[----:B------:R-:W-:Y:S02]  /*16c20*/  FADD.FTZ R0, R211, R0 ;  /* 0x00000000d3007221 */ /* 0x000fe40000010000 */
[C---:B-1----:R-:W-:Y:S04]  /*16c30*/  HMMA.16816.F32.BF16 R36, R104.reuse, R140, R36 ;  /* 0x0000008c6824723c */ /* 0x042fe80000041824 */
        /* <DEDUP_REMOVED lines=23> */
[C---:B--2---:R-:W-:Y:S04]  /*16db0*/  HMMA.16816.F32.BF16 R68, R104.reuse, R156, R68 ;  /* 0x0000009c6844723c */ /* 0x044fe80000041844 */
[----:B------:R-:W-:Y:S01]  /*16dc0*/  FADD.FTZ R0, R163, R3 ;  /* 0x00000003a3007221 */ /* 0x000fe20000010000 */
[----:B------:R-:W-:Y:S01]  /*16dd0*/  IADD3 R3, R199, -0x2, RZ ;  /* 0xfffffffec7037810 */ /* 0x000fe20007ffe0ff */
[----:B------:R-:W-:Y:S02]  /*16de0*/  FADD.FTZ R2, R182, R2 ;  /* 0x00000002b6027221 */ /* 0x000fe40000010000 */
[C---:B------:R-:W-:Y:S03]  /*16df0*/  HMMA.16816.F32.BF16 R72, R104.reuse, R158, R72 ;  /* 0x0000009e6848723c */ /* 0x040fe60000041848 */
[----:B------:R-:W-:Y:S01]  /*16e00*/  ISETP.GE.AND P0, PT, R3, R225, PT ;  /* 0x000000e10300720c */ /* 0x000fe20003f06270 */
[----:B------:R-:W-:Y:S02]  /*16e10*/  FADD.FTZ R0, R162, R0 ;  /* 0x00000000a2007221 */ /* 0x000fe40000010000 */
[----:B------:R-:W-:Y:S02]  /*16e20*/  FADD.FTZ R2, R181, R2 ;  /* 0x00000002b5027221 */ /* 0x000fe40000010000 */
[C---:B---3--:R-:W-:Y:S04]  /*16e30*/  HMMA.16816.F32.BF16 R76, R104.reuse, R4, R76 ;  /* 0x00000004684c723c */ /* 0x048fe8000004184c */
[----:B------:R-:W-:Y:S02]  /*16e40*/  FADD.FTZ R0, R161, R0 ;  /* 0x00000000a1007221 */ /* 0x000fe40000010000 */
[----:B------:R-:W-:Y:S02]  /*16e50*/  FADD.FTZ R2, R180, R2 ;  /* 0x00000002b4027221 */ /* 0x000fe40000010000 */
[C---:B------:R-:W-:Y:S04]  /*16e60*/  HMMA.16816.F32.BF16 R80, R104.reuse, R6, R80 ;  /* 0x000000066850723c */ /* 0x040fe80000041850 */
[----:B------:R-:W-:Y:S02]  /*16e70*/  FADD.FTZ R0, R160, R0 ;  /* 0x00000000a0007221 */ /* 0x000fe40000010000 */
[----:B------:R-:W-:Y:S02]  /*16e80*/  FADD.FTZ R220, R172, R2 ;  /* 0x00000002acdc7221 */ /* 0x000fe40000010000 */
[C---:B----4-:R-:W-:Y:S04]  /*16e90*/  HMMA.16816.F32.BF16 R84, R104.reuse, R8, R84 ;  /* 0x000000086854723c */ /* 0x050fe80000041854 */
[----:B------:R-:W-:Y:S04]  /*16ea0*/  FADD.FTZ R221, R101, R0 ;  /* 0x0000000065dd7221 */ /* 0x000fe80000010000 */
[C---:B------:R-:W-:Y:S08]  /*16eb0*/  HMMA.16816.F32.BF16 R88, R104.reuse, R10, R88 ;  /* 0x0000000a6858723c */ /* 0x040ff00000041858 */
[C---:B------:R-:W-:Y:S08]  /*16ec0*/  HMMA.16816.F32.BF16 R92, R104.reuse, R12, R92 ;  /* 0x0000000c685c723c */ /* 0x040ff0000004185c */
        /* <DEDUP_REMOVED lines=13> */
[C---:B------:R-:W-:Y:S01]  /*16fa0*/  @!P5 IADD3 R3, P0, R0.reuse, R228, RZ ;  /* 0x000000e40003d210 */ /* 0x040fe20007f1e0ff */
        /* <DEDUP_REMOVED lines=22> */
.L_x_1352:
[----:B------:R-:W-:-:S05]  /*17110*/  BRA.DIV ~URZ, `(.L_x_1302) ;  /* 0x00004b727f007947 */ /* 0x000fca000b800000 */
[----:B------:R-:W3:Y:S01]  /*17120*/  SHFL.IDX PT, R0, R10, RZ, 0x181f ;  /* 0x00181fff0a007589 */ /* 0x000ee200000e0000 */
[C---:B------:R-:W-:Y:S01]  /*17130*/  IMAD.SHL.U32 R11, R227.reuse, 0x2, RZ ;  /* 0x00000002e30b7824 */ /* 0x040fe200078e00ff */
[----:B------:R-:W-:Y:S02]  /*17140*/  SHF.L.U64.HI R12, R227, 0x1, R239 ;  /* 0x00000001e30c7819 */ /* 0x000fe400000102ef */
[----:B---3--:R-:W-:Y:S05]  /*17150*/  IADD3 R2, P0, R0, R203, RZ ;  /* 0x000000cb00027210 */ /* 0x008fea0007f1e0ff */
[----:B--2---:R-:W-:Y:S01]  /*17160*/  IMAD.X R3, R4, 0x1, R204, P0 ;  /* 0x0000000104037824 */ /* 0x004fe200000e06cc */
[----:B------:R-:W-:Y:S04]  /*17170*/  IADD3 R8, P0, R0, R196, RZ ;  /* 0x000000c400087210 */ /* 0x000fe80007f1e0ff */
[----:B------:R-:W-:Y:S02]  /*17180*/  IADD3.X R9, R4, R198, RZ, P0, !PT ;  /* 0x000000c604097210 */ /* 0x000fe400007fe4ff */
[----:B------:R-:W-:Y:S01]  /*17190*/  IADD3 R6, P0, R0, R11, RZ ;  /* 0x0000000b00067210 */ /* 0x000fe20007f1e0ff */
[----:B------:R-:W-:Y:S03]  /*171a0*/  IMAD.SHL.U32 R0, R7, 0x2, RZ ;  /* 0x0000000207007824 */ /* 0x000fe600078e00ff */
[----:B------:R-:W-:Y:S02]  /*171b0*/  IADD3.X R7, R4, R12, RZ, P0, !PT ;  /* 0x0000000c04077210 */ /* 0x000fe400007fe4ff */
[----:B------:R-:W-:Y:S01]  /*171c0*/  @!PT LDS RZ, [RZ] ;  /* 0x00000000fffff984 */ /* 0x000fe20000000800 */
[----:B------:R-:W-:Y:S01]  /*171d0*/  @!PT LDS RZ, [RZ] ;  /* 0x00000000fffff984 */ /* 0x000fe20000000800 */
[----:B------:R2:W-:Y:S04]  /*171e0*/  LDGSTS.E.BYPASS.LTC128B.128 [R0+0xc100], [R2.64], !P2 ;  /* 0x0c10000002007fae */ /* 0x0005e8000d101d46 */
[----:B------:R3:W-:Y:S04]  /*171f0*/  LDGSTS.E.BYPASS.LTC128B.128 [R0+0xe100], [R8.64], !P3 ;  /* 0x0e10000008007fae */ /* 0x0007e8000d901d46 */
[----:B------:R3:W4:Y:S04]  /*17200*/  SHFL.IDX PT, R4, R5, 0x1, 0x181f ;  /* 0x00381f0005047f89 */ /* 0x00072800000e0000 */
[----:B------:R3:W-:Y:S04]  /*17210*/  LDGSTS.E.BYPASS.LTC128B.128 [R0+0x10100], [R6.64], !P6 ;  /* 0x1010000006007fae */ /* 0x0007e8000f101d46 */
[----:B--2---:R3:W2:Y:S02]  /*17220*/  SHFL.IDX PT, R2, R10, 0x1, 0x181f ;  /* 0x00381f000a027f89 */ /* 0x0046a400000e0000 */
.L_x_1353:
[----:B--23--:R-:W-:Y:S05]  /*17230*/  IADD3 R8, P0, R2, R203, RZ ;  /* 0x000000cb02087210 */ /* 0x00cfea0007f1e0ff */
[----:B----4-:R-:W-:Y:S01]  /*17240*/  IMAD.X R9, R4, 0x1, R204, P0 ;  /* 0x0000000104097824 */ /* 0x010fe200000e06cc */
        /* <DEDUP_REMOVED lines=10> */
.L_x_1300:
[----:B------:R-:W-:Y:S05]  /*172f0*/  BSYNC B0 ;  /* 0x0000000000007941 */ /* 0x000fea0003800000 */
.L_x_1299:
[C---:B------:R-:W-:Y:S01]  /*17300*/  ISETP.GE.AND P0, PT, R185.reuse, 0x1, PT ;  /* 0x00000001b900780c */ /* 0x040fe20003f06270 */
[----:B------:R-:W0:Y:S01]  /*17310*/  LDGDEPBAR ;  /* 0x00000000000079af */ /* 0x000e220000000000 */
[----:B------:R-:W-:Y:S01]  /*17320*/  IADD3 R185, R185, 0x1, RZ ;  /* 0x00000001b9b97810 */ /* 0x000fe20007ffe0ff */
[----:B------:R-:W-:Y:S01]  /*17330*/  IMAD.MOV.U32 R101, RZ, RZ, R102 ;  /* 0x000000ffff657224 */ /* 0x000fe200078e0066 */
[----:B--2---:R-:W-:Y:S01]  /*17340*/  IADD3 R0, R199, -0x1, RZ ;  /* 0xffffffffc7007810 */ /* 0x004fe20007ffe0ff */
[----:B------:R-:W-:Y:S01]  /*17350*/  IMAD.MOV.U32 R100, RZ, RZ, R103 ;  /* 0x000000ffff647224 */ /* 0x000fe200078e0067 */
[----:B------:R-:W-:Y:S02]  /*17360*/  SEL R185, R185, RZ, !P0 ;  /* 0x000000ffb9b97207 */ /* 0x000fe40004000000 */
[----:B------:R-:W-:Y:S01]  /*17370*/  ISETP.GE.AND P0, PT, R225, R199, PT ;  /* 0x000000c7e100720c */ /* 0x000fe20003f06270 */
[----:B------:R-:W-:Y:S11]  /*17380*/  IMAD.MOV.U32 R199, RZ, RZ, R0 ;  /* 0x000000ffffc77224 */ /* 0x000ff600078e0000 */
[----:B------:R-:W-:Y:S01]  /*17390*/  @!UPT UIADD3 URZ, URZ, URZ, URZ ;  /* 0x0000003f3f3ff290 */ /* 0x000fe2000fffe03f */
[----:B-1----:R-:W-:-:S05]  /*173a0*/  @!P0 BRA `(.L_x_1303) ;  /* 0xffffc51000008947 */ /* 0x002fca000383ffff */
.L_x_1286:
[----:B------:R-:W-:Y:S05]  /*173b0*/  BRA.DIV ~URZ, `(.L_x_1304) ;  /* 0x00004b127f007947 */ /* 0x000fea000b800000 */
[----:B------:R1:W2:Y:S02]  /*173c0*/  SHFL.BFLY PT, R5, R220, 0x2, 0x1f ;  /* 0x0c401f00dc057f89 */ /* 0x0002a400000e0000 */
.L_x_1354:
[----:B--2---:R-:W-:Y:S01]  /*173d0*/  FADD.FTZ R5, R5, R220 ;  /* 0x000000dc05057221 */ /* 0x004fe20000010000 */
[----:B------:R-:W-:Y:S05]  /*173e0*/  BRA.DIV ~URZ, `(.L_x_1305) ;  /* 0x00004b427f007947 */ /* 0x000fea000b800000 */
[----:B------:R-:W2:Y:S04]  /*173f0*/  SHFL.BFLY PT, R0, R221, 0x2, 0x1f ;  /* 0x0c401f00dd007f89 */ /* 0x000ea800000e0000 */
[----:B------:R-:W3:Y:S01]  /*17400*/  SHFL.BFLY PT, R2, R5, 0x1, 0x1f ;  /* 0x0c201f0005027f89 */ /* 0x000ee200000e0000 */
[----:B--2---:R-:W-:Y:S02]  /*17410*/  FADD.FTZ R0, R0, R221 ;  /* 0x000000dd00007221 */ /* 0x004fe40000010000 */
[----:B---3--:R-:W-:-:S03]  /*17420*/  FADD.FTZ R5, R5, R2 ;  /* 0x0000000205057221 */ /* 0x008fc60000010000 */
[----:B------:R2:W3:Y:S04]  /*17430*/  SHFL.BFLY PT, R3, R0, 0x1, 0x1f ;  /* 0x0c201f0000037f89 */ /* 0x0004e800000e0000 */
.L_x_1355:
[----:B------:R-:W-:Y:S01]  /*17440*/  FSETP.NE.FTZ.AND P1, PT, R5, RZ, PT ;  /* 0x000000ff0500720b */ /* 0x000fe20003f35000 */
[----:B---3--:R-:W-:Y:S01]  /*17450*/  FADD.FTZ R3, R3, R0 ;  /* 0x0000000003037221 */ /* 0x008fe20000010000 */
[----:B------:R-:W-:Y:S02]  /*17460*/  MOV R2, RZ ;  /* 0x000000ff00027202 */ /* 0x000fe40000000f00 */
[----:B--2---:R-:W-:Y:S02]  /*17470*/  MOV R0, RZ ;  /* 0x000000ff00007202 */ /* 0x004fe40000000f00 */
[----:B------:R-:W-:Y:S02]  /*17480*/  FSETP.NE.FTZ.AND P0, PT, R3, RZ, PT ;  /* 0x000000ff0300720b */ /* 0x000fe40003f15000 */
[----:B------:R-:W-:-:S05]  /*17490*/  MOV R100, 0xff800000 ;  /* 0xff80000000647802 */ /* 0x000fca0000000f00 */
[----:B------:R-:W2:Y:S01]  /*174a0*/  @P1 MUFU.LG2 R4, R5 ;  /* 0x0000000500041308 */ /* 0x000ea20000000c00 */
        /* <DEDUP_REMOVED lines=109> */
.L_x_1215:
        /* <DEDUP_REMOVED lines=56> */
[----:B------:R-:W-:Y:S02]  /*17f00*/  F2FP.BF16.PACK_AB R50, R51, R50 ;  /* 0x000000323332723e */ /* 0x000fe400000010ff */
[----:B------:R-:W-:Y:S01]  /*17f10*/  F2FP.BF16.PACK_AB R27, R27, R52 ;  /* 0x000000341b1b723e */ /* 0x000fe200000010ff */
        /* <DEDUP_REMOVED lines=9> */
[----:B--2---:R-:W-:Y:S01]  /*17fb0*/  IMAD.MOV.U32 R8, RZ, RZ, 0x40 ;  /* 0x00000040ff087424 */ /* 0x004fe200078e00ff */
[----:B------:R-:W-:Y:S02]  /*17fc0*/  F2FP.BF16.PACK_AB R66, R67, R66 ;  /* 0x000000424342723e */ /* 0x000fe400000010ff */
[----:B------:R-:W-:Y:S02]  /*17fd0*/  F2FP.BF16.PACK_AB R23, R23, R68 ;  /* 0x000000441717723e */ /* 0x000fe400000010ff */
[----:B------:R-:W-:Y:S02]  /*17fe0*/  F2FP.BF16.PACK_AB R70, R71, R70 ;  /* 0x000000464746723e */ /* 0x000fe400000010ff */
[----:B------:R-:W-:Y:S02]  /*17ff0*/  F2FP.BF16.PACK_AB R21, R21, R72 ;  /* 0x000000481515723e */ /* 0x000fe400000010ff */
[----:B---3--:R-:W-:Y:S01]  /*18000*/  SEL R6, R8, 0xffffffc0, !P2 ;  /* 0xffffffc008067807 */ /* 0x008fe20005000000 */
[----:B------:R-:W-:Y:S01]  /*18010*/  IMAD.IADD R8, R4, 0x1, R2 ;  /* 0x0000000104087824 */ /* 0x000fe200078e0202 */
[----:B------:R-:W-:-:S02]  /*18020*/  F2FP.BF16.PACK_AB R74, R75, R74 ;  /* 0x0000004a4b4a723e */ /* 0x000fc400000010ff */
[----:B------:R-:W-:Y:S01]  /*18030*/  F2FP.BF16.PACK_AB R20, R20, R76 ;  /* 0x0000004c1414723e */ /* 0x000fe200000010ff */
[----:B------:R-:W-:Y:S01]  /*18040*/  IMAD.IADD R4, R6, 0x1, R3 ;  /* 0x0000000106047824 */ /* 0x000fe200078e0203 */
[----:B------:R2:W-:Y:S01]  /*18050*/  STS [R8], R7 ;  /* 0x0000000708007388 */ /* 0x0005e20000000800 */
[----:B----4-:R-:W-:Y:S01]  /*18060*/  IMAD.IADD R5, R0, 0x1, R6 ;  /* 0x0000000100057824 */ /* 0x010fe200078e0206 */
[----:B------:R-:W-:Y:S02]  /*18070*/  F2FP.BF16.PACK_AB R19, R19, R78 ;  /* 0x0000004e1313723e */ /* 0x000fe400000010ff */
        /* <DEDUP_REMOVED lines=8> */
[----:B------:R-:W-:Y:S02]  /*18100*/  F2FP.BF16.PACK_AB R10, R10, R90 ;  /* 0x0000005a0a0a723e */ /* 0x000fe400000010ff */
[----:B------:R-:W-:Y:S02]  /*18110*/  F2FP.BF16.PACK_AB R9, R9, R92 ;  /* 0x0000005c0909723e */ /* 0x000fe400000010ff */
[----:B------:R-:W-:Y:S02]  /*18120*/  F2FP.BF16.PACK_AB R15, R15, R94 ;  /* 0x0000005e0f0f723e */ /* 0x000fe400000010ff */
[----:B------:R-:W-:-:S02]  /*18130*/  F2FP.BF16.PACK_AB R14, R14, R96 ;  /* 0x000000600e0e723e */ /* 0x000fc400000010ff */
[----:B------:R-:W-:Y:S01]  /*18140*/  F2FP.BF16.PACK_AB R13, R99, R13 ;  /* 0x0000000d630d723e */ /* 0x000fe200000010ff */
[----:B--2---:R-:W-:Y:S01]  /*18150*/  IMAD.IADD R7, R6, 0x1, R2 ;  /* 0x0000000106077824 */ /* 0x004fe200078e0202 */
[----:B------:R-:W-:Y:S01]  /*18160*/  ISETP.NE.U32.AND P0, PT, RZ, c[0x0][0x500], PT ;  /* 0x00014000ff007a0c */ /* 0x000fe20003f05070 */
[----:B------:R-:W-:Y:S01]  /*18170*/  IMAD.IADD R6, R8, 0x1, R6 ;  /* 0x0000000108067824 */ /* 0x000fe200078e0206 */
[----:B------:R-:W-:Y:S02]  /*18180*/  ISETP.NE.U32.AND P1, PT, RZ, c[0x0][0x508], PT ;  /* 0x00014200ff007a0c */ /* 0x000fe40003f25070 */
[----:B------:R-:W-:Y:S01]  /*18190*/  STS [R7], R34 ;  /* 0x0000002207007388 */ /* 0x000fe20000000800 */
[----:B------:R-:W-:Y:S02]  /*181a0*/  ISETP.NE.AND.EX P0, PT, RZ, c[0x0][0x504], PT, P0 ;  /* 0x00014100ff007a0c */ /* 0x000fe40003f05300 */
[----:B------:R-:W-:Y:S01]  /*181b0*/  ISETP.NE.AND.EX P1, PT, RZ, c[0x0][0x50c], PT, P1 ;  /* 0x00014300ff007a0c */ /* 0x000fe20003f25310 */
[----:B------:R-:W-:Y:S04]  /*181c0*/  STS [R7+0x400], R130 ;  /* 0x0004008207007388 */ /* 0x000fe80000000800 */
        /* <DEDUP_REMOVED lines=30> */
[----:B--2---:R-:W-:-:S03]  /*183b0*/  IMAD.MOV.U32 R2, RZ, RZ, 0x4 ;  /* 0x00000004ff027424 */ /* 0x004fc600078e00ff */
[----:B------:R-:W-:Y:S04]  /*183c0*/  STS [R7+0x8000], R11 ;  /* 0x0080000b07007388 */ /* 0x000fe80000000800 */
[----:B------:R-:W-:Y:S04]  /*183d0*/  STS [R7+0x8400], R10 ;  /* 0x0084000a07007388 */ /* 0x000fe80000000800 */
[----:B------:R2:W-:Y:S04]  /*183e0*/  STS [R4+0x8080], R9 ;  /* 0x0080800904007388 */ /* 0x0005e80000000800 */
[----:B------:R3:W-:Y:S04]  /*183f0*/  STS [R4+0x8480], R15 ;  /* 0x0084800f04007388 */ /* 0x0007e80000000800 */
[----:B------:R3:W-:Y:S04]  /*18400*/  STS [R6+0x8000], R14 ;  /* 0x0080000e06007388 */ /* 0x0007e80000000800 */
[----:B------:R3:W-:Y:S01]  /*18410*/  STS [R6+0x8400], R13 ;  /* 0x0084000d06007388 */ /* 0x0007e20000000800 */
[----:B--2---:R-:W-:-:S03]  /*18420*/  IMAD.WIDE R8, R242, R2, c[0x0][0x500] ;  /* 0x00014000f2087625 */ /* 0x004fc600078e0202 */
[----:B------:R-:W-:Y:S06]  /*18430*/  BAR.SYNC.DEFER_BLOCKING 0x1, 0x100 ;  /* 0x0044000000007b1d */ /* 0x000fec0000010000 */
[----:B------:R-:W2:Y:S01]  /*18440*/  @P0 LDG.E R0, [R8.64] ;  /* 0x0000000608000981 */ /* 0x000ea2000c1e1900 */
[----:B------:R-:W-:Y:S02]  /*18450*/  IMAD.MOV.U32 R24, RZ, RZ, c[0x0][0x388] ;  /* 0x0000e200ff187624 */ /* 0x000fe400078e00ff */
[----:B------:R-:W-:-:S05]  /*18460*/  @P1 IMAD.WIDE R2, R242, R2, c[0x0][0x508] ;  /* 0x00014200f2021625 */ /* 0x000fca00078e0202 */
[----:B------:R4:W5:Y:S02]  /*18470*/  @P1 LDG.E R24, [R2.64] ;  /* 0x0000000602181981 */ /* 0x000964000c1e1900 */
[----:B----4-:R-:W-:Y:S02]  /*18480*/  CS2R R2, SRZ ;  /* 0x0000000000027805 */ /* 0x010fe4000001ff00 */
[--C-:B--2---:R-:W-:Y:S01]  /*18490*/  @P0 SHF.R.S32.HI R3, RZ, 0x1f, R0.reuse ;  /* 0x0000001fff030819 */ /* 0x104fe20000011400 */
[----:B------:R-:W-:Y:S01]  /*184a0*/  @P0 IMAD.MOV.U32 R2, RZ, RZ, R0 ;  /* 0x000000ffff020224 */ /* 0x000fe200078e0000 */
[----:B------:R-:W-:Y:S05]  /*184b0*/  @P1 BRA `(.L_x_1307) ;  /* 0x0000004000001947 */ /* 0x000fea0003800000 */
[----:B---3--:R-:W-:Y:S05]  /*184c0*/  @!P0 BRA `(.L_x_1307) ;  /* 0x0000003000008947 */ /* 0x008fea0003800000 */
[----:B------:R-:W2:Y:S04]  /*184d0*/  LDG.E R4, [R8.64] ;  /* 0x0000000608047981 */ /* 0x000ea8000c1e1900 */
[----:B------:R-:W2:Y:S02]  /*184e0*/  LDG.E R0, [R8.64+0x4] ;  /* 0x0000040608007981 */ /* 0x000ea4000c1e1900 */
[----:B--2--5:R-:W-:-:S02]  /*184f0*/  IADD3 R24, -R4, R0, RZ ;  /* 0x0000000004187210 */ /* 0x024fc40007ffe1ff */
.L_x_1307:
[----:B---3--:R-:W2:Y:S01]  /*18500*/  S2R R9, SR_CTAID.Y ;  /* 0x0000000000097919 */ /* 0x008ea20000002600 */
[----:B------:R-:W-:Y:S01]  /*18510*/  LOP3.LUT R0, R37, 0xffffffe0, RZ, 0xc0, !PT ;  /* 0xffffffe025007812 */ /* 0x000fe200078ec0ff */
[----:B------:R-:W-:Y:S01]  /*18520*/  IMAD.MOV.U32 R8, RZ, RZ, c[0x0][0x4e8] ;  /* 0x00013a00ff087624 */ /* 0x000fe200078e00ff */
[----:B------:R-:W-:Y:S01]  /*18530*/  SHF.R.S32.HI R4, RZ, 0x1f, R36 ;  /* 0x0000001fff047819 */ /* 0x000fe20000011424 */
[----:B------:R-:W3:Y:S01]  /*18540*/  S2R R20, SR_CTAID.X ;  /* 0x0000000000147919 */ /* 0x000ee20000002500 */
[----:B------:R-:W-:Y:S01]  /*18550*/  LEA.HI R16, R39, R45, RZ, 0x3 ;  /* 0x0000002d27107211 */ /* 0x000fe200078f18ff */
[----:B------:R-:W-:Y:S01]  /*18560*/  IMAD.IADD R0, R45, 0x1, -R0 ;  /* 0x000000012d007824 */ /* 0x000fe200078e0a00 */
[----:B------:R-:W-:Y:S01]  /*18570*/  LEA.HI R4, R4, R36, RZ, 0x3 ;  /* 0x0000002404047211 */ /* 0x000fe200078f18ff */
[----:B------:R-:W4:Y:S01]  /*18580*/  S2R R10, SR_CTAID.Y ;  /* 0x00000000000a7919 */ /* 0x000f220000002600 */
        /* <DEDUP_REMOVED lines=11> */
[----:B--2---:R-:W-:Y:S01]  /*18640*/  SHF.R.S32.HI R9, RZ, 0x1f, R9 ;  /* 0x0000001fff097819 */ /* 0x004fe20000011409 */
        /* <DEDUP_REMOVED lines=9> */
[----:B---3--:R-:W-:Y:S01]  /*186e0*/  LEA R0, R20, R6, 0x7 ;  /* 0x0000000614007211 */ /* 0x008fe200078e38ff */
[----:B----4-:R-:W-:Y:S01]  /*186f0*/  IMAD.WIDE.U32 R4, R10, c[0x0][0x490], R2 ;  /* 0x000124000a047a25 */ /* 0x010fe200078e0002 */
        /* <DEDUP_REMOVED lines=48> */
[----:B------:R-:W2:Y:S01]  /*18a00*/  SHFL.IDX PT, R11, R4, RZ, 0x1c1f ;  /* 0x001c1fff040b7589 */ /* 0x000ea200000e0000 */
[----:B------:R-:W-:-:S03]  /*18a10*/  IMAD.WIDE.U32 R2, R7, c[0x0][0x3e0], R2 ;  /* 0x0000f80007027a25 */ /* 0x000fc600078e0002 */
[----:B------:R-:W-:Y:S01]  /*18a20*/  SHFL.IDX PT, R8, R9, 0x1, 0x1c1f ;  /* 0x003c1f0009087f89 */ /* 0x000fe200000e0000 */
[----:B------:R-:W-:-:S03]  /*18a30*/  IMAD R5, R5, c[0x0][0x3e0], RZ ;  /* 0x0000f80005057a24 */ /* 0x000fc600078e02ff */
[----:B------:R3:W4:Y:S01]  /*18a40*/  SHFL.IDX PT, R9, R4, 0x1, 0x1c1f ;  /* 0x003c1f0004097f89 */ /* 0x00072200000e0000 */
[----:B------:R-:W-:Y:S02]  /*18a50*/  IMAD R12, R7, c[0x0][0x3e4], R5 ;  /* 0x0000f900070c7a24 */ /* 0x000fe400078e0205 */
[----:B------:R-:W-:Y:S02]  /*18a60*/  IMAD.SHL.U32 R5, R19, 0x8, RZ ;  /* 0x0000000813057824 */ /* 0x000fe400078e00ff */
[----:B------:R-:W-:-:S03]  /*18a70*/  IMAD.IADD R3, R3, 0x1, R12 ;  /* 0x0000000103037824 */ /* 0x000fc600078e020c */
[----:B------:R-:W-:Y:S01]  /*18a80*/  LOP3.LUT R7, R15, 0x7ffffe00, R5, 0xf8, !PT ;  /* 0x7ffffe000f077812 */ /* 0x000fe200078ef805 */
[----:B---3--:R-:W-:Y:S01]  /*18a90*/  IMAD R4, R0, c[0x0][0x4e8], R14 ;  /* 0x00013a0000047a24 */ /* 0x008fe200078e020e */
        /* <DEDUP_REMOVED lines=9> */
[----:B--2---:R2:W-:Y:S02]  /*18b30*/  @!P1 ST.E [R10.64], R100 ;  /* 0x000000640a009985 */ /* 0x0045e4000c101906 */
[----:B------:R-:W-:Y:S02]  /*18b40*/  IMAD.IADD R3, R3, 0x1, R5 ;  /* 0x0000000103037824 */ /* 0x000fe400078e0205 */
[----:B----4-:R3:W-:Y:S01]  /*18b50*/  @!P0 ST.E [R8.64], R41 ;  /* 0x0000002908008985 */ /* 0x0107e2000c101906 */
[----:B------:R-:W-:-:S03]  /*18b60*/  LEA R25, P0, R2, c[0x0][0x380], 0x1 ;  /* 0x0000e00002197a11 */ /* 0x000fc600078008ff */
[----:B------:R3:W4:Y:S04]  /*18b70*/  LDS.128 R36, [R0+0x1080] ;  /* 0x0010800000247984 */ /* 0x0007280000000c00 */
[----:B------:R3:W1:Y:S04]  /*18b80*/  LDS.128 R48, [R0+0x2080] ;  /* 0x0020800000307984 */ /* 0x0006680000000c00 */
[----:B------:R3:W1:Y:S04]  /*18b90*/  LDS.128 R56, [R0+0x3080] ;  /* 0x0030800000387984 */ /* 0x0006680000000c00 */
[----:B------:R3:W1:Y:S04]  /*18ba0*/  LDS.128 R32, [R0+0x5080] ;  /* 0x0050800000207984 */ /* 0x0006680000000c00 */
[----:B------:R3:W1:Y:S01]  /*18bb0*/  LDS.128 R44, [R0+0x6080] ;  /* 0x00608000002c7984 */ /* 0x0006620000000c00 */
[----:B--2---:R-:W-:-:S03]  /*18bc0*/  LEA R10, R20, R16, 0x7 ;  /* 0x00000010140a7211 */ /* 0x004fc600078e38ff */
[----:B------:R3:W2:Y:S01]  /*18bd0*/  LDS.128 R52, [R0+0x7080] ;  /* 0x0070800000347984 */ /* 0x0006a20000000c00 */
        /* <DEDUP_REMOVED lines=8> */
[----:B----4-:R-:W4:Y:S01]  /*18c60*/  LDS.128 R20, [R0+0x80] ;  /* 0x0000800000147984 */ /* 0x010f220000000c00 */
        /* <DEDUP_REMOVED lines=9> */
[----:B-1-3--:R-:W-:-:S03]  /*18d00*/  @!P2 IMAD.WIDE R8, R6, 0x2, R2 ;  /* 0x000000020608a825 */ /* 0x00afc600078e0202 */
[----:B------:R-:W-:Y:S02]  /*18d10*/  @!P1 LOP3.LUT R4, R4, 0xfffffff8, RZ, 0xc0, !PT ;  /* 0xfffffff804049812 */ /* 0x000fe400078ec0ff */
[----:B------:R-:W-:-:S03]  /*18d20*/  @!P0 SHF.R.S32.HI R0, RZ, 0x1f, R7 ;  /* 0x0000001fff008819 */ /* 0x000fc60000011407 */
[----:B------:R-:W-:Y:S01]  /*18d30*/  @!P1 IMAD.WIDE R4, R4, 0x2, R2 ;  /* 0x0000000204049825 */ /* 0x000fe200078e0202 */
[----:B------:R-:W-:-:S04]  /*18d40*/  @!P0 LEA.HI R0, R0, R7, RZ, 0x3 ;  /* 0x0000000700008211 */ /* 0x000fc800078f18ff */
[----:B------:R-:W-:Y:S01]  /*18d50*/  @!P0 LOP3.LUT R0, R0, 0xfffffff8, RZ, 0xc0, !PT ;  /* 0xfffffff800008812 */ /* 0x000fe200078ec0ff */
[----:B----4-:R1:W-:Y:S04]  /*18d60*/  @!P2 ST.E.128 [R8.64], R20 ;  /* 0x000000140800a985 */ /* 0x0103e8000c101d06 */
[----:B------:R-:W-:Y:S01]  /*18d70*/  @!P0 IMAD.WIDE R2, R0, 0x2, R2 ;  /* 0x0000000200028825 */ /* 0x000fe200078e0202 */
[----:B-----5:R1:W-:Y:S04]  /*18d80*/  @!P1 ST.E.128 [R4.64], R16 ;  /* 0x0000001004009985 */ /* 0x0203e8000c101d06 */
[----:B--2---:R1:W-:Y:S02]  /*18d90*/  @!P0 ST.E.128 [R2.64], R12 ;  /* 0x0000000c02008985 */ /* 0x0043e4000c101d06 */
.L_x_1309:
[----:B----4-:R-:W-:Y:S05]  /*18da0*/  BSYNC B0 ;  /* 0x0000000000007941 */ /* 0x010fea0003800000 */
.L_x_1308:
[----:B---3--:R-:W-:Y:S01]  /*18db0*/  IADD3 R0, R10, 0x20, RZ ;  /* 0x000000200a007810 */ /* 0x008fe20007ffe0ff */
[----:B-1----:R1:W3:Y:S01]  /*18dc0*/  SHFL.IDX PT, R3, R11, 0x1, 0x181f ;  /* 0x00381f000b037f89 */ /* 0x0022e200000e0000 */
        /* <DEDUP_REMOVED lines=21> */
.L_x_1311:
[----:B------:R-:W-:Y:S05]  /*18f20*/  BSYNC B0 ;  /* 0x0000000000007941 */ /* 0x000fea0003800000 */
.L_x_1310:
[----:B------:R-:W-:Y:S01]  /*18f30*/  IADD3 R0, R10, 0x40, RZ ;  /* 0x000000400a007810 */ /* 0x000fe20007ffe0ff */
[----:B---3--:R3:W1:Y:S01]  /*18f40*/  SHFL.IDX PT, R3, R11, 0x2, 0x181f ;  /* 0x00581f000b037f89 */ /* 0x00866200000e0000 */
[----:B------:R-:W-:Y:S02]  /*18f50*/  BSSY B0, `(.L_x_1312) ;  /* 0x0000015000007945 */ /* 0x000fe40003800000 */
[----:B------:R-:W-:Y:S01]  /*18f60*/  ISETP.GE.AND P0, PT, R0, R24, PT ;  /* 0x000000180000720c */ /* 0x000fe20003f06270 */
[----:B----4-:R3:W4:-:S12]  /*18f70*/  SHFL.IDX PT, R2, R25, 0x2, 0x181f ;  /* 0x00581f0019027f89 */ /* 0x01071800000e0000 */
        /* <DEDUP_REMOVED lines=18> */
.L_x_1313:
[----:B------:R-:W-:Y:S05]  /*190a0*/  BSYNC B0 ;  /* 0x0000000000007941 */ /* 0x000fea0003800000 */
.L_x_1312:
[----:B------:R-:W-:Y:S01]  /*190b0*/  IADD3 R0, R10, 0x60, RZ ;  /* 0x000000600a007810 */ /* 0x000fe20007ffe0ff */
[----:B-1----:R1:W3:Y:S03]  /*190c0*/  SHFL.IDX PT, R3, R11, 0x3, 0x181f ;  /* 0x00781f000b037f89 */ /* 0x0022e600000e0000 */
[----:B------:R-:W-:Y:S01]  /*190d0*/  ISETP.GE.AND P0, PT, R0, R24, PT ;  /* 0x000000180000720c */ /* 0x000fe20003f06270 */
[----:B----4-:R1:W4:-:S12]  /*190e0*/  SHFL.IDX PT, R2, R25, 0x3, 0x181f ;  /* 0x00781f0019027f89 */ /* 0x01031800000e0000 */
[----:B------:R-:W-:Y:S05]  /*190f0*/  @P0 EXIT ;  /* 0x000000000000094d */ /* 0x000fea0003800000 */
[C---:B------:R-:W-:Y:S02]  /*19100*/  IADD3 R4, R6.reuse, 0x40, RZ ;  /* 0x0000004006047810 */ /* 0x040fe40007ffe0ff */
[----:B------:R-:W-:Y:S02]  /*19110*/  ISETP.GE.AND P1, PT, R6, c[0x0][0x3c8], PT ;  /* 0x0000f20006007a0c */ /* 0x000fe40003f26270 */
[----:B------:R-:W-:-:S11]  /*19120*/  ISETP.GE.AND P0, PT, R4, c[0x0][0x3c8], PT ;  /* 0x0000f20004007a0c */ /* 0x000fd60003f06270 */
[----:B---34-:R-:W-:Y:S02]  /*19130*/  @!P1 IMAD.WIDE R8, R6, 0x2, R2 ;  /* 0x0000000206089825 */ /* 0x018fe400078e0202 */
[----:B------:R-:W-:-:S03]  /*19140*/  @!P0 SHF.R.S32.HI R0, RZ, 0x1f, R4 ;  /* 0x0000001fff008819 */ /* 0x000fc60000011404 */
[----:B------:R3:W-:Y:S01]  /*19150*/  @!P1 ST.E.128 [R8.64], R56 ;  /* 0x0000003808009985 */ /* 0x0007e2000c101d06 */
[----:B------:R-:W-:-:S04]  /*19160*/  @!P0 LEA.HI R0, R0, R4, RZ, 0x3 ;  /* 0x0000000400008211 */ /* 0x000fc800078f18ff */
[----:B------:R-:W-:-:S05]  /*19170*/  @!P0 LOP3.LUT R0, R0, 0xfffffff8, RZ, 0xc0, !PT ;  /* 0xfffffff800008812 */ /* 0x000fca00078ec0ff */
[----:B------:R-:W-:Y:S01]  /*19180*/  @!P0 IMAD.WIDE R4, R0, 0x2, R2 ;  /* 0x0000000200048825 */ /* 0x000fe200078e0202 */
[----:B------:R-:W-:-:S04]  /*19190*/  IADD3 R0, R6, 0x80, RZ ;  /* 0x0000008006007810 */ /* 0x000fc80007ffe0ff */
[----:B--2---:R3:W-:Y:S01]  /*191a0*/  @!P0 ST.E.128 [R4.64], R52 ;  /* 0x0000003404008985 */ /* 0x0047e2000c101d06 */
[----:B------:R-:W-:-:S13]  /*191b0*/  ISETP.GE.AND P0, PT, R0, c[0x0][0x3c8], PT ;  /* 0x0000f20000007a0c */ /* 0x000fda0003f06270 */
[----:B------:R-:W-:Y:S05]  /*191c0*/  @P0 EXIT ;  /* 0x000000000000094d */ /* 0x000fea0003800000 */
[----:B---3--:R-:W-:-:S04]  /*191d0*/  SHF.R.S32.HI R4, RZ, 0x1f, R0 ;  /* 0x0000001fff047819 */ /* 0x008fc80000011400 */
[----:B------:R-:W-:-:S04]  /*191e0*/  LEA.HI R0, R4, R0, RZ, 0x3 ;  /* 0x0000000004007211 */ /* 0x000fc800078f18ff */
[----:B------:R-:W-:-:S05]  /*191f0*/  LOP3.LUT R0, R0, 0xfffffff8, RZ, 0xc0, !PT ;  /* 0xfffffff800007812 */ /* 0x000fca00078ec0ff */
[----:B------:R-:W-:-:S05]  /*19200*/  IMAD.WIDE R2, R0, 0x2, R2 ;  /* 0x0000000200027825 */ /* 0x000fca00078e0202 */
[----:B------:R-:W-:Y:S01]  /*19210*/  ST.E.128 [R2.64], R60 ;  /* 0x0000003c02007985 */ /* 0x000fe2000c101d06 */
[----:B------:R-:W-:Y:S05]  /*19220*/  EXIT ;  /* 0x000000000000794d */ /* 0x000fea0003800000 */
.L_x_1306:
        /* <DEDUP_REMOVED lines=18> */
.L_x_1314:
        /* <DEDUP_REMOVED lines=43> */
.L_x_1316:
[----:B----4-:R-:W-:Y:S05]  /*19600*/  BSYNC B0 ;  /* 0x0000000000007941 */ /* 0x010fea0003800000 */
.L_x_1315:
        /* <DEDUP_REMOVED lines=45> */
.L_x_1356:
[----:B------:R-:W-:Y:S05]  /*198e0*/  BRA.DIV ~URZ, `(.L_x_1318) ;  /* 0x000027c27f007947 */ /* 0x000fea000b800000 */
[----:B------:R4:W1:Y:S02]  /*198f0*/  SHFL.IDX PT, R2, R14, RZ, 0x181f ;  /* 0x00181fff0e027589 */ /* 0x00086400000e0000 */
.L_x_1357:
        /* <DEDUP_REMOVED lines=20> */
.L_x_1320:
[----:B------:R-:W-:Y:S05]  /*19a40*/  BSYNC B0 ;  /* 0x0000000000007941 */ /* 0x000fea0003800000 */
.L_x_1319:
[----:B------:R-:W-:Y:S05]  /*19a50*/  BRA.DIV ~URZ, `(.L_x_1321) ;  /* 0x000026d27f007947 */ /* 0x000fea000b800000 */
[----:B------:R3:W2:Y:S04]  /*19a60*/  SHFL.IDX PT, R0, R12, 0x1, 0x181f ;  /* 0x00381f000c007f89 */ /* 0x0006a800000e0000 */
[----:B-1----:R3:W1:Y:S02]  /*19a70*/  SHFL.IDX PT, R2, R14, 0x1, 0x181f ;  /* 0x00381f000e027f89 */ /* 0x00266400000e0000 */
.L_x_1358:
        /* <DEDUP_REMOVED lines=20> */
.L_x_1323:
[----:B------:R-:W-:Y:S05]  /*19bc0*/  BSYNC B0 ;  /* 0x0000000000007941 */ /* 0x000fea0003800000 */
.L_x_1322:
[----:B------:R-:W-:Y:S05]  /*19bd0*/  BRA.DIV ~URZ, `(.L_x_1324) ;  /* 0x000026427f007947 */ /* 0x000fea000b800000 */
[----:B------:R2:W3:Y:S02]  /*19be0*/  SHFL.IDX PT, R0, R12, 0x2, 0x181f ;  /* 0x00581f000c007f89 */ /* 0x0004e400000e0000 */
.L_x_1359:
[----:B------:R-:W-:Y:S05]  /*19bf0*/  BRA.DIV ~URZ, `(.L_x_1325) ;  /* 0x000026a27f007947 */ /* 0x000fea000b800000 */
[----:B-1----:R1:W2:Y:S02]  /*19c00*/  SHFL.IDX PT, R2, R14, 0x2, 0x181f ;  /* 0x00581f000e027f89 */ /* 0x0022a400000e0000 */
.L_x_1360:
        /* <DEDUP_REMOVED lines=20> */
.L_x_1327:
[----:B------:R-:W-:Y:S05]  /*19d50*/  BSYNC B0 ;  /* 0x0000000000007941 */ /* 0x000fea0003800000 */
.L_x_1326:
[----:B------:R-:W-:Y:S05]  /*19d60*/  BRA.DIV ~URZ, `(.L_x_1328) ;  /* 0x000025b27f007947 */ /* 0x000fea000b800000 */
[----:B--2---:R2:W3:Y:S04]  /*19d70*/  SHFL.IDX PT, R6, R12, 0x3, 0x181f ;  /* 0x00781f000c067f89 */ /* 0x0044e800000e0000 */
[----:B------:R2:W1:Y:S02]  /*19d80*/  SHFL.IDX PT, R0, R14, 0x3, 0x181f ;  /* 0x00781f000e007f89 */ /* 0x00046400000e0000 */
.L_x_1361:
        /* <DEDUP_REMOVED lines=22> */
.L_x_1216:
[----:B------:R-:W-:Y:S01]  /*19ef0*/  IMAD.MOV.U32 R30, RZ, RZ, R18 ;  /* 0x000000ffff1e7224 */ /* 0x000fe200078e0012 */
[----:B------:R-:W-:Y:S01]  /*19f00*/  MOV R3, 0x181f ;  /* 0x0000181f00037802 */ /* 0x000fe20000000f00 */
[----:B------:R-:W-:Y:S01]  /*19f10*/  IMAD.MOV.U32 R29, RZ, RZ, RZ ;  /* 0x000000ffff1d7224 */ /* 0x000fe200078e00ff */
[----:B------:R-:W-:Y:S02]  /*19f20*/  MOV R160, 0xffffffff ;  /* 0xffffffff00a07802 */ /* 0x000fe40000000f00 */
[----:B------:R-:W-:Y:S02]  /*19f30*/  MOV R2, 0x19f50 ;  /* 0x00019f5000027802 */ /* 0x000fe40000000f00 */
[----:B-----5:R-:W-:Y:S05]  /*19f40*/  CALL.REL.NOINC `($__internal_5_$__cuda_sm70_shflsync_idx_p) ;  /* 0x0000a89000007944 */ /* 0x020fea0003c00000 */
[----:B------:R-:W-:Y:S01]  /*19f50*/  MOV R9, R31 ;  /* 0x0000001f00097202 */ /* 0x000fe20000000f00 */
[----:B------:R-:W-:Y:S05]  /*19f60*/  BRA `(.L_x_1329) ;  /* 0xfffed57000007947 */ /* 0x000fea000383ffff */
.L_x_1217:
[----:B------:R-:W-:Y:S01]  /*19f70*/  IMAD.MOV.U32 R30, RZ, RZ, R19 ;  /* 0x000000ffff1e7224 */ /* 0x000fe200078e0013 */
[----:B------:R-:W-:Y:S01]  /*19f80*/  MOV R3, 0x181f ;  /* 0x0000181f00037802 */ /* 0x000fe20000000f00 */
[----:B------:R-:W-:Y:S01]  /*19f90*/  IMAD.MOV.U32 R29, RZ, RZ, RZ ;  /* 0x000000ffff1d7224 */ /* 0x000fe200078e00ff */
[----:B------:R-:W-:-:S02]  /*19fa0*/  MOV R160, 0xffffffff ;  /* 0xffffffff00a07802 */ /* 0x000fc40000000f00 */
[----:B------:R-:W-:Y:S02]  /*19fb0*/  MOV R2, 0x19fd0 ;  /* 0x00019fd000027802 */ /* 0x000fe40000000f00 */
[----:B-12--5:R-:W-:Y:S05]  /*19fc0*/  CALL.REL.NOINC `($__internal_5_$__cuda_sm70_shflsync_idx_p) ;  /* 0x0000a81000007944 */ /* 0x026fea0003c00000 */
[----:B------:R-:W-:Y:S01]  /*19fd0*/  MOV R2, R31 ;  /* 0x0000001f00027202 */ /* 0x000fe20000000f00 */
[----:B------:R-:W-:Y:S05]  /*19fe0*/  BRA `(.L_x_1330) ;  /* 0xfffed51000007947 */ /* 0x000fea000383ffff */
.L_x_1220:
[----:B------:R-:W-:Y:S01]  /*19ff0*/  IMAD.MOV.U32 R30, RZ, RZ, R18 ;  /* 0x000000ffff1e7224 */ /* 0x000fe200078e0012 */
[----:B--2---:R-:W-:Y:S01]  /*1a000*/  MOV R3, 0x181f ;  /* 0x0000181f00037802 */ /* 0x004fe20000000f00 */
[----:B------:R-:W-:Y:S01]  /*1a010*/  IMAD.MOV.U32 R29, RZ, RZ, 0x1 ;  /* 0x00000001ff1d7424 */ /* 0x000fe200078e00ff */
[----:B------:R-:W-:Y:S02]  /*1a020*/  MOV R160, 0xffffffff ;  /* 0xffffffff00a07802 */ /* 0x000fe40000000f00 */
[----:B----4-:R-:W-:Y:S02]  /*1a030*/  MOV R2, 0x1a050 ;  /* 0x0001a05000027802 */ /* 0x010fe40000000f00 */
[----:B-1-3-5:R-:W-:Y:S05]  /*1a040*/  CALL.REL.NOINC `($__internal_5_$__cuda_sm70_shflsync_idx_p) ;  /* 0x0000a79000007944 */ /* 0x02afea0003c00000 */
[----:B------:R-:W-:Y:S01]  /*1a050*/  IMAD.MOV.U32 R9, RZ, RZ, R31 ;  /* 0x000000ffff097224 */ /* 0x000fe200078e001f */
[----:B------:R-:W-:Y:S01]  /*1a060*/  MOV R30, R19 ;  /* 0x00000013001e7202 */ /* 0x000fe20000000f00 */
[----:B------:R-:W-:Y:S01]  /*1a070*/  IMAD.MOV.U32 R29, RZ, RZ, 0x1 ;  /* 0x00000001ff1d7424 */ /* 0x000fe200078e00ff */
[----:B------:R-:W-:Y:S01]  /*1a080*/  MOV R3, 0x181f ;  /* 0x0000181f00037802 */ /* 0x000fe20000000f00 */
[----:B------:R-:W-:Y:S01]  /*1a090*/  IMAD.MOV.U32 R160, RZ, RZ, -0x1 ;  /* 0xffffffffffa07424 */ /* 0x000fe200078e00ff */
[----:B------:R-:W-:-:S02]  /*1a0a0*/  MOV R2, 0x1a0c0 ;  /* 0x0001a0c000027802 */ /* 0x000fc40000000f00 */
[----:B------:R-:W-:Y:S05]  /*1a0b0*/  CALL.REL.NOINC `($__internal_5_$__cuda_sm70_shflsync_idx_p) ;  /* 0x0000a72000007944 */ /* 0x000fea0003c00000 */
[----:B------:R-:W-:Y:S01]  /*1a0c0*/  MOV R2, R31 ;  /* 0x0000001f00027202 */ /* 0x000fe20000000f00 */
[----:B------:R-:W-:Y:S05]  /*1a0d0*/  BRA `(.L_x_1331) ;  /* 0xfffed5c000007947 */ /* 0x000fea000383ffff */
.L_x_1223:
[----:B------:R-:W-:Y:S01]  /*1a0e0*/  IMAD.MOV.U32 R30, RZ, RZ, R18 ;  /* 0x000000ffff1e7224 */ /* 0x000fe200078e0012 */
[----:B-1----:R-:W-:Y:S01]  /*1a0f0*/  MOV R3, 0x181f ;  /* 0x0000181f00037802 */ /* 0x002fe20000000f00 */
[----:B------:R-:W-:Y:S01]  /*1a100*/  IMAD.MOV.U32 R29, RZ, RZ, 0x2 ;  /* 0x00000002ff1d7424 */ /* 0x000fe200078e00ff */
[----:B------:R-:W-:-:S02]  /*1a110*/  MOV R160, 0xffffffff ;  /* 0xffffffff00a07802 */ /* 0x000fc40000000f00 */
[----:B----4-:R-:W-:Y:S02]  /*1a120*/  MOV R2, 0x1a140 ;  /* 0x0001a14000027802 */ /* 0x010fe40000000f00 */
[----:B--23-5:R-:W-:Y:S05]  /*1a130*/  CALL.REL.NOINC `($__internal_5_$__cuda_sm70_shflsync_idx_p) ;  /* 0x0000a6a000007944 */ /* 0x02cfea0003c00000 */
[----:B------:R-:W-:Y:S01]  /*1a140*/  MOV R9, R31 ;  /* 0x0000001f00097202 */ /* 0x000fe20000000f00 */
[----:B------:R-:W-:Y:S05]  /*1a150*/  BRA `(.L_x_1332) ;  /* 0xfffed6c000007947 */ /* 0x000fea000383ffff */
.L_x_1224:
[----:B------:R-:W-:Y:S01]  /*1a160*/  IMAD.MOV.U32 R30, RZ, RZ, R19 ;  /* 0x000000ffff1e7224 */ /* 0x000fe200078e0013 */
[----:B------:R-:W-:Y:S01]  /*1a170*/  MOV R3, 0x181f ;  /* 0x0000181f00037802 */ /* 0x000fe20000000f00 */
[----:B------:R-:W-:Y:S01]  /*1a180*/  IMAD.MOV.U32 R29, RZ, RZ, 0x2 ;  /* 0x00000002ff1d7424 */ /* 0x000fe200078e00ff */
[----:B------:R-:W-:Y:S02]  /*1a190*/  MOV R160, 0xffffffff ;  /* 0xffffffff00a07802 */ /* 0x000fe40000000f00 */
[----:B----4-:R-:W-:Y:S02]  /*1a1a0*/  MOV R2, 0x1a1c0 ;  /* 0x0001a1c000027802 */ /* 0x010fe40000000f00 */
[----:B-123-5:R-:W-:Y:S05]  /*1a1b0*/  CALL.REL.NOINC `($__internal_5_$__cuda_sm70_shflsync_idx_p) ;  /* 0x0000a62000007944 */ /* 0x02efea0003c00000 */
[----:B------:R-:W-:Y:S01]  /*1a1c0*/  MOV R2, R31 ;  /* 0x0000001f00027202 */ /* 0x000fe20000000f00 */
[----:B------:R-:W-:Y:S05]  /*1a1d0*/  BRA `(.L_x_1333) ;  /* 0xfffed66000007947 */ /* 0x000fea000383ffff */
.L_x_1227:
[----:B------:R-:W-:Y:S01]  /*1a1e0*/  IMAD.MOV.U32 R30, RZ, RZ, R18 ;  /* 0x000000ffff1e7224 */ /* 0x000fe200078e0012 */
[----:B-1----:R-:W-:Y:S01]  /*1a1f0*/  MOV R3, 0x181f ;  /* 0x0000181f00037802 */ /* 0x002fe20000000f00 */
[----:B------:R-:W-:Y:S01]  /*1a200*/  IMAD.MOV.U32 R29, RZ, RZ, 0x3 ;  /* 0x00000003ff1d7424 */ /* 0x000fe200078e00ff */
[----:B------:R-:W-:-:S02]  /*1a210*/  MOV R160, 0xffffffff ;  /* 0xffffffff00a07802 */ /* 0x000fc40000000f00 */
[----:B------:R-:W-:Y:S02]  /*1a220*/  MOV R2, 0x1a240 ;  /* 0x0001a24000027802 */ /* 0x000fe40000000f00 */
[----:B---345:R-:W-:Y:S05]  /*1a230*/  CALL.REL.NOINC `($__internal_5_$__cuda_sm70_shflsync_idx_p) ;  /* 0x0000a5a000007944 */ /* 0x038fea0003c00000 */
[----:B------:R-:W-:Y:S01]  /*1a240*/  IMAD.MOV.U32 R11, RZ, RZ, R31 ;  /* 0x000000ffff0b7224 */ /* 0x000fe200078e001f */
[----:B------:R-:W-:Y:S01]  /*1a250*/  MOV R30, R19 ;  /* 0x00000013001e7202 */ /* 0x000fe20000000f00 */
[----:B------:R-:W-:Y:S01]  /*1a260*/  IMAD.MOV.U32 R29, RZ, RZ, 0x3 ;  /* 0x00000003ff1d7424 */ /* 0x000fe200078e00ff */
[----:B------:R-:W-:Y:S01]  /*1a270*/  MOV R3, 0x181f ;  /* 0x0000181f00037802 */ /* 0x000fe20000000f00 */
[----:B------:R-:W-:Y:S01]  /*1a280*/  IMAD.MOV.U32 R160, RZ, RZ, -0x1 ;  /* 0xffffffffffa07424 */ /* 0x000fe200078e00ff */
[----:B------:R-:W-:Y:S02]  /*1a290*/  MOV R2, 0x1a2b0 ;  /* 0x0001a2b000027802 */ /* 0x000fe40000000f00 */
[----:B------:R-:W-:Y:S05]  /*1a2a0*/  CALL.REL.NOINC `($__internal_5_$__cuda_sm70_shflsync_idx_p) ;  /* 0x0000a53000007944 */ /* 0x000fea0003c00000 */
[----:B------:R-:W-:Y:S01]  /*1a2b0*/  MOV R10, R31 ;  /* 0x0000001f000a7202 */ /* 0x000fe20000000f00 */
[----:B------:R-:W-:Y:S05]  /*1a2c0*/  BRA `(.L_x_1334) ;  /* 0xfffed70000007947 */ /* 0x000fea000383ffff */
.L_x_1230:
[----:B------:R-:W-:Y:S01]  /*1a2d0*/  IMAD.MOV.U32 R30, RZ, RZ, R16 ;  /* 0x000000ffff1e7224 */ /* 0x000fe200078e0010 */
[----:B------:R-:W-:Y:S01]  /*1a2e0*/  MOV R3, 0x181f ;  /* 0x0000181f00037802 */ /* 0x000fe20000000f00 */
[----:B------:R-:W-:Y:S01]  /*1a2f0*/  IMAD.MOV.U32 R29, RZ, RZ, RZ ;  /* 0x000000ffff1d7224 */ /* 0x000fe200078e00ff */
[----:B------:R-:W-:Y:S02]  /*1a300*/  MOV R160, 0xffffffff ;  /* 0xffffffff00a07802 */ /* 0x000fe40000000f00 */
[----:B------:R-:W-:-:S02]  /*1a310*/  MOV R2, 0x1a330 ;  /* 0x0001a33000027802 */ /* 0x000fc40000000f00 */
[----:B------:R-:W-:Y:S05]  /*1a320*/  CALL.REL.NOINC `($__internal_5_$__cuda_sm70_shflsync_idx_p) ;  /* 0x0000a4b000007944 */ /* 0x000fea0003c00000 */
[----:B------:R-:W-:Y:S01]  /*1a330*/  MOV R9, R31 ;  /* 0x0000001f00097202 */ /* 0x000fe20000000f00 */
[----:B------:R-:W-:Y:S05]  /*1a340*/  BRA `(.L_x_1335) ;  /* 0xfffee4d000007947 */ /* 0x000fea000383ffff */
.L_x_1231:
[----:B------:R-:W-:Y:S01]  /*1a350*/  IMAD.MOV.U32 R30, RZ, RZ, R17 ;  /* 0x000000ffff1e7224 */ /* 0x000fe200078e0011 */
[----:B------:R-:W-:Y:S01]  /*1a360*/  MOV R3, 0x181f ;  /* 0x0000181f00037802 */ /* 0x000fe20000000f00 */
[----:B------:R-:W-:Y:S01]  /*1a370*/  IMAD.MOV.U32 R29, RZ, RZ, RZ ;  /* 0x000000ffff1d7224 */ /* 0x000fe200078e00ff */
[----:B------:R-:W-:-:S02]  /*1a380*/  MOV R160, 0xffffffff ;  /* 0xffffffff00a07802 */ /* 0x000fc40000000f00 */
[----:B------:R-:W-:Y:S02]  /*1a390*/  MOV R2, 0x1a3b0 ;  /* 0x0001a3b000027802 */ /* 0x000fe40000000f00 */
[----:B-12---:R-:W-:Y:S05]  /*1a3a0*/  CALL.REL.NOINC `($__internal_5_$__cuda_sm70_shflsync_idx_p) ;  /* 0x0000a43000007944 */ /* 0x006fea0003c00000 */
[C---:B------:R-:W-:Y:S01]  /*1a3b0*/  IMAD.SHL.U32 R20, R212.reuse, 0x2, RZ ;  /* 0x00000002d4147824 */ /* 0x040fe200078e00ff */
[----:B------:R-:W-:Y:S01]  /*1a3c0*/  SHF.R.S32.HI R2, RZ, 0x1f, R212 ;  /* 0x0000001fff027819 */ /* 0x000fe200000114d4 */
[----:B------:R-:W-:Y:S01]  /*1a3d0*/  IMAD.SHL.U32 R18, R241, 0x2, RZ ;  /* 0x00000002f1127824 */ /* 0x000fe200078e00ff */
[C---:B------:R-:W-:Y:S01]  /*1a3e0*/  SHF.L.U64.HI R23, R227.reuse, 0x1, R239 ;  /* 0x00000001e3177819 */ /* 0x040fe200000102ef */
[----:B------:R-:W-:Y:S01]  /*1a3f0*/  IMAD.SHL.U32 R22, R227, 0x2, RZ ;  /* 0x00000002e3167824 */ /* 0x000fe200078e00ff */
[----:B------:R-:W-:Y:S01]  /*1a400*/  SHF.L.U64.HI R21, R212, 0x1, R2 ;  /* 0x00000001d4157819 */ /* 0x000fe20000010202 */
[----:B------:R-:W-:Y:S01]  /*1a410*/  IMAD.MOV.U32 R30, RZ, RZ, R16 ;  /* 0x000000ffff1e7224 */ /* 0x000fe200078e0010 */
[----:B------:R-:W-:Y:S01]  /*1a420*/  IADD3 R12, P0, R31, R20, RZ ;  /* 0x000000141f0c7210 */ /* 0x000fe20007f1e0ff */
[----:B------:R-:W-:Y:S01]  /*1a430*/  IMAD.MOV.U32 R29, RZ, RZ, 0x1 ;  /* 0x00000001ff1d7424 */ /* 0x000fe200078e00ff */
[----:B------:R-:W-:Y:S01]  /*1a440*/  SHF.R.S32.HI R2, RZ, 0x1f, R241 ;  /* 0x0000001fff027819 */ /* 0x000fe200000114f1 */
[----:B------:R-:W-:Y:S01]  /*1a450*/  IMAD.MOV.U32 R160, RZ, RZ, -0x1 ;  /* 0xffffffffffa07424 */ /* 0x000fe200078e00ff */
[----:B------:R-:W-:Y:S01]  /*1a460*/  SEL R25, RZ, 0x10, P6 ;  /* 0x00000010ff197807 */ /* 0x000fe20003000000 */
[----:B------:R-:W-:Y:S01]  /*1a470*/  IMAD.X R13, R9, 0x1, R21, P0 ;  /* 0x00000001090d7824 */ /* 0x000fe200000e0615 */
[----:B------:R-:W-:-:S02]  /*1a480*/  SHF.L.U64.HI R19, R241, 0x1, R2 ;  /* 0x00000001f1137819 */ /* 0x000fc40000010202 */
[----:B------:R-:W-:Y:S02]  /*1a490*/  IADD3 R10, P0, R31, R18, RZ ;  /* 0x000000121f0a7210 */ /* 0x000fe40007f1e0ff */
[----:B------:R-:W-:-:S03]  /*1a4a0*/  IADD3 R2, R212, 0x40, RZ ;  /* 0x00000040d4027810 */ /* 0x000fc60007ffe0ff */
[----:B------:R-:W-:Y:S01]  /*1a4b0*/  IMAD.X R11, R9, 0x1, R19, P0 ;  /* 0x00000001090b7824 */ /* 0x000fe200000e0613 */
[----:B------:R-:W-:Y:S02]  /*1a4c0*/  ISETP.GE.AND P3, PT, R2, c[0x0][0x1d4], PT ;  /* 0x0000750002007a0c */ /* 0x000fe40003f66270 */
[----:B------:R-:W-:Y:S02]  /*1a4d0*/  IADD3 R2, P0, R31, R22, RZ ;  /* 0x000000161f027210 */ /* 0x000fe40007f1e0ff */
[----:B------:R-:W-:-:S03]  /*1a4e0*/  SEL R14, RZ, 0x10, P3 ;  /* 0x00000010ff0e7807 */ /* 0x000fc60001800000 */
[----:B------:R-:W-:Y:S01]  /*1a4f0*/  IMAD.X R3, R9, 0x1, R23, P0 ;  /* 0x0000000109037824 */ /* 0x000fe200000e0617 */
[----:B------:R-:W-:Y:S01]  /*1a500*/  ISETP.GE.AND P0, PT, R212, c[0x0][0x1d4], PT ;  /* 0x00007500d4007a0c */ /* 0x000fe20003f06270 */
[----:B------:R-:W-:-:S03]  /*1a510*/  IMAD.MOV.U32 R9, RZ, RZ, R25 ;  /* 0x000000ffff097224 */ /* 0x000fc600078e0019 */
[----:B------:R-:W-:-:S09]  /*1a520*/  SEL R15, RZ, 0x10, P0 ;  /* 0x00000010ff0f7807 */ /* 0x000fd20000000000 */
[----:B------:R-:W-:Y:S01]  /*1a530*/  @!PT LDS RZ, [RZ] ;  /* 0x00000000fffff984 */ /* 0x000fe20000000800 */
[----:B------:R-:W-:Y:S01]  /*1a540*/  @!PT LDS RZ, [RZ] ;  /* 0x00000000fffff984 */ /* 0x000fe20000000800 */
[----:B------:R-:W-:Y:S01]  /*1a550*/  @!PT LDS RZ, [RZ] ;  /* 0x00000000fffff984 */ /* 0x000fe20000000800 */
[----:B------:R1:W-:Y:S04]  /*1a560*/  LDGSTS.E.BYPASS.LTC128B.128 [R148+0x12100], [R12.64], !P0 ;  /* 0x121000000c947fae */ /* 0x0003e8000c101d46 */
[----:B------:R1:W-:Y:S04]  /*1a570*/  LDGSTS.E.BYPASS.LTC128B.128 [R148+0x14100], [R10.64], !P3 ;  /* 0x141000000a947fae */ /* 0x0003e8000d901d46 */
[----:B------:R2:W-:Y:S02]  /*1a580*/  LDGSTS.E.BYPASS.LTC128B.128 [R148+0x16100], [R2.64], !P6 ;  /* 0x1610000002947fae */ /* 0x0005e4000f101d46 */
[----:B--2---:R-:W-:Y:S01]  /*1a590*/  IMAD.MOV.U32 R3, RZ, RZ, 0x181f ;  /* 0x0000181fff037424 */ /* 0x004fe200078e00ff */
[----:B------:R-:W-:-:S02]  /*1a5a0*/  MOV R2, 0x1a5c0 ;  /* 0x0001a5c000027802 */ /* 0x000fc40000000f00 */
[----:B-1----:R-:W-:Y:S05]  /*1a5b0*/  CALL.REL.NOINC `($__internal_5_$__cuda_sm70_shflsync_idx_p) ;  /* 0x0000a22000007944 */ /* 0x002fea0003c00000 */
        /* <DEDUP_REMOVED lines=9> */
.L_x_1235:
[----:B------:R-:W-:Y:S01]  /*1a650*/  IMAD.MOV.U32 R30, RZ, RZ, R6 ;  /* 0x000000ffff1e7224 */ /* 0x000fe200078e0006 */
[----:B------:R-:W-:Y:S01]  /*1a660*/  MOV R3, 0x181f ;  /* 0x0000181f00037802 */ /* 0x000fe20000000f00 */
[----:B------:R-:W-:Y:S01]  /*1a670*/  IMAD.MOV.U32 R29, RZ, RZ, RZ ;  /* 0x000000ffff1d7224 */ /* 0x000fe200078e00ff */
[----:B------:R-:W-:-:S02]  /*1a680*/  MOV R160, 0xffffffff ;  /* 0xffffffff00a07802 */ /* 0x000fc40000000f00 */
[----:B------:R-:W-:Y:S02]  /*1a690*/  MOV R2, 0x1a6b0 ;  /* 0x0001a6b000027802 */ /* 0x000fe40000000f00 */
[----:B-1234-:R-:W-:Y:S05]  /*1a6a0*/  CALL.REL.NOINC `($__internal_5_$__cuda_sm70_shflsync_idx_p) ;  /* 0x0000a13000007944 */ /* 0x01efea0003c00000 */
[----:B------:R-:W-:Y:S01]  /*1a6b0*/  MOV R5, R31 ;  /* 0x0000001f00057202 */ /* 0x000fe20000000f00 */
[----:B------:R-:W-:Y:S05]  /*1a6c0*/  BRA `(.L_x_1337) ;  /* 0xfffee76000007947 */ /* 0x000fea000383ffff */
.L_x_1236:
[----:B------:R-:W-:Y:S01]  /*1a6d0*/  IMAD.MOV.U32 R30, RZ, RZ, R22 ;  /* 0x000000ffff1e7224 */ /* 0x000fe200078e0016 */
[----:B------:R-:W-:Y:S01]  /*1a6e0*/  MOV R3, 0x181f ;  /* 0x0000181f00037802 */ /* 0x000fe20000000f00 */
[----:B------:R-:W-:Y:S01]  /*1a6f0*/  IMAD.MOV.U32 R29, RZ, RZ, RZ ;  /* 0x000000ffff1d7224 */ /* 0x000fe200078e00ff */
[----:B------:R-:W-:Y:S02]  /*1a700*/  MOV R160, 0xffffffff ;  /* 0xffffffff00a07802 */ /* 0x000fe40000000f00 */
[----:B------:R-:W-:Y:S02]  /*1a710*/  MOV R2, 0x1a730 ;  /* 0x0001a73000027802 */ /* 0x000fe40000000f00 */
[----:B-1234-:R-:W-:Y:S05]  /*1a720*/  CALL.REL.NOINC `($__internal_5_$__cuda_sm70_shflsync_idx_p) ;  /* 0x0000a0b000007944 */ /* 0x01efea0003c00000 */
[C---:B------:R-:W-:Y:S01]  /*1a730*/  IMAD.SHL.U32 R25, R212.reuse, 0x2, RZ ;  /* 0x00000002d4197824 */ /* 0x040fe200078e00ff */
[----:B------:R-:W-:Y:S01]  /*1a740*/  SHF.R.S32.HI R3, RZ, 0x1f, R212 ;  /* 0x0000001fff037819 */ /* 0x000fe200000114d4 */
[----:B------:R-:W-:Y:S01]  /*1a750*/  IMAD.SHL.U32 R23, R241, 0x2, RZ ;  /* 0x00000002f1177824 */ /* 0x000fe200078e00ff */
[----:B------:R-:W-:Y:S01]  /*1a760*/  SHF.R.S32.HI R2, RZ, 0x1f, R241 ;  /* 0x0000001fff027819 */ /* 0x000fe200000114f1 */
[----:B------:R-:W-:Y:S01]  /*1a770*/  IMAD.SHL.U32 R27, R227, 0x2, RZ ;  /* 0x00000002e31b7824 */ /* 0x000fe200078e00ff */
[----:B------:R-:W-:Y:S01]  /*1a780*/  SHF.L.U64.HI R26, R212, 0x1, R3 ;  /* 0x00000001d41a7819 */ /* 0x000fe20000010203 */
[----:B------:R-:W-:Y:S01]  /*1a790*/  IMAD.MOV.U32 R30, RZ, RZ, R6 ;  /* 0x000000ffff1e7224 */ /* 0x000fe200078e0006 */
[----:B------:R-:W-:Y:S01]  /*1a7a0*/  IADD3 R14, P0, R31, R25, RZ ;  /* 0x000000191f0e7210 */ /* 0x000fe20007f1e0ff */
[----:B------:R-:W-:Y:S01]  /*1a7b0*/  IMAD.MOV.U32 R160, RZ, RZ, -0x1 ;  /* 0xffffffffffa07424 */ /* 0x000fe200078e00ff */
[----:B------:R-:W-:-:S02]  /*1a7c0*/  SHF.L.U64.HI R24, R241, 0x1, R2 ;  /* 0x00000001f1187819 */ /* 0x000fc40000010202 */
[C---:B------:R-:W-:Y:S01]  /*1a7d0*/  IADD3 R2, R212.reuse, 0x40, RZ ;  /* 0x00000040d4027810 */ /* 0x040fe20007ffe0ff */
[----:B------:R-:W-:Y:S01]  /*1a7e0*/  IMAD.X R15, R5, 0x1, R26, P0 ;  /* 0x00000001050f7824 */ /* 0x000fe200000e061a */
[----:B------:R-:W-:Y:S02]  /*1a7f0*/  IADD3 R12, P0, R31, R23, RZ ;  /* 0x000000171f0c7210 */ /* 0x000fe40007f1e0ff */
[----:B------:R-:W-:Y:S02]  /*1a800*/  ISETP.GE.AND P4, PT, R212, c[0x0][0x1d4], PT ;  /* 0x00007500d4007a0c */ /* 0x000fe40003f86270 */
[----:B------:R-:W-:Y:S01]  /*1a810*/  ISETP.GE.AND P3, PT, R2, c[0x0][0x1d4], PT ;  /* 0x0000750002007a0c */ /* 0x000fe20003f66270 */
[----:B------:R-:W-:Y:S01]  /*1a820*/  IMAD.X R13, R5, 0x1, R24, P0 ;  /* 0x00000001050d7824 */ /* 0x000fe200000e0618 */
[----:B------:R-:W-:Y:S02]  /*1a830*/  SHF.L.U64.HI R28, R227, 0x1, R239 ;  /* 0x00000001e31c7819 */ /* 0x000fe400000102ef */
[----:B------:R-:W-:-:S02]  /*1a840*/  IADD3 R2, P0, R31, R27, RZ ;  /* 0x0000001b1f027210 */ /* 0x000fc40007f1e0ff */
[----:B------:R-:W-:Y:S02]  /*1a850*/  SEL R29, RZ, 0x10, P6 ;  /* 0x00000010ff1d7807 */ /* 0x000fe40003000000 */
[----:B------:R-:W-:Y:S01]  /*1a860*/  SEL R21, RZ, 0x10, P4 ;  /* 0x00000010ff157807 */ /* 0x000fe20002000000 */
[----:B------:R-:W-:Y:S01]  /*1a870*/  IMAD.X R3, R5, 0x1, R28, P0 ;  /* 0x0000000105037824 */ /* 0x000fe200000e061c */
[----:B------:R-:W-:Y:S01]  /*1a880*/  SEL R20, RZ, 0x10, P3 ;  /* 0x00000010ff147807 */ /* 0x000fe20001800000 */
[----:B------:R-:W-:Y:S01]  /*1a890*/  @!PT LDS RZ, [RZ] ;  /* 0x00000000fffff984 */ /* 0x000fe20000000800 */
[----:B------:R-:W-:Y:S01]  /*1a8a0*/  @!PT LDS RZ, [RZ] ;  /* 0x00000000fffff984 */ /* 0x000fe20000000800 */
[----:B------:R-:W-:Y:S01]  /*1a8b0*/  @!PT LDS RZ, [RZ] ;  /* 0x00000000fffff984 */ /* 0x000fe20000000800 */
[----:B------:R1:W-:Y:S01]  /*1a8c0*/  LDGSTS.E.BYPASS.LTC128B.128 [R230+0x6000], [R14.64], !P4 ;  /* 0x060000000ee67fae */ /* 0x0003e2000e101d46 */
[----:B------:R-:W-:Y:S02]  /*1a8d0*/  IMAD.MOV.U32 R6, RZ, RZ, R29 ;  /* 0x000000ffff067224 */ /* 0x000fe400078e001d */
[----:B------:R-:W-:Y:S01]  /*1a8e0*/  IMAD.MOV.U32 R29, RZ, RZ, 0x1 ;  /* 0x00000001ff1d7424 */ /* 0x000fe200078e00ff */
        /* <DEDUP_REMOVED lines=14> */
.L_x_1247:
[----:B------:R-:W-:Y:S01]  /*1a9d0*/  IMAD.MOV.U32 R30, RZ, RZ, R5 ;  /* 0x000000ffff1e7224 */ /* 0x000fe200078e0005 */
[----:B------:R-:W-:Y:S01]  /*1a9e0*/  MOV R3, 0x181f ;  /* 0x0000181f00037802 */ /* 0x000fe20000000f00 */
[----:B------:R-:W-:Y:S01]  /*1a9f0*/  IMAD.MOV.U32 R29, RZ, RZ, RZ ;  /* 0x000000ffff1d7224 */ /* 0x000fe200078e00ff */
[----:B------:R-:W-:-:S02]  /*1aa00*/  MOV R160, 0xffffffff ;  /* 0xffffffff00a07802 */ /* 0x000fc40000000f00 */
[----:B------:R-:W-:Y:S02]  /*1aa10*/  MOV R2, 0x1aa30 ;  /* 0x0001aa3000027802 */ /* 0x000fe40000000f00 */
[----:B------:R-:W-:Y:S05]  /*1aa20*/  CALL.REL.NOINC `($__internal_5_$__cuda_sm70_shflsync_idx_p) ;  /* 0x00009db000007944 */ /* 0x000fea0003c00000 */
[----:B------:R-:W-:Y:S01]  /*1aa30*/  MOV R4, R31 ;  /* 0x0000001f00047202 */ /* 0x000fe20000000f00 */
[----:B------:R-:W-:Y:S05]  /*1aa40*/  BRA `(.L_x_1339) ;  /* 0xffff159000007947 */ /* 0x000fea000383ffff */
.L_x_1248:
[----:B------:R-:W-:Y:S01]  /*1aa50*/  IMAD.MOV.U32 R30, RZ, RZ, R13 ;  /* 0x000000ffff1e7224 */ /* 0x000fe200078e000d */
[----:B------:R-:W-:Y:S01]  /*1aa60*/  MOV R3, 0x181f ;  /* 0x0000181f00037802 */ /* 0x000fe20000000f00 */
[----:B------:R-:W-:Y:S01]  /*1aa70*/  IMAD.MOV.U32 R29, RZ, RZ, RZ ;  /* 0x000000ffff1d7224 */ /* 0x000fe200078e00ff */
[----:B------:R-:W-:Y:S02]  /*1aa80*/  MOV R160, 0xffffffff ;  /* 0xffffffff00a07802 */ /* 0x000fe40000000f00 */
[----:B------:R-:W-:Y:S02]  /*1aa90*/  MOV R2, 0x1aab0 ;  /* 0x0001aab000027802 */ /* 0x000fe40000000f00 */
[----:B-12---:R-:W-:Y:S05]  /*1aaa0*/  CALL.REL.NOINC `($__internal_5_$__cuda_sm70_shflsync_idx_p) ;  /* 0x00009d3000007944 */ /* 0x006fea0003c00000 */
[----:B------:R-:W-:Y:S01]  /*1aab0*/  SHF.R.S32.HI R0, RZ, 0x1f, R241 ;  /* 0x0000001fff007819 */ /* 0x000fe200000114f1 */
[C---:B------:R-:W-:Y:S01]  /*1aac0*/  IMAD.SHL.U32 R12, R212.reuse, 0x2, RZ ;  /* 0x00000002d40c7824 */ /* 0x040fe200078e00ff */
[----:B------:R-:W-:Y:S01]  /*1aad0*/  SHF.R.S32.HI R2, RZ, 0x1f, R212 ;  /* 0x0000001fff027819 */ /* 0x000fe200000114d4 */
[C---:B------:R-:W-:Y:S01]  /*1aae0*/  IMAD.SHL.U32 R15, R241.reuse, 0x2, RZ ;  /* 0x00000002f10f7824 */ /* 0x040fe200078e00ff */
[----:B------:R-:W-:Y:S01]  /*1aaf0*/  SHF.L.U64.HI R16, R241, 0x1, R0 ;  /* 0x00000001f1107819 */ /* 0x000fe20000010200 */
[----:B------:R-:W-:Y:S01]  /*1ab00*/  IMAD.SHL.U32 R17, R227, 0x2, RZ ;  /* 0x00000002e3117824 */ /* 0x000fe200078e00ff */
[C---:B------:R-:W-:Y:S01]  /*1ab10*/  IADD3 R0, R212.reuse, 0x40, RZ ;  /* 0x00000040d4007810 */ /* 0x040fe20007ffe0ff */
[----:B------:R-:W-:Y:S01]  /*1ab20*/  IMAD.MOV.U32 R30, RZ, RZ, R5 ;  /* 0x000000ffff1e7224 */ /* 0x000fe200078e0005 */
[C---:B------:R-:W-:Y:S01]  /*1ab30*/  SHF.L.U64.HI R14, R212.reuse, 0x1, R2 ;  /* 0x00000001d40e7819 */ /* 0x040fe20000010202 */
[----:B------:R-:W-:Y:S01]  /*1ab40*/  IMAD.MOV.U32 R29, RZ, RZ, 0x1 ;  /* 0x00000001ff1d7424 */ /* 0x000fe200078e00ff */
[----:B------:R-:W-:Y:S01]  /*1ab50*/  IADD3 R8, P0, R31, R12, RZ ;  /* 0x0000000c1f087210 */ /* 0x000fe20007f1e0ff */
[----:B------:R-:W-:Y:S01]  /*1ab60*/  IMAD.MOV.U32 R160, RZ, RZ, -0x1 ;  /* 0xffffffffffa07424 */ /* 0x000fe200078e00ff */
[----:B------:R-:W-:-:S02]  /*1ab70*/  ISETP.GE.AND P4, PT, R212, c[0x0][0x1d4], PT ;  /* 0x00007500d4007a0c */ /* 0x000fc40003f86270 */
[----:B------:R-:W-:Y:S01]  /*1ab80*/  ISETP.GE.AND P3, PT, R0, c[0x0][0x1d4], PT ;  /* 0x0000750000007a0c */ /* 0x000fe20003f66270 */
[C---:B------:R-:W-:Y:S01]  /*1ab90*/  IMAD.X R9, R4.reuse, 0x1, R14, P0 ;  /* 0x0000000104097824 */ /* 0x040fe200000e060e */
[----:B------:R-:W-:Y:S02]  /*1aba0*/  IADD3 R6, P2, R31, R15, RZ ;  /* 0x0000000f1f067210 */ /* 0x000fe40007f5e0ff */
[----:B------:R-:W-:Y:S02]  /*1abb0*/  SHF.L.U64.HI R18, R227, 0x1, R239 ;  /* 0x00000001e3127819 */ /* 0x000fe400000102ef */
[----:B------:R-:W-:Y:S01]  /*1abc0*/  IADD3 R2, P0, R31, R17, RZ ;  /* 0x000000111f027210 */ /* 0x000fe20007f1e0ff */
[C---:B------:R-:W-:Y:S01]  /*1abd0*/  IMAD.X R7, R4.reuse, 0x1, R16, P2 ;  /* 0x0000000104077824 */ /* 0x040fe200010e0610 */
[----:B------:R-:W-:Y:S02]  /*1abe0*/  SEL R0, RZ, 0x10, P6 ;  /* 0x00000010ff007807 */ /* 0x000fe40003000000 */
[----:B------:R-:W-:Y:S01]  /*1abf0*/  SEL R11, RZ, 0x10, P4 ;  /* 0x00000010ff0b7807 */ /* 0x000fe20002000000 */
[----:B------:R-:W-:Y:S01]  /*1ac00*/  IMAD.X R3, R4, 0x1, R18, P0 ;  /* 0x0000000104037824 */ /* 0x000fe200000e0612 */
[----:B------:R-:W-:Y:S01]  /*1ac10*/  @!PT LDS RZ, [RZ] ;  /* 0x00000000fffff984 */ /* 0x000fe20000000800 */
[----:B------:R-:W-:Y:S01]  /*1ac20*/  @!PT LDS RZ, [RZ] ;  /* 0x00000000fffff984 */ /* 0x000fe20000000800 */
[----:B------:R-:W-:Y:S01]  /*1ac30*/  @!PT LDS RZ, [RZ] ;  /* 0x00000000fffff984 */ /* 0x000fe20000000800 */
[----:B------:R1:W-:Y:S01]  /*1ac40*/  LDGSTS.E.BYPASS.LTC128B.128 [R148+0xc100], [R8.64], !P4 ;  /* 0x0c10000008947fae */ /* 0x0003e2000e101d46 */
[----:B------:R-:W-:Y:S01]  /*1ac50*/  SEL R10, RZ, 0x10, P3 ;  /* 0x00000010ff0a7807 */ /* 0x000fe20001800000 */
[----:B------:R-:W-:-:S02]  /*1ac60*/  IMAD.MOV.U32 R5, RZ, RZ, R0 ;  /* 0x000000ffff057224 */ /* 0x000fc400078e0000 */
[----:B------:R1:W-:Y:S04]  /*1ac70*/  LDGSTS.E.BYPASS.LTC128B.128 [R148+0xe100], [R6.64], !P3 ;  /* 0x0e10000006947fae */ /* 0x0003e8000d901d46 */
[----:B------:R2:W-:Y:S02]  /*1ac80*/  LDGSTS.E.BYPASS.LTC128B.128 [R148+0x10100], [R2.64], !P6 ;  /* 0x1010000002947fae */ /* 0x0005e4000f101d46 */
[----:B--2---:R-:W-:Y:S01]  /*1ac90*/  IMAD.MOV.U32 R3, RZ, RZ, 0x181f ;  /* 0x0000181fff037424 */ /* 0x004fe200078e00ff */
[----:B------:R-:W-:Y:S02]  /*1aca0*/  MOV R2, 0x1acc0 ;  /* 0x0001acc000027802 */ /* 0x000fe40000000f00 */
        /* <DEDUP_REMOVED lines=10> */
.L_x_1256:
[----:B------:R-:W-:Y:S01]  /*1ad50*/  MOV R3, 0x181f ;  /* 0x0000181f00037802 */ /* 0x000fe20000000f00 */
[----:B------:R-:W-:Y:S01]  /*1ad60*/  IMAD.MOV.U32 R30, RZ, RZ, R5 ;  /* 0x000000ffff1e7224 */ /* 0x000fe200078e0005 */
[----:B------:R-:W-:Y:S01]  /*1ad70*/  MOV R160, 0xffffffff ;  /* 0xffffffff00a07802 */ /* 0x000fe20000000f00 */
[----:B------:R-:W-:Y:S01]  /*1ad80*/  IMAD.MOV.U32 R29, RZ, RZ, RZ ;  /* 0x000000ffff1d7224 */ /* 0x000fe200078e00ff */
[----:B------:R-:W-:Y:S02]  /*1ad90*/  MOV R2, 0x1adb0 ;  /* 0x0001adb000027802 */ /* 0x000fe40000000f00 */
[----:B-1234-:R-:W-:Y:S05]  /*1ada0*/  CALL.REL.NOINC `($__internal_5_$__cuda_sm70_shflsync_idx_p) ;  /* 0x00009a3000007944 */ /* 0x01efea0003c00000 */
[----:B------:R-:W-:Y:S01]  /*1adb0*/  MOV R4, R31 ;  /* 0x0000001f00047202 */ /* 0x000fe20000000f00 */
[----:B------:R-:W-:-:S05]  /*1adc0*/  BRA `(.L_x_1341) ;  /* 0xffff1af000007947 */ /* 0x000fca000383ffff */
.L_x_1257:
[----:B------:R-:W-:Y:S01]  /*1add0*/  MOV R3, 0x181f ;  /* 0x0000181f00037802 */ /* 0x000fe20000000f00 */
[----:B------:R-:W-:Y:S01]  /*1ade0*/  IMAD.MOV.U32 R30, RZ, RZ, R20 ;  /* 0x000000ffff1e7224 */ /* 0x000fe200078e0014 */
[----:B------:R-:W-:Y:S01]  /*1adf0*/  MOV R160, 0xffffffff ;  /* 0xffffffff00a07802 */ /* 0x000fe20000000f00 */
[----:B------:R-:W-:Y:S01]  /*1ae00*/  IMAD.MOV.U32 R29, RZ, RZ, RZ ;  /* 0x000000ffff1d7224 */ /* 0x000fe200078e00ff */
[----:B------:R-:W-:Y:S02]  /*1ae10*/  MOV R2, 0x1ae30 ;  /* 0x0001ae3000027802 */ /* 0x000fe40000000f00 */
[----:B-1234-:R-:W-:Y:S05]  /*1ae20*/  CALL.REL.NOINC `($__internal_5_$__cuda_sm70_shflsync_idx_p) ;  /* 0x000099b000007944 */ /* 0x01efea0003c00000 */
[C---:B------:R-:W-:Y:S01]  /*1ae30*/  IADD3 R12, P0, R31.reuse, R243, RZ ;  /* 0x000000f31f0c7210 */ /* 0x040fe20007f1e0ff */
[----:B------:R-:W-:Y:S01]  /*1ae40*/  IMAD.MOV.U32 R30, RZ, RZ, R5 ;  /* 0x000000ffff1e7224 */ /* 0x000fe200078e0005 */
[----:B------:R-:W-:Y:S01]  /*1ae50*/  IADD3 R14, R212, 0x40, RZ ;  /* 0x00000040d40e7810 */ /* 0x000fe20007ffe0ff */
[----:B------:R-:W-:Y:S01]  /*1ae60*/  IMAD.MOV.U32 R29, RZ, RZ, 0x1 ;  /* 0x00000001ff1d7424 */ /* 0x000fe200078e00ff */
[----:B------:R-:W-:Y:S01]  /*1ae70*/  MOV R15, R218 ;  /* 0x000000da000f7202 */ /* 0x000fe20000000f00 */
[----:B------:R-:W-:Y:S01]  /*1ae80*/  IMAD.X R13, R4, 0x1, R207, P0 ;  /* 0x00000001040d7824 */ /* 0x000fe200000e06cf */
[C---:B------:R-:W-:Y:S02]  /*1ae90*/  IADD3 R6, P0, R31.reuse, R205, RZ ;  /* 0x000000cd1f067210 */ /* 0x040fe40007f1e0ff */
[----:B------:R-:W-:Y:S02]  /*1aea0*/  ISETP.GE.AND P2, PT, R14, c[0x0][0x1d4], PT ;  /* 0x000075000e007a0c */ /* 0x000fe40003f46270 */
[----:B------:R-:W-:Y:S01]  /*1aeb0*/  SEL R14, RZ, 0x10, P6 ;  /* 0x00000010ff0e7807 */ /* 0x000fe20003000000 */
[C---:B------:R-:W-:Y:S01]  /*1aec0*/  IMAD.X R7, R4.reuse, 0x1, R206, P0 ;  /* 0x0000000104077824 */ /* 0x040fe200000e06ce */
[----:B------:R-:W-:Y:S02]  /*1aed0*/  IADD3 R2, P0, R31, R203, RZ ;  /* 0x000000cb1f027210 */ /* 0x000fe40007f1e0ff */
[----:B------:R-:W-:Y:S03]  /*1aee0*/  MOV R160, 0xffffffff ;  /* 0xffffffff00a07802 */ /* 0x000fe60000000f00 */
[----:B------:R-:W-:Y:S01]  /*1aef0*/  IMAD.X R3, R4, 0x1, R204, P0 ;  /* 0x0000000104037824 */ /* 0x000fe200000e06cc */
[----:B------:R-:W-:Y:S01]  /*1af00*/  ISETP.GE.AND P0, PT, R212, c[0x0][0x1d4], PT ;  /* 0x00007500d4007a0c */ /* 0x000fe20003f06270 */
[----:B------:R-:W-:Y:S11]  /*1af10*/  IMAD R4, R202, 0x6000, R230 ;  /* 0x00006000ca047824 */ /* 0x000ff600078e02e6 */
[----:B------:R-:W-:Y:S01]  /*1af20*/  @!UPT UIADD3 URZ, URZ, URZ, URZ ;  /* 0x0000003f3f3ff290 */ /* 0x000fe2000fffe03f */
[----:B------:R-:W-:Y:S01]  /*1af30*/  @!PT LDS RZ, [RZ] ;  /* 0x00000000fffff984 */ /* 0x000fe20000000800 */
[----:B------:R-:W-:Y:S01]  /*1af40*/  @!PT LDS RZ, [RZ] ;  /* 0x00000000fffff984 */ /* 0x000fe20000000800 */
[----:B------:R-:W-:Y:S01]  /*1af50*/  @!PT LDS RZ, [RZ] ;  /* 0x00000000fffff984 */ /* 0x000fe20000000800 */
[----:B------:R1:W-:Y:S04]  /*1af60*/  LDGSTS.E.BYPASS.LTC128B.128 [R4], [R12.64], !P0 ;  /* 0x000000000c047fae */ /* 0x0003e8000c101d46 */
[----:B------:R1:W-:Y:S04]  /*1af70*/  LDGSTS.E.BYPASS.LTC128B.128 [R4+0x2000], [R6.64], !P2 ;  /* 0x0200000006047fae */ /* 0x0003e8000d101d46 */
[----:B------:R2:W-:Y:S02]  /*1af80*/  LDGSTS.E.BYPASS.LTC128B.128 [R4+0x4000], [R2.64], !P6 ;  /* 0x0400000002047fae */ /* 0x0005e4000f101d46 */
[----:B--2---:R-:W-:Y:S01]  /*1af90*/  MOV R2, 0x1afc0 ;  /* 0x0001afc000027802 */ /* 0x004fe20000000f00 */
[----:B------:R-:W-:Y:S02]  /*1afa0*/  IMAD.MOV.U32 R3, RZ, RZ, 0x181f ;  /* 0x0000181fff037424 */ /* 0x000fe400078e00ff */
[----:B-1----:R-:W-:Y:S05]  /*1afb0*/  CALL.REL.NOINC `($__internal_5_$__cuda_sm70_shflsync_idx_p) ;  /* 0x0000982000007944 */ /* 0x002fea0003c00000 */
[----:B------:R-:W-:Y:S01]  /*1afc0*/  MOV R30, R20 ;  /* 0x00000014001e7202 */ /* 0x000fe20000000f00 */
[----:B------:R-:W-:Y:S01]  /*1afd0*/  IMAD.MOV.U32 R5, RZ, RZ, R31 ;  /* 0x000000ffff057224 */ /* 0x000fe200078e001f */
[----:B------:R-:W-:Y:S01]  /*1afe0*/  MOV R3, 0x181f ;  /* 0x0000181f00037802 */ /* 0x000fe20000000f00 */
[----:B------:R-:W-:Y:S01]  /*1aff0*/  IMAD.MOV.U32 R29, RZ, RZ, 0x1 ;  /* 0x00000001ff1d7424 */ /* 0x000fe200078e00ff */
[----:B------:R-:W-:Y:S01]  /*1b000*/  MOV R2, 0x1b030 ;  /* 0x0001b03000027802 */ /* 0x000fe20000000f00 */
[----:B------:R-:W-:Y:S02]  /*1b010*/  IMAD.MOV.U32 R160, RZ, RZ, -0x1 ;  /* 0xffffffffffa07424 */ /* 0x000fe400078e00ff */
[----:B------:R-:W-:Y:S05]  /*1b020*/  CALL.REL.NOINC `($__internal_5_$__cuda_sm70_shflsync_idx_p) ;  /* 0x000097b000007944 */ /* 0x000fea0003c00000 */
[----:B------:R-:W-:Y:S01]  /*1b030*/  MOV R2, R31 ;  /* 0x0000001f00027202 */ /* 0x000fe20000000f00 */
[----:B------:R-:W-:-:S05]  /*1b040*/  BRA `(.L_x_1342) ;  /* 0xffff19c000007947 */ /* 0x000fca000383ffff */
.L_x_1268:
[----:B------:R-:W-:Y:S01]  /*1b050*/  MOV R3, 0x181f ;  /* 0x0000181f00037802 */ /* 0x000fe20000000f00 */
[----:B------:R-:W-:Y:S01]  /*1b060*/  IMAD.MOV.U32 R30, RZ, RZ, R5 ;  /* 0x000000ffff1e7224 */ /* 0x000fe200078e0005 */
[----:B------:R-:W-:Y:S01]  /*1b070*/  MOV R160, 0xffffffff ;  /* 0xffffffff00a07802 */ /* 0x000fe20000000f00 */
[----:B------:R-:W-:Y:S01]  /*1b080*/  IMAD.MOV.U32 R29, RZ, RZ, RZ ;  /* 0x000000ffff1d7224 */ /* 0x000fe200078e00ff */
[----:B------:R-:W-:Y:S02]  /*1b090*/  MOV R2, 0x1b0b0 ;  /* 0x0001b0b000027802 */ /* 0x000fe40000000f00 */
[----:B------:R-:W-:Y:S05]  /*1b0a0*/  CALL.REL.NOINC `($__internal_5_$__cuda_sm70_shflsync_idx_p) ;  /* 0x0000973000007944 */ /* 0x000fea0003c00000 */
[----:B------:R-:W-:Y:S01]  /*1b0b0*/  MOV R4, R31 ;  /* 0x0000001f00047202 */ /* 0x000fe20000000f00 */
[----:B------:R-:W-:-:S05]  /*1b0c0*/  BRA `(.L_x_1343) ;  /* 0xffff4ea000007947 */ /* 0x000fca000383ffff */
.L_x_1269:
[----:B------:R-:W-:Y:S01]  /*1b0d0*/  MOV R3, 0x181f ;  /* 0x0000181f00037802 */ /* 0x000fe20000000f00 */
[----:B------:R-:W-:Y:S01]  /*1b0e0*/  IMAD.MOV.U32 R30, RZ, RZ, R11 ;  /* 0x000000ffff1e7224 */ /* 0x000fe200078e000b */
[----:B------:R-:W-:Y:S01]  /*1b0f0*/  MOV R160, 0xffffffff ;  /* 0xffffffff00a07802 */ /* 0x000fe20000000f00 */
[----:B------:R-:W-:Y:S01]  /*1b100*/  IMAD.MOV.U32 R29, RZ, RZ, RZ ;  /* 0x000000ffff1d7224 */ /* 0x000fe200078e00ff */
[----:B------:R-:W-:Y:S02]  /*1b110*/  MOV R2, 0x1b130 ;  /* 0x0001b13000027802 */ /* 0x000fe40000000f00 */
[----:B-12---:R-:W-:Y:S05]  /*1b120*/  CALL.REL.NOINC `($__internal_5_$__cuda_sm70_shflsync_idx_p) ;  /* 0x000096b000007944 */ /* 0x006fea0003c00000 */
[C---:B------:R-:W-:Y:S01]  /*1b130*/  IADD3 R8, P0, R31.reuse, R243, RZ ;  /* 0x000000f31f087210 */ /* 0x040fe20007f1e0ff */
[----:B------:R-:W-:Y:S01]  /*1b140*/  IMAD.MOV.U32 R30, RZ, RZ, R5 ;  /* 0x000000ffff1e7224 */ /* 0x000fe200078e0005 */
[----:B------:R-:W-:Y:S01]  /*1b150*/  IADD3 R0, R212, 0x40, RZ ;  /* 0x00000040d4007810 */ /* 0x000fe20007ffe0ff */
[----:B------:R-:W-:Y:S01]  /*1b160*/  IMAD.MOV.U32 R29, RZ, RZ, 0x1 ;  /* 0x00000001ff1d7424 */ /* 0x000fe200078e00ff */
[----:B------:R-:W-:Y:S01]  /*1b170*/  SEL R12, RZ, 0x10, P6 ;  /* 0x00000010ff0c7807 */ /* 0x000fe20003000000 */
[----:B------:R-:W-:Y:S01]  /*1b180*/  IMAD.X R9, R4, 0x1, R207, P0 ;  /* 0x0000000104097824 */ /* 0x000fe200000e06cf */
[C---:B------:R-:W-:Y:S01]  /*1b190*/  IADD3 R6, P0, R31.reuse, R205, RZ ;  /* 0x000000cd1f067210 */ /* 0x040fe20007f1e0ff */
[----:B------:R-:W-:Y:S01]  /*1b1a0*/  IMAD.MOV.U32 R160, RZ, RZ, -0x1 ;  /* 0xffffffffffa07424 */ /* 0x000fe200078e00ff */
[----:B------:R-:W-:Y:S01]  /*1b1b0*/  ISETP.GE.AND P2, PT, R0, c[0x0][0x1d4], PT ;  /* 0x0000750000007a0c */ /* 0x000fe20003f46270 */
[----:B------:R-:W-:Y:S01]  /*1b1c0*/  IMAD.SHL.U32 R0, R10, 0x2, RZ ;  /* 0x000000020a007824 */ /* 0x000fe200078e00ff */
[----:B------:R-:W-:Y:S01]  /*1b1d0*/  MOV R10, R218 ;  /* 0x000000da000a7202 */ /* 0x000fe20000000f00 */
[C---:B------:R-:W-:Y:S01]  /*1b1e0*/  IMAD.X R7, R4.reuse, 0x1, R206, P0 ;  /* 0x0000000104077824 */ /* 0x040fe200000e06ce */
[----:B------:R-:W-:Y:S01]  /*1b1f0*/  IADD3 R2, P0, R31, R203, RZ ;  /* 0x000000cb1f027210 */ /* 0x000fe20007f1e0ff */
[----:B------:R-:W-:Y:S04]  /*1b200*/  IMAD.MOV.U32 R5, RZ, RZ, R12 ;  /* 0x000000ffff057224 */ /* 0x000fe800078e000c */
[----:B------:R-:W-:Y:S01]  /*1b210*/  IMAD.X R3, R4, 0x1, R204, P0 ;  /* 0x0000000104037824 */ /* 0x000fe200000e06cc */
[----:B------:R-:W-:Y:S11]  /*1b220*/  ISETP.GE.AND P0, PT, R212, c[0x0][0x1d4], PT ;  /* 0x00007500d4007a0c */ /* 0x000ff60003f06270 */
[----:B------:R-:W-:Y:S02]  /*1b230*/  @!UPT UIADD3 URZ, URZ, URZ, URZ ;  /* 0x0000003f3f3ff290 */ /* 0x000fe4000fffe03f */
[----:B------:R-:W-:Y:S01]  /*1b240*/  @!PT LDS RZ, [RZ] ;  /* 0x00000000fffff984 */ /* 0x000fe20000000800 */
[----:B------:R-:W-:Y:S01]  /*1b250*/  @!PT LDS RZ, [RZ] ;  /* 0x00000000fffff984 */ /* 0x000fe20000000800 */
[----:B------:R-:W-:Y:S01]  /*1b260*/  @!PT LDS RZ, [RZ] ;  /* 0x00000000fffff984 */ /* 0x000fe20000000800 */
[----:B------:R1:W-:Y:S05]  /*1b270*/  LDGSTS.E.BYPASS.LTC128B.128 [R0+0xc100], [R8.64], !P0 ;  /* 0x0c10000008007fae */ /* 0x0003ea000c101d46 */
[----:B------:R1:W-:Y:S05]  /*1b280*/  LDGSTS.E.BYPASS.LTC128B.128 [R0+0xe100], [R6.64], !P2 ;  /* 0x0e10000006007fae */ /* 0x0003ea000d101d46 */
[----:B------:R2:W-:Y:S02]  /*1b290*/  LDGSTS.E.BYPASS.LTC128B.128 [R0+0x10100], [R2.64], !P6 ;  /* 0x1010000002007fae */ /* 0x0005e4000f101d46 */
[----:B--2---:R-:W-:Y:S02]  /*1b2a0*/  MOV R3, 0x181f ;  /* 0x0000181f00037802 */ /* 0x004fe40000000f00 */
[----:B------:R-:W-:Y:S02]  /*1b2b0*/  MOV R2, 0x1b2d0 ;  /* 0x0001b2d000027802 */ /* 0x000fe40000000f00 */
        /* <DEDUP_REMOVED lines=10> */
.L_x_1278:
        /* <DEDUP_REMOVED lines=8> */
.L_x_1279:
        /* <DEDUP_REMOVED lines=8> */
[----:B------:R-:W-:Y:S01]  /*1b460*/  SEL R14, RZ, 0x10, P6 ;  /* 0x00000010ff0e7807 */ /* 0x000fe20003000000 */
[----:B------:R-:W-:Y:S01]  /*1b470*/  IMAD.MOV.U32 R15, RZ, RZ, R241 ;  /* 0x000000ffff0f7224 */ /* 0x000fe200078e00f1 */
[----:B------:R-:W-:Y:S01]  /*1b480*/  MOV R29, 0x1 ;  /* 0x00000001001d7802 */ /* 0x000fe20000000f00 */
[C---:B------:R-:W-:Y:S01]  /*1b490*/  IMAD.X R13, R4.reuse, 0x1, R206, P0 ;  /* 0x00000001040d7824 */ /* 0x040fe200000e06ce */
[C---:B------:R-:W-:Y:S02]  /*1b4a0*/  IADD3 R6, P0, R31.reuse, R204, RZ ;  /* 0x000000cc1f067210 */ /* 0x040fe40007f1e0ff */
[----:B------:R-:W-:Y:S03]  /*1b4b0*/  MOV R160, 0xffffffff ;  /* 0xffffffff00a07802 */ /* 0x000fe60000000f00 */
[C---:B------:R-:W-:Y:S01]  /*1b4c0*/  IMAD.X R7, R4.reuse, 0x1, R205, P0 ;  /* 0x0000000104077824 */ /* 0x040fe200000e06cd */
[----:B------:R-:W-:Y:S04]  /*1b4d0*/  IADD3 R2, P0, R31, R196, RZ ;  /* 0x000000c41f027210 */ /* 0x000fe80007f1e0ff */
[----:B------:R-:W-:Y:S01]  /*1b4e0*/  IADD3.X R3, R4, R203, RZ, P0, !PT ;  /* 0x000000cb04037210 */ /* 0x000fe200007fe4ff */
[----:B------:R-:W-:Y:S05]  /*1b4f0*/  IMAD R4, R202, 0x6000, R230 ;  /* 0x00006000ca047824 */ /* 0x000fea00078e02e6 */
        /* <DEDUP_REMOVED lines=18> */
.L_x_1280:
[----:B------:R-:W-:Y:S01]  /*1b620*/  MOV R4, 0x2 ;  /* 0x0000000200047802 */ /* 0x000fe20000000f00 */
[----:B------:R-:W-:Y:S01]  /*1b630*/  IMAD.MOV.U32 R2, RZ, RZ, R103 ;  /* 0x000000ffff027224 */ /* 0x000fe200078e0067 */
[----:B------:R-:W-:Y:S02]  /*1b640*/  MOV R3, 0x1b660 ;  /* 0x0001b66000037802 */ /* 0x000fe40000000f00 */
[----:B------:R-:W-:Y:S05]  /*1b650*/  CALL.REL.NOINC `($__internal_4_$__cuda_sm70_shflsync_bfly_p) ;  /* 0x0000913000007944 */ /* 0x000fea0003c00000 */
[----:B------:R-:W-:Y:S01]  /*1b660*/  MOV R2, R4 ;  /* 0x0000000400027202 */ /* 0x000fe20000000f00 */
[----:B------:R-:W-:-:S05]  /*1b670*/  BRA `(.L_x_1347) ;  /* 0xffff644000007947 */ /* 0x000fca000383ffff */
.L_x_1283:
        /* <DEDUP_REMOVED lines=8> */
.L_x_1284:
[----:B------:R-:W-:Y:S01]  /*1b700*/  MOV R3, 0x181f ;  /* 0x0000181f00037802 */ /* 0x000fe20000000f00 */
[----:B------:R-:W-:Y:S01]  /*1b710*/  IMAD.MOV.U32 R30, RZ, RZ, R11 ;  /* 0x000000ffff1e7224 */ /* 0x000fe200078e000b */
[----:B------:R-:W-:Y:S01]  /*1b720*/  MOV R160, 0xffffffff ;  /* 0xffffffff00a07802 */ /* 0x000fe20000000f00 */
[----:B------:R-:W-:Y:S01]  /*1b730*/  IMAD.MOV.U32 R29, RZ, RZ, RZ ;  /* 0x000000ffff1d7224 */ /* 0x000fe200078e00ff */
[----:B------:R-:W-:Y:S02]  /*1b740*/  MOV R2, 0x1b760 ;  /* 0x0001b76000027802 */ /* 0x000fe40000000f00 */
[----:B-12---:R-:W-:Y:S05]  /*1b750*/  CALL.REL.NOINC `($__internal_5_$__cuda_sm70_shflsync_idx_p) ;  /* 0x0000908000007944 */ /* 0x006fea0003c00000 */
[C---:B------:R-:W-:Y:S01]  /*1b760*/  IADD3 R8, P0, R31.reuse, R240, RZ ;  /* 0x000000f01f087210 */ /* 0x040fe20007f1e0ff */
[----:B------:R-:W-:Y:S01]  /*1b770*/  IMAD.SHL.U32 R0, R10, 0x2, RZ ;  /* 0x000000020a007824 */ /* 0x000fe200078e00ff */
[----:B------:R-:W-:Y:S01]  /*1b780*/  SEL R12, RZ, 0x10, P6 ;  /* 0x00000010ff0c7807 */ /* 0x000fe20003000000 */
[----:B------:R-:W-:Y:S01]  /*1b790*/  IMAD.MOV.U32 R30, RZ, RZ, R5 ;  /* 0x000000ffff1e7224 */ /* 0x000fe200078e0005 */
        /* <DEDUP_REMOVED lines=13> */
[----:B------:R-:W-:Y:S05]  /*1b870*/  IADD3.X R3, R4, R203, RZ, P0, !PT ;  /* 0x000000cb04037210 */ /* 0x000fea00007fe4ff */
        /* <DEDUP_REMOVED lines=13> */
.L_x_1289:
        /* <DEDUP_REMOVED lines=8> */
.L_x_1290:
[----:B------:R-:W-:Y:S01]  /*1b9d0*/  MOV R3, 0x181f ;  /* 0x0000181f00037802 */ /* 0x000fe20000000f00 */
[----:B------:R-:W-:Y:S01]  /*1b9e0*/  IMAD.MOV.U32 R30, RZ, RZ, R21 ;  /* 0x000000ffff1e7224 */ /* 0x000fe200078e0015 */
[----:B------:R-:W-:Y:S01]  /*1b9f0*/  MOV R160, 0xffffffff ;  /* 0xffffffff00a07802 */ /* 0x000fe20000000f00 */
[----:B------:R-:W-:Y:S01]  /*1ba00*/  IMAD.MOV.U32 R29, RZ, RZ, RZ ;  /* 0x000000ffff1d7224 */ /* 0x000fe200078e00ff */
[----:B------:R-:W-:Y:S02]  /*1ba10*/  MOV R2, 0x1ba30 ;  /* 0x0001ba3000027802 */ /* 0x000fe40000000f00 */
[----:B-1234-:R-:W-:Y:S05]  /*1ba20*/  CALL.REL.NOINC `($__internal_5_$__cuda_sm70_shflsync_idx_p) ;  /* 0x00008db000007944 */ /* 0x01efea0003c00000 */
[----:B------:R-:W-:Y:S01]  /*1ba30*/  IADD3 R12, P0, R31, R203, RZ ;  /* 0x000000cb1f0c7210 */ /* 0x000fe20007f1e0ff */
[C---:B------:R-:W-:Y:S01]  /*1ba40*/  IMAD.SHL.U32 R22, R227.reuse, 0x2, RZ ;  /* 0x00000002e3167824 */ /* 0x040fe200078e00ff */
[----:B------:R-:W-:Y:S01]  /*1ba50*/  SHF.L.U64.HI R23, R227, 0x1, R239 ;  /* 0x00000001e3177819 */ /* 0x000fe200000102ef */
[----:B------:R-:W-:Y:S01]  /*1ba60*/  IMAD R4, R202, 0x6000, R230 ;  /* 0x00006000ca047824 */ /* 0x000fe200078e02e6 */
[----:B------:R-:W-:Y:S01]  /*1ba70*/  MOV R29, 0x1 ;  /* 0x00000001001d7802 */ /* 0x000fe20000000f00 */
[----:B------:R-:W-:Y:S01]  /*1ba80*/  IMAD.X R13, R5, 0x1, R204, P0 ;  /* 0x00000001050d7824 */ /* 0x000fe200000e06cc */
[----:B------:R-:W-:Y:S01]  /*1ba90*/  IADD3 R6, P0, R31, R196, RZ ;  /* 0x000000c41f067210 */ /* 0x000fe20007f1e0ff */
[----:B------:R-:W-:Y:S01]  /*1baa0*/  IMAD.MOV.U32 R30, RZ, RZ, R20 ;  /* 0x000000ffff1e7224 */ /* 0x000fe200078e0014 */
[----:B------:R-:W-:Y:S02]  /*1bab0*/  MOV R160, 0xffffffff ;  /* 0xffffffff00a07802 */ /* 0x000fe40000000f00 */
[----:B------:R-:W-:Y:S01]  /*1bac0*/  @!PT LDS RZ, [RZ] ;  /* 0x00000000fffff984 */ /* 0x000fe20000000800 */
[----:B------:R-:W-:Y:S01]  /*1bad0*/  @!PT LDS RZ, [RZ] ;  /* 0x00000000fffff984 */ /* 0x000fe20000000800 */
[----:B------:R-:W-:Y:S01]  /*1bae0*/  @!PT LDS RZ, [RZ] ;  /* 0x00000000fffff984 */ /* 0x000fe20000000800 */
[----:B------:R1:W-:Y:S01]  /*1baf0*/  LDGSTS.E.BYPASS.LTC128B.128 [R4], [R12.64], !P2 ;  /* 0x000000000c047fae */ /* 0x0003e2000d101d46 */
[----:B------:R-:W-:Y:S02]  /*1bb00*/  IADD3.X R7, R5, R198, RZ, P0, !PT ;  /* 0x000000c605077210 */ /* 0x000fe400007fe4ff */
[----:B------:R-:W-:Y:S03]  /*1bb10*/  IADD3 R2, P0, R31, R22, RZ ;  /* 0x000000161f027210 */ /* 0x000fe60007f1e0ff */
[----:B------:R1:W-:Y:S02]  /*1bb20*/  LDGSTS.E.BYPASS.LTC128B.128 [R4+0x2000], [R6.64], !P3 ;  /* 0x0200000006047fae */ /* 0x0003e4000d901d46 */
[----:B------:R-:W-:Y:S05]  /*1bb30*/  IMAD.X R3, R5, 0x1, R23, P0 ;  /* 0x0000000105037824 */ /* 0x000fea00000e0617 */
        /* <DEDUP_REMOVED lines=13> */
.L_x_1301:
        /* <DEDUP_REMOVED lines=8> */
.L_x_1302:
[----:B------:R-:W-:Y:S01]  /*1bc90*/  MOV R3, 0x181f ;  /* 0x0000181f00037802 */ /* 0x000fe20000000f00 */
[----:B------:R-:W-:Y:S01]  /*1bca0*/  IMAD.MOV.U32 R30, RZ, RZ, R10 ;  /* 0x000000ffff1e7224 */ /* 0x000fe200078e000a */
[----:B------:R-:W-:Y:S01]  /*1bcb0*/  MOV R160, 0xffffffff ;  /* 0xffffffff00a07802 */ /* 0x000fe20000000f00 */
[----:B------:R-:W-:Y:S01]  /*1bcc0*/  IMAD.MOV.U32 R29, RZ, RZ, RZ ;  /* 0x000000ffff1d7224 */ /* 0x000fe200078e00ff */
[----:B------:R-:W-:Y:S02]  /*1bcd0*/  MOV R2, 0x1bcf0 ;  /* 0x0001bcf000027802 */ /* 0x000fe40000000f00 */
[----:B-12---:R-:W-:Y:S05]  /*1bce0*/  CALL.REL.NOINC `($__internal_5_$__cuda_sm70_shflsync_idx_p) ;  /* 0x00008af000007944 */ /* 0x006fea0003c00000 */
[----:B------:R-:W-:Y:S01]  /*1bcf0*/  IADD3 R14, P0, R31, R203, RZ ;  /* 0x000000cb1f0e7210 */ /* 0x000fe20007f1e0ff */
[----:B------:R-:W-:Y:S01]  /*1bd00*/  IMAD.SHL.U32 R11, R227, 0x2, RZ ;  /* 0x00000002e30b7824 */ /* 0x000fe200078e00ff */
[----:B------:R-:W-:Y:S01]  /*1bd10*/  SHF.L.U32 R0, R7, 0x1, RZ ;  /* 0x0000000107007819 */ /* 0x000fe200000006ff */
[----:B------:R-:W-:Y:S01]  /*1bd20*/  IMAD.MOV.U32 R30, RZ, RZ, R5 ;  /* 0x000000ffff1e7224 */ /* 0x000fe200078e0005 */
[----:B------:R-:W-:Y:S01]  /*1bd30*/  SHF.L.U64.HI R12, R227, 0x1, R239 ;  /* 0x00000001e30c7819 */ /* 0x000fe200000102ef */
        /* <DEDUP_REMOVED lines=25> */
.L_x_1304:
[----:B------:R-:W-:Y:S01]  /*1bed0*/  IMAD.MOV.U32 R2, RZ, RZ, R220 ;  /* 0x000000ffff027224 */ /* 0x000fe200078e00dc */
[----:B------:R-:W-:-:S02]  /*1bee0*/  MOV R4, 0x2 ;  /* 0x0000000200047802 */ /* 0x000fc40000000f00 */
[----:B------:R-:W-:Y:S02]  /*1bef0*/  MOV R3, 0x1bf10 ;  /* 0x0001bf1000037802 */ /* 0x000fe40000000f00 */
[----:B------:R-:W-:Y:S05]  /*1bf00*/  CALL.REL.NOINC `($__internal_4_$__cuda_sm70_shflsync_bfly_p) ;  /* 0x0000888000007944 */ /* 0x000fea0003c00000 */
[----:B------:R-:W-:Y:S01]  /*1bf10*/  MOV R5, R4 ;  /* 0x0000000400057202 */ /* 0x000fe20000000f00 */
[----:B------:R-:W-:Y:S05]  /*1bf20*/  BRA `(.L_x_1354) ;  /* 0xffffb4a000007947 */ /* 0x000fea000383ffff */
.L_x_1305:
[----:B------:R-:W-:Y:S01]  /*1bf30*/  IMAD.MOV.U32 R2, RZ, RZ, R5 ;  /* 0x000000ffff027224 */ /* 0x000fe200078e0005 */
[----:B------:R-:W-:Y:S02]  /*1bf40*/  MOV R4, 0x1 ;  /* 0x0000000100047802 */ /* 0x000fe40000000f00 */
[----:B------:R-:W-:Y:S02]  /*1bf50*/  MOV R3, 0x1bf70 ;  /* 0x0001bf7000037802 */ /* 0x000fe40000000f00 */
[----:B-1----:R-:W-:Y:S05]  /*1bf60*/  CALL.REL.NOINC `($__internal_4_$__cuda_sm70_shflsync_bfly_p) ;  /* 0x0000882000007944 */ /* 0x002fea0003c00000 */
[----:B------:R-:W-:Y:S01]  /*1bf70*/  FADD.FTZ R5, R5, R4 ;  /* 0x0000000405057221 */ /* 0x000fe20000010000 */
[----:B------:R-:W-:Y:S02]  /*1bf80*/  MOV R2, R221 ;  /* 0x000000dd00027202 */ /* 0x000fe40000000f00 */
[----:B------:R-:W-:Y:S02]  /*1bf90*/  MOV R4, 0x2 ;  /* 0x0000000200047802 */ /* 0x000fe40000000f00 */
[----:B------:R-:W-:Y:S02]  /*1bfa0*/  MOV R3, 0x1bfc0 ;  /* 0x0001bfc000037802 */ /* 0x000fe40000000f00 */
[----:B------:R-:W-:Y:S05]  /*1bfb0*/  CALL.REL.NOINC `($__internal_4_$__cuda_sm70_shflsync_bfly_p) ;  /* 0x000087d000007944 */ /* 0x000fea0003c00000 */
[----:B------:R-:W-:Y:S01]  /*1bfc0*/  FADD.FTZ R0, R221, R4 ;  /* 0x00000004dd007221 */ /* 0x000fe20000010000 */
[----:B------:R-:W-:-:S02]  /*1bfd0*/  MOV R4, 0x1 ;  /* 0x0000000100047802 */ /* 0x000fc40000000f00 */
[----:B------:R-:W-:Y:S02]  /*1bfe0*/  MOV R3, 0x1c010 ;  /* 0x0001c01000037802 */ /* 0x000fe40000000f00 */
[----:B------:R-:W-:Y:S02]  /*1bff0*/  MOV R2, R0 ;  /* 0x0000000000027202 */ /* 0x000fe40000000f00 */
[----:B------:R-:W-:Y:S05]  /*1c000*/  CALL.REL.NOINC `($__internal_4_$__cuda_sm70_shflsync_bfly_p) ;  /* 0x0000878000007944 */ /* 0x000fea0003c00000 */
[----:B------:R-:W-:Y:S01]  /*1c010*/  MOV R3, R4 ;  /* 0x0000000400037202 */ /* 0x000fe20000000f00 */
[----:B------:R-:W-:Y:S05]  /*1c020*/  BRA `(.L_x_1355) ;  /* 0xffffb41000007947 */ /* 0x000fea000383ffff */
.L_x_1317:
[----:B------:R-:W-:Y:S01]  /*1c030*/  IMAD.MOV.U32 R30, RZ, RZ, R12 ;  /* 0x000000ffff1e7224 */ /* 0x000fe200078e000c */
[----:B------:R-:W-:Y:S01]  /*1c040*/  MOV R3, 0x181f ;  /* 0x0000181f00037802 */ /* 0x000fe20000000f00 */
[----:B------:R-:W-:Y:S01]  /*1c050*/  IMAD.MOV.U32 R29, RZ, RZ, RZ ;  /* 0x000000ffff1d7224 */ /* 0x000fe200078e00ff */
[----:B------:R-:W-:Y:S02]  /*1c060*/  MOV R160, 0xffffffff ;  /* 0xffffffff00a07802 */ /* 0x000fe40000000f00 */
[----:B------:R-:W-:Y:S02]  /*1c070*/  MOV R2, 0x1c090 ;  /* 0x0001c09000027802 */ /* 0x000fe40000000f00 */
[----:B-1---5:R-:W-:Y:S05]  /*1c080*/  CALL.REL.NOINC `($__internal_5_$__cuda_sm70_shflsync_idx_p) ;  /* 0x0000875000007944 */ /* 0x022fea0003c00000 */
[----:B------:R-:W-:Y:S01]  /*1c090*/  MOV R0, R31 ;  /* 0x0000001f00007202 */ /* 0x000fe20000000f00 */
[----:B------:R-:W-:Y:S05]  /*1c0a0*/  BRA `(.L_x_1356) ;  /* 0xffffd83000007947 */ /* 0x000fea000383ffff */
.L_x_1318:
[----:B------:R-:W-:Y:S01]  /*1c0b0*/  IMAD.MOV.U32 R30, RZ, RZ, R14 ;  /* 0x000000ffff1e7224 */ /* 0x000fe200078e000e */
[----:B------:R-:W-:Y:S01]  /*1c0c0*/  MOV R3, 0x181f ;  /* 0x0000181f00037802 */ /* 0x000fe20000000f00 */
[----:B------:R-:W-:Y:S01]  /*1c0d0*/  IMAD.MOV.U32 R29, RZ, RZ, RZ ;  /* 0x000000ffff1d7224 */ /* 0x000fe200078e00ff */
[----:B------:R-:W-:-:S02]  /*1c0e0*/  MOV R160, 0xffffffff ;  /* 0xffffffff00a07802 */ /* 0x000fc40000000f00 */
[----:B------:R-:W-:Y:S02]  /*1c0f0*/  MOV R2, 0x1c110 ;  /* 0x0001c11000027802 */ /* 0x000fe40000000f00 */
[----:B-123-5:R-:W-:Y:S05]  /*1c100*/  CALL.REL.NOINC `($__internal_5_$__cuda_sm70_shflsync_idx_p) ;  /* 0x000086d000007944 */ /* 0x02efea0003c00000 */
[----:B------:R-:W-:Y:S01]  /*1c110*/  MOV R2, R31 ;  /* 0x0000001f00027202 */ /* 0x000fe20000000f00 */
[----:B------:R-:W-:Y:S05]  /*1c120*/  BRA `(.L_x_1357) ;  /* 0xffffd7d000007947 */ /* 0x000fea000383ffff */
.L_x_1321:
[----:B------:R-:W-:Y:S01]  /*1c130*/  IMAD.MOV.U32 R30, RZ, RZ, R12 ;  /* 0x000000ffff1e7224 */ /* 0x000fe200078e000c */
[----:B-1----:R-:W-:Y:S01]  /*1c140*/  MOV R3, 0x181f ;  /* 0x0000181f00037802 */ /* 0x002fe20000000f00 */
[----:B------:R-:W-:Y:S01]  /*1c150*/  IMAD.MOV.U32 R29, RZ, RZ, 0x1 ;  /* 0x00000001ff1d7424 */ /* 0x000fe200078e00ff */
[----:B------:R-:W-:Y:S02]  /*1c160*/  MOV R160, 0xffffffff ;  /* 0xffffffff00a07802 */ /* 0x000fe40000000f00 */
[----:B------:R-:W-:Y:S02]  /*1c170*/  MOV R2, 0x1c190 ;  /* 0x0001c19000027802 */ /* 0x000fe40000000f00 */
[----:B--2-4-:R-:W-:Y:S05]  /*1c180*/  CALL.REL.NOINC `($__internal_5_$__cuda_sm70_shflsync_idx_p) ;  /* 0x0000865000007944 */ /* 0x014fea0003c00000 */
        /* <DEDUP_REMOVED lines=9> */
.L_x_1324:
[----:B------:R-:W-:Y:S01]  /*1c220*/  IMAD.MOV.U32 R30, RZ, RZ, R12 ;  /* 0x000000ffff1e7224 */ /* 0x000fe200078e000c */
[----:B-1----:R-:W-:Y:S01]  /*1c230*/  MOV R3, 0x181f ;  /* 0x0000181f00037802 */ /* 0x002fe20000000f00 */
[----:B------:R-:W-:Y:S01]  /*1c240*/  IMAD.MOV.U32 R29, RZ, RZ, 0x2 ;  /* 0x00000002ff1d7424 */ /* 0x000fe200078e00ff */
[----:B------:R-:W-:-:S02]  /*1c250*/  MOV R160, 0xffffffff ;  /* 0xffffffff00a07802 */ /* 0x000fc40000000f00 */
[----:B------:R-:W-:Y:S02]  /*1c260*/  MOV R2, 0x1c280 ;  /* 0x0001c28000027802 */ /* 0x000fe40000000f00 */
[----:B---34-:R-:W-:Y:S05]  /*1c270*/  CALL.REL.NOINC `($__internal_5_$__cuda_sm70_shflsync_idx_p) ;  /* 0x0000856000007944 */ /* 0x018fea0003c00000 */
[----:B------:R-:W-:Y:S01]  /*1c280*/  MOV R0, R31 ;  /* 0x0000001f00007202 */ /* 0x000fe20000000f00 */
[----:B------:R-:W-:Y:S05]  /*1c290*/  BRA `(.L_x_1359) ;  /* 0xffffd95000007947 */ /* 0x000fea000383ffff */
.L_x_1325:
[----:B------:R-:W-:Y:S01]  /*1c2a0*/  IMAD.MOV.U32 R30, RZ, RZ, R14 ;  /* 0x000000ffff1e7224 */ /* 0x000fe200078e000e */
[----:B-1----:R-:W-:Y:S01]  /*1c2b0*/  MOV R3, 0x181f ;  /* 0x0000181f00037802 */ /* 0x002fe20000000f00 */
[----:B------:R-:W-:Y:S01]  /*1c2c0*/  IMAD.MOV.U32 R29, RZ, RZ, 0x2 ;  /* 0x00000002ff1d7424 */ /* 0x000fe200078e00ff */
[----:B------:R-:W-:Y:S02]  /*1c2d0*/  MOV R160, 0xffffffff ;  /* 0xffffffff00a07802 */ /* 0x000fe40000000f00 */
[----:B------:R-:W-:Y:S02]  /*1c2e0*/  MOV R2, 0x1c300 ;  /* 0x0001c30000027802 */ /* 0x000fe40000000f00 */
[----:B--234-:R-:W-:Y:S05]  /*1c2f0*/  CALL.REL.NOINC `($__internal_5_$__cuda_sm70_shflsync_idx_p) ;  /* 0x000084e000007944 */ /* 0x01cfea0003c00000 */
[----:B------:R-:W-:Y:S01]  /*1c300*/  MOV R2, R31 ;  /* 0x0000001f00027202 */ /* 0x000fe20000000f00 */
[----:B------:R-:W-:Y:S05]  /*1c310*/  BRA `(.L_x_1360) ;  /* 0xffffd8f000007947 */ /* 0x000fea000383ffff */
.L_x_1328:
[----:B------:R-:W-:Y:S01]  /*1c320*/  IMAD.MOV.U32 R30, RZ, RZ, R12 ;  /* 0x000000ffff1e7224 */ /* 0x000fe200078e000c */
[----:B--2---:R-:W-:Y:S01]  /*1c330*/  MOV R3, 0x181f ;  /* 0x0000181f00037802 */ /* 0x004fe20000000f00 */
[----:B------:R-:W-:Y:S01]  /*1c340*/  IMAD.MOV.U32 R29, RZ, RZ, 0x3 ;  /* 0x00000003ff1d7424 */ /* 0x000fe200078e00ff */
[----:B------:R-:W-:-:S02]  /*1c350*/  MOV R160, 0xffffffff ;  /* 0xffffffff00a07802 */ /* 0x000fc40000000f00 */
[----:B------:R-:W-:Y:S02]  /*1c360*/  MOV R2, 0x1c380 ;  /* 0x0001c38000027802 */ /* 0x000fe40000000f00 */
[----:B-1--4-:R-:W-:Y:S05]  /*1c370*/  CALL.REL.NOINC `($__internal_5_$__cuda_sm70_shflsync_idx_p) ;  /* 0x0000846000007944 */ /* 0x012fea0003c00000 */
        /* <DEDUP_REMOVED lines=9> */
        .type           $_ZN7cutlass13device_kernelIN5flash19enable_sm80_to_sm89INS1_16FlashAttnFwdSm80INS1_25CollectiveMainloopFwdSm80ILi8ELi2ELb0EN4cute5tupleIJNS5_1CILi128EEENS7_ILi64EEENS7_ILi192EEEEEELi192ENS_10bfloat16_tEfNS_4arch4Sm80ELb0ELb1ELb1ELb1ELb1ELb1ELb1ELb0EEENS1_21CollectiveEpilogueFwdINS6_IJS8_SA_S9_EEENS6_IJNS7_ILi1EEESI_SI_EEESC_SE_Li256ELb1ELb1ELb0ELb0EEENS1_19SingleTileSchedulerILb1ELb0ELb1ELi128EEEEEEEEEvNT_6ParamsE$_ZZN5flash25CollectiveMainloopFwdSm80ILi8ELi2ELb0EN4cute5tupleIJNS1_1CILi128EEENS3_ILi64EEENS3_ILi192EEEEEELi192EN7cutlass10bfloat16_tEfNS8_4arch4Sm80ELb0ELb1ELb1ELb1ELb1ELb1ELb1ELb0EE3mmaINS_16FlashAttnFwdSm80ISC_NS_21CollectiveEpilogueFwdINS2_IJS4_S6_S5_EEENS2_IJNS3_ILi1EEESH_SH_EEES9_SB_Li256ELb1ELb1ELb0ELb0EEENS_19SingleTileSchedulerILb1ELb0ELb1ELi128EEEE13SharedStorageENS1_6TensorINS1_11ArrayEngineIfLm96EEENS1_6LayoutINS2_IJNS2_IJNS3_ILi2EEESS_EEESH_NS3_ILi24EEEEEENS2_IJNS2_IJSH_SS_EEENS3_ILi0EEENS3_ILi4EEEEEEEEEENS_7SoftmaxILi2ELi0EEEEEbRKNSC_6ParamsERT0_RT1_iRKNS_16SeqlenInfoQKNewKILb1ELb1EEENS2_IJiiiiEEERT_ENKUlvE_clEv,@function
        .size           $_ZN7cutlass13device_kernelIN5flash19enable_sm80_to_sm89INS1_16FlashAttnFwdSm80INS1_25CollectiveMainloopFwdSm80ILi8ELi2ELb0EN4cute5tupleIJNS5_1CILi128EEENS7_ILi64EEENS7_ILi192EEEEEELi192ENS_10bfloat16_tEfNS_4arch4Sm80ELb0ELb1ELb1ELb1ELb1ELb1ELb1ELb0EEENS1_21CollectiveEpilogueFwdINS6_IJS8_SA_S9_EEENS6_IJNS7_ILi1EEESI_SI_EEESC_SE_Li256ELb1ELb1ELb0ELb0EEENS1_19SingleTileSchedulerILb1ELb0ELb1ELi128EEEEEEEEEvNT_6ParamsE$_ZZN5flash25CollectiveMainloopFwdSm80ILi8ELi2ELb0EN4cute5tupleIJNS1_1CILi128EEENS3_ILi64EEENS3_ILi192EEEEEELi192EN7cutlass10bfloat16_tEfNS8_4arch4Sm80ELb0ELb1ELb1ELb1ELb1ELb1ELb1ELb0EE3mmaINS_16FlashAttnFwdSm80ISC_NS_21CollectiveEpilogueFwdINS2_IJS4_S6_S5_EEENS2_IJNS3_ILi1EEESH_SH_EEES9_SB_Li256ELb1ELb1ELb0ELb0EEENS_19SingleTileSchedulerILb1ELb0ELb1ELi128EEEE13SharedStorageENS1_6TensorINS1_11ArrayEngineIfLm96EEENS1_6LayoutINS2_IJNS2_IJNS3_ILi2EEESS_EEESH_NS3_ILi24EEEEEENS2_IJNS2_IJSH_SS_EEENS3_ILi0EEENS3_ILi4EEEEEEEEEENS_7SoftmaxILi2ELi0EEEEEbRKNSC_6ParamsERT0_RT1_iRKNS_16SeqlenInfoQKNewKILb1ELb1EEENS2_IJiiiiEEERT_ENKUlvE_clEv,($__internal_4_$__cuda_sm70_shflsync_bfly_p - $_ZN7cutlass13device_kernelIN5flash19enable_sm80_to_sm89INS1_16FlashAttnFwdSm80INS1_25CollectiveMainloopFwdSm80ILi8ELi2ELb0EN4cute5tupleIJNS5_1CILi128EEENS7_ILi64EEENS7_ILi192EEEEEELi192ENS_10bfloat16_tEfNS_4arch4Sm80ELb0ELb1ELb1ELb1ELb1ELb1ELb1ELb0EEENS1_21CollectiveEpilogueFwdINS6_IJS8_SA_S9_EEENS6_IJNS7_ILi1EEESI_SI_EEESC_SE_Li256ELb1ELb1ELb0ELb0EEENS1_19SingleTileSchedulerILb1ELb0ELb1ELi128EEEEEEEEEvNT_6ParamsE$_ZZN5flash25CollectiveMainloopFwdSm80ILi8ELi2ELb0EN4cute5tupleIJNS1_1CILi128EEENS3_ILi64EEENS3_ILi192EEEEEELi192EN7cutlass10bfloat16_tEfNS8_4arch4Sm80ELb0ELb1ELb1ELb1ELb1ELb1ELb1ELb0EE3mmaINS_16FlashAttnFwdSm80ISC_NS_21CollectiveEpilogueFwdINS2_IJS4_S6_S5_EEENS2_IJNS3_ILi1EEESH_SH_EEES9_SB_Li256ELb1ELb1ELb0ELb0EEENS_19SingleTileSchedulerILb1ELb0ELb1ELi128EEEE13SharedStorageENS1_6TensorINS1_11ArrayEngineIfLm96EEENS1_6LayoutINS2_IJNS2_IJNS3_ILi2EEESS_EEESH_NS3_ILi24EEEEEENS2_IJNS2_IJSH_SS_EEENS3_ILi0EEENS3_ILi4EEEEEEEEEENS_7SoftmaxILi2ELi0EEEEEbRKNSC_6ParamsERT0_RT1_iRKNS_16SeqlenInfoQKNewKILb1ELb1EEENS2_IJiiiiEEERT_ENKUlvE_clEv)
$_ZN7cutlass13device_kernelIN5flash19enable_sm80_to_sm89INS1_16FlashAttnFwdSm80INS1_25CollectiveMainloopFwdSm80ILi8ELi2ELb0EN4cute5tupleIJNS5_1CILi128EEENS7_ILi64EEENS7_ILi192EEEEEELi192ENS_10bfloat16_tEfNS_4arch4Sm80ELb0ELb1ELb1ELb1ELb1ELb1ELb1ELb0EEENS1_21CollectiveEpilogueFwdINS6_IJS8_SA_S9_EEENS6_IJNS7_ILi1EEESI_SI_EEESC_SE_Li256ELb1ELb1ELb0ELb0EEENS1_19SingleTileSchedulerILb1ELb0ELb1ELi128EEEEEEEEEvNT_6ParamsE$_ZZN5flash25CollectiveMainloopFwdSm80ILi8ELi2ELb0EN4cute5tupleIJNS1_1CILi128EEENS3_ILi64EEENS3_ILi192EEEEEELi192EN7cutlass10bfloat16_tEfNS8_4arch4Sm80ELb0ELb1ELb1ELb1ELb1ELb1ELb1ELb0EE3mmaINS_16FlashAttnFwdSm80ISC_NS_21CollectiveEpilogueFwdINS2_IJS4_S6_S5_EEENS2_IJNS3_ILi1EEESH_SH_EEES9_SB_Li256ELb1ELb1ELb0ELb0EEENS_19SingleTileSchedulerILb1ELb0ELb1ELi128EEEE13SharedStorageENS1_6TensorINS1_11ArrayEngineIfLm96EEENS1_6LayoutINS2_IJNS2_IJNS3_ILi2EEESS_EEESH_NS3_ILi24EEEEEENS2_IJNS2_IJSH_SS_EEENS3_ILi0EEENS3_ILi4EEEEEEEEEENS_7SoftmaxILi2ELi0EEEEEbRKNSC_6ParamsERT0_RT1_iRKNS_16SeqlenInfoQKNewKILb1ELb1EEENS2_IJiiiiEEERT_ENKUlvE_clEv:
        /* <DEDUP_REMOVED lines=9> */
[----:B------:R-:W-:Y:S05]  /*1c4a0*/  RET.REL.NODEC R2 `(_ZN7cutlass13device_kernelIN5flash19enable_sm80_to_sm89INS1_16FlashAttnFwdSm80INS1_25CollectiveMainloopFwdSm80ILi8ELi2ELb0EN4cute5tupleIJNS5_1CILi128EEENS7_ILi64EEENS7_ILi192EEEEEELi192ENS_10bfloat16_tEfNS_4arch4Sm80ELb0ELb1ELb1ELb1ELb1ELb1ELb1ELb0EEENS1_21CollectiveEpilogueFwdINS6_IJS8_SA_S9_EEENS6_IJNS7_ILi1EEESI_SI_EEESC_SE_Li256ELb1ELb1ELb0ELb0EEENS1_19SingleTileSchedulerILb1ELb0ELb1ELi128EEEEEEEEEvNT_6ParamsE) ;  /* 0xfffe3b5002007950 */ /* 0x000fea0003c3ffff */
.L_x_1362:
[----:B------:R-:W2:Y:S04]  /*1c4b0*/  LDL.64 R12, [R37+0x8] ;  /* 0x00000800250c7983 */ /* 0x000ea80000100a00 */
[----:B------:R-:W3:Y:S04]  /*1c4c0*/  LDL.64 R2, [R37+0x18] ;  /* 0x0000180025027983 */ /* 0x000ee80000100a00 */
[----:B------:R-:W4:Y:S01]  /*1c4d0*/  LDL.64 R16, [R37+0x20] ;  /* 0x0000200025107983 */ /* 0x000f220000100a00 */
[----:B------:R-:W-:-:S03]  /*1c4e0*/  ULDC.64 UR4, c[0x0][0x118] ;  /* 0x0000460000047ab9 */ /* 0x000fc60000000a00 */
        /* <DEDUP_REMOVED lines=10> */
[----:B------:R-:W1:Y:S01]  /*1c590*/  LD.E.64 R12, [R10.64+0x120] ;  /* 0x000120040a0c7980 */ /* 0x000e62000c101b00 */
[----:B------:R-:W-:-:S02]  /*1c5a0*/  ISETP.NE.AND P0, PT, R29, RZ, PT ;  /* 0x000000ff1d00720c */ /* 0x000fc40003f05270 */
[----:B--2---:R-:W-:Y:S02]  /*1c5b0*/  SHF.R.S32.HI R39, RZ, 0x1f, R52 ;  /* 0x0000001fff277819 */ /* 0x004fe40000011434 */
[----:B---3--:R-:W-:Y:S01]  /*1c5c0*/  SHF.R.S32.HI R16, RZ, 0x1f, R2 ;  /* 0x0000001fff107819 */ /* 0x008fe20000011402 */
[----:B------:R-:W-:Y:S01]  /*1c5d0*/  IMAD R9, R15, R2, RZ ;  /* 0x000000020f097224 */ /* 0x000fe200078e02ff */
[----:B------:R-:W-:-:S04]  /*1c5e0*/  LEA.HI R3, R39, R52, RZ, 0x2 ;  /* 0x0000003427037211 */ /* 0x000fc800078f10ff */
[----:B------:R-:W-:Y:S01]  /*1c5f0*/  SHF.R.S32.HI R73, RZ, 0x2, R3 ;  /* 0x00000002ff497819 */ /* 0x000fe20000011403 */
[----:B------:R-:W-:-:S04]  /*1c600*/  IMAD.WIDE.U32 R26, R14, R2, RZ ;  /* 0x000000020e1a7225 */ /* 0x000fc800078e00ff */
[----:B-1----:R-:W-:-:S04]  /*1c610*/  IMAD R18, R13, R2, RZ ;  /* 0x000000020d127224 */ /* 0x002fc800078e02ff */
[-C--:B------:R-:W-:Y:S02]  /*1c620*/  IMAD R18, R12, R16.reuse, R18 ;  /* 0x000000100c127224 */ /* 0x080fe400078e0212 */
[----:B------:R-:W-:Y:S01]  /*1c630*/  IMAD R16, R14, R16, R9 ;  /* 0x000000100e107224 */ /* 0x000fe200078e0209 */
[----:B------:R-:W-:Y:S01]  /*1c640*/  LOP3.LUT R9, R3, 0xfffffffc, RZ, 0xc0, !PT ;  /* 0xfffffffc03097812 */ /* 0x000fe200078ec0ff */
[----:B------:R-:W-:-:S04]  /*1c650*/  IMAD.WIDE.U32 R24, R12, R2, RZ ;  /* 0x000000020c187225 */ /* 0x000fc800078e00ff */
[----:B------:R-:W-:Y:S02]  /*1c660*/  IMAD.IADD R53, R52, 0x1, -R9 ;  /* 0x0000000134357824 */ /* 0x000fe400078e0a09 */
[----:B----4-:R-:W-:Y:S01]  /*1c670*/  IMAD R38, R17, 0x80, R73 ;  /* 0x0000008011267824 */ /* 0x010fe200078e0249 */
[----:B------:R-:W-:Y:S01]  /*1c680*/  IADD3 R19, R25, R18, RZ ;  /* 0x0000001219137210 */ /* 0x000fe20007ffe0ff */
[----:B------:R-:W-:Y:S01]  /*1c690*/  IMAD.IADD R17, R27, 0x1, R16 ;  /* 0x000000011b117824 */ /* 0x000fe200078e0210 */
[C---:B------:R-:W-:Y:S02]  /*1c6a0*/  SHF.L.U32 R72, R53.reuse, 0x3, RZ ;  /* 0x0000000335487819 */ /* 0x040fe400000006ff */
[----:B------:R-:W-:Y:S01]  /*1c6b0*/  LEA R2, R53, R38, 0x6 ;  /* 0x0000002635027211 */ /* 0x000fe200078e30ff */
[----:B------:R-:W-:Y:S05]  /*1c6c0*/  @!P0 BRA `(.L_x_1363) ;  /* 0x00003c7000008947 */ /* 0x000fea0003800000 */
[----:B-----5:R-:W-:Y:S01]  /*1c6d0*/  ISETP.NE.AND P0, PT, R28, 0x1, PT ;  /* 0x000000011c00780c */ /* 0x020fe20003f05270 */
[----:B------:R-:W-:-:S12]  /*1c6e0*/  BSSY B0, `(.L_x_1364) ;  /* 0x0000007000007945 */ /* 0x000fd80003800000 */
[----:B------:R-:W-:Y:S05]  /*1c6f0*/  @!P0 BRA `(.L_x_1365) ;  /* 0x0000005000008947 */ /* 0x000fea0003800000 */
[----:B------:R-:W-:Y:S02]  /*1c700*/  ULDC.64 UR4, c[0x0][0x118] ;  /* 0x0000460000047ab9 */ /* 0x000fe40000000a00 */
[----:B------:R1:W2:Y:S04]  /*1c710*/  LD.E R3, [R10.64+0x168] ;  /* 0x000168040a037980 */ /* 0x0002a8000c101900 */
[----:B-1----:R-:W3:Y:S01]  /*1c720*/  LD.E R10, [R10.64+0x16c] ;  /* 0x00016c040a0a7980 */ /* 0x002ee2000c101900 */
[----:B--2---:R-:W-:-:S05]  /*1c730*/  IMAD.HI.U32 R2, R2, R3, RZ ;  /* 0x0000000302027227 */ /* 0x004fca00078e00ff */
[----:B---3--:R-:W-:Y:S02]  /*1c740*/  SHF.R.U32.HI R2, RZ, R10, R2 ;  /* 0x0000000aff027219 */ /* 0x008fe40000011602 */
.L_x_1365:
[----:B------:R-:W-:Y:S05]  /*1c750*/  BSYNC B0 ;  /* 0x0000000000007941 */ /* 0x000fea0003800000 */
.L_x_1364:
[----:B------:R-:W-:Y:S01]  /*1c760*/  MOV R18, R24 ;  /* 0x0000001800127202 */ /* 0x000fe20000000f00 */
[-C--:B------:R-:W-:Y:S01]  /*1c770*/  IMAD R3, R13, R2.reuse, RZ ;  /* 0x000000020d037224 */ /* 0x080fe200078e02ff */
[----:B------:R-:W-:Y:S01]  /*1c780*/  SHF.R.S32.HI R10, RZ, 0x1f, R2 ;  /* 0x0000001fff0a7819 */ /* 0x000fe20000011402 */
[----:B------:R-:W-:Y:S01]  /*1c790*/  IMAD R9, R15, R2, RZ ;  /* 0x000000020f097224 */ /* 0x000fe200078e02ff */
[----:B------:R-:W-:Y:S01]  /*1c7a0*/  MOV R16, R26 ;  /* 0x0000001a00107202 */ /* 0x000fe20000000f00 */
[----:B------:R-:W-:-:S04]  /*1c7b0*/  IMAD.WIDE.U32 R18, R12, R2, R18 ;  /* 0x000000020c127225 */ /* 0x000fc800078e0012 */
[----:B------:R-:W-:Y:S01]  /*1c7c0*/  IMAD R12, R12, R10, R3 ;  /* 0x0000000a0c0c7224 */ /* 0x000fe200078e0203 */
[----:B------:R-:W-:Y:S01]  /*1c7d0*/  LEA R48, P0, R18, R20, 0x1 ;  /* 0x0000001412307211 */ /* 0x000fe200078008ff */
[----:B------:R-:W-:-:S03]  /*1c7e0*/  IMAD.WIDE.U32 R2, R14, R2, R16 ;  /* 0x000000020e027225 */ /* 0x000fc600078e0010 */
[----:B------:R-:W-:Y:S01]  /*1c7f0*/  IADD3 R12, R19, R12, RZ ;  /* 0x0000000c130c7210 */ /* 0x000fe20007ffe0ff */
[----:B------:R-:W-:-:S03]  /*1c800*/  IMAD R14, R14, R10, R9 ;  /* 0x0000000a0e0e7224 */ /* 0x000fc600078e0209 */
[----:B------:R-:W-:Y:S02]  /*1c810*/  LEA.HI.X R39, R18, R21, R12, 0x1, P0 ;  /* 0x0000001512277211 */ /* 0x000fe400000f0c0c */
[----:B------:R-:W-:Y:S02]  /*1c820*/  IADD3 R14, R3, R14, RZ ;  /* 0x0000000e030e7210 */ /* 0x000fe40007ffe0ff */
[----:B------:R-:W-:-:S04]  /*1c830*/  LEA R20, P0, R2, R22, 0x1 ;  /* 0x0000001602147211 */ /* 0x000fc800078008ff */
[----:B------:R-:W-:Y:S01]  /*1c840*/  LEA.HI.X R22, R2, R23, R14, 0x1, P0 ;  /* 0x0000001702167211 */ /* 0x000fe200000f0c0e */
[----:B------:R-:W-:Y:S06]  /*1c850*/  BRA.DIV ~URZ, `(.L_x_1366) ;  /* 0x000077a27f007947 */ /* 0x000fec000b800000 */
[----:B------:R1:W2:Y:S02]  /*1c860*/  SHFL.IDX PT, R9, R39, RZ, 0x1c1f ;  /* 0x001c1fff27097589 */ /* 0x0002a400000e0000 */
.L_x_1414:
[----:B------:R-:W-:Y:S05]  /*1c870*/  BRA.DIV ~URZ, `(.L_x_1367) ;  /* 0x000078027f007947 */ /* 0x000fea000b800000 */
[----:B------:R3:W4:Y:S01]  /*1c880*/  SHFL.IDX PT, R10, R48, RZ, 0x1c1f ;  /* 0x001c1fff300a7589 */ /* 0x00072200000e0000 */
[----:B--2---:R-:W-:-:S03]  /*1c890*/  MOV R11, R9 ;  /* 0x00000009000b7202 */ /* 0x004fc60000000f00 */
[----:B------:R3:W2:Y:S04]  /*1c8a0*/  SHFL.IDX PT, R12, R22, RZ, 0x1c1f ;  /* 0x001c1fff160c7589 */ /* 0x0006a800000e0000 */
[----:B------:R3:W1:Y:S02]  /*1c8b0*/  SHFL.IDX PT, R2, R20, RZ, 0x1c1f ;  /* 0x001c1fff14027589 */ /* 0x00066400000e0000 */
.L_x_1415:
[----:B------:R-:W-:Y:S01]  /*1c8c0*/  IMAD R28, R32, R28, RZ ;  /* 0x0000001c201c7224 */ /* 0x000fe200078e02ff */
[----:B------:R-:W-:Y:S01]  /*1c8d0*/  SHF.R.S32.HI R87, RZ, 0x1f, R52 ;  /* 0x0000001fff577819 */ /* 0x000fe20000011434 */
[----:B------:R-:W-:Y:S01]  /*1c8e0*/  BSSY B0, `(.L_x_1368) ;  /* 0x0000054000007945 */ /* 0x000fe20003800000 */
[----:B--2---:R-:W-:Y:S01]  /*1c8f0*/  IMAD.MOV.U32 R3, RZ, RZ, R12 ;  /* 0x000000ffff037224 */ /* 0x004fe200078e000c */
[----:B------:R-:W-:Y:S01]  /*1c900*/  CS2R R78, SRZ ;  /* 0x00000000004e7805 */ /* 0x000fe2000001ff00 */
        /* <DEDUP_REMOVED lines=18> */
[----:B------:R-:W-:Y:S01]  /*1ca30*/  ISETP.GE.AND P0, PT, R21, R36, PT ;  /* 0x000000241500720c */ /* 0x000fe20003f06270 */
[----:B------:R-:W-:Y:S01]  /*1ca40*/  CS2R R16, SRZ ;  /* 0x0000000000107805 */ /* 0x000fe2000001ff00 */
[----:B------:R-:W-:Y:S01]  /*1ca50*/  CS2R R18, SRZ ;  /* 0x0000000000127805 */ /* 0x000fe2000001ff00 */
[----:B------:R-:W-:-:S10]  /*1ca60*/  ULDC.64 UR4, c[0x0][0x118] ;  /* 0x0000460000047ab9 */ /* 0x000fd40000000a00 */
[----:B-1----:R-:W-:-:S04]  /*1ca70*/  @!P0 IMAD.WIDE R12, R21, 0x2, R2 ;  /* 0x00000002150c8825 */ /* 0x002fc800078e0202 */
[C---:B----4-:R-:W-:Y:S01]  /*1ca80*/  @!P0 IMAD.WIDE R14, R21.reuse, 0x2, R10 ;  /* 0x00000002150e8825 */ /* 0x050fe200078e020a */
[----:B------:R1:W5:Y:S04]  /*1ca90*/  @!P0 LD.E.64 R16, [R12.64] ;  /* 0x000000040c108980 */ /* 0x000368000c101b00 */
[----:B------:R2:W5:Y:S01]  /*1caa0*/  @!P0 LD.E.64 R18, [R14.64] ;  /* 0x000000040e128980 */ /* 0x000562000c101b00 */
[----:B-1----:R-:W-:-:S04]  /*1cab0*/  IADD3 R12, R21, 0x10, RZ ;  /* 0x00000010150c7810 */ /* 0x002fc80007ffe0ff */
[----:B------:R-:W-:Y:S01]  /*1cac0*/  ISETP.GE.AND P0, PT, R12, R36, PT ;  /* 0x000000240c00720c */ /* 0x000fe20003f06270 */
[----:B------:R-:W-:-:S12]  /*1cad0*/  CS2R R24, SRZ ;  /* 0x0000000000187805 */ /* 0x000fd8000001ff00 */
[----:B------:R-:W-:-:S04]  /*1cae0*/  @!P0 SHF.R.S32.HI R9, RZ, 0x1f, R12 ;  /* 0x0000001fff098819 */ /* 0x000fc8000001140c */
[----:B------:R-:W-:-:S04]  /*1caf0*/  @!P0 LEA.HI R9, R9, R12, RZ, 0x2 ;  /* 0x0000000c09098211 */ /* 0x000fc800078f10ff */
[----:B------:R-:W-:Y:S01]  /*1cb00*/  @!P0 LOP3.LUT R9, R9, 0xfffffffc, RZ, 0xc0, !PT ;  /* 0xfffffffc09098812 */ /* 0x000fe200078ec0ff */
[----:B------:R-:W-:-:S04]  /*1cb10*/  CS2R R26, SRZ ;  /* 0x00000000001a7805 */ /* 0x000fc8000001ff00 */
[----:B------:R-:W-:-:S04]  /*1cb20*/  @!P0 IMAD.WIDE R12, R9, 0x2, R2 ;  /* 0x00000002090c8825 */ /* 0x000fc800078e0202 */
[----:B--2---:R-:W-:Y:S01]  /*1cb30*/  @!P0 IMAD.WIDE R14, R9, 0x2, R10 ;  /* 0x00000002090e8825 */ /* 0x004fe200078e020a */
        /* <DEDUP_REMOVED lines=43> */
[----:B------:R-:W-:Y:S01]  /*1cdf0*/  @!P0 IMAD.WIDE R2, R9, 0x2, R2 ;  /* 0x0000000209028825 */ /* 0x000fe200078e0202 */
[----:B------:R2:W5:Y:S04]  /*1ce00*/  @!P0 LD.E.64 R50, [R10.64] ;  /* 0x000000040a328980 */ /* 0x000568000c101b00 */
[----:B------:R2:W5:Y:S02]  /*1ce10*/  @!P0 LD.E.64 R54, [R2.64] ;  /* 0x0000000402368980 */ /* 0x000564000c101b00 */
.L_x_1369:
[----:B------:R-:W-:Y:S05]  /*1ce20*/  BSYNC B0 ;  /* 0x0000000000007941 */ /* 0x000fea0003800000 */
.L_x_1368:
[----:B--2-45:R-:W-:Y:S01]  /*1ce30*/  IMAD.MOV.U32 R10, RZ, RZ, R50 ;  /* 0x000000ffff0a7224 */ /* 0x034fe200078e0032 */
[----:B-1----:R-:W-:Y:S01]  /*1ce40*/  MOV R2, R45 ;  /* 0x0000002d00027202 */ /* 0x002fe20000000f00 */
[----:B------:R-:W-:Y:S02]  /*1ce50*/  IMAD.MOV.U32 R9, RZ, RZ, R51 ;  /* 0x000000ffff097224 */ /* 0x000fe400078e0033 */
        /* <DEDUP_REMOVED lines=38> */
.L_x_1416:
[----:B---3--:R-:W-:Y:S01]  /*1d0c0*/  IMAD.MOV.U32 R3, RZ, RZ, R9 ;  /* 0x000000ffff037224 */ /* 0x008fe200078e0009 */
[----:B------:R-:W-:Y:S01]  /*1d0d0*/  IADD3 R9, R38, 0x40, RZ ;  /* 0x0000004026097810 */ /* 0x000fe20007ffe0ff */
[----:B------:R-:W-:Y:S01]  /*1d0e0*/  BSSY B0, `(.L_x_1371) ;  /* 0x000004d000007945 */ /* 0x000fe20003800000 */
[----:B------:R-:W-:Y:S01]  /*1d0f0*/  CS2R R70, SRZ ;  /* 0x0000000000467805 */ /* 0x000fe2000001ff00 */
[----:B------:R-:W-:Y:S01]  /*1d100*/  CS2R R66, SRZ ;  /* 0x0000000000427805 */ /* 0x000fe2000001ff00 */
[----:B------:R-:W-:Y:S01]  /*1d110*/  ISETP.GE.AND P0, PT, R9, R28, PT ;  /* 0x0000001c0900720c */ /* 0x000fe20003f06270 */
        /* <DEDUP_REMOVED lines=8> */
[----:B------:R-:W-:-:S04]  /*1d1a0*/  CS2R R56, SRZ ;  /* 0x0000000000387805 */ /* 0x000fc8000001ff00 */
[----:B------:R-:W-:Y:S05]  /*1d1b0*/  @P0 BRA `(.L_x_1372) ;  /* 0x000003f000000947 */ /* 0x000fea0003800000 */
[----:B------:R-:W-:Y:S01]  /*1d1c0*/  ISETP.GE.AND P0, PT, R21, R36, PT ;  /* 0x000000241500720c */ /* 0x000fe20003f06270 */
[----:B------:R-:W-:Y:S01]  /*1d1d0*/  CS2R R56, SRZ ;  /* 0x0000000000387805 */ /* 0x000fe2000001ff00 */
[----:B------:R-:W-:Y:S01]  /*1d1e0*/  CS2R R48, SRZ ;  /* 0x0000000000307805 */ /* 0x000fe2000001ff00 */
[----:B------:R-:W-:-:S10]  /*1d1f0*/  ULDC.64 UR4, c[0x0][0x118] ;  /* 0x0000460000047ab9 */ /* 0x000fd40000000a00 */
[----:B------:R-:W-:-:S04]  /*1d200*/  @!P0 IMAD.WIDE R12, R21, 0x2, R2 ;  /* 0x00000002150c8825 */ /* 0x000fc800078e0202 */
[C---:B--2-4-:R-:W-:Y:S01]  /*1d210*/  @!P0 IMAD.WIDE R14, R21.reuse, 0x2, R10 ;  /* 0x00000002150e8825 */ /* 0x054fe200078e020a */
        /* <DEDUP_REMOVED lines=57> */
.L_x_1372:
[----:B------:R-:W-:Y:S05]  /*1d5b0*/  BSYNC B0 ;  /* 0x0000000000007941 */ /* 0x000fea0003800000 */
.L_x_1371:
[----:B--2---:R-:W-:Y:S01]  /*1d5c0*/  SHF.R.S32.HI R2, RZ, 0x1f, R73 ;  /* 0x0000001fff027819 */ /* 0x004fe20000011449 */
[----:B----4-:R-:W2:Y:S01]  /*1d5d0*/  LDL.64 R10, [R37+0x28] ;  /* 0x00002800250a7983 */ /* 0x010ea20000100a00 */
[----:B------:R-:W-:-:S04]  /*1d5e0*/  DEPBAR.LE SB0, 0x3 ;  /* 0x000080c00000791a */ /* 0x000fc80000000000 */
[----:B------:R-:W-:Y:S01]  /*1d5f0*/  LEA.HI R2, R2, R73, RZ, 0x3 ;  /* 0x0000004902027211 */ /* 0x000fe200078f18ff */
[----:B------:R-:W-:-:S03]  /*1d600*/  IMAD.MOV.U32 R53, RZ, RZ, 0x20 ;  /* 0x00000020ff357424 */ /* 0x000fc600078e00ff */
[----:B------:R-:W-:-:S05]  /*1d610*/  LOP3.LUT R2, R2, 0xfffffff8, RZ, 0xc0, !PT ;  /* 0xfffffff802027812 */ /* 0x000fca00078ec0ff */
[----:B------:R-:W-:Y:S02]  /*1d620*/  IMAD.IADD R12, R73, 0x1, -R2 ;  /* 0x00000001490c7824 */ /* 0x000fe400078e0a02 */
[----:B------:R-:W3:Y:S01]  /*1d630*/  LDL.64 R2, [R37+0x20] ;  /* 0x0000200025027983 */ /* 0x000ee20000100a00 */
[----:B------:R-:W-:Y:S01]  /*1d640*/  WARPSYNC 0xffffffff ;  /* 0xffffffff00007948 */ /* 0x000fe20003800000 */
[----:B------:R-:W-:Y:S01]  /*1d650*/  ULDC.64 UR4, c[0x0][0x118] ;  /* 0x0000460000047ab9 */ /* 0x000fe20000000a00 */
[----:B-----5:R-:W-:Y:S01]  /*1d660*/  IMAD.MOV.U32 R9, RZ, RZ, R78 ;  /* 0x000000ffff097224 */ /* 0x020fe200078e004e */
[----:B------:R-:W-:Y:S01]  /*1d670*/  BAR.SYNC.DEFER_BLOCKING 0x0 ;  /* 0x0000000000007b1d */ /* 0x000fe20000010000 */
[----:B------:R-:W-:Y:S02]  /*1d680*/  LEA.HI R52, R87, R52, RZ, 0x5 ;  /* 0x0000003457347211 */ /* 0x000fe400078f28ff */
[----:B------:R-:W-:-:S04]  /*1d690*/  LOP3.LUT P0, RZ, R12, 0x4, RZ, 0xc0, !PT ;  /* 0x000000040cff7812 */ /* 0x000fc8000780c0ff */
[----:B------:R-:W-:Y:S01]  /*1d6a0*/  SEL R53, R53, 0xffffffe0, !P0 ;  /* 0xffffffe035357807 */ /* 0x000fe20004000000 */
[----:B--2---:R1:W2:Y:S04]  /*1d6b0*/  LD.E.64 R30, [R10.64] ;  /* 0x000000040a1e7980 */ /* 0x0042a8000c101b00 */
[----:B---3--:R3:W4:Y:S01]  /*1d6c0*/  LD.E R13, [R2.64] ;  /* 0x00000004020d7980 */ /* 0x008722000c101900 */
[----:B-1----:R-:W-:Y:S02]  /*1d6d0*/  IMAD.MOV.U32 R10, RZ, RZ, R71 ;  /* 0x000000ffff0a7224 */ /* 0x002fe400078e0047 */
[----:B---3--:R-:W-:Y:S02]  /*1d6e0*/  IMAD.MOV.U32 R3, RZ, RZ, R79 ;  /* 0x000000ffff037224 */ /* 0x008fe400078e004f */
[----:B------:R-:W-:-:S03]  /*1d6f0*/  IMAD.MOV.U32 R2, RZ, RZ, R70 ;  /* 0x000000ffff027224 */ /* 0x000fc600078e0046 */
[----:B------:R-:W-:Y:S01]  /*1d700*/  PRMT R101, R3, 0x5410, R9 ;  /* 0x0000541003657816 */ /* 0x000fe20000000009 */
        /* <DEDUP_REMOVED lines=8> */
[----:B------:R-:W-:Y:S01]  /*1d790*/  PRMT R95, R95, 0x5410, R2 ;  /* 0x000054105f5f7816 */ /* 0x000fe20000000002 */
[----:B------:R-:W-:-:S02]  /*1d7a0*/  IMAD.MOV.U32 R3, RZ, RZ, R59 ;  /* 0x000000ffff037224 */ /* 0x000fc400078e003b */
[----:B------:R-:W-:Y:S01]  /*1d7b0*/  IMAD.MOV.U32 R2, RZ, RZ, R48 ;  /* 0x000000ffff027224 */ /* 0x000fe200078e0030 */
[----:B------:R-:W-:Y:S01]  /*1d7c0*/  PRMT R95, R10, 0x7610, R95 ;  /* 0x000076100a5f7816 */ /* 0x000fe2000000005f */
[----:B------:R-:W-:Y:S01]  /*1d7d0*/  IMAD.MOV.U32 R10, RZ, RZ, R49 ;  /* 0x000000ffff0a7224 */ /* 0x000fe200078e0031 */
        /* <DEDUP_REMOVED lines=10> */
[----:B------:R-:W-:-:S03]  /*1d880*/  IMAD.MOV.U32 R2, RZ, RZ, R68 ;  /* 0x000000ffff027224 */ /* 0x000fc600078e0044 */
[----:B------:R-:W-:Y:S01]  /*1d890*/  PRMT R98, R3, 0x7610, R98 ;  /* 0x0000761003627816 */ /* 0x000fe20000000062 */
[----:B------:R-:W-:Y:S01]  /*1d8a0*/  IMAD.MOV.U32 R3, RZ, RZ, R64 ;  /* 0x000000ffff037224 */ /* 0x000fe200078e0040 */
[----:B------:R-:W-:Y:S01]  /*1d8b0*/  PRMT R96, R10, 0x5410, R2 ;  /* 0x000054100a607816 */ /* 0x000fe20000000002 */
[----:B------:R-:W-:Y:S02]  /*1d8c0*/  IMAD.MOV.U32 R10, RZ, RZ, R65 ;  /* 0x000000ffff0a7224 */ /* 0x000fe400078e0041 */
[----:B------:R-:W-:-:S03]  /*1d8d0*/  IMAD.SHL.U32 R9, R12, 0x40, RZ ;  /* 0x000000400c097824 */ /* 0x000fc600078e00ff */
[----:B------:R-:W-:Y:S01]  /*1d8e0*/  PRMT R94, R10, 0x5410, R3 ;  /* 0x000054100a5e7816 */ /* 0x000fe20000000003 */
[----:B------:R-:W-:Y:S01]  /*1d8f0*/  IMAD.SHL.U32 R3, R52, 0x10, RZ ;  /* 0x0000001034037824 */ /* 0x000fe200078e00ff */
[----:B------:R-:W-:-:S04]  /*1d900*/  LOP3.LUT R2, R9, 0x1c0, RZ, 0xc0, !PT ;  /* 0x000001c009027812 */ /* 0x000fc800078ec0ff */
[----:B------:R-:W-:Y:S02]  /*1d910*/  LOP3.LUT R11, R2, 0x18, R72, 0xf8, !PT ;  /* 0x00000018020b7812 */ /* 0x000fe400078ef848 */
[----:B------:R-:W-:Y:S01]  /*1d920*/  SHF.R.U32.HI R2, RZ, 0x3, R2 ;  /* 0x00000003ff027819 */ /* 0x000fe20000011602 */
[----:B------:R-:W-:-:S03]  /*1d930*/  IMAD.MOV.U32 R9, RZ, RZ, R60 ;  /* 0x000000ffff097224 */ /* 0x000fc600078e003c */
[----:B------:R-:W-:Y:S02]  /*1d940*/  LOP3.LUT R2, R11, R2, RZ, 0x3c, !PT ;  /* 0x000000020b027212 */ /* 0x000fe400078e3cff */
[----:B------:R-:W-:Y:S01]  /*1d950*/  PRMT R90, R90, 0x5410, R9 ;  /* 0x000054105a5a7816 */ /* 0x000fe20000000009 */
[----:B------:R-:W-:Y:S01]  /*1d960*/  IMAD.MOV.U32 R9, RZ, RZ, R61 ;  /* 0x000000ffff097224 */ /* 0x000fe200078e003d */
[----:B------:R-:W-:Y:S01]  /*1d970*/  LOP3.LUT R37, R2, 0xfffffe00, R3, 0xf8, !PT ;  /* 0xfffffe0002257812 */ /* 0x000fe200078ef803 */
[----:B------:R-:W-:Y:S02]  /*1d980*/  IMAD.MOV.U32 R3, RZ, RZ, R56 ;  /* 0x000000ffff037224 */ /* 0x000fe400078e0038 */
[----:B------:R-:W-:Y:S01]  /*1d990*/  IMAD.MOV.U32 R2, RZ, RZ, R57 ;  /* 0x000000ffff027224 */ /* 0x000fe200078e0039 */
[----:B------:R-:W-:Y:S01]  /*1d9a0*/  BSSY B1, `(.L_x_1373) ;  /* 0x000014b000017945 */ /* 0x000fe20003800000 */
[----:B------:R-:W-:-:S03]  /*1d9b0*/  PRMT R90, R9, 0x7610, R90 ;  /* 0x00007610095a7816 */ /* 0x000fc6000000005a */
[----:B------:R-:W-:Y:S01]  /*1d9c0*/  PRMT R72, R2, 0x5410, R3 ;  /* 0x0000541002487816 */ /* 0x000fe20000000003 */
[----:B----4-:R-:W-:-:S05]  /*1d9d0*/  IMAD R10, R13, -0x80, R28 ;  /* 0xffffff800d0a7824 */ /* 0x010fca00078e021c */
[----:B------:R-:W-:-:S04]  /*1d9e0*/  IMNMX R52, R10, 0x80, PT ;  /* 0x000000800a347817 */ /* 0x000fc80003800200 */
[----:B------:R-:W-:Y:S01]  /*1d9f0*/  ISETP.GE.AND P0, PT, R73, R52, PT ;  /* 0x000000344900720c */ /* 0x000fe20003f06270 */
[----:B--2---:R-:W-:-:S12]  /*1da00*/  IMAD.WIDE.U32 R38, R37, 0x2, R30 ;  /* 0x0000000225267825 */ /* 0x004fd800078e001e */
[----:B------:R-:W-:Y:S05]  /*1da10*/  @P0 BRA `(.L_x_1374) ;  /* 0x0000143000000947 */ /* 0x000fea0003800000 */
[----:B------:R-:W-:Y:S01]  /*1da20*/  ISETP.GE.AND P0, PT, R21, R36, PT ;  /* 0x000000241500720c */ /* 0x000fe20003f06270 */
[----:B------:R-:W-:-:S12]  /*1da30*/  BSSY B0, `(.L_x_1375) ;  /* 0x0000031000007945 */ /* 0x000fd80003800000 */
[----:B------:R-:W-:Y:S05]  /*1da40*/  @P0 BRA `(.L_x_1376) ;  /* 0x000002f000000947 */ /* 0x000fea0003800000 */
[----:B------:R-:W-:Y:S02]  /*1da50*/  ULDC.64 UR4, c[0x0][0x118] ;  /* 0x0000460000047ab9 */ /* 0x000fe40000000a00 */
[----:B------:R-:W2:Y:S01]  /*1da60*/  LD.E.128 R12, [R38.64] ;  /* 0x00000004260c7980 */ /* 0x000ea2000c101d00 */
[----:B------:R-:W-:Y:S02]  /*1da70*/  SHF.R.U64 R2, R18, 0x10, R19 ;  /* 0x0000001012027819 */ /* 0x000fe40000001213 */
[----:B------:R-:W-:Y:S02]  /*1da80*/  SHF.R.U32.HI R9, RZ, 0x10, R17 ;  /* 0x00000010ff097819 */ /* 0x000fe40000011611 */
[----:B------:R-:W-:Y:S02]  /*1da90*/  SHF.R.U32.HI R3, RZ, 0x10, R19 ;  /* 0x00000010ff037819 */ /* 0x000fe40000011613 */
[----:B------:R-:W-:Y:S02]  /*1daa0*/  PRMT R18, R80, 0x5432, R2 ;  /* 0x0000543250127816 */ /* 0x000fe40000000002 */
[----:B------:R-:W-:-:S02]  /*1dab0*/  PRMT R2, R23, 0x5410, R9 ;  /* 0x0000541017027816 */ /* 0x000fc40000000009 */
[----:B------:R-:W-:Y:S02]  /*1dac0*/  PRMT R3, R80, 0x5410, R3 ;  /* 0x0000541050037816 */ /* 0x000fe40000000003 */
[----:B------:R-:W-:Y:S01]  /*1dad0*/  SHF.R.U64 R11, R16, 0x10, R17 ;  /* 0x00000010100b7819 */ /* 0x000fe20000001211 */
[C---:B------:R-:W-:Y:S01]  /*1dae0*/  IMAD.U32 R20, R2.reuse, 0x10000, RZ ;  /* 0x0001000002147824 */ /* 0x040fe200078e00ff */
[----:B------:R-:W-:Y:S02]  /*1daf0*/  SHF.L.U32 R22, R3, 0x10, RZ ;  /* 0x0000001003167819 */ /* 0x000fe400000006ff */
[----:B------:R-:W-:Y:S02]  /*1db00*/  LOP3.LUT R29, R2, 0xffff0000, RZ, 0xc0, !PT ;  /* 0xffff0000021d7812 */ /* 0x000fe400078ec0ff */
[----:B------:R-:W-:Y:S02]  /*1db10*/  PRMT R11, R23, 0x5432, R11 ;  /* 0x00005432170b7816 */ /* 0x000fe4000000000b */
[----:B------:R-:W-:-:S02]  /*1db20*/  LOP3.LUT R23, R3, 0xffff0000, RZ, 0xc0, !PT ;  /* 0xffff000003177812 */ /* 0x000fc400078ec0ff */
[----:B------:R-:W-:Y:S02]  /*1db30*/  LOP3.LUT R28, R11, 0xffff0000, RZ, 0xc0, !PT ;  /* 0xffff00000b1c7812 */ /* 0x000fe400078ec0ff */
[C---:B--2---:R-:W-:Y:S01]  /*1db40*/  LOP3.LUT R10, R14.reuse, 0xffff0000, RZ, 0xc0, !PT ;  /* 0xffff00000e0a7812 */ /* 0x044fe200078ec0ff */
[----:B------:R-:W-:Y:S01]  /*1db50*/  IMAD.U32 R17, R14, 0x10000, RZ ;  /* 0x000100000e117824 */ /* 0x000fe200078e00ff */
[C---:B------:R-:W-:Y:S01]  /*1db60*/  LOP3.LUT R14, R15.reuse, 0xffff0000, RZ, 0xc0, !PT ;  /* 0xffff00000f0e7812 */ /* 0x040fe200078ec0ff */
[----:B------:R-:W-:Y:S01]  /*1db70*/  IMAD.U32 R16, R15, 0x10000, RZ ;  /* 0x000100000f107824 */ /* 0x000fe200078e00ff */
[----:B------:R-:W-:Y:S01]  /*1db80*/  LOP3.LUT R3, R12, 0xffff0000, RZ, 0xc0, !PT ;  /* 0xffff00000c037812 */ /* 0x000fe200078ec0ff */
[C---:B------:R-:W-:Y:S01]  /*1db90*/  FMUL.FTZ R19, R10.reuse, R20 ;  /* 0x000000140a137220 */ /* 0x040fe20000410000 */
[----:B------:R-:W-:Y:S01]  /*1dba0*/  SHF.L.U32 R2, R13, 0x10, RZ ;  /* 0x000000100d027819 */ /* 0x000fe200000006ff */
[----:B------:R-:W-:Y:S02]  /*1dbb0*/  FMUL.FTZ R15, R10, R22 ;  /* 0x000000160a0f7220 */ /* 0x000fe40000410000 */
[----:B------:R-:W-:-:S02]  /*1dbc0*/  FMUL.FTZ R10, R14, R29 ;  /* 0x0000001d0e0a7220 */ /* 0x000fc40000410000 */
[C---:B------:R-:W-:Y:S02]  /*1dbd0*/  FFMA.FTZ R22, R17.reuse, R22, -R19 ;  /* 0x0000001611167223 */ /* 0x040fe40000010813 */
[----:B------:R-:W-:Y:S01]  /*1dbe0*/  FFMA.FTZ R19, R17, R20, R15 ;  /* 0x0000001411137223 */ /* 0x000fe2000001000f */
[----:B------:R-:W-:Y:S01]  /*1dbf0*/  SHF.L.U32 R20, R18, 0x10, RZ ;  /* 0x0000001012147819 */ /* 0x000fe200000006ff */
[-C--:B------:R-:W-:Y:S01]  /*1dc00*/  FMUL.FTZ R14, R14, R23.reuse ;  /* 0x000000170e0e7220 */ /* 0x080fe20000410000 */
[----:B------:R-:W-:Y:S01]  /*1dc10*/  LOP3.LUT R18, R18, 0xffff0000, RZ, 0xc0, !PT ;  /* 0xffff000012127812 */ /* 0x000fe200078ec0ff */
[----:B------:R-:W-:Y:S02]  /*1dc20*/  FFMA.FTZ R17, R16, R23, -R10 ;  /* 0x0000001710117223 */ /* 0x000fe4000001080a */
[----:B------:R-:W-:Y:S01]  /*1dc30*/  IMAD.U32 R9, R12, 0x10000, RZ ;  /* 0x000100000c097824 */ /* 0x000fe200078e00ff */
[----:B------:R-:W-:Y:S01]  /*1dc40*/  LOP3.LUT R12, R13, 0xffff0000, RZ, 0xc0, !PT ;  /* 0xffff00000d0c7812 */ /* 0x000fe200078ec0ff */
[----:B------:R-:W-:-:S02]  /*1dc50*/  IMAD.U32 R23, R11, 0x10000, RZ ;  /* 0x000100000b177824 */ /* 0x000fc400078e00ff */
[----:B------:R-:W-:Y:S01]  /*1dc60*/  FFMA.FTZ R15, R16, R29, R14 ;  /* 0x0000001d100f7223 */ /* 0x000fe2000001000e */
[----:B------:R-:W-:Y:S01]  /*1dc70*/  F2FP.BF16.PACK_AB R14, R19, R22 ;  /* 0x00000016130e723e */ /* 0x000fe200000010ff */
[C---:B------:R-:W-:Y:S02]  /*1dc80*/  FMUL.FTZ R10, R3.reuse, R23 ;  /* 0x00000017030a7220 */ /* 0x040fe40000410000 */
[----:B------:R-:W-:Y:S01]  /*1dc90*/  FMUL.FTZ R3, R3, R20 ;  /* 0x0000001403037220 */ /* 0x000fe20000410000 */
[----:B------:R-:W-:Y:S01]  /*1dca0*/  F2FP.BF16.PACK_AB R15, R15, R17 ;  /* 0x000000110f0f723e */ /* 0x000fe200000010ff */
[C---:B------:R-:W-:Y:S02]  /*1dcb0*/  FMUL.FTZ R11, R12.reuse, R28 ;  /* 0x0000001c0c0b7220 */ /* 0x040fe40000410000 */
[----:B------:R-:W-:Y:S02]  /*1dcc0*/  FMUL.FTZ R13, R12, R18 ;  /* 0x000000120c0d7220 */ /* 0x000fe40000410000 */
[----:B------:R-:W-:-:S02]  /*1dcd0*/  FFMA.FTZ R12, R9, R23, R3 ;  /* 0x00000017090c7223 */ /* 0x000fc40000010003 */
[----:B------:R-:W-:Y:S02]  /*1dce0*/  FFMA.FTZ R10, R9, R20, -R10 ;  /* 0x00000014090a7223 */ /* 0x000fe4000001080a */
[C---:B------:R-:W-:Y:S02]  /*1dcf0*/  FFMA.FTZ R3, R2.reuse, R18, -R11 ;  /* 0x0000001202037223 */ /* 0x040fe4000001080b */
[----:B------:R-:W-:Y:S01]  /*1dd00*/  FFMA.FTZ R13, R2, R28, R13 ;  /* 0x0000001c020d7223 */ /* 0x000fe2000001000d */
[----:B------:R-:W-:-:S04]  /*1dd10*/  F2FP.BF16.PACK_AB R12, R12, R10 ;  /* 0x0000000a0c0c723e */ /* 0x000fc800000010ff */
[----:B------:R-:W-:-:S05]  /*1dd20*/  F2FP.BF16.PACK_AB R13, R13, R3 ;  /* 0x000000030d0d723e */ /* 0x000fca00000010ff */
[----:B------:R1:W-:Y:S02]  /*1dd30*/  ST.E.128 [R38.64], R12 ;  /* 0x0000000c26007985 */ /* 0x0003e4000c101d04 */
.L_x_1376:
[----:B------:R-:W-:Y:S05]  /*1dd40*/  BSYNC B0 ;  /* 0x0000000000007941 */ /* 0x000fea0003800000 */
.L_x_1375:
[----:B------:R-:W-:Y:S01]  /*1dd50*/  IADD3 R2, R21, 0x10, RZ ;  /* 0x0000001015027810 */ /* 0x000fe20007ffe0ff */
[----:B------:R-:W-:Y:S03]  /*1dd60*/  BSSY B0, `(.L_x_1377) ;  /* 0x0000036000007945 */ /* 0x000fe60003800000 */
[----:B------:R-:W-:-:S13]  /*1dd70*/  ISETP.GE.AND P0, PT, R2, R36, PT ;  /* 0x000000240200720c */ /* 0x000fda0003f06270 */
[----:B------:R-:W-:Y:S05]  /*1dd80*/  @P0 BRA `(.L_x_1378) ;  /* 0x0000033000000947 */ /* 0x000fea0003800000 */
[----:B------:R-:W-:Y:S01]  /*1dd90*/  IADD3 R2, P0, R53, R37, RZ ;  /* 0x0000002535027210 */ /* 0x000fe20007f1e0ff */
[----:B------:R-:W-:-:S03]  /*1dda0*/  ULDC.64 UR4, c[0x0][0x118] ;  /* 0x0000460000047ab9 */ /* 0x000fc60000000a00 */
        /* <DEDUP_REMOVED lines=15> */
[----:B------:R-:W-:-:S05]  /*1dea0*/  PRMT R17, R81, 0x5432, R17 ;  /* 0x0000543251117816 */ /* 0x000fca0000000011 */
[C---:B------:R-:W-:Y:S01]  /*1deb0*/  IMAD.U32 R25, R17.reuse, 0x10000, RZ ;  /* 0x0001000011197824 */ /* 0x040fe200078e00ff */
[----:B------:R-:W-:Y:S02]  /*1dec0*/  LOP3.LUT R17, R17, 0xffff0000, RZ, 0xc0, !PT ;  /* 0xffff000011117812 */ /* 0x000fe400078ec0ff */
[C---:B--2---:R-:W-:Y:S01]  /*1ded0*/  LOP3.LUT R16, R14.reuse, 0xffff0000, RZ, 0xc0, !PT ;  /* 0xffff00000e107812 */ /* 0x044fe200078ec0ff */
[----:B------:R-:W-:Y:S01]  /*1dee0*/  IMAD.U32 R19, R14, 0x10000, RZ ;  /* 0x000100000e137824 */ /* 0x000fe200078e00ff */
[C---:B------:R-:W-:Y:S01]  /*1def0*/  LOP3.LUT R14, R15.reuse, 0xffff0000, RZ, 0xc0, !PT ;  /* 0xffff00000f0e7812 */ /* 0x040fe200078ec0ff */
[----:B------:R-:W-:Y:S01]  /*1df00*/  IMAD.U32 R18, R15, 0x10000, RZ ;  /* 0x000100000f127824 */ /* 0x000fe200078e00ff */
[C---:B------:R-:W-:Y:S01]  /*1df10*/  LOP3.LUT R3, R12.reuse, 0xffff0000, RZ, 0xc0, !PT ;  /* 0xffff00000c037812 */ /* 0x040fe200078ec0ff */
[----:B------:R-:W-:Y:S01]  /*1df20*/  IMAD.U32 R9, R12, 0x10000, RZ ;  /* 0x000100000c097824 */ /* 0x000fe200078e00ff */
[----:B------:R-:W-:Y:S01]  /*1df30*/  LOP3.LUT R12, R13, 0xffff0000, RZ, 0xc0, !PT ;  /* 0xffff00000d0c7812 */ /* 0x000fe200078ec0ff */
[----:B------:R-:W-:-:S02]  /*1df40*/  FMUL.FTZ R15, R16, R22 ;  /* 0x00000016100f7220 */ /* 0x000fc40000410000 */
[----:B------:R-:W-:Y:S02]  /*1df50*/  IMAD.U32 R2, R13, 0x10000, RZ ;  /* 0x000100000d027824 */ /* 0x000fe400078e00ff */
[-C--:B------:R-:W-:Y:S02]  /*1df60*/  FMUL.FTZ R16, R16, R23.reuse ;  /* 0x0000001710107220 */ /* 0x080fe40000410000 */
[C---:B------:R-:W-:Y:S02]  /*1df70*/  FMUL.FTZ R13, R14.reuse, R26 ;  /* 0x0000001a0e0d7220 */ /* 0x040fe40000410000 */
[C---:B------:R-:W-:Y:S02]  /*1df80*/  FFMA.FTZ R23, R19.reuse, R23, -R15 ;  /* 0x0000001713177223 */ /* 0x040fe4000001080f */
[----:B------:R-:W-:Y:S02]  /*1df90*/  FFMA.FTZ R22, R19, R22, R16 ;  /* 0x0000001613167223 */ /* 0x000fe40000010010 */
[----:B------:R-:W-:-:S02]  /*1dfa0*/  FMUL.FTZ R15, R14, R24 ;  /* 0x000000180e0f7220 */ /* 0x000fc40000410000 */
[----:B------:R-:W-:Y:S02]  /*1dfb0*/  FFMA.FTZ R19, R18, R24, -R13 ;  /* 0x0000001812137223 */ /* 0x000fe4000001080d */
[C---:B------:R-:W-:Y:S01]  /*1dfc0*/  IMAD.U32 R24, R20.reuse, 0x10000, RZ ;  /* 0x0001000014187824 */ /* 0x040fe200078e00ff */
[----:B------:R-:W-:Y:S01]  /*1dfd0*/  LOP3.LUT R20, R20, 0xffff0000, RZ, 0xc0, !PT ;  /* 0xffff000014147812 */ /* 0x000fe200078ec0ff */
[C---:B------:R-:W-:Y:S02]  /*1dfe0*/  FMUL.FTZ R16, R3.reuse, R25 ;  /* 0x0000001903107220 */ /* 0x040fe40000410000 */
[----:B------:R-:W-:Y:S02]  /*1dff0*/  FMUL.FTZ R3, R3, R24 ;  /* 0x0000001803037220 */ /* 0x000fe40000410000 */
[C---:B------:R-:W-:Y:S02]  /*1e000*/  FMUL.FTZ R14, R12.reuse, R17 ;  /* 0x000000110c0e7220 */ /* 0x040fe40000410000 */
[----:B------:R-:W-:-:S02]  /*1e010*/  FMUL.FTZ R13, R12, R20 ;  /* 0x000000140c0d7220 */ /* 0x000fc40000410000 */
[C---:B------:R-:W-:Y:S02]  /*1e020*/  FFMA.FTZ R12, R9.reuse, R25, R3 ;  /* 0x00000019090c7223 */ /* 0x040fe40000010003 */
[----:B------:R-:W-:Y:S02]  /*1e030*/  FFMA.FTZ R15, R18, R26, R15 ;  /* 0x0000001a120f7223 */ /* 0x000fe4000001000f */
[----:B------:R-:W-:Y:S02]  /*1e040*/  FFMA.FTZ R16, R9, R24, -R16 ;  /* 0x0000001809107223 */ /* 0x000fe40000010810 */
[----:B------:R-:W-:Y:S01]  /*1e050*/  FFMA.FTZ R3, R2, R20, -R14 ;  /* 0x0000001402037223 */ /* 0x000fe2000001080e */
[----:B------:R-:W-:Y:S01]  /*1e060*/  F2FP.BF16.PACK_AB R14, R22, R23 ;  /* 0x00000017160e723e */ /* 0x000fe200000010ff */
[----:B------:R-:W-:Y:S01]  /*1e070*/  FFMA.FTZ R13, R2, R17, R13 ;  /* 0x00000011020d7223 */ /* 0x000fe2000001000d */
[----:B------:R-:W-:Y:S02]  /*1e080*/  F2FP.BF16.PACK_AB R15, R15, R19 ;  /* 0x000000130f0f723e */ /* 0x000fe400000010ff */
[----:B------:R-:W-:-:S02]  /*1e090*/  F2FP.BF16.PACK_AB R12, R12, R16 ;  /* 0x000000100c0c723e */ /* 0x000fc400000010ff */
[----:B------:R-:W-:-:S05]  /*1e0a0*/  F2FP.BF16.PACK_AB R13, R13, R3 ;  /* 0x000000030d0d723e */ /* 0x000fca00000010ff */
[----:B------:R1:W-:Y:S02]  /*1e0b0*/  ST.E.128 [R10.64], R12 ;  /* 0x0000000c0a007985 */ /* 0x0003e4000c101d04 */
.L_x_1378:
[----:B------:R-:W-:Y:S05]  /*1e0c0*/  BSYNC B0 ;  /* 0x0000000000007941 */ /* 0x000fea0003800000 */
.L_x_1377:
[----:B------:R-:W-:Y:S01]  /*1e0d0*/  IADD3 R2, R21, 0x20, RZ ;  /* 0x0000002015027810 */ /* 0x000fe20007ffe0ff */
[----:B------:R-:W-:Y:S03]  /*1e0e0*/  BSSY B0, `(.L_x_1379) ;  /* 0x0000032000007945 */ /* 0x000fe60003800000 */
[----:B------:R-:W-:-:S13]  /*1e0f0*/  ISETP.GE.AND P0, PT, R2, R36, PT ;  /* 0x000000240200720c */ /* 0x000fda0003f06270 */
[----:B------:R-:W-:Y:S05]  /*1e100*/  @P0 BRA `(.L_x_1380) ;  /* 0x000002f000000947 */ /* 0x000fea0003800000 */
[----:B------:R-:W-:Y:S02]  /*1e110*/  ULDC.64 UR4, c[0x0][0x118] ;  /* 0x0000460000047ab9 */ /* 0x000fe40000000a00 */
[----:B-1----:R-:W2:Y:S01]  /*1e120*/  LD.E.128 R12, [R38.64+0x4000] ;  /* 0x00400004260c7980 */ /* 0x002ea2000c101d00 */
[----:B------:R-:W-:Y:S02]  /*1e130*/  SHF.R.U64 R2, R34, 0x10, R35 ;  /* 0x0000001022027819 */ /* 0x000fe40000001223 */
[----:B------:R-:W-:Y:S02]  /*1e140*/  SHF.R.U32.HI R9, RZ, 0x10, R33 ;  /* 0x00000010ff097819 */ /* 0x000fe40000011621 */
[----:B------:R-:W-:Y:S02]  /*1e150*/  SHF.R.U32.HI R3, RZ, 0x10, R35 ;  /* 0x00000010ff037819 */ /* 0x000fe40000011623 */
[----:B------:R-:W-:Y:S02]  /*1e160*/  PRMT R18, R84, 0x5432, R2 ;  /* 0x0000543254127816 */ /* 0x000fe40000000002 */
[----:B------:R-:W-:-:S02]  /*1e170*/  PRMT R2, R83, 0x5410, R9 ;  /* 0x0000541053027816 */ /* 0x000fc40000000009 */
[----:B------:R-:W-:Y:S02]  /*1e180*/  PRMT R3, R84, 0x5410, R3 ;  /* 0x0000541054037816 */ /* 0x000fe40000000003 */
[C---:B------:R-:W-:Y:S01]  /*1e190*/  LOP3.LUT R25, R2.reuse, 0xffff0000, RZ, 0xc0, !PT ;  /* 0xffff000002197812 */ /* 0x040fe200078ec0ff */
[----:B------:R-:W-:Y:S01]  /*1e1a0*/  IMAD.U32 R20, R2, 0x10000, RZ ;  /* 0x0001000002147824 */ /* 0x000fe200078e00ff */
[C---:B------:R-:W-:Y:S02]  /*1e1b0*/  SHF.L.U32 R22, R3.reuse, 0x10, RZ ;  /* 0x0000001003167819 */ /* 0x040fe400000006ff */
[----:B------:R-:W-:Y:S02]  /*1e1c0*/  SHF.R.U64 R11, R32, 0x10, R33 ;  /* 0x00000010200b7819 */ /* 0x000fe40000001221 */
[----:B------:R-:W-:Y:S02]  /*1e1d0*/  LOP3.LUT R23, R3, 0xffff0000, RZ, 0xc0, !PT ;  /* 0xffff000003177812 */ /* 0x000fe400078ec0ff */
[----:B------:R-:W-:-:S04]  /*1e1e0*/  PRMT R11, R83, 0x5432, R11 ;  /* 0x00005432530b7816 */ /* 0x000fc8000000000b */
        /* <DEDUP_REMOVED lines=32> */
[----:B------:R1:W-:Y:S02]  /*1e3f0*/  ST.E.128 [R38.64+0x4000], R12 ;  /* 0x0040000c26007985 */ /* 0x0003e4000c101d04 */
.L_x_1380:
[----:B------:R-:W-:Y:S05]  /*1e400*/  BSYNC B0 ;  /* 0x0000000000007941 */ /* 0x000fea0003800000 */
.L_x_1379:
[----:B------:R-:W-:Y:S01]  /*1e410*/  IADD3 R2, R21, 0x30, RZ ;  /* 0x0000003015027810 */ /* 0x000fe20007ffe0ff */
[----:B------:R-:W-:Y:S03]  /*1e420*/  BSSY B0, `(.L_x_1381) ;  /* 0x0000037000007945 */ /* 0x000fe60003800000 */
[----:B------:R-:W-:-:S13]  /*1e430*/  ISETP.GE.AND P0, PT, R2, R36, PT ;  /* 0x000000240200720c */ /* 0x000fda0003f06270 */
[----:B------:R-:W-:Y:S05]  /*1e440*/  @P0 BRA `(.L_x_1382) ;  /* 0x0000034000000947 */ /* 0x000fea0003800000 */
[----:B------:R-:W-:Y:S01]  /*1e450*/  IADD3 R3, R53, 0x2000, RZ ;  /* 0x0000200035037810 */ /* 0x000fe20007ffe0ff */
[----:B------:R-:W-:-:S03]  /*1e460*/  ULDC.64 UR4, c[0x0][0x118] ;  /* 0x0000460000047ab9 */ /* 0x000fc60000000a00 */
        /* <DEDUP_REMOVED lines=50> */
.L_x_1382:
[----:B------:R-:W-:Y:S05]  /*1e790*/  BSYNC B0 ;  /* 0x0000000000007941 */ /* 0x000fea0003800000 */
.L_x_1381:
        /* <DEDUP_REMOVED lines=51> */
.L_x_1384:
[----:B------:R-:W-:Y:S05]  /*1ead0*/  BSYNC B0 ;  /* 0x0000000000007941 */ /* 0x000fea0003800000 */
.L_x_1383:
[----:B------:R-:W-:-:S04]  /*1eae0*/  IADD3 R2, R21, 0x50, RZ ;  /* 0x0000005015027810 */ /* 0x000fc80007ffe0ff */
        /* <DEDUP_REMOVED lines=12> */
[----:B------:R-:W-:Y:S02]  /*1ebb0*/  PRMT R20, R93, 0x5432, R2 ;  /* 0x000054325d147816 */ /* 0x000fe40000000002 */
        /* <DEDUP_REMOVED lines=41> */
.L_x_1374:
[----:B------:R-:W-:Y:S05]  /*1ee50*/  BSYNC B1 ;  /* 0x0000000000017941 */ /* 0x000fea0003800000 */
.L_x_1373:
[----:B------:R-:W-:Y:S01]  /*1ee60*/  IADD3 R2, R73, 0x40, RZ ;  /* 0x0000004049027810 */ /* 0x000fe20007ffe0ff */
[----:B------:R-:W-:-:S03]  /*1ee70*/  IMAD.MOV.U32 R3, RZ, RZ, 0x0 ;  /* 0x00000000ff037424 */ /* 0x000fc600078e00ff */
[----:B------:R-:W-:Y:S01]  /*1ee80*/  ISETP.GE.AND P0, PT, R2, R52, PT ;  /* 0x000000340200720c */ /* 0x000fe20003f06270 */
[----:B------:R-:W-:-:S12]  /*1ee90*/  IMAD.MOV.U32 R2, RZ, RZ, R110 ;  /* 0x000000ffff027224 */ /* 0x000fd800078e006e */
[----:B------:R-:W-:Y:S05]  /*1eea0*/  @P0 RET.REL.NODEC R2 `(_ZN7cutlass13device_kernelIN5flash19enable_sm80_to_sm89INS1_16FlashAttnFwdSm80INS1_25CollectiveMainloopFwdSm80ILi8ELi2ELb0EN4cute5tupleIJNS5_1CILi128EEENS7_ILi64EEENS7_ILi192EEEEEELi192ENS_10bfloat16_tEfNS_4arch4Sm80ELb0ELb1ELb1ELb1ELb1ELb1ELb1ELb0EEENS1_21CollectiveEpilogueFwdINS6_IJS8_SA_S9_EEENS6_IJNS7_ILi1EEESI_SI_EEESC_SE_Li256ELb1ELb1ELb0ELb0EEENS1_19SingleTileSchedulerILb1ELb0ELb1ELi128EEEEEEEEEvNT_6ParamsE) ;  /* 0xfffe115002000950 */ /* 0x000fea0003c3ffff */
[----:B------:R-:W-:Y:S01]  /*1eeb0*/  ISETP.GE.AND P0, PT, R21, R36, PT ;  /* 0x000000241500720c */ /* 0x000fe20003f06270 */
[----:B------:R-:W-:-:S12]  /*1eec0*/  BSSY B0, `(.L_x_1385) ;  /* 0x0000031000007945 */ /* 0x000fd80003800000 */
        /* <DEDUP_REMOVED lines=48> */
.L_x_1386:
[----:B------:R-:W-:Y:S05]  /*1f1d0*/  BSYNC B0 ;  /* 0x0000000000007941 */ /* 0x000fea0003800000 */
.L_x_1385:
        /* <DEDUP_REMOVED lines=56> */
.L_x_1388:
[----:B------:R-:W-:Y:S05]  /*1f560*/  BSYNC B0 ;  /* 0x0000000000007941 */ /* 0x000fea0003800000 */
.L_x_1387:
        /* <DEDUP_REMOVED lines=51> */
.L_x_1390:
[----:B------:R-:W-:Y:S05]  /*1f8a0*/  BSYNC B0 ;  /* 0x0000000000007941 */ /* 0x000fea0003800000 */
.L_x_1389:
        /* <DEDUP_REMOVED lines=56> */
.L_x_1392:
[----:B------:R-:W-:Y:S05]  /*1fc30*/  BSYNC B0 ;  /* 0x0000000000007941 */ /* 0x000fea0003800000 */
.L_x_1391:
        /* <DEDUP_REMOVED lines=51> */
.L_x_1394:
[----:B------:R-:W-:Y:S05]  /*1ff70*/  BSYNC B0 ;  /* 0x0000000000007941 */ /* 0x000fea0003800000 */
.L_x_1393:
[----:B------:R-:W-:Y:S01]  /*1ff80*/  IADD3 R2, R21, 0x50, RZ ;  /* 0x0000005015027810 */ /* 0x000fe20007ffe0ff */
[----:B------:R-:W-:-:S03]  /*1ff90*/  IMAD.MOV.U32 R3, RZ, RZ, 0x0 ;  /* 0x00000000ff037424 */ /* 0x000fc600078e00ff */
[----:B------:R-:W-:Y:S01]  /*1ffa0*/  ISETP.GE.AND P0, PT, R2, R36, PT ;  /* 0x000000240200720c */ /* 0x000fe20003f06270 */
[----:B------:R-:W-:-:S12]  /*1ffb0*/  IMAD.MOV.U32 R2, RZ, RZ, R110 ;  /* 0x000000ffff027224 */ /* 0x000fd800078e006e */
[----:B------:R-:W-:Y:S05]  /*1ffc0*/  @P0 RET.REL.NODEC R2 `(_ZN7cutlass13device_kernelIN5flash19enable_sm80_to_sm89INS1_16FlashAttnFwdSm80INS1_25CollectiveMainloopFwdSm80ILi8ELi2ELb0EN4cute5tupleIJNS5_1CILi128EEENS7_ILi64EEENS7_ILi192EEEEEELi192ENS_10bfloat16_tEfNS_4arch4Sm80ELb0ELb1ELb1ELb1ELb1ELb1ELb1ELb0EEENS1_21CollectiveEpilogueFwdINS6_IJS8_SA_S9_EEENS6_IJNS7_ILi1EEESI_SI_EEESC_SE_Li256ELb1ELb1ELb0ELb0EEENS1_19SingleTileSchedulerILb1ELb0ELb1ELi128EEEEEEEEEvNT_6ParamsE) ;  /* 0xfffe003002000950 */ /* 0x000fea0003c3ffff */
        /* <DEDUP_REMOVED lines=27> */
[C---:B------:R-:W-:Y:S01]  /*20180*/  SHF.L.U32 R2, R13.reuse, 0x10, RZ ;  /* 0x000000100d027819 */ /* 0x040fe200000006ff */
[C---:B------:R-:W-:Y:S01]  /*20190*/  FMUL.FTZ R15, R16.reuse, R21 ;  /* 0x00000015100f7220 */ /* 0x040fe20000410000 */
[----:B------:R-:W-:Y:S01]  /*201a0*/  LOP3.LUT R12, R13, 0xffff0000, RZ, 0xc0, !PT ;  /* 0xffff00000d0c7812 */ /* 0x000fe200078ec0ff */
[----:B------:R-:W-:-:S02]  /*201b0*/  FMUL.FTZ R16, R16, R22 ;  /* 0x0000001610107220 */ /* 0x000fc40000410000 */
[C---:B------:R-:W-:Y:S02]  /*201c0*/  FMUL.FTZ R13, R14.reuse, R25 ;  /* 0x000000190e0d7220 */ /* 0x040fe40000410000 */
[C---:B------:R-:W-:Y:S02]  /*201d0*/  FFMA.FTZ R22, R19.reuse, R22, -R15 ;  /* 0x0000001613167223 */ /* 0x040fe4000001080f */
[----:B------:R-:W-:Y:S02]  /*201e0*/  FFMA.FTZ R21, R19, R21, R16 ;  /* 0x0000001513157223 */ /* 0x000fe40000010010 */
[-C--:B------:R-:W-:Y:S02]  /*201f0*/  FMUL.FTZ R15, R14, R23.reuse ;  /* 0x000000170e0f7220 */ /* 0x080fe40000410000 */
[----:B------:R-:W-:Y:S02]  /*20200*/  FFMA.FTZ R19, R18, R23, -R13 ;  /* 0x0000001712137223 */ /* 0x000fe4000001080d */
        /* <DEDUP_REMOVED lines=9> */
[C---:B------:R-:W-:Y:S01]  /*202a0*/  FFMA.FTZ R3, R2.reuse, R20, -R14 ;  /* 0x0000001402037223 */ /* 0x040fe2000001080e */
        /* <DEDUP_REMOVED lines=8> */
[----:B------:R-:W-:Y:S05]  /*20330*/  RET.REL.NODEC R2 `(_ZN7cutlass13device_kernelIN5flash19enable_sm80_to_sm89INS1_16FlashAttnFwdSm80INS1_25CollectiveMainloopFwdSm80ILi8ELi2ELb0EN4cute5tupleIJNS5_1CILi128EEENS7_ILi64EEENS7_ILi192EEEEEELi192ENS_10bfloat16_tEfNS_4arch4Sm80ELb0ELb1ELb1ELb1ELb1ELb1ELb1ELb0EEENS1_21CollectiveEpilogueFwdINS6_IJS8_SA_S9_EEENS6_IJNS7_ILi1EEESI_SI_EEESC_SE_Li256ELb1ELb1ELb0ELb0EEENS1_19SingleTileSchedulerILb1ELb0ELb1ELi128EEEEEEEEEvNT_6ParamsE) ;  /* 0xfffdfcc002007950 */ /* 0x000fea0003c3ffff */
.L_x_1363:
        /* <DEDUP_REMOVED lines=8> */
.L_x_1396:
[----:B------:R-:W-:Y:S05]  /*203c0*/  BSYNC B0 ;  /* 0x0000000000007941 */ /* 0x000fea0003800000 */
.L_x_1395:
[----:B------:R-:W-:Y:S01]  /*203d0*/  SHF.R.S32.HI R18, RZ, 0x1f, R2 ;  /* 0x0000001fff127819 */ /* 0x000fe20000011402 */
[----:B------:R-:W-:Y:S01]  /*203e0*/  IMAD R3, R13, R2, RZ ;  /* 0x000000020d037224 */ /* 0x000fe200078e02ff */
[----:B------:R-:W-:Y:S01]  /*203f0*/  MOV R10, R24 ;  /* 0x00000018000a7202 */ /* 0x000fe20000000f00 */
[----:B------:R-:W-:Y:S01]  /*20400*/  IMAD R9, R15, R2, RZ ;  /* 0x000000020f097224 */ /* 0x000fe200078e02ff */
[----:B------:R-:W-:Y:S01]  /*20410*/  MOV R11, R19 ;  /* 0x00000013000b7202 */ /* 0x000fe20000000f00 */
[----:B------:R-:W-:Y:S01]  /*20420*/  IMAD R3, R12, R18, R3 ;  /* 0x000000120c037224 */ /* 0x000fe200078e0203 */
[----:B------:R-:W-:-:S03]  /*20430*/  MOV R16, R26 ;  /* 0x0000001a00107202 */ /* 0x000fc60000000f00 */
[----:B------:R-:W-:-:S04]  /*20440*/  IMAD.WIDE.U32 R10, R12, R2, R10 ;  /* 0x000000020c0a7225 */ /* 0x000fc800078e000a */
[----:B------:R-:W-:Y:S01]  /*20450*/  IMAD.IADD R3, R11, 0x1, R3 ;  /* 0x000000010b037824 */ /* 0x000fe200078e0203 */
[----:B------:R-:W-:-:S04]  /*20460*/  LEA R33, P0, R10, R20, 0x1 ;  /* 0x000000140a217211 */ /* 0x000fc800078008ff */
[----:B------:R-:W-:Y:S01]  /*20470*/  LEA.HI.X R19, R10, R21, R3, 0x1, P0 ;  /* 0x000000150a137211 */ /* 0x000fe200000f0c03 */
[----:B------:R-:W-:-:S04]  /*20480*/  IMAD.WIDE.U32 R2, R14, R2, R16 ;  /* 0x000000020e027225 */ /* 0x000fc800078e0010 */
[----:B------:R-:W-:Y:S01]  /*20490*/  IMAD R14, R14, R18, R9 ;  /* 0x000000120e0e7224 */ /* 0x000fe200078e0209 */
[----:B------:R-:W-:-:S03]  /*204a0*/  LEA R17, P0, R2, R22, 0x1 ;  /* 0x0000001602117211 */ /* 0x000fc600078008ff */
[----:B------:R-:W-:-:S05]  /*204b0*/  IMAD.IADD R3, R3, 0x1, R14 ;  /* 0x0000000103037824 */ /* 0x000fca00078e020e */
[----:B------:R-:W-:Y:S01]  /*204c0*/  LEA.HI.X R16, R2, R23, R3, 0x1, P0 ;  /* 0x0000001702107211 */ /* 0x000fe200000f0c03 */
[----:B------:R-:W-:Y:S05]  /*204d0*/  BRA.DIV ~URZ, `(.L_x_1397) ;  /* 0x00003ee27f007947 */ /* 0x000fea000b800000 */
[----:B------:R1:W2:Y:S02]  /*204e0*/  SHFL.IDX PT, R9, R19, RZ, 0x1c1f ;  /* 0x001c1fff13097589 */ /* 0x0002a400000e0000 */
.L_x_1417:
[----:B------:R-:W-:Y:S05]  /*204f0*/  BRA.DIV ~URZ, `(.L_x_1398) ;  /* 0x00003f427f007947 */ /* 0x000fea000b800000 */
[----:B------:R3:W4:Y:S01]  /*20500*/  SHFL.IDX PT, R10, R33, RZ, 0x1c1f ;  /* 0x001c1fff210a7589 */ /* 0x00072200000e0000 */
[----:B--2---:R-:W-:-:S03]  /*20510*/  MOV R11, R9 ;  /* 0x00000009000b7202 */ /* 0x004fc60000000f00 */
[----:B------:R3:W2:Y:S04]  /*20520*/  SHFL.IDX PT, R12, R16, RZ, 0x1c1f ;  /* 0x001c1fff100c7589 */ /* 0x0006a800000e0000 */
[----:B------:R3:W1:Y:S02]  /*20530*/  SHFL.IDX PT, R2, R17, RZ, 0x1c1f ;  /* 0x001c1fff11027589 */ /* 0x00066400000e0000 */
.L_x_1418:
[----:B------:R-:W-:Y:S01]  /*20540*/  IMAD R18, R32, R28, RZ ;  /* 0x0000001c20127224 */ /* 0x000fe200078e02ff */
[----:B------:R-:W-:Y:S01]  /*20550*/  BSSY B0, `(.L_x_1399) ;  /* 0x0000035000007945 */ /* 0x000fe20003800000 */
[----:B--2---:R-:W-:Y:S01]  /*20560*/  MOV R3, R12 ;  /* 0x0000000c00037202 */ /* 0x004fe20000000f00 */
        /* <DEDUP_REMOVED lines=13> */
[----:B------:R-:W-:-:S02]  /*20640*/  CS2R R24, SRZ ;  /* 0x0000000000187805 */ /* 0x000fc4000001ff00 */
[----:B------:R-:W-:Y:S05]  /*20650*/  @P0 BRA `(.L_x_1400) ;  /* 0x0000024000000947 */ /* 0x000fea0003800000 */
[----:B------:R-:W-:Y:S01]  /*20660*/  ISETP.GE.AND P0, PT, R72, R36, PT ;  /* 0x000000244800720c */ /* 0x000fe20003f06270 */
[----:B------:R-:W-:Y:S01]  /*20670*/  CS2R R26, SRZ ;  /* 0x00000000001a7805 */ /* 0x000fe2000001ff00 */
[----:B------:R-:W-:Y:S01]  /*20680*/  CS2R R24, SRZ ;  /* 0x0000000000187805 */ /* 0x000fe2000001ff00 */
[----:B------:R-:W-:Y:S01]  /*20690*/  CS2R R22, SRZ ;  /* 0x0000000000167805 */ /* 0x000fe2000001ff00 */
[----:B------:R-:W-:Y:S01]  /*206a0*/  CS2R R20, SRZ ;  /* 0x0000000000147805 */ /* 0x000fe2000001ff00 */
[----:B------:R-:W-:-:S08]  /*206b0*/  ULDC.64 UR4, c[0x0][0x118] ;  /* 0x0000460000047ab9 */ /* 0x000fd00000000a00 */
[----:B-1----:R-:W-:-:S04]  /*206c0*/  @!P0 IMAD.WIDE R12, R72, 0x2, R2 ;  /* 0x00000002480c8825 */ /* 0x002fc800078e0202 */
[C---:B----4-:R-:W-:Y:S01]  /*206d0*/  @!P0 IMAD.WIDE R14, R72.reuse, 0x2, R10 ;  /* 0x00000002480e8825 */ /* 0x050fe200078e020a */
[----:B------:R1:W5:Y:S04]  /*206e0*/  @!P0 LD.E.128 R24, [R12.64] ;  /* 0x000000040c188980 */ /* 0x000368000c101d00 */
[----:B------:R2:W5:Y:S01]  /*206f0*/  @!P0 LD.E.128 R20, [R14.64] ;  /* 0x000000040e148980 */ /* 0x000562000c101d00 */
[----:B-1----:R-:W-:-:S04]  /*20700*/  IADD3 R12, R72, 0x20, RZ ;  /* 0x00000020480c7810 */ /* 0x002fc80007ffe0ff */
[----:B------:R-:W-:Y:S01]  /*20710*/  ISETP.GE.AND P0, PT, R12, R36, PT ;  /* 0x000000240c00720c */ /* 0x000fe20003f06270 */
[----:B------:R-:W-:-:S12]  /*20720*/  CS2R R50, SRZ ;  /* 0x0000000000327805 */ /* 0x000fd8000001ff00 */
[----:B------:R-:W-:-:S04]  /*20730*/  @!P0 SHF.R.S32.HI R9, RZ, 0x1f, R12 ;  /* 0x0000001fff098819 */ /* 0x000fc8000001140c */
[----:B------:R-:W-:-:S04]  /*20740*/  @!P0 LEA.HI R9, R9, R12, RZ, 0x3 ;  /* 0x0000000c09098211 */ /* 0x000fc800078f18ff */
[----:B------:R-:W-:Y:S01]  /*20750*/  @!P0 LOP3.LUT R9, R9, 0xfffffff8, RZ, 0xc0, !PT ;  /* 0xfffffff809098812 */ /* 0x000fe200078ec0ff */
[----:B------:R-:W-:Y:S01]  /*20760*/  CS2R R48, SRZ ;  /* 0x0000000000307805 */ /* 0x000fe2000001ff00 */
[----:B------:R-:W-:-:S03]  /*20770*/  CS2R R46, SRZ ;  /* 0x00000000002e7805 */ /* 0x000fc6000001ff00 */
[----:B------:R-:W-:Y:S01]  /*20780*/  @!P0 IMAD.WIDE R12, R9, 0x2, R2 ;  /* 0x00000002090c8825 */ /* 0x000fe200078e0202 */
[----:B------:R-:W-:-:S03]  /*20790*/  CS2R R44, SRZ ;  /* 0x00000000002c7805 */ /* 0x000fc6000001ff00 */
[----:B--2---:R-:W-:Y:S01]  /*207a0*/  @!P0 IMAD.WIDE R14, R9, 0x2, R10 ;  /* 0x00000002090e8825 */ /* 0x004fe200078e020a */
        /* <DEDUP_REMOVED lines=9> */
[----:B------:R-:W-:Y:S01]  /*20840*/  CS2R R62, SRZ ;  /* 0x00000000003e7805 */ /* 0x000fe2000001ff00 */
[----:B------:R-:W-:Y:S02]  /*20850*/  CS2R R60, SRZ ;  /* 0x00000000003c7805 */ /* 0x000fe4000001ff00 */
[----:B------:R-:W-:-:S04]  /*20860*/  @!P0 IMAD.WIDE R10, R9, 0x2, R10 ;  /* 0x00000002090a8825 */ /* 0x000fc800078e020a */
[----:B------:R-:W-:Y:S01]  /*20870*/  @!P0 IMAD.WIDE R2, R9, 0x2, R2 ;  /* 0x0000000209028825 */ /* 0x000fe200078e0202 */
[----:B------:R2:W5:Y:S04]  /*20880*/  @!P0 LD.E.128 R56, [R10.64] ;  /* 0x000000040a388980 */ /* 0x000568000c101d00 */
[----:B------:R2:W5:Y:S02]  /*20890*/  @!P0 LD.E.128 R60, [R2.64] ;  /* 0x00000004023c8980 */ /* 0x000564000c101d00 */
.L_x_1400:
[----:B------:R-:W-:Y:S05]  /*208a0*/  BSYNC B0 ;  /* 0x0000000000007941 */ /* 0x000fea0003800000 */
.L_x_1399:
        /* <DEDUP_REMOVED lines=20> */
[----:B------:R-:W-:Y:S01]  /*209f0*/  PRMT R54, R9, 0x7610, R54 ;  /* 0x0000761009367816 */ /* 0x000fe20000000036 */
[----:B------:R-:W-:Y:S01]  /*20a00*/  IMAD.MOV.U32 R2, RZ, RZ, R61 ;  /* 0x000000ffff027224 */ /* 0x000fe200078e003d */
[----:B------:R-:W-:-:S04]  /*20a10*/  MOV R9, R63 ;  /* 0x0000003f00097202 */ /* 0x000fc80000000f00 */
        /* <DEDUP_REMOVED lines=19> */
.L_x_1419:
        /* <DEDUP_REMOVED lines=23> */
[C---:B--2-4-:R-:W-:Y:S01]  /*20cc0*/  @!P0 IMAD.WIDE R14, R72.reuse, 0x2, R10 ;  /* 0x00000002480e8825 */ /* 0x054fe200078e020a */
        /* <DEDUP_REMOVED lines=28> */
.L_x_1403:
[----:B------:R-:W-:Y:S05]  /*20e90*/  BSYNC B0 ;  /* 0x0000000000007941 */ /* 0x000fea0003800000 */
.L_x_1402:
[----:B-12---:R-:W2:Y:S01]  /*20ea0*/  LDL.64 R2, [R37+0x20] ;  /* 0x0000200025027983 */ /* 0x006ea20000100a00 */
[----:B------:R-:W-:-:S04]  /*20eb0*/  DEPBAR.LE SB0, 0x3 ;  /* 0x000080c00000791a */ /* 0x000fc80000000000 */
[----:B------:R-:W-:Y:S01]  /*20ec0*/  WARPSYNC 0xffffffff ;  /* 0xffffffff00007948 */ /* 0x000fe20003800000 */
[----:B----4-:R-:W3:Y:S01]  /*20ed0*/  LDL.64 R10, [R37+0x28] ;  /* 0x00002800250a7983 */ /* 0x010ee20000100a00 */
[----:B------:R-:W-:-:S03]  /*20ee0*/  ULDC.64 UR4, c[0x0][0x118] ;  /* 0x0000460000047ab9 */ /* 0x000fc60000000a00 */
[----:B------:R-:W-:Y:S01]  /*20ef0*/  BAR.SYNC.DEFER_BLOCKING 0x0 ;  /* 0x0000000000007b1d */ /* 0x000fe20000010000 */
[----:B-----5:R-:W-:-:S05]  /*20f00*/  IMAD.MOV.U32 R9, RZ, RZ, R91 ;  /* 0x000000ffff097224 */ /* 0x020fca00078e005b */
[----:B--2---:R1:W2:Y:S04]  /*20f10*/  LD.E R12, [R2.64] ;  /* 0x00000004020c7980 */ /* 0x0042a8000c101900 */
[----:B---3--:R3:W5:Y:S01]  /*20f20*/  LD.E.64 R42, [R10.64] ;  /* 0x000000040a2a7980 */ /* 0x008762000c101b00 */
[----:B------:R-:W-:Y:S01]  /*20f30*/  BSSY B1, `(.L_x_1404) ;  /* 0x0000195000017945 */ /* 0x000fe20003800000 */
[----:B-1----:R-:W-:Y:S02]  /*20f40*/  IMAD.MOV.U32 R2, RZ, RZ, R90 ;  /* 0x000000ffff027224 */ /* 0x002fe400078e005a */
[----:B------:R-:W-:-:S03]  /*20f50*/  IMAD.MOV.U32 R3, RZ, RZ, R88 ;  /* 0x000000ffff037224 */ /* 0x000fc600078e0058 */
[----:B------:R-:W-:Y:S01]  /*20f60*/  PRMT R109, R9, 0x5410, R2 ;  /* 0x00005410096d7816 */ /* 0x000fe20000000002 */
[----:B------:R-:W-:Y:S01]  /*20f70*/  IMAD.MOV.U32 R2, RZ, RZ, R89 ;  /* 0x000000ffff027224 */ /* 0x000fe200078e0059 */
[----:B------:R-:W-:Y:S01]  /*20f80*/  MOV R9, R78 ;  /* 0x0000004e00097202 */ /* 0x000fe20000000f00 */
[----:B---3--:R-:W-:-:S03]  /*20f90*/  IMAD.MOV.U32 R10, RZ, RZ, R83 ;  /* 0x000000ffff0a7224 */ /* 0x008fc600078e0053 */
[----:B------:R-:W-:Y:S01]  /*20fa0*/  PRMT R108, R2, 0x5410, R3 ;  /* 0x00005410026c7816 */ /* 0x000fe20000000003 */
[----:B------:R-:W-:Y:S02]  /*20fb0*/  IMAD.MOV.U32 R2, RZ, RZ, R79 ;  /* 0x000000ffff027224 */ /* 0x000fe400078e004f */
[----:B------:R-:W-:-:S03]  /*20fc0*/  IMAD.MOV.U32 R3, RZ, RZ, R77 ;  /* 0x000000ffff037224 */ /* 0x000fc600078e004d */
[----:B------:R-:W-:Y:S01]  /*20fd0*/  PRMT R105, R2, 0x5410, R9 ;  /* 0x0000541002697816 */ /* 0x000fe20000000009 */
[----:B------:R-:W-:Y:S01]  /*20fe0*/  IMAD.MOV.U32 R9, RZ, RZ, R76 ;  /* 0x000000ffff097224 */ /* 0x000fe200078e004c */
[----:B------:R-:W-:-:S04]  /*20ff0*/  MOV R2, R66 ;  /* 0x0000004200027202 */ /* 0x000fc80000000f00 */
        /* <DEDUP_REMOVED lines=21> */
[----:B------:R-:W-:-:S04]  /*21150*/  MOV R3, R68 ;  /* 0x0000004400037202 */ /* 0x000fc80000000f00 */
[----:B------:R-:W-:Y:S02]  /*21160*/  PRMT R99, R9, 0x7610, R99 ;  /* 0x0000761009637816 */ /* 0x000fe40000000063 */
[----:B------:R-:W-:Y:S01]  /*21170*/  PRMT R98, R2, 0x5410, R3 ;  /* 0x0000541002627816 */ /* 0x000fe20000000003 */
[----:B--2---:R-:W-:-:S05]  /*21180*/  IMAD R10, R12, -0x80, R18 ;  /* 0xffffff800c0a7824 */ /* 0x004fca00078e0212 */
[----:B------:R-:W-:-:S04]  /*21190*/  IMNMX R55, R10, 0x80, PT ;  /* 0x000000800a377817 */ /* 0x000fc80003800200 */
[----:B------:R-:W-:-:S13]  /*211a0*/  ISETP.GE.AND P0, PT, R73, R55, PT ;  /* 0x000000374900720c */ /* 0x000fda0003f06270 */
[----:B------:R-:W-:Y:S05]  /*211b0*/  @P0 BRA `(.L_x_1405) ;  /* 0x000016c000000947 */ /* 0x000fea0003800000 */
[----:B------:R-:W-:Y:S01]  /*211c0*/  ISETP.GE.AND P0, PT, R72, R36, PT ;  /* 0x000000244800720c */ /* 0x000fe20003f06270 */
[----:B------:R-:W-:-:S12]  /*211d0*/  BSSY B0, `(.L_x_1406) ;  /* 0x0000072000007945 */ /* 0x000fd80003800000 */
[----:B------:R-:W-:Y:S05]  /*211e0*/  @P0 BRA `(.L_x_1407) ;  /* 0x0000070000000947 */ /* 0x000fea0003800000 */
[----:B------:R-:W-:Y:S01]  /*211f0*/  LEA.HI R10, R36, R53, RZ, 0x1d ;  /* 0x00000035240a7211 */ /* 0x000fe200078fe8ff */
[----:B------:R-:W-:Y:S01]  /*21200*/  IMAD.SHL.U32 R2, R73, 0x40, RZ ;  /* 0x0000004049027824 */ /* 0x000fe200078e00ff */
[----:B------:R-:W-:Y:S01]  /*21210*/  LEA.HI R3, R39, R52, RZ, 0x5 ;  /* 0x0000003427037211 */ /* 0x000fe200078f28ff */
[----:B------:R-:W-:Y:S01]  /*21220*/  ULDC.64 UR4, c[0x0][0x118] ;  /* 0x0000460000047ab9 */ /* 0x000fe20000000a00 */
        /* <DEDUP_REMOVED lines=13> */
[----:B-----5:R-:W-:-:S03]  /*21300*/  IMAD.WIDE.U32 R40, R11, 0x2, R42 ;  /* 0x000000020b287825 */ /* 0x020fc600078e002a */
[----:B------:R-:W-:Y:S02]  /*21310*/  IADD3 R2, R2, R9, R3 ;  /* 0x0000000902027210 */ /* 0x000fe40007ffe003 */
[----:B------:R-:W2:Y:S03]  /*21320*/  LD.E.128 R16, [R40.64] ;  /* 0x0000000428107980 */ /* 0x000ea6000c101d00 */
[----:B------:R-:W-:-:S05]  /*21330*/  IMAD.WIDE.U32 R38, R2, 0x2, R42 ;  /* 0x0000000202267825 */ /* 0x000fca00078e002a */
[----:B------:R-:W3:Y:S01]  /*21340*/  LD.E.128 R12, [R38.64] ;  /* 0x00000004260c7980 */ /* 0x000ee2000c101d00 */
[----:B------:R-:W-:Y:S02]  /*21350*/  SHF.R.U64 R11, R24, 0x10, R25 ;  /* 0x00000010180b7819 */ /* 0x000fe40000001219 */
[--C-:B------:R-:W-:Y:S02]  /*21360*/  SHF.R.U64 R9, R22, 0x10, R23.reuse ;  /* 0x0000001016097819 */ /* 0x100fe40000001217 */
[----:B------:R-:W-:Y:S02]  /*21370*/  SHF.R.U32.HI R10, RZ, 0x10, R23 ;  /* 0x00000010ff0a7819 */ /* 0x000fe40000011617 */
[--C-:B------:R-:W-:Y:S02]  /*21380*/  SHF.R.U64 R2, R20, 0x10, R21.reuse ;  /* 0x0000001014027819 */ /* 0x100fe40000001215 */
[----:B------:R-:W-:Y:S02]  /*21390*/  SHF.R.U32.HI R3, RZ, 0x10, R21 ;  /* 0x00000010ff037819 */ /* 0x000fe40000011615 */
[----:B------:R-:W-:-:S02]  /*213a0*/  SHF.R.U32.HI R23, RZ, 0x10, R25 ;  /* 0x00000010ff177819 */ /* 0x000fc40000011619 */
[--C-:B------:R-:W-:Y:S02]  /*213b0*/  SHF.R.U64 R20, R26, 0x10, R27.reuse ;  /* 0x000000101a147819 */ /* 0x100fe4000000121b */
[----:B------:R-:W-:Y:S02]  /*213c0*/  SHF.R.U32.HI R21, RZ, 0x10, R27 ;  /* 0x00000010ff157819 */ /* 0x000fe4000001161b */
[C---:B------:R-:W-:Y:S02]  /*213d0*/  PRMT R29, R28.reuse, 0x5432, R11 ;  /* 0x000054321c1d7816 */ /* 0x040fe4000000000b */
[----:B------:R-:W-:Y:S02]  /*213e0*/  PRMT R23, R28, 0x5410, R23 ;  /* 0x000054101c177816 */ /* 0x000fe40000000017 */
[----:B------:R-:W-:Y:S02]  /*213f0*/  PRMT R34, R34, 0x5410, R2 ;  /* 0x0000541022227816 */ /* 0x000fe40000000002 */
[----:B------:R-:W-:-:S02]  /*21400*/  PRMT R28, R35, 0x5432, R20 ;  /* 0x00005432231c7816 */ /* 0x000fc40000000014 */
[----:B------:R-:W-:Y:S02]  /*21410*/  PRMT R27, R35, 0x5410, R21 ;  /* 0x00005410231b7816 */ /* 0x000fe40000000015 */
[C---:B------:R-:W-:Y:S02]  /*21420*/  SHF.L.U32 R35, R29.reuse, 0x10, RZ ;  /* 0x000000101d237819 */ /* 0x040fe400000006ff */
[C---:B------:R-:W-:Y:S02]  /*21430*/  PRMT R33, R32.reuse, 0x5410, R3 ;  /* 0x0000541020217816 */ /* 0x040fe40000000003 */
[----:B------:R-:W-:Y:S02]  /*21440*/  LOP3.LUT R37, R29, 0xffff0000, RZ, 0xc0, !PT ;  /* 0xffff00001d257812 */ /* 0x000fe400078ec0ff */
[----:B------:R-:W-:Y:S02]  /*21450*/  PRMT R32, R32, 0x5432, R9 ;  /* 0x0000543220207816 */ /* 0x000fe40000000009 */
        /* <DEDUP_REMOVED lines=13> */
[----:B------:R-:W-:Y:S01]  /*21530*/  IMAD.U32 R19, R34, 0x10000, RZ ;  /* 0x0001000022137824 */ /* 0x000fe200078e00ff */
[C---:B------:R-:W-:Y:S01]  /*21540*/  LOP3.LUT R9, R14.reuse, 0xffff0000, RZ, 0xc0, !PT ;  /* 0xffff00000e097812 */ /* 0x040fe200078ec0ff */
[----:B------:R-:W-:Y:S01]  /*21550*/  FMUL.FTZ R13, R17, R35 ;  /* 0x00000023110d7220 */ /* 0x000fe20000410000 */
[----:B------:R-:W-:Y:S01]  /*21560*/  LOP3.LUT R2, R15, 0xffff0000, RZ, 0xc0, !PT ;  /* 0xffff00000f027812 */ /* 0x000fe200078ec0ff */
[----:B------:R-:W-:-:S02]  /*21570*/  IMAD.U32 R10, R14, 0x10000, RZ ;  /* 0x000100000e0a7824 */ /* 0x000fc400078e00ff */
[-C--:B------:R-:W-:Y:S01]  /*21580*/  FMUL.FTZ R14, R17, R19.reuse ;  /* 0x00000013110e7220 */ /* 0x080fe20000410000 */
[----:B------:R-:W-:Y:S01]  /*21590*/  LOP3.LUT R17, R34, 0xffff0000, RZ, 0xc0, !PT ;  /* 0xffff000022117812 */ /* 0x000fe200078ec0ff */
[----:B------:R-:W-:Y:S02]  /*215a0*/  FFMA.FTZ R54, R26, R19, -R13 ;  /* 0x000000131a367223 */ /* 0x000fe4000001080d */
[----:B------:R-:W-:Y:S02]  /*215b0*/  FMUL.FTZ R13, R16, R37 ;  /* 0x00000025100d7220 */ /* 0x000fe40000410000 */
[----:B------:R-:W-:Y:S02]  /*215c0*/  IMAD.U32 R3, R15, 0x10000, RZ ;  /* 0x000100000f037824 */ /* 0x000fe400078e00ff */
[----:B------:R-:W-:Y:S02]  /*215d0*/  IMAD.U32 R19, R23, 0x10000, RZ ;  /* 0x0001000017137824 */ /* 0x000fe400078e00ff */
[----:B------:R-:W-:-:S02]  /*215e0*/  IMAD.U32 R15, R33, 0x10000, RZ ;  /* 0x00010000210f7824 */ /* 0x000fc400078e00ff */
[----:B------:R-:W-:Y:S02]  /*215f0*/  FFMA.FTZ R35, R26, R35, R14 ;  /* 0x000000231a237223 */ /* 0x000fe4000001000e */
[-C--:B------:R-:W-:Y:S02]  /*21600*/  FMUL.FTZ R14, R16, R17.reuse ;  /* 0x00000011100e7220 */ /* 0x080fe40000410000 */
[----:B------:R-:W-:Y:S01]  /*21610*/  FFMA.FTZ R29, R25, R17, -R13 ;  /* 0x00000011191d7223 */ /* 0x000fe2000001080d */
[----:B------:R-:W-:Y:S01]  /*21620*/  LOP3.LUT R17, R23, 0xffff0000, RZ, 0xc0, !PT ;  /* 0xffff000017117812 */ /* 0x000fe200078ec0ff */
[C---:B------:R-:W-:Y:S02]  /*21630*/  FMUL.FTZ R13, R12.reuse, R19 ;  /* 0x000000130c0d7220 */ /* 0x040fe40000410000 */
[----:B------:R-:W-:Y:S02]  /*21640*/  FMUL.FTZ R12, R12, R15 ;  /* 0x0000000f0c0c7220 */ /* 0x000fe40000410000 */
[----:B------:R-:W-:Y:S01]  /*21650*/  FFMA.FTZ R26, R25, R37, R14 ;  /* 0x00000025191a7223 */ /* 0x000fe2000001000e */
[----:B------:R-:W-:Y:S01]  /*21660*/  LOP3.LUT R14, R33, 0xffff0000, RZ, 0xc0, !PT ;  /* 0xffff0000210e7812 */ /* 0x000fe200078ec0ff */
[----:B------:R-:W-:-:S02]  /*21670*/  FFMA.FTZ R25, R24, R15, -R13 ;  /* 0x0000000f18197223 */ /* 0x000fc4000001080d */
[----:B------:R-:W-:Y:S01]  /*21680*/  FFMA.FTZ R24, R24, R19, R12 ;  /* 0x0000001318187223 */ /* 0x000fe2000001000c */
[----:B------:R-:W-:Y:S01]  /*21690*/  SHF.L.U32 R19, R32, 0x10, RZ ;  /* 0x0000001020137819 */ /* 0x000fe200000006ff */
[C---:B------:R-:W-:Y:S02]  /*216a0*/  FMUL.FTZ R12, R11.reuse, R17 ;  /* 0x000000110b0c7220 */ /* 0x040fe40000410000 */
[----:B------:R-:W-:Y:S02]  /*216b0*/  IMAD.U32 R16, R28, 0x10000, RZ ;  /* 0x000100001c107824 */ /* 0x000fe400078e00ff */
[-C--:B------:R-:W-:Y:S02]  /*216c0*/  FMUL.FTZ R13, R11, R14.reuse ;  /* 0x0000000e0b0d7220 */ /* 0x080fe40000410000 */
[----:B------:R-:W-:Y:S02]  /*216d0*/  FFMA.FTZ R23, R21, R14, -R12 ;  /* 0x0000000e15177223 */ /* 0x000fe4000001080c */
[----:B------:R-:W-:-:S02]  /*216e0*/  IMAD.U32 R33, R27, 0x10000, RZ ;  /* 0x000100001b217824 */ /* 0x000fc400078e00ff */
[C---:B------:R-:W-:Y:S02]  /*216f0*/  FMUL.FTZ R11, R10.reuse, R19 ;  /* 0x000000130a0b7220 */ /* 0x040fe40000410000 */
[----:B------:R-:W-:Y:S02]  /*21700*/  IMAD.U32 R15, R31, 0x10000, RZ ;  /* 0x000100001f0f7824 */ /* 0x000fe400078e00ff */
[-C--:B------:R-:W-:Y:S02]  /*21710*/  FMUL.FTZ R12, R10, R16.reuse ;  /* 0x000000100a0c7220 */ /* 0x080fe40000410000 */
[----:B------:R-:W-:Y:S01]  /*21720*/  FFMA.FTZ R21, R21, R17, R13 ;  /* 0x0000001115157223 */ /* 0x000fe2000001000d */
[----:B------:R-:W-:Y:S01]  /*21730*/  LOP3.LUT R17, R28, 0xffff0000, RZ, 0xc0, !PT ;  /* 0xffff00001c117812 */ /* 0x000fe200078ec0ff */
[----:B------:R-:W-:Y:S01]  /*21740*/  FMUL.FTZ R10, R3, R33 ;  /* 0x00000021030a7220 */ /* 0x000fe20000410000 */
[----:B------:R-:W-:Y:S01]  /*21750*/  LOP3.LUT R13, R32, 0xffff0000, RZ, 0xc0, !PT ;  /* 0xffff0000200d7812 */ /* 0x000fe200078ec0ff */
[C---:B------:R-:W-:Y:S01]  /*21760*/  FFMA.FTZ R14, R20.reuse, R16, R11 ;  /* 0x00000010140e7223 */ /* 0x040fe2000001000b */
[----:B------:R-:W-:Y:S01]  /*21770*/  LOP3.LUT R16, R27, 0xffff0000, RZ, 0xc0, !PT ;  /* 0xffff00001b107812 */ /* 0x000fe200078ec0ff */
[----:B------:R-:W-:Y:S01]  /*21780*/  FFMA.FTZ R19, R20, R19, -R12 ;  /* 0x0000001314137223 */ /* 0x000fe2000001080c */
        /* <DEDUP_REMOVED lines=8> */
[----:B------:R-:W-:Y:S01]  /*21810*/  FFMA.FTZ R10, R30, R13, -R10 ;  /* 0x0000000d1e0a7223 */ /* 0x000fe2000001080a */
[----:B------:R-:W-:Y:S01]  /*21820*/  F2FP.BF16.PACK_AB R13, R21, R24 ;  /* 0x00000018150d723e */ /* 0x000fe200000010ff */
        /* <DEDUP_REMOVED lines=10> */
[----:B------:R1:W-:Y:S04]  /*218d0*/  ST.E.128 [R40.64], R16 ;  /* 0x0000001028007985 */ /* 0x0003e8000c101d04 */
[----:B------:R1:W-:Y:S02]  /*218e0*/  ST.E.128 [R38.64], R12 ;  /* 0x0000000c26007985 */ /* 0x0003e4000c101d04 */
.L_x_1407:
[----:B------:R-:W-:Y:S05]  /*218f0*/  BSYNC B0 ;  /* 0x0000000000007941 */ /* 0x000fea0003800000 */
.L_x_1406:
[----:B------:R-:W-:Y:S01]  /*21900*/  IADD3 R2, R72, 0x20, RZ ;  /* 0x0000002048027810 */ /* 0x000fe20007ffe0ff */
[----:B------:R-:W-:Y:S03]  /*21910*/  BSSY B0, `(.L_x_1408) ;  /* 0x000007b000007945 */ /* 0x000fe60003800000 */
[----:B------:R-:W-:-:S13]  /*21920*/  ISETP.GE.AND P0, PT, R2, R36, PT ;  /* 0x000000240200720c */ /* 0x000fda0003f06270 */
[----:B------:R-:W-:Y:S05]  /*21930*/  @P0 BRA `(.L_x_1409) ;  /* 0x0000078000000947 */ /* 0x000fea0003800000 */
[----:B------:R-:W-:Y:S01]  /*21940*/  SHF.R.S32.HI R9, RZ, 0x1f, R2 ;  /* 0x0000001fff097819 */ /* 0x000fe20000011402 */
[----:B------:R-:W-:Y:S01]  /*21950*/  IMAD.SHL.U32 R10, R73, 0x40, RZ ;  /* 0x00000040490a7824 */ /* 0x000fe200078e00ff */
[----:B------:R-:W-:Y:S01]  /*21960*/  SHF.R.S32.HI R11, RZ, 0x1f, R52 ;  /* 0x0000001fff0b7819 */ /* 0x000fe20000011434 */
[----:B------:R-:W-:Y:S01]  /*21970*/  ULDC.64 UR4, c[0x0][0x118] ;  /* 0x0000460000047ab9 */ /* 0x000fe20000000a00 */
[CC--:B------:R-:W-:Y:S02]  /*21980*/  LEA.HI R3, R9.reuse, R2.reuse, RZ, 0x3 ;  /* 0x0000000209037211 */ /* 0x0c0fe400078f18ff */
[----:B------:R-:W-:Y:S02]  /*21990*/  LEA.HI R9, R9, R2, RZ, 0x6 ;  /* 0x0000000209097211 */ /* 0x000fe400078f30ff */
[----:B------:R-:W-:Y:S02]  /*219a0*/  LOP3.LUT R2, R10, 0x1c0, RZ, 0xc0, !PT ;  /* 0x000001c00a027812 */ /* 0x000fe400078ec0ff */
[--C-:B------:R-:W-:Y:S01]  /*219b0*/  SHF.R.S32.HI R10, RZ, 0x3, R3.reuse ;  /* 0x00000003ff0a7819 */ /* 0x100fe20000011403 */
[----:B-1----:R-:W-:Y:S01]  /*219c0*/  IMAD.SHL.U32 R12, R9, 0x80, RZ ;  /* 0x00000080090c7824 */ /* 0x002fe200078e00ff */
        /* <DEDUP_REMOVED lines=17> */
[----:B-----5:R-:W-:-:S04]  /*21ae0*/  IMAD.WIDE.U32 R40, R12, 0x2, R42 ;  /* 0x000000020c287825 */ /* 0x020fc800078e002a */
[----:B------:R-:W-:Y:S01]  /*21af0*/  IMAD.WIDE.U32 R38, R2, 0x2, R42 ;  /* 0x0000000202267825 */ /* 0x000fe200078e002a */
[----:B------:R-:W2:Y:S04]  /*21b00*/  LD.E.128 R16, [R40.64] ;  /* 0x0000000428107980 */ /* 0x000ea8000c101d00 */
[----:B------:R-:W3:Y:S01]  /*21b10*/  LD.E.128 R12, [R38.64] ;  /* 0x00000004260c7980 */ /* 0x000ee2000c101d00 */
[----:B------:R-:W-:Y:S02]  /*21b20*/  SHF.R.U64 R11, R48, 0x10, R49 ;  /* 0x00000010300b7819 */ /* 0x000fe40000001231 */
[----:B------:R-:W-:Y:S02]  /*21b30*/  SHF.R.U64 R2, R44, 0x10, R45 ;  /* 0x000000102c027819 */ /* 0x000fe4000000122d */
[----:B------:R-:W-:-:S02]  /*21b40*/  SHF.R.U32.HI R21, RZ, 0x10, R51 ;  /* 0x00000010ff157819 */ /* 0x000fc40000011633 */
[----:B------:R-:W-:Y:S02]  /*21b50*/  PRMT R29, R74, 0x5432, R11 ;  /* 0x000054324a1d7816 */ /* 0x000fe4000000000b */
[----:B------:R-:W-:Y:S02]  /*21b60*/  SHF.R.U64 R20, R50, 0x10, R51 ;  /* 0x0000001032147819 */ /* 0x000fe40000001233 */
[----:B------:R-:W-:Y:S01]  /*21b70*/  PRMT R34, R92, 0x5432, R2 ;  /* 0x000054325c227816 */ /* 0x000fe20000000002 */
[----:B------:R-:W-:Y:S01]  /*21b80*/  IMAD.U32 R35, R29, 0x10000, RZ ;  /* 0x000100001d237824 */ /* 0x000fe200078e00ff */
[C---:B------:R-:W-:Y:S02]  /*21b90*/  PRMT R27, R75.reuse, 0x5410, R21 ;  /* 0x000054104b1b7816 */ /* 0x040fe40000000015 */
[----:B------:R-:W-:Y:S02]  /*21ba0*/  PRMT R28, R75, 0x5432, R20 ;  /* 0x000054324b1c7816 */ /* 0x000fe40000000014 */
[----:B------:R-:W-:-:S02]  /*21bb0*/  SHF.R.U64 R9, R46, 0x10, R47 ;  /* 0x000000102e097819 */ /* 0x000fc4000000122f */
[----:B------:R-:W-:Y:S02]  /*21bc0*/  SHF.R.U32.HI R10, RZ, 0x10, R47 ;  /* 0x00000010ff0a7819 */ /* 0x000fe4000001162f */
[----:B------:R-:W-:Y:S02]  /*21bd0*/  SHF.R.U32.HI R23, RZ, 0x10, R49 ;  /* 0x00000010ff177819 */ /* 0x000fe40000011631 */
[----:B------:R-:W-:Y:S02]  /*21be0*/  SHF.R.U32.HI R3, RZ, 0x10, R45 ;  /* 0x00000010ff037819 */ /* 0x000fe4000001162d */
[----:B------:R-:W-:Y:S02]  /*21bf0*/  LOP3.LUT R29, R29, 0xffff0000, RZ, 0xc0, !PT ;  /* 0xffff00001d1d7812 */ /* 0x000fe400078ec0ff */
[C---:B------:R-:W-:Y:S02]  /*21c00*/  PRMT R32, R93.reuse, 0x5432, R9 ;  /* 0x000054325d207816 */ /* 0x040fe40000000009 */
[----:B------:R-:W-:-:S02]  /*21c10*/  PRMT R31, R93, 0x5410, R10 ;  /* 0x000054105d1f7816 */ /* 0x000fc4000000000a */
[----:B------:R-:W-:Y:S02]  /*21c20*/  PRMT R23, R74, 0x5410, R23 ;  /* 0x000054104a177816 */ /* 0x000fe40000000017 */
        /* <DEDUP_REMOVED lines=8> */
[C---:B------:R-:W-:Y:S01]  /*21cb0*/  LOP3.LUT R18, R19.reuse, 0xffff0000, RZ, 0xc0, !PT ;  /* 0xffff000013127812 */ /* 0x040fe200078ec0ff */
[----:B------:R-:W-:Y:S01]  /*21cc0*/  IMAD.U32 R22, R19, 0x10000, RZ ;  /* 0x0001000013167824 */ /* 0x000fe200078e00ff */
        /* <DEDUP_REMOVED lines=13> */
[C---:B------:R-:W-:Y:S01]  /*21da0*/  IMAD.U32 R19, R23.reuse, 0x10000, RZ ;  /* 0x0001000017137824 */ /* 0x040fe200078e00ff */
[----:B------:R-:W-:Y:S01]  /*21db0*/  LOP3.LUT R23, R23, 0xffff0000, RZ, 0xc0, !PT ;  /* 0xffff000017177812 */ /* 0x000fe200078ec0ff */
[----:B------:R-:W-:-:S02]  /*21dc0*/  IMAD.U32 R15, R33, 0x10000, RZ ;  /* 0x00010000210f7824 */ /* 0x000fc400078e00ff */
[----:B------:R-:W-:Y:S02]  /*21dd0*/  FFMA.FTZ R35, R26, R35, R14 ;  /* 0x000000231a237223 */ /* 0x000fe4000001000e */
[CC--:B------:R-:W-:Y:S02]  /*21de0*/  FFMA.FTZ R34, R25.reuse, R17.reuse, -R13 ;  /* 0x0000001119227223 */ /* 0x0c0fe4000001080d */
[----:B------:R-:W-:Y:S02]  /*21df0*/  FMUL.FTZ R14, R16, R17 ;  /* 0x00000011100e7220 */ /* 0x000fe40000410000 */
[C---:B------:R-:W-:Y:S02]  /*21e00*/  FMUL.FTZ R13, R12.reuse, R19 ;  /* 0x000000130c0d7220 */ /* 0x040fe40000410000 */
[----:B------:R-:W-:Y:S02]  /*21e10*/  FMUL.FTZ R12, R12, R15 ;  /* 0x0000000f0c0c7220 */ /* 0x000fe40000410000 */
[----:B------:R-:W-:Y:S01]  /*21e20*/  FFMA.FTZ R29, R25, R29, R14 ;  /* 0x0000001d191d7223 */ /* 0x000fe2000001000e */
[----:B------:R-:W-:Y:S01]  /*21e30*/  LOP3.LUT R14, R33, 0xffff0000, RZ, 0xc0, !PT ;  /* 0xffff0000210e7812 */ /* 0x000fe200078ec0ff */
[----:B------:R-:W-:-:S02]  /*21e40*/  FFMA.FTZ R25, R24, R19, R12 ;  /* 0x0000001318197223 */ /* 0x000fc4000001000c */
[----:B------:R-:W-:Y:S02]  /*21e50*/  FFMA.FTZ R26, R24, R15, -R13 ;  /* 0x0000000f181a7223 */ /* 0x000fe4000001080d */
[----:B------:R-:W-:Y:S02]  /*21e60*/  FMUL.FTZ R12, R11, R23 ;  /* 0x000000170b0c7220 */ /* 0x000fe40000410000 */
[----:B------:R-:W-:Y:S02]  /*21e70*/  IMAD.U32 R16, R32, 0x10000, RZ ;  /* 0x0001000020107824 */ /* 0x000fe400078e00ff */
[----:B------:R-:W-:Y:S02]  /*21e80*/  IMAD.U32 R15, R28, 0x10000, RZ ;  /* 0x000100001c0f7824 */ /* 0x000fe400078e00ff */
[----:B------:R-:W-:Y:S02]  /*21e90*/  IMAD.U32 R24, R27, 0x10000, RZ ;  /* 0x000100001b187824 */ /* 0x000fe400078e00ff */
[----:B------:R-:W-:-:S02]  /*21ea0*/  FMUL.FTZ R13, R11, R14 ;  /* 0x0000000e0b0d7220 */ /* 0x000fc40000410000 */
[----:B------:R-:W-:Y:S02]  /*21eb0*/  FFMA.FTZ R17, R21, R14, -R12 ;  /* 0x0000000e15117223 */ /* 0x000fe4000001080c */
[C---:B------:R-:W-:Y:S02]  /*21ec0*/  FMUL.FTZ R12, R10.reuse, R15 ;  /* 0x0000000f0a0c7220 */ /* 0x040fe40000410000 */
[----:B------:R-:W-:Y:S01]  /*21ed0*/  FMUL.FTZ R11, R10, R16 ;  /* 0x000000100a0b7220 */ /* 0x000fe20000410000 */
[----:B------:R-:W-:Y:S01]  /*21ee0*/  F2FP.BF16.PACK_AB R17, R17, R26 ;  /* 0x0000001a1111723e */ /* 0x000fe200000010ff */
[----:B------:R-:W-:Y:S02]  /*21ef0*/  IMAD.U32 R14, R31, 0x10000, RZ ;  /* 0x000100001f0e7824 */ /* 0x000fe400078e00ff */
[----:B------:R-:W-:Y:S02]  /*21f00*/  FMUL.FTZ R10, R3, R24 ;  /* 0x00000018030a7220 */ /* 0x000fe40000410000 */
[----:B------:R-:W-:Y:S01]  /*21f10*/  FFMA.FTZ R23, R21, R23, R13 ;  /* 0x0000001715177223 */ /* 0x000fe2000001000d */
[----:B------:R-:W-:Y:S01]  /*21f20*/  LOP3.LUT R13, R32, 0xffff0000, RZ, 0xc0, !PT ;  /* 0xffff0000200d7812 */ /* 0x000fe200078ec0ff */
[C---:B------:R-:W-:Y:S01]  /*21f30*/  FFMA.FTZ R21, R20.reuse, R16, -R12 ;  /* 0x0000001014157223 */ /* 0x040fe2000001080c */
[----:B------:R-:W-:Y:S01]  /*21f40*/  LOP3.LUT R12, R31, 0xffff0000, RZ, 0xc0, !PT ;  /* 0xffff00001f0c7812 */ /* 0x000fe200078ec0ff */
[----:B------:R-:W-:Y:S01]  /*21f50*/  FFMA.FTZ R20, R20, R15, R11 ;  /* 0x0000000f14147223 */ /* 0x000fe2000001000b */
[----:B------:R-:W-:Y:S01]  /*21f60*/  LOP3.LUT R15, R28, 0xffff0000, RZ, 0xc0, !PT ;  /* 0xffff00001c0f7812 */ /* 0x000fe200078ec0ff */
[-C--:B------:R-:W-:Y:S01]  /*21f70*/  FMUL.FTZ R3, R3, R14.reuse ;  /* 0x0000000e03037220 */ /* 0x080fe20000410000 */
[----:B------:R-:W-:Y:S01]  /*21f80*/  F2FP.BF16.PACK_AB R16, R34, R37 ;  /* 0x000000252210723e */ /* 0x000fe200000010ff */
[C---:B------:R-:W-:Y:S01]  /*21f90*/  FFMA.FTZ R19, R22.reuse, R14, -R10 ;  /* 0x0000000e16137223 */ /* 0x040fe2000001080a */
[----:B------:R-:W-:Y:S01]  /*21fa0*/  LOP3.LUT R14, R27, 0xffff0000, RZ, 0xc0, !PT ;  /* 0xffff00001b0e7812 */ /* 0x000fe200078ec0ff */
[----:B------:R-:W-:-:S02]  /*21fb0*/  FFMA.FTZ R11, R22, R24, R3 ;  /* 0x00000018160b7223 */ /* 0x000fc40000010003 */
[C---:B------:R-:W-:Y:S02]  /*21fc0*/  FMUL.FTZ R10, R9.reuse, R15 ;  /* 0x0000000f090a7220 */ /* 0x040fe40000410000 */
[C---:B------:R-:W-:Y:S02]  /*21fd0*/  FMUL.FTZ R3, R2.reuse, R14 ;  /* 0x0000000e02037220 */ /* 0x040fe40000410000 */
[-C--:B------:R-:W-:Y:S02]  /*21fe0*/  FMUL.FTZ R9, R9, R13.reuse ;  /* 0x0000000d09097220 */ /* 0x080fe40000410000 */
[-C--:B------:R-:W-:Y:S02]  /*21ff0*/  FMUL.FTZ R2, R2, R12.reuse ;  /* 0x0000000c02027220 */ /* 0x080fe40000410000 */
[----:B------:R-:W-:Y:S01]  /*22000*/  FFMA.FTZ R10, R30, R13, -R10 ;  /* 0x0000000d1e0a7223 */ /* 0x000fe2000001080a */
[----:B------:R-:W-:Y:S01]  /*22010*/  F2FP.BF16.PACK_AB R13, R23, R25 ;  /* 0x00000019170d723e */ /* 0x000fe200000010ff */
[----:B------:R-:W-:Y:S01]  /*22020*/  FFMA.FTZ R3, R18, R12, -R3 ;  /* 0x0000000c12037223 */ /* 0x000fe20000010803 */
[----:B------:R-:W-:Y:S01]  /*22030*/  F2FP.BF16.PACK_AB R12, R29, R35 ;  /* 0x000000231d0c723e */ /* 0x000fe200000010ff */
[----:B------:R-:W-:-:S02]  /*22040*/  FFMA.FTZ R9, R30, R15, R9 ;  /* 0x0000000f1e097223 */ /* 0x000fc40000010009 */
[----:B------:R-:W-:Y:S01]  /*22050*/  FFMA.FTZ R2, R18, R14, R2 ;  /* 0x0000000e12027223 */ /* 0x000fe20000010002 */
[----:B------:R-:W-:Y:S02]  /*22060*/  F2FP.BF16.PACK_AB R18, R10, R21 ;  /* 0x000000150a12723e */ /* 0x000fe400000010ff */
[----:B------:R-:W-:Y:S02]  /*22070*/  F2FP.BF16.PACK_AB R19, R3, R19 ;  /* 0x000000130313723e */ /* 0x000fe400000010ff */
[----:B------:R-:W-:Y:S02]  /*22080*/  F2FP.BF16.PACK_AB R14, R9, R20 ;  /* 0x00000014090e723e */ /* 0x000fe400000010ff */
[----:B------:R-:W-:Y:S01]  /*22090*/  F2FP.BF16.PACK_AB R15, R2, R11 ;  /* 0x0000000b020f723e */ /* 0x000fe200000010ff */
[----:B------:R1:W-:Y:S04]  /*220a0*/  ST.E.128 [R40.64], R16 ;  /* 0x0000001028007985 */ /* 0x0003e8000c101d04 */
[----:B------:R1:W-:Y:S02]  /*220b0*/  ST.E.128 [R38.64], R12 ;  /* 0x0000000c26007985 */ /* 0x0003e4000c101d04 */
.L_x_1409:
[----:B------:R-:W-:Y:S05]  /*220c0*/  BSYNC B0 ;  /* 0x0000000000007941 */ /* 0x000fea0003800000 */
.L_x_1408:
[----:B------:R-:W-:-:S04]  /*220d0*/  IADD3 R2, R72, 0x40, RZ ;  /* 0x0000004048027810 */ /* 0x000fc80007ffe0ff */
[----:B------:R-:W-:-:S13]  /*220e0*/  ISETP.GE.AND P0, PT, R2, R36, PT ;  /* 0x000000240200720c */ /* 0x000fda0003f06270 */
[----:B------:R-:W-:Y:S05]  /*220f0*/  @P0 BRA `(.L_x_1405) ;  /* 0x0000078000000947 */ /* 0x000fea0003800000 */
[----:B------:R-:W-:Y:S01]  /*22100*/  SHF.R.S32.HI R10, RZ, 0x1f, R2 ;  /* 0x0000001fff0a7819 */ /* 0x000fe20000011402 */
[----:B-1----:R-:W-:Y:S01]  /*22110*/  IMAD.SHL.U32 R12, R73, 0x40, RZ ;  /* 0x00000040490c7824 */ /* 0x002fe200078e00ff */
[----:B------:R-:W-:Y:S01]  /*22120*/  SHF.R.S32.HI R3, RZ, 0x1f, R52 ;  /* 0x0000001fff037819 */ /* 0x000fe20000011434 */
[----:B------:R-:W-:Y:S01]  /*22130*/  ULDC.64 UR4, c[0x0][0x118] ;  /* 0x0000460000047ab9 */ /* 0x000fe20000000a00 */
[C---:B------:R-:W-:Y:S02]  /*22140*/  LEA.HI R9, R10.reuse, R2, RZ, 0x3 ;  /* 0x000000020a097211 */ /* 0x040fe400078f18ff */
        /* <DEDUP_REMOVED lines=11> */
[-C--:B------:R-:W-:Y:S01]  /*22200*/  LOP3.LUT R12, R11, R14.reuse, RZ, 0x3c, !PT ;  /* 0x0000000e0b0c7212 */ /* 0x080fe200078e3cff */
        /* <DEDUP_REMOVED lines=8> */
[----:B-----5:R-:W-:-:S03]  /*22290*/  IMAD.WIDE.U32 R40, R12, 0x2, R42 ;  /* 0x000000020c287825 */ /* 0x020fc600078e002a */
        /* <DEDUP_REMOVED lines=9> */
[----:B------:R-:W-:Y:S01]  /*22330*/  PRMT R34, R96, 0x5432, R2 ;  /* 0x0000543260227816 */ /* 0x000fe20000000002 */
[----:B------:R-:W-:Y:S01]  /*22340*/  IMAD.U32 R35, R29, 0x10000, RZ ;  /* 0x000100001d237824 */ /* 0x000fe200078e00ff */
[----:B------:R-:W-:-:S02]  /*22350*/  PRMT R27, R95, 0x5410, R21 ;  /* 0x000054105f1b7816 */ /* 0x000fc40000000015 */
[----:B------:R-:W-:Y:S02]  /*22360*/  PRMT R28, R95, 0x5432, R20 ;  /* 0x000054325f1c7816 */ /* 0x000fe40000000014 */
[--C-:B------:R-:W-:Y:S02]  /*22370*/  SHF.R.U64 R9, R58, 0x10, R59.reuse ;  /* 0x000000103a097819 */ /* 0x100fe4000000123b */
[----:B------:R-:W-:Y:S02]  /*22380*/  SHF.R.U32.HI R10, RZ, 0x10, R59 ;  /* 0x00000010ff0a7819 */ /* 0x000fe4000001163b */
[----:B------:R-:W-:Y:S02]  /*22390*/  SHF.R.U32.HI R23, RZ, 0x10, R61 ;  /* 0x00000010ff177819 */ /* 0x000fe4000001163d */
[----:B------:R-:W-:Y:S02]  /*223a0*/  SHF.R.U32.HI R3, RZ, 0x10, R57 ;  /* 0x00000010ff037819 */ /* 0x000fe40000011639 */
[----:B------:R-:W-:-:S02]  /*223b0*/  LOP3.LUT R29, R29, 0xffff0000, RZ, 0xc0, !PT ;  /* 0xffff00001d1d7812 */ /* 0x000fc400078ec0ff */
[C---:B------:R-:W-:Y:S02]  /*223c0*/  PRMT R32, R97.reuse, 0x5432, R9 ;  /* 0x0000543261207816 */ /* 0x040fe40000000009 */
[----:B------:R-:W-:Y:S02]  /*223d0*/  PRMT R31, R97, 0x5410, R10 ;  /* 0x00005410611f7816 */ /* 0x000fe4000000000a */
        /* <DEDUP_REMOVED lines=74> */
.L_x_1405:
[----:B------:R-:W-:Y:S05]  /*22880*/  BSYNC B1 ;  /* 0x0000000000017941 */ /* 0x000fea0003800000 */
.L_x_1404:
[----:B------:R-:W-:Y:S01]  /*22890*/  IADD3 R33, R73, 0x40, RZ ;  /* 0x0000004049217810 */ /* 0x000fe20007ffe0ff */
[----:B------:R-:W-:-:S02]  /*228a0*/  IMAD.MOV.U32 R2, RZ, RZ, R110 ;  /* 0x000000ffff027224 */ /* 0x000fc400078e006e */
[----:B------:R-:W-:Y:S01]  /*228b0*/  IMAD.MOV.U32 R3, RZ, RZ, 0x0 ;  /* 0x00000000ff037424 */ /* 0x000fe200078e00ff */
[----:B------:R-:W-:-:S13]  /*228c0*/  ISETP.GE.AND P0, PT, R33, R55, PT ;  /* 0x000000372100720c */ /* 0x000fda0003f06270 */
[----:B------:R-:W-:Y:S05]  /*228d0*/  @P0 RET.REL.NODEC R2 `(_ZN7cutlass13device_kernelIN5flash19enable_sm80_to_sm89INS1_16FlashAttnFwdSm80INS1_25CollectiveMainloopFwdSm80ILi8ELi2ELb0EN4cute5tupleIJNS5_1CILi128EEENS7_ILi64EEENS7_ILi192EEEEEELi192ENS_10bfloat16_tEfNS_4arch4Sm80ELb0ELb1ELb1ELb1ELb1ELb1ELb1ELb0EEENS1_21CollectiveEpilogueFwdINS6_IJS8_SA_S9_EEENS6_IJNS7_ILi1EEESI_SI_EEESC_SE_Li256ELb1ELb1ELb0ELb0EEENS1_19SingleTileSchedulerILb1ELb0ELb1ELi128EEEEEEEEEvNT_6ParamsE) ;  /* 0xfffdd72002000950 */ /* 0x000fea0003c3ffff */
[----:B------:R-:W-:Y:S01]  /*228e0*/  ISETP.GE.AND P0, PT, R72, R36, PT ;  /* 0x000000244800720c */ /* 0x000fe20003f06270 */
[----:B------:R-:W-:-:S12]  /*228f0*/  BSSY B0, `(.L_x_1410) ;  /* 0x0000073000007945 */ /* 0x000fd80003800000 */
[----:B------:R-:W-:Y:S05]  /*22900*/  @P0 BRA `(.L_x_1411) ;  /* 0x0000071000000947 */ /* 0x000fea0003800000 */
[----:B------:R-:W-:Y:S01]  /*22910*/  SHF.R.S32.HI R3, RZ, 0x1f, R33 ;  /* 0x0000001fff037819 */ /* 0x000fe20000011421 */
[----:B------:R-:W-:Y:S01]  /*22920*/  IMAD.SHL.U32 R2, R33, 0x40, RZ ;  /* 0x0000004021027824 */ /* 0x000fe200078e00ff */
[----:B------:R-:W-:Y:S01]  /*22930*/  LEA.HI R10, R36, R53, RZ, 0x1d ;  /* 0x00000035240a7211 */ /* 0x000fe200078fe8ff */
[----:B------:R-:W-:Y:S01]  /*22940*/  ULDC.64 UR4, c[0x0][0x118] ;  /* 0x0000460000047ab9 */ /* 0x000fe20000000a00 */
[----:B------:R-:W-:Y:S02]  /*22950*/  LEA.HI R3, R3, R33, RZ, 0x3 ;  /* 0x0000002103037211 */ /* 0x000fe400078f18ff */
[----:B------:R-:W-:Y:S02]  /*22960*/  SHF.R.S32.HI R11, RZ, 0x1f, R10 ;  /* 0x0000001fff0b7819 */ /* 0x000fe4000001140a */
[----:B------:R-:W-:Y:S01]  /*22970*/  LOP3.LUT R2, R2, 0x1c0, RZ, 0xc0, !PT ;  /* 0x000001c002027812 */ /* 0x000fe200078ec0ff */
[----:B------:R-:W-:Y:S01]  /*22980*/  IMAD.SHL.U32 R9, R3, 0x40, RZ ;  /* 0x0000004003097824 */ /* 0x000fe200078e00ff */
[----:B------:R-:W-:Y:S01]  /*22990*/  LEA.HI R11, R11, R10, RZ, 0x3 ;  /* 0x0000000a0b0b7211 */ /* 0x000fe200078f18ff */
[----:B------:R-:W-:Y:S01]  /*229a0*/  IMAD.SHL.U32 R10, R10, 0x8, RZ ;  /* 0x000000080a0a7824 */ /* 0x000fe200078e00ff */
[----:B-1----:R-:W-:-:S02]  /*229b0*/  LOP3.LUT R12, R2, 0x38, R72, 0xf8, !PT ;  /* 0x00000038020c7812 */ /* 0x002fc400078ef848 */
[----:B------:R-:W-:Y:S02]  /*229c0*/  SHF.R.U32.HI R3, RZ, 0x3, R2 ;  /* 0x00000003ff037819 */ /* 0x000fe40000011602 */
[----:B------:R-:W-:Y:S02]  /*229d0*/  LOP3.LUT R9, R9, 0xfffffe00, RZ, 0xc0, !PT ;  /* 0xfffffe0009097812 */ /* 0x000fe400078ec0ff */
[----:B------:R-:W-:Y:S01]  /*229e0*/  LOP3.LUT R2, R2, 0x38, R10, 0xf8, !PT ;  /* 0x0000003802027812 */ /* 0x000fe200078ef80a */
[----:B------:R-:W-:Y:S01]  /*229f0*/  IMAD.SHL.U32 R10, R11, 0x400, RZ ;  /* 0x000004000b0a7824 */ /* 0x000fe200078e00ff */
        /* <DEDUP_REMOVED lines=58> */
[----:B------:R-:W-:-:S02]  /*22da0*/  FFMA.FTZ R26, R24, R15, -R13 ;  /* 0x0000000f181a7223 */ /* 0x000fc4000001080d */
[----:B------:R-:W-:Y:S02]  /*22db0*/  FFMA.FTZ R24, R24, R19, R12 ;  /* 0x0000001318187223 */ /* 0x000fe4000001000c */
        /* <DEDUP_REMOVED lines=18> */
[----:B------:R-:W-:Y:S01]  /*22ee0*/  LOP3.LUT R14, R27, 0xffff0000, RZ, 0xc0, !PT ;  /* 0xffff00001b0e7812 */ /* 0x000fe200078ec0ff */
[----:B------:R-:W-:Y:S01]  /*22ef0*/  FFMA.FTZ R20, R20, R16, R11 ;  /* 0x0000001014147223 */ /* 0x000fe2000001000b */
[----:B------:R-:W-:Y:S01]  /*22f00*/  F2FP.BF16.PACK_AB R16, R35, R44 ;  /* 0x0000002c2310723e */ /* 0x000fe200000010ff */
[----:B------:R-:W-:-:S02]  /*22f10*/  FFMA.FTZ R11, R22, R25, R3 ;  /* 0x00000019160b7223 */ /* 0x000fc40000010003 */
[C---:B------:R-:W-:Y:S02]  /*22f20*/  FMUL.FTZ R10, R9.reuse, R15 ;  /* 0x0000000f090a7220 */ /* 0x040fe40000410000 */
[C---:B------:R-:W-:Y:S02]  /*22f30*/  FMUL.FTZ R3, R2.reuse, R14 ;  /* 0x0000000e02037220 */ /* 0x040fe40000410000 */
[-C--:B------:R-:W-:Y:S02]  /*22f40*/  FMUL.FTZ R9, R9, R13.reuse ;  /* 0x0000000d09097220 */ /* 0x080fe40000410000 */
[----:B------:R-:W-:Y:S02]  /*22f50*/  FMUL.FTZ R2, R2, R12 ;  /* 0x0000000c02027220 */ /* 0x000fe40000410000 */
        /* <DEDUP_REMOVED lines=12> */
.L_x_1411:
[----:B------:R-:W-:Y:S05]  /*23020*/  BSYNC B0 ;  /* 0x0000000000007941 */ /* 0x000fea0003800000 */
.L_x_1410:
        /* <DEDUP_REMOVED lines=11> */
[----:B------:R-:W-:-:S02]  /*230e0*/  SHF.R.S32.HI R10, RZ, 0x3, R3 ;  /* 0x00000003ff0a7819 */ /* 0x000fc40000011403 */
[----:B-1----:R-:W-:Y:S02]  /*230f0*/  LOP3.LUT R13, R2, 0x38, R3, 0xf8, !PT ;  /* 0x00000038020d7812 */ /* 0x002fe400078ef803 */
[----:B------:R-:W-:Y:S01]  /*23100*/  LEA.HI R12, R11, R33, RZ, 0x3 ;  /* 0x000000210b0c7211 */ /* 0x000fe200078f18ff */
[----:B------:R-:W-:Y:S01]  /*23110*/  IMAD.SHL.U32 R11, R9, 0x80, RZ ;  /* 0x00000080090b7824 */ /* 0x000fe200078e00ff */
[----:B------:R-:W-:Y:S02]  /*23120*/  LEA.HI R3, R36, R10, RZ, 0x1d ;  /* 0x0000000a24037211 */ /* 0x000fe400078fe8ff */
[----:B------:R-:W-:Y:S01]  /*23130*/  SHF.R.U32.HI R15, RZ, 0x3, R2 ;  /* 0x00000003ff0f7819 */ /* 0x000fe20000011602 */
[----:B------:R-:W-:Y:S01]  /*23140*/  IMAD.SHL.U32 R9, R12, 0x40, RZ ;  /* 0x000000400c097824 */ /* 0x000fe200078e00ff */
[----:B------:R-:W-:Y:S02]  /*23150*/  SHF.R.S32.HI R10, RZ, 0x1f, R3 ;  /* 0x0000001fff0a7819 */ /* 0x000fe40000011403 */
        /* <DEDUP_REMOVED lines=105> */
.L_x_1413:
[----:B------:R-:W-:Y:S05]  /*237f0*/  BSYNC B0 ;  /* 0x0000000000007941 */ /* 0x000fea0003800000 */
.L_x_1412:
[----:B------:R-:W-:Y:S01]  /*23800*/  IADD3 R2, R72, 0x40, RZ ;  /* 0x0000004048027810 */ /* 0x000fe20007ffe0ff */
[----:B------:R-:W-:-:S02]  /*23810*/  IMAD.MOV.U32 R10, RZ, RZ, R110 ;  /* 0x000000ffff0a7224 */ /* 0x000fc400078e006e */
[----:B------:R-:W-:Y:S01]  /*23820*/  IMAD.MOV.U32 R11, RZ, RZ, 0x0 ;  /* 0x00000000ff0b7424 */ /* 0x000fe200078e00ff */
[----:B------:R-:W-:-:S13]  /*23830*/  ISETP.GE.AND P0, PT, R2, R36, PT ;  /* 0x000000240200720c */ /* 0x000fda0003f06270 */
[----:B------:R-:W-:Y:S05]  /*23840*/  @P0 RET.REL.NODEC R10 `(_ZN7cutlass13device_kernelIN5flash19enable_sm80_to_sm89INS1_16FlashAttnFwdSm80INS1_25CollectiveMainloopFwdSm80ILi8ELi2ELb0EN4cute5tupleIJNS5_1CILi128EEENS7_ILi64EEENS7_ILi192EEEEEELi192ENS_10bfloat16_tEfNS_4arch4Sm80ELb0ELb1ELb1ELb1ELb1ELb1ELb1ELb0EEENS1_21CollectiveEpilogueFwdINS6_IJS8_SA_S9_EEENS6_IJNS7_ILi1EEESI_SI_EEESC_SE_Li256ELb1ELb1ELb0ELb0EEENS1_19SingleTileSchedulerILb1ELb0ELb1ELi128EEEEEEEEEvNT_6ParamsE) ;  /* 0xfffdc7b00a000950 */ /* 0x000fea0003c3ffff */
[----:B------:R-:W-:Y:S01]  /*23850*/  SHF.R.S32.HI R10, RZ, 0x1f, R2 ;  /* 0x0000001fff0a7819 */ /* 0x000fe20000011402 */
[----:B------:R-:W-:Y:S01]  /*23860*/  IMAD.SHL.U32 R11, R33, 0x40, RZ ;  /* 0x00000040210b7824 */ /* 0x000fe200078e00ff */
[----:B-1----:R-:W-:Y:S01]  /*23870*/  SHF.R.S32.HI R12, RZ, 0x1f, R33 ;  /* 0x0000001fff0c7819 */ /* 0x002fe20000011421 */
[----:B------:R-:W-:Y:S01]  /*23880*/  ULDC.64 UR4, c[0x0][0x118] ;  /* 0x0000460000047ab9 */ /* 0x000fe20000000a00 */
        /* <DEDUP_REMOVED lines=28> */
[----:B------:R-:W-:-:S02]  /*23a50*/  PRMT R28, R106, 0x5432, R11 ;  /* 0x000054326a1c7816 */ /* 0x000fc4000000000b */
[----:B------:R-:W-:Y:S02]  /*23a60*/  PRMT R33, R108, 0x5432, R2 ;  /* 0x000054326c217816 */ /* 0x000fe40000000002 */
[----:B------:R-:W-:Y:S01]  /*23a70*/  SHF.R.U32.HI R10, RZ, 0x10, R91 ;  /* 0x00000010ff0a7819 */ /* 0x000fe2000001165b */
[----:B------:R-:W-:Y:S01]  /*23a80*/  IMAD.U32 R38, R28, 0x10000, RZ ;  /* 0x000100001c267824 */ /* 0x000fe200078e00ff */
[----:B------:R-:W-:Y:S02]  /*23a90*/  SHF.R.U32.HI R22, RZ, 0x10, R85 ;  /* 0x00000010ff167819 */ /* 0x000fe40000011655 */
[----:B------:R-:W-:Y:S02]  /*23aa0*/  SHF.R.U32.HI R3, RZ, 0x10, R89 ;  /* 0x00000010ff037819 */ /* 0x000fe40000011659 */
[----:B------:R-:W-:Y:S02]  /*23ab0*/  PRMT R30, R109, 0x5410, R10 ;  /* 0x000054106d1e7816 */ /* 0x000fe4000000000a */
[----:B------:R-:W-:-:S02]  /*23ac0*/  PRMT R22, R106, 0x5410, R22 ;  /* 0x000054106a167816 */ /* 0x000fc40000000016 */
[----:B------:R-:W-:Y:S02]  /*23ad0*/  SHF.R.U64 R9, R90, 0x10, R91 ;  /* 0x000000105a097819 */ /* 0x000fe4000000125b */
[----:B------:R-:W-:Y:S02]  /*23ae0*/  PRMT R32, R108, 0x5410, R3 ;  /* 0x000054106c207816 */ /* 0x000fe40000000003 */
[----:B------:R-:W-:Y:S02]  /*23af0*/  LOP3.LUT R28, R28, 0xffff0000, RZ, 0xc0, !PT ;  /* 0xffff00001c1c7812 */ /* 0x000fe400078ec0ff */
        /* <DEDUP_REMOVED lines=15> */
[----:B------:R-:W-:Y:S01]  /*23bf0*/  IMAD.U32 R19, R33, 0x10000, RZ ;  /* 0x0001000021137824 */ /* 0x000fe200078e00ff */
[C---:B------:R-:W-:Y:S01]  /*23c00*/  LOP3.LUT R12, R13.reuse, 0xffff0000, RZ, 0xc0, !PT ;  /* 0xffff00000d0c7812 */ /* 0x040fe200078ec0ff */
[----:B------:R-:W-:Y:S01]  /*23c10*/  IMAD.U32 R10, R13, 0x10000, RZ ;  /* 0x000100000d0a7824 */ /* 0x000fe200078e00ff */
[----:B------:R-:W-:Y:S01]  /*23c20*/  LOP3.LUT R33, R33, 0xffff0000, RZ, 0xc0, !PT ;  /* 0xffff000021217812 */ /* 0x000fe200078ec0ff */
[----:B------:R-:W-:Y:S01]  /*23c30*/  FMUL.FTZ R13, R16, R38 ;  /* 0x00000026100d7220 */ /* 0x000fe20000410000 */
[----:B------:R-:W-:Y:S01]  /*23c40*/  LOP3.LUT R3, R14, 0xffff0000, RZ, 0xc0, !PT ;  /* 0xffff00000e037812 */ /* 0x000fe200078ec0ff */
[----:B------:R-:W-:-:S02]  /*23c50*/  FMUL.FTZ R16, R16, R19 ;  /* 0x0000001310107220 */ /* 0x000fc40000410000 */
[C---:B------:R-:W-:Y:S02]  /*23c60*/  FFMA.FTZ R39, R25.reuse, R19, -R13 ;  /* 0x0000001319277223 */ /* 0x040fe4000001080d */
[C---:B------:R-:W-:Y:S02]  /*23c70*/  IMAD.U32 R19, R22.reuse, 0x10000, RZ ;  /* 0x0001000016137824 */ /* 0x040fe400078e00ff */
[----:B------:R-:W-:Y:S01]  /*23c80*/  FFMA.FTZ R38, R25, R38, R16 ;  /* 0x0000002619267223 */ /* 0x000fe20000010010 */
[----:B------:R-:W-:Y:S01]  /*23c90*/  LOP3.LUT R25, R22, 0xffff0000, RZ, 0xc0, !PT ;  /* 0xffff000016197812 */ /* 0x000fe200078ec0ff */
[----:B------:R-:W-:Y:S01]  /*23ca0*/  IMAD.U32 R9, R14, 0x10000, RZ ;  /* 0x000100000e097824 */ /* 0x000fe200078e00ff */
[C---:B------:R-:W-:Y:S01]  /*23cb0*/  LOP3.LUT R14, R15.reuse, 0xffff0000, RZ, 0xc0, !PT ;  /* 0xffff00000f0e7812 */ /* 0x040fe200078ec0ff */
[C---:B------:R-:W-:Y:S01]  /*23cc0*/  IMAD.U32 R16, R32.reuse, 0x10000, RZ ;  /* 0x0001000020107824 */ /* 0x040fe200078e00ff */
[----:B------:R-:W-:Y:S01]  /*23cd0*/  LOP3.LUT R32, R32, 0xffff0000, RZ, 0xc0, !PT ;  /* 0xffff000020207812 */ /* 0x000fe200078ec0ff */
[----:B------:R-:W-:-:S02]  /*23ce0*/  IMAD.U32 R2, R15, 0x10000, RZ ;  /* 0x000100000f027824 */ /* 0x000fc400078e00ff */
[C---:B------:R-:W-:Y:S02]  /*23cf0*/  FMUL.FTZ R15, R11.reuse, R28 ;  /* 0x0000001c0b0f7220 */ /* 0x040fe40000410000 */
[----:B------:R-:W-:Y:S02]  /*23d00*/  FMUL.FTZ R13, R11, R33 ;  /* 0x000000210b0d7220 */ /* 0x000fe40000410000 */
[C---:B------:R-:W-:Y:S02]  /*23d10*/  FMUL.FTZ R11, R10.reuse, R19 ;  /* 0x000000130a0b7220 */ /* 0x040fe40000410000 */
[----:B------:R-:W-:Y:S02]  /*23d20*/  FMUL.FTZ R10, R10, R16 ;  /* 0x000000100a0a7220 */ /* 0x000fe40000410000 */
[C---:B------:R-:W-:Y:S02]  /*23d30*/  FFMA.FTZ R33, R24.reuse, R33, -R15 ;  /* 0x0000002118217223 */ /* 0x040fe4000001080f */
[----:B------:R-:W-:-:S02]  /*23d40*/  FFMA.FTZ R28, R24, R28, R13 ;  /* 0x0000001c181c7223 */ /* 0x000fc4000001000d */
[C---:B------:R-:W-:Y:S02]  /*23d50*/  FFMA.FTZ R24, R23.reuse, R16, -R11 ;  /* 0x0000001017187223 */ /* 0x040fe4000001080b */
[----:B------:R-:W-:Y:S02]  /*23d60*/  FFMA.FTZ R23, R23, R19, R10 ;  /* 0x0000001317177223 */ /* 0x000fe4000001000a */
[C---:B------:R-:W-:Y:S02]  /*23d70*/  FMUL.FTZ R10, R12.reuse, R25 ;  /* 0x000000190c0a7220 */ /* 0x040fe40000410000 */
[C---:B------:R-:W-:Y:S01]  /*23d80*/  IMAD.U32 R16, R31.reuse, 0x10000, RZ ;  /* 0x000100001f107824 */ /* 0x040fe200078e00ff */
[----:B------:R-:W-:Y:S01]  /*23d90*/  LOP3.LUT R31, R31, 0xffff0000, RZ, 0xc0, !PT ;  /* 0xffff00001f1f7812 */ /* 0x000fe200078ec0ff */
[-C--:B------:R-:W-:Y:S02]  /*23da0*/  FMUL.FTZ R12, R12, R32.reuse ;  /* 0x000000200c0c7220 */ /* 0x080fe40000410000 */
[C---:B------:R-:W-:Y:S01]  /*23db0*/  IMAD.U32 R15, R27.reuse, 0x10000, RZ ;  /* 0x000100001b0f7824 */ /* 0x040fe200078e00ff */
[----:B------:R-:W-:Y:S01]  /*23dc0*/  LOP3.LUT R27, R27, 0xffff0000, RZ, 0xc0, !PT ;  /* 0xffff00001b1b7812 */ /* 0x000fe200078ec0ff */
[----:B------:R-:W-:-:S02]  /*23dd0*/  FFMA.FTZ R32, R20, R32, -R10 ;  /* 0x0000002014207223 */ /* 0x000fc4000001080a */
[----:B------:R-:W-:Y:S02]  /*23de0*/  IMAD.U32 R22, R26, 0x10000, RZ ;  /* 0x000100001a167824 */ /* 0x000fe400078e00ff */
[C---:B------:R-:W-:Y:S02]  /*23df0*/  FMUL.FTZ R10, R9.reuse, R16 ;  /* 0x00000010090a7220 */ /* 0x040fe40000410000 */
[C---:B------:R-:W-:Y:S01]  /*23e00*/  IMAD.U32 R13, R30.reuse, 0x10000, RZ ;  /* 0x000100001e0d7824 */ /* 0x040fe200078e00ff */
[----:B------:R-:W-:Y:S01]  /*23e10*/  LOP3.LUT R30, R30, 0xffff0000, RZ, 0xc0, !PT ;  /* 0xffff00001e1e7812 */ /* 0x000fe200078ec0ff */
[-C--:B------:R-:W-:Y:S02]  /*23e20*/  FMUL.FTZ R11, R9, R15.reuse ;  /* 0x0000000f090b7220 */ /* 0x080fe40000410000 */
[----:B------:R-:W-:Y:S02]  /*23e30*/  FMUL.FTZ R9, R2, R22 ;  /* 0x0000001602097220 */ /* 0x000fe40000410000 */
[----:B------:R-:W-:Y:S01]  /*23e40*/  FFMA.FTZ R10, R17, R15, R10 ;  /* 0x0000000f110a7223 */ /* 0x000fe2000001000a */
        /* <DEDUP_REMOVED lines=10> */
[C---:B------:R-:W-:Y:S01]  /*23ef0*/  FFMA.FTZ R9, R29.reuse, R31, -R9 ;  /* 0x0000001f1d097223 */ /* 0x040fe20000010809 */
[----:B------:R-:W-:Y:S01]  /*23f00*/  F2FP.BF16.PACK_AB R17, R32, R24 ;  /* 0x000000182011723e */ /* 0x000fe200000010ff */
[----:B------:R-:W-:Y:S02]  /*23f10*/  FFMA.FTZ R2, R18, R30, -R2 ;  /* 0x0000001e12027223 */ /* 0x000fe40000010802 */
[----:B------:R-:W-:Y:S01]  /*23f20*/  FFMA.FTZ R20, R20, R25, R12 ;  /* 0x0000001914147223 */ /* 0x000fe2000001000c */
[----:B------:R-:W-:Y:S01]  /*23f30*/  F2FP.BF16.PACK_AB R12, R28, R38 ;  /* 0x000000261c0c723e */ /* 0x000fe200000010ff */
[----:B------:R-:W-:Y:S01]  /*23f40*/  FFMA.FTZ R3, R29, R27, R3 ;  /* 0x0000001b1d037223 */ /* 0x000fe20000010003 */
[----:B------:R-:W-:Y:S01]  /*23f50*/  F2FP.BF16.PACK_AB R19, R2, R19 ;  /* 0x000000130213723e */ /* 0x000fe200000010ff */
[----:B------:R-:W-:Y:S01]  /*23f60*/  FFMA.FTZ R15, R18, R15, R14 ;  /* 0x0000000f120f7223 */ /* 0x000fe2000001000e */
[----:B------:R-:W-:Y:S01]  /*23f70*/  F2FP.BF16.PACK_AB R18, R9, R11 ;  /* 0x0000000b0912723e */ /* 0x000fe200000010ff */
[----:B------:R-:W-:Y:S01]  /*23f80*/  IMAD.MOV.U32 R2, RZ, RZ, R110 ;  /* 0x000000ffff027224 */ /* 0x000fe200078e006e */
[----:B------:R-:W-:-:S02]  /*23f90*/  F2FP.BF16.PACK_AB R13, R20, R23 ;  /* 0x00000017140d723e */ /* 0x000fc400000010ff */
[----:B------:R-:W-:Y:S01]  /*23fa0*/  F2FP.BF16.PACK_AB R14, R3, R10 ;  /* 0x0000000a030e723e */ /* 0x000fe200000010ff */
[----:B------:R-:W-:Y:S01]  /*23fb0*/  IMAD.MOV.U32 R3, RZ, RZ, 0x0 ;  /* 0x00000000ff037424 */ /* 0x000fe200078e00ff */
[----:B------:R-:W-:Y:S01]  /*23fc0*/  F2FP.BF16.PACK_AB R15, R15, R21 ;  /* 0x000000150f0f723e */ /* 0x000fe200000010ff */
[----:B------:R1:W-:Y:S04]  /*23fd0*/  ST.E.128 [R36.64], R16 ;  /* 0x0000001024007985 */ /* 0x0003e8000c101d04 */
[----:B------:R1:W-:Y:S01]  /*23fe0*/  ST.E.128 [R34.64], R12 ;  /* 0x0000000c22007985 */ /* 0x0003e2000c101d04 */
[----:B------:R-:W-:Y:S05]  /*23ff0*/  RET.REL.NODEC R2 `(_ZN7cutlass13device_kernelIN5flash19enable_sm80_to_sm89INS1_16FlashAttnFwdSm80INS1_25CollectiveMainloopFwdSm80ILi8ELi2ELb0EN4cute5tupleIJNS5_1CILi128EEENS7_ILi64EEENS7_ILi192EEEEEELi192ENS_10bfloat16_tEfNS_4arch4Sm80ELb0ELb1ELb1ELb1ELb1ELb1ELb1ELb0EEENS1_21CollectiveEpilogueFwdINS6_IJS8_SA_S9_EEENS6_IJNS7_ILi1EEESI_SI_EEESC_SE_Li256ELb1ELb1ELb0ELb0EEENS1_19SingleTileSchedulerILb1ELb0ELb1ELi128EEEEEEEEEvNT_6ParamsE) ;  /* 0xfffdc00002007950 */ /* 0x000fea0003c3ffff */
.L_x_1366:
        /* <DEDUP_REMOVED lines=8> */
.L_x_1367:
[----:B------:R-:W-:Y:S01]  /*24080*/  IMAD.MOV.U32 R30, RZ, RZ, R48 ;  /* 0x000000ffff1e7224 */ /* 0x000fe200078e0030 */
[----:B------:R-:W-:Y:S01]  /*24090*/  MOV R3, 0x1c1f ;  /* 0x00001c1f00037802 */ /* 0x000fe20000000f00 */
[----:B------:R-:W-:Y:S01]  /*240a0*/  IMAD.MOV.U32 R29, RZ, RZ, RZ ;  /* 0x000000ffff1d7224 */ /* 0x000fe200078e00ff */
[----:B------:R-:W-:Y:S02]  /*240b0*/  MOV R160, 0xffffffff ;  /* 0xffffffff00a07802 */ /* 0x000fe40000000f00 */
[----:B------:R-:W-:Y:S02]  /*240c0*/  MOV R2, 0x240e0 ;  /* 0x000240e000027802 */ /* 0x000fe40000000f00 */
[----:B-12---:R-:W-:Y:S05]  /*240d0*/  CALL.REL.NOINC `($__internal_5_$__cuda_sm70_shflsync_idx_p) ;  /* 0x0000070000007944 */ /* 0x006fea0003c00000 */
[----:B------:R-:W-:Y:S01]  /*240e0*/  IMAD.MOV.U32 R30, RZ, RZ, R22 ;  /* 0x000000ffff1e7224 */ /* 0x000fe200078e0016 */
[----:B------:R-:W-:Y:S01]  /*240f0*/  MOV R3, 0x1c1f ;  /* 0x00001c1f00037802 */ /* 0x000fe20000000f00 */
[----:B------:R-:W-:Y:S01]  /*24100*/  IMAD.MOV.U32 R29, RZ, RZ, RZ ;  /* 0x000000ffff1d7224 */ /* 0x000fe200078e00ff */
[----:B------:R-:W-:Y:S01]  /*24110*/  MOV R10, R31 ;  /* 0x0000001f000a7202 */ /* 0x000fe20000000f00 */
[----:B------:R-:W-:Y:S01]  /*24120*/  IMAD.MOV.U32 R160, RZ, RZ, -0x1 ;  /* 0xffffffffffa07424 */ /* 0x000fe200078e00ff */
[----:B------:R-:W-:-:S02]  /*24130*/  MOV R11, R9 ;  /* 0x00000009000b7202 */ /* 0x000fc40000000f00 */
[----:B------:R-:W-:Y:S02]  /*24140*/  MOV R2, 0x24160 ;  /* 0x0002416000027802 */ /* 0x000fe40000000f00 */
[----:B------:R-:W-:Y:S05]  /*24150*/  CALL.REL.NOINC `($__internal_5_$__cuda_sm70_shflsync_idx_p) ;  /* 0x0000068000007944 */ /* 0x000fea0003c00000 */
[----:B------:R-:W-:Y:S01]  /*24160*/  IMAD.MOV.U32 R12, RZ, RZ, R31 ;  /* 0x000000ffff0c7224 */ /* 0x000fe200078e001f */
[----:B------:R-:W-:Y:S01]  /*24170*/  MOV R30, R20 ;  /* 0x00000014001e7202 */ /* 0x000fe20000000f00 */
[----:B------:R-:W-:Y:S01]  /*24180*/  IMAD.MOV.U32 R29, RZ, RZ, RZ ;  /* 0x000000ffff1d7224 */ /* 0x000fe200078e00ff */
[----:B------:R-:W-:Y:S01]  /*24190*/  MOV R3, 0x1c1f ;  /* 0x00001c1f00037802 */ /* 0x000fe20000000f00 */
[----:B------:R-:W-:Y:S01]  /*241a0*/  IMAD.MOV.U32 R160, RZ, RZ, -0x1 ;  /* 0xffffffffffa07424 */ /* 0x000fe200078e00ff */
[----:B------:R-:W-:Y:S02]  /*241b0*/  MOV R2, 0x241d0 ;  /* 0x000241d000027802 */ /* 0x000fe40000000f00 */
[----:B------:R-:W-:Y:S05]  /*241c0*/  CALL.REL.NOINC `($__internal_5_$__cuda_sm70_shflsync_idx_p) ;  /* 0x0000061000007944 */ /* 0x000fea0003c00000 */
[----:B------:R-:W-:Y:S01]  /*241d0*/  MOV R2, R31 ;  /* 0x0000001f00027202 */ /* 0x000fe20000000f00 */
[----:B------:R-:W-:Y:S05]  /*241e0*/  BRA `(.L_x_1415) ;  /* 0xffff86d000007947 */ /* 0x000fea000383ffff */
.L_x_1370:
[----:B------:R-:W-:Y:S01]  /*241f0*/  IMAD.MOV.U32 R30, RZ, RZ, R39 ;  /* 0x000000ffff1e7224 */ /* 0x000fe200078e0027 */
[----:B------:R-:W-:Y:S01]  /*24200*/  MOV R3, 0x1c1f ;  /* 0x00001c1f00037802 */ /* 0x000fe20000000f00 */
[----:B------:R-:W-:Y:S01]  /*24210*/  IMAD.MOV.U32 R29, RZ, RZ, 0x1 ;  /* 0x00000001ff1d7424 */ /* 0x000fe200078e00ff */
[----:B------:R-:W-:Y:S02]  /*24220*/  MOV R160, 0xffffffff ;  /* 0xffffffff00a07802 */ /* 0x000fe40000000f00 */
[----:B------:R-:W-:-:S02]  /*24230*/  MOV R2, 0x24250 ;  /* 0x0002425000027802 */ /* 0x000fc40000000f00 */
[----:B---3--:R-:W-:Y:S05]  /*24240*/  CALL.REL.NOINC `($__internal_5_$__cuda_sm70_shflsync_idx_p) ;  /* 0x0000059000007944 */ /* 0x008fea0003c00000 */
[----:B------:R-:W-:Y:S01]  /*24250*/  IMAD.MOV.U32 R11, RZ, RZ, R31 ;  /* 0x000000ffff0b7224 */ /* 0x000fe200078e001f */
[----:B------:R-:W-:Y:S01]  /*24260*/  MOV R30, R48 ;  /* 0x00000030001e7202 */ /* 0x000fe20000000f00 */
[----:B------:R-:W-:Y:S01]  /*24270*/  IMAD.MOV.U32 R29, RZ, RZ, 0x1 ;  /* 0x00000001ff1d7424 */ /* 0x000fe200078e00ff */
[----:B------:R-:W-:Y:S01]  /*24280*/  MOV R3, 0x1c1f ;  /* 0x00001c1f00037802 */ /* 0x000fe20000000f00 */
[----:B------:R-:W-:Y:S01]  /*24290*/  IMAD.MOV.U32 R160, RZ, RZ, -0x1 ;  /* 0xffffffffffa07424 */ /* 0x000fe200078e00ff */
[----:B------:R-:W-:-:S02]  /*242a0*/  MOV R2, 0x242c0 ;  /* 0x000242c000027802 */ /* 0x000fc40000000f00 */
[----:B------:R-:W-:Y:S05]  /*242b0*/  CALL.REL.NOINC `($__internal_5_$__cuda_sm70_shflsync_idx_p) ;  /* 0x0000052000007944 */ /* 0x000fea0003c00000 */
[----:B------:R-:W-:Y:S01]  /*242c0*/  IMAD.MOV.U32 R30, RZ, RZ, R22 ;  /* 0x000000ffff1e7224 */ /* 0x000fe200078e0016 */
[----:B------:R-:W-:Y:S01]  /*242d0*/  MOV R29, 0x1 ;  /* 0x00000001001d7802 */ /* 0x000fe20000000f00 */
[----:B------:R-:W-:Y:S01]  /*242e0*/  IMAD.MOV.U32 R3, RZ, RZ, 0x1c1f ;  /* 0x00001c1fff037424 */ /* 0x000fe200078e00ff */
[----:B------:R-:W-:Y:S01]  /*242f0*/  MOV R160, 0xffffffff ;  /* 0xffffffff00a07802 */ /* 0x000fe20000000f00 */
[----:B------:R-:W-:Y:S01]  /*24300*/  IMAD.MOV.U32 R10, RZ, RZ, R31 ;  /* 0x000000ffff0a7224 */ /* 0x000fe200078e001f */
[----:B------:R-:W-:-:S02]  /*24310*/  MOV R2, 0x24330 ;  /* 0x0002433000027802 */ /* 0x000fc40000000f00 */
[----:B------:R-:W-:Y:S05]  /*24320*/  CALL.REL.NOINC `($__internal_5_$__cuda_sm70_shflsync_idx_p) ;  /* 0x000004b000007944 */ /* 0x000fea0003c00000 */
        /* <DEDUP_REMOVED lines=9> */
.L_x_1397:
        /* <DEDUP_REMOVED lines=8> */
.L_x_1398:
        /* <DEDUP_REMOVED lines=23> */
.L_x_1401:
        /* <DEDUP_REMOVED lines=16> */
[----:B------:R-:W-:Y:S01]  /*246b0*/  MOV R10, R31 ;  /* 0x0000001f000a7202 */ /* 0x000fe20000000f00 */
[----:B------:R-:W-:Y:S01]  /*246c0*/  IMAD.MOV.U32 R160, RZ, RZ, -0x1 ;  /* 0xffffffffffa07424 */ /* 0x000fe200078e00ff */
[----:B------:R-:W-:-:S02]  /*246d0*/  MOV R11, R9 ;  /* 0x00000009000b7202 */ /* 0x000fc40000000f00 */
[----:B------:R-:W-:Y:S02]  /*246e0*/  MOV R2, 0x24700 ;  /* 0x0002470000027802 */ /* 0x000fe40000000f00 */
[----:B------:R-:W-:Y:S05]  /*246f0*/  CALL.REL.NOINC `($__internal_5_$__cuda_sm70_shflsync_idx_p) ;  /* 0x000000e000007944 */ /* 0x000fea0003c00000 */
        /* <DEDUP_REMOVED lines=9> */
        .weak           $__internal_4_$__cuda_sm70_shflsync_bfly_p
        .type           $__internal_4_$__cuda_sm70_shflsync_bfly_p,@function
        .size           $__internal_4_$__cuda_sm70_shflsync_bfly_p,($__internal_5_$__cuda_sm70_shflsync_idx_p - $__internal_4_$__cuda_sm70_shflsync_bfly_p)
$__internal_4_$__cuda_sm70_shflsync_bfly_p:
[----:B------:R-:W-:Y:S04]  /*24790*/  WARPSYNC R244 ;  /* 0x000000f400007348 */ /* 0x000fe80003800000 */
[----:B------:R1:W2:Y:S02]  /*247a0*/  SHFL.BFLY PT, R4, R2, R4, R245 ;  /* 0x0c00000402047389 */ /* 0x0002a400000e00f5 */
[----:B-1----:R-:W-:-:S02]  /*247b0*/  MOV R2, R3 ;  /* 0x0000000300027202 */ /* 0x002fc40000000f00 */
[----:B------:R-:W-:-:S04]  /*247c0*/  MOV R3, 0x0 ;  /* 0x0000000000037802 */ /* 0x000fc80000000f00 */
[----:B--2---:R-:W-:Y:S05]  /*247d0*/  RET.REL.NODEC R2 `(_ZN7cutlass13device_kernelIN5flash19enable_sm80_to_sm89INS1_16FlashAttnFwdSm80INS1_25CollectiveMainloopFwdSm80ILi8ELi2ELb0EN4cute5tupleIJNS5_1CILi128EEENS7_ILi64EEENS7_ILi192EEEEEELi192ENS_10bfloat16_tEfNS_4arch4Sm80ELb0ELb1ELb1ELb1ELb1ELb1ELb1ELb0EEENS1_21CollectiveEpilogueFwdINS6_IJS8_SA_S9_EEENS6_IJNS7_ILi1EEESI_SI_EEESC_SE_Li256ELb1ELb1ELb0ELb0EEENS1_19SingleTileSchedulerILb1ELb0ELb1ELi128EEEEEEEEEvNT_6ParamsE) ;  /* 0xfffdb82002007950 */ /* 0x004fea0003c3ffff */
        .weak           $__internal_5_$__cuda_sm70_shflsync_idx_p
        .type           $__internal_5_$__cuda_sm70_shflsync_idx_p,@function
        .size           $__internal_5_$__cuda_sm70_shflsync_idx_p,(.L_x_1716 - $__internal_5_$__cuda_sm70_shflsync_idx_p)
$__internal_5_$__cuda_sm70_shflsync_idx_p:
[----:B------:R-:W-:Y:S04]  /*247e0*/  WARPSYNC R160 ;  /* 0x000000a000007348 */ /* 0x000fe80003800000 */
[----:B------:R1:W2:Y:S02]  /*247f0*/  SHFL.IDX PT, R31, R30, R29, R3 ;  /* 0x0000001d1e1f7389 */ /* 0x0002a400000e0003 */
[----:B-1----:R-:W-:-:S04]  /*24800*/  MOV R3, 0x0 ;  /* 0x0000000000037802 */ /* 0x002fc80000000f00 */
[----:B--2---:R-:W-:Y:S05]  /*24810*/  RET.REL.NODEC R2 `(_ZN7cutlass13device_kernelIN5flash19enable_sm80_to_sm89INS1_16FlashAttnFwdSm80INS1_25CollectiveMainloopFwdSm80ILi8ELi2ELb0EN4cute5tupleIJNS5_1CILi128EEENS7_ILi64EEENS7_ILi192EEEEEELi192ENS_10bfloat16_tEfNS_4arch4Sm80ELb0ELb1ELb1ELb1ELb1ELb1ELb1ELb0EEENS1_21CollectiveEpilogueFwdINS6_IJS8_SA_S9_EEENS6_IJNS7_ILi1EEESI_SI_EEESC_SE_Li256ELb1ELb1ELb0ELb0EEENS1_19SingleTileSchedulerILb1ELb0ELb1ELi128EEEEEEEEEvNT_6ParamsE) ;  /* 0xfffdb7e002007950 */ /* 0x004fea0003c3ffff */
.L_x_1420:
        /* <DEDUP_REMOVED lines=14> */
.L_x_1716:


//--------------------- .text._ZN7cutlass13device_kernelIN5flash19enable_sm80_to_sm89INS1_16FlashAttnFwdSm80INS1_25CollectiveMainloopFwdSm80ILi8ELi2ELb0EN4cute5tupleIJNS5_1CILi128EEENS7_ILi64EEENS7_ILi192EEEEEELi192ENS_10bfloat16_tEfNS_4arch4Sm80ELb1ELb0ELb1ELb0ELb1ELb0ELb1ELb0EEENS1_21CollectiveEpilogueFwdINS6_IJS8_SA_S9_EEENS6_IJNS7_ILi1EEESI_SI_EEESC_SE_Li256ELb0ELb1ELb0ELb0EEENS1_30DynamicPersistentTileSchedulerILi256ELi256ELb0ELb1ELb0EEEEEEEEEvNT_6ParamsE --------------------------
	.section	.text._ZN7cutlass13device_kernelIN5flash19enable_sm80_to_sm89INS1_16FlashAttnFwdSm80INS1_25CollectiveMainloopFwdSm80ILi8ELi2ELb0EN4cute5tupleIJNS5_1CILi128EEENS7_ILi64EEENS7_ILi192EEEEEELi192ENS_10bfloat16_tEfNS_4arch4Sm80ELb1ELb0ELb1ELb0ELb1ELb0ELb1ELb0EEENS1_21CollectiveEpilogueFwdINS6_IJS8_SA_S9_EEENS6_IJNS7_ILi1EEESI_SI_EEESC_SE_Li256ELb0ELb1ELb0ELb0EEENS1_30DynamicPersistentTileSchedulerILi256ELi256ELb0ELb1ELb0EEEEEEEEEvNT_6ParamsE,"ax",@progbits
	.sectioninfo	@"SHI_REGISTERS=255"
	.align	128
.text._ZN7cutlass13device_kernelIN5flash19enable_sm80_to_sm89INS1_16FlashAttnFwdSm80INS1_25CollectiveMainloopFwdSm80ILi8ELi2ELb0EN4cute5tupleIJNS5_1CILi128EEENS7_ILi64EEENS7_ILi192EEEEEELi192ENS_10bfloat16_tEfNS_4arch4Sm80ELb1ELb0ELb1ELb0ELb1ELb0ELb1ELb0EEENS1_21CollectiveEpilogueFwdINS6_IJS8_SA_S9_EEENS6_IJNS7_ILi1EEESI_SI_EEESC_SE_Li256ELb0ELb1ELb0ELb0EEENS1_30DynamicPersistentTileSchedulerILi256ELi256ELb0ELb1ELb0EEEEEEEEEvNT_6ParamsE:
        .type           _ZN7cutlass13device_kernelIN5flash19enable_sm80_to_sm89INS1_16FlashAttnFwdSm80INS1_25CollectiveMainloopFwdSm80ILi8ELi2ELb0EN4cute5tupleIJNS5_1CILi128EEENS7_ILi64EEENS7_ILi192EEEEEELi192ENS_10bfloat16_tEfNS_4arch4Sm80ELb1ELb0ELb1ELb0ELb1ELb0ELb1ELb0EEENS1_21CollectiveEpilogueFwdINS6_IJS8_SA_S9_EEENS6_IJNS7_ILi1EEESI_SI_EEESC_SE_Li256ELb0ELb1ELb0ELb0EEENS1_30DynamicPersistentTileSchedulerILi256ELi256ELb0ELb1ELb0EEEEEEEEEvNT_6ParamsE,@function
        .size           _ZN7cutlass13device_kernelIN5flash19enable_sm80_to_sm89INS1_16FlashAttnFwdSm80INS1_25CollectiveMainloopFwdSm80ILi8ELi2ELb0EN4cute5tupleIJNS5_1CILi128EEENS7_ILi64EEENS7_ILi192EEEEEELi192ENS_10bfloat16_tEfNS_4arch4Sm80ELb1ELb0ELb1ELb0ELb1ELb0ELb1ELb0EEENS1_21CollectiveEpilogueFwdINS6_IJS8_SA_S9_EEENS6_IJNS7_ILi1EEESI_SI_EEESC_SE_Li256ELb0ELb1ELb0ELb0EEENS1_30DynamicPersistentTileSchedulerILi256ELi256ELb0ELb1ELb0EEEEEEEEEvNT_6ParamsE,(.L_x_1720 - _ZN7cutlass13device_kernelIN5flash19enable_sm80_to_sm89INS1_16FlashAttnFwdSm80INS1_25CollectiveMainloopFwdSm80ILi8ELi2ELb0EN4cute5tupleIJNS5_1CILi128EEENS7_ILi64EEENS7_ILi192EEEEEELi192ENS_10bfloat16_tEfNS_4arch4Sm80ELb1ELb0ELb1ELb0ELb1ELb0ELb1ELb0EEENS1_21CollectiveEpilogueFwdINS6_IJS8_SA_S9_EEENS6_IJNS7_ILi1EEESI_SI_EEESC_SE_Li256ELb0ELb1ELb0ELb0EEENS1_30DynamicPersistentTileSchedulerILi256ELi256ELb0ELb1ELb0EEEEEEEEEvNT_6ParamsE)
        .other          _ZN7cutlass13device_kernelIN5flash19enable_sm80_to_sm89INS1_16FlashAttnFwdSm80INS1_25CollectiveMainloopFwdSm80ILi8ELi2ELb0EN4cute5tupleIJNS5_1CILi128EEENS7_ILi64EEENS7_ILi192EEEEEELi192ENS_10bfloat16_tEfNS_4arch4Sm80ELb1ELb0ELb1ELb0ELb1ELb0ELb1ELb0EEENS1_21CollectiveEpilogueFwdINS6_IJS8_SA_S9_EEENS6_IJNS7_ILi1EEESI_SI_EEESC_SE_Li256ELb0ELb1ELb0ELb0EEENS1_30DynamicPersistentTileSchedulerILi256ELi256ELb0ELb1ELb0EEEEEEEEEvNT_6ParamsE,@"STO_CUDA_ENTRY STV_DEFAULT"
_ZN7cutlass13device_kernelIN5flash19enable_sm80_to_sm89INS1_16FlashAttnFwdSm80INS1_25CollectiveMainloopFwdSm80ILi8ELi2ELb0EN4cute5tupleIJNS5_1CILi128EEENS7_ILi64EEENS7_ILi192EEEEEELi192ENS_10bfloat16_tEfNS_4arch4Sm80ELb1ELb0ELb1ELb0ELb1ELb0ELb1ELb0EEENS1_21CollectiveEpilogueFwdINS6_IJS8_SA_S9_EEENS6_IJNS7_ILi1EEESI_SI_EEESC_SE_Li256ELb0ELb1ELb0ELb0EEENS1_30DynamicPersistentTileSchedulerILi256ELi256ELb0ELb1ELb0EEEEEEEEEvNT_6ParamsE:
        /* <DEDUP_REMOVED lines=13> */
[----:B------:R-:W-:Y:S02]  /*00d0*/  ULDC.64 UR6, c[0x0][0x118] ;  /* 0x0000460000067ab9 */ /* 0x000fe40000000a00 */
[CC--:B------:R-:W-:Y:S02]  /*00e0*/  LEA.HI R2, R16.reuse, R20.reuse, RZ, 0x4 ;  /* 0x0000001410027211 */ /* 0x0c0fe400078f20ff */
[----:B------:R-:W-:Y:S02]  /*00f0*/  LEA.HI R8, R16, R20, RZ, 0x3 ;  /* 0x0000001410087211 */ /* 0x000fe400078f18ff */
[----:B------:R-:W-:Y:S02]  /*0100*/  SHF.R.S32.HI R3, RZ, 0x4, R2 ;  /* 0x00000004ff037819 */ /* 0x000fe40000011402 */
[----:B------:R-:W-:-:S02]  /*0110*/  SHF.R.S32.HI R250, RZ, 0x3, R8 ;  /* 0x00000003fffa7819 */ /* 0x000fc40000011408 */
[----:B------:R-:W-:Y:S02]  /*0120*/  LEA.HI R0, R2, R3, RZ, 0x1 ;  /* 0x0000000302007211 */ /* 0x000fe400078f08ff */
[----:B------:R-:W-:Y:S02]  /*0130*/  LEA.HI R12, R16, R20, RZ, 0x2 ;  /* 0x00000014100c7211 */ /* 0x000fe400078f10ff */
[----:B------:R-:W-:Y:S02]  /*0140*/  LOP3.LUT R0, R0, 0xfffffffe, RZ, 0xc0, !PT ;  /* 0xfffffffe00007812 */ /* 0x000fe400078ec0ff */
[--C-:B------:R-:W-:Y:S02]  /*0150*/  SHF.R.S32.HI R9, RZ, 0x2, R12.reuse ;  /* 0x00000002ff097819 */ /* 0x100fe4000001140c */
[----:B------:R-:W-:Y:S01]  /*0160*/  SHF.R.S32.HI R4, RZ, 0x1f, R12 ;  /* 0x0000001fff047819 */ /* 0x000fe2000001140c */
[----:B------:R-:W-:Y:S01]  /*0170*/  IMAD.IADD R14, R3, 0x1, -R0 ;  /* 0x00000001030e7824 */ /* 0x000fe200078e0a00 */
[----:B------:R-:W-:-:S02]  /*0180*/  LOP3.LUT R3, R8, 0xfffffff8, RZ, 0xc0, !PT ;  /* 0xfffffff808037812 */ /* 0x000fc400078ec0ff */
[----:B------:R-:W-:Y:S01]  /*0190*/  LOP3.LUT R0, R2, 0xfffffff0, RZ, 0xc0, !PT ;  /* 0xfffffff002007812 */ /* 0x000fe200078ec0ff */
[----:B------:R-:W-:Y:S01]  /*01a0*/  IMAD.SHL.U32 R2, R250, 0x40, RZ ;  /* 0x00000040fa027824 */ /* 0x000fe200078e00ff */
[----:B------:R-:W-:Y:S01]  /*01b0*/  LEA.HI R7, R16, R20, RZ, 0x5 ;  /* 0x0000001410077211 */ /* 0x000fe200078f28ff */
[----:B------:R-:W-:Y:S01]  /*01c0*/  IMAD.IADD R218, R20, 0x1, -R3 ;  /* 0x0000000114da7824 */ /* 0x000fe200078e0a03 */
[----:B------:R-:W-:Y:S01]  /*01d0*/  LEA.HI R3, R4, R9, RZ, 0x3 ;  /* 0x0000000904037211 */ /* 0x000fe200078f18ff */
[----:B------:R-:W-:Y:S01]  /*01e0*/  IMAD.IADD R0, R20, 0x1, -R0 ;  /* 0x0000000114007824 */ /* 0x000fe200078e0a00 */
[----:B------:R-:W-:Y:S01]  /*01f0*/  LOP3.LUT R2, R2, 0x1c0, RZ, 0xc0, !PT ;  /* 0x000001c002027812 */ /* 0x000fe200078ec0ff */
[C---:B------:R-:W-:Y:S01]  /*0200*/  IMAD.SHL.U32 R200, R218.reuse, 0x8, RZ ;  /* 0x00000008dac87824 */ /* 0x040fe200078e00ff */
[----:B------:R-:W-:Y:S01]  /*0210*/  LOP3.LUT R3, R3, 0xfffffff8, RZ, 0xc0, !PT ;  /* 0xfffffff803037812 */ /* 0x000fe200078ec0ff */
[C---:B------:R-:W-:Y:S01]  /*0220*/  IMAD.SHL.U32 R5, R218.reuse, 0x40, RZ ;  /* 0x00000040da057824 */ /* 0x040fe200078e00ff */
[----:B------:R-:W-:Y:S01]  /*0230*/  SHF.R.S32.HI R6, RZ, 0x1f, R0 ;  /* 0x0000001fff067819 */ /* 0x000fe20000011400 */
[----:B------:R-:W-:Y:S01]  /*0240*/  IMAD R219, R218, 0x20, R250 ;  /* 0x00000020dadb7824 */ /* 0x000fe200078e02fa */
[----:B------:R-:W-:Y:S01]  /*0250*/  SHF.R.U32.HI R4, RZ, 0x3, R2 ;  /* 0x00000003ff047819 */ /* 0x000fe20000011602 */
[----:B------:R-:W-:Y:S01]  /*0260*/  IMAD.IADD R9, R9, 0x1, -R3 ;  /* 0x0000000109097824 */ /* 0x000fe200078e0a03 */
[----:B------:R-:W-:-:S02]  /*0270*/  LOP3.LUT R2, R2, 0x38, R200, 0xf8, !PT ;  /* 0x0000003802027812 */ /* 0x000fc400078ef8c8 */
[----:B------:R-:W-:Y:S02]  /*0280*/  LEA.HI R11, R6, R0, RZ, 0x3 ;  /* 0x00000000060b7211 */ /* 0x000fe400078f18ff */
[----:B------:R-:W-:Y:S02]  /*0290*/  LOP3.LUT R13, R2, R4, RZ, 0x3c, !PT ;  /* 0x00000004020d7212 */ /* 0x000fe400078e3cff */
[----:B------:R-:W-:Y:S02]  /*02a0*/  LOP3.LUT R4, R11, 0xfffffff8, RZ, 0xc0, !PT ;  /* 0xfffffff80b047812 */ /* 0x000fe400078ec0ff */
[----:B------:R-:W-:Y:S02]  /*02b0*/  LOP3.LUT R2, R5, 0x1c0, RZ, 0xc0, !PT ;  /* 0x000001c005027812 */ /* 0x000fe400078ec0ff */
[----:B------:R-:W-:Y:S01]  /*02c0*/  LOP3.LUT R3, R9, 0x1, RZ, 0xc0, !PT ;  /* 0x0000000109037812 */ /* 0x000fe200078ec0ff */
[----:B------:R-:W-:Y:S01]  /*02d0*/  IMAD.IADD R10, R0, 0x1, -R4 ;  /* 0x00000001000a7824 */ /* 0x000fe200078e0a04 */
[----:B------:R-:W-:-:S02]  /*02e0*/  LOP3.LUT R5, R2, 0x8, R8, 0xf8, !PT ;  /* 0x0000000802057812 */ /* 0x000fc400078ef808 */
[----:B------:R-:W-:Y:S02]  /*02f0*/  LOP3.LUT R0, R7, 0xffffffe0, RZ, 0xc0, !PT ;  /* 0xffffffe007007812 */ /* 0x000fe400078ec0ff */
[----:B------:R-:W-:Y:S02]  /*0300*/  SHF.R.U32.HI R2, RZ, 0x3, R2 ;  /* 0x00000003ff027819 */ /* 0x000fe40000011602 */
[--C-:B------:R-:W-:Y:S01]  /*0310*/  SHF.R.S32.HI R6, RZ, 0x5, R7.reuse ;  /* 0x00000005ff067819 */ /* 0x100fe20000011407 */
[----:B------:R-:W-:Y:S01]  /*0320*/  IMAD.IADD R19, R20, 0x1, -R0 ;  /* 0x0000000114137824 */ /* 0x000fe200078e0a00 */
[----:B------:R-:W-:Y:S02]  /*0330*/  LOP3.LUT R15, R5, R2, RZ, 0x3c, !PT ;  /* 0x00000002050f7212 */ /* 0x000fe400078e3cff */
[----:B------:R-:W-:Y:S01]  /*0340*/  SHF.R.S32.HI R2, RZ, 0x1f, R7 ;  /* 0x0000001fff027819 */ /* 0x000fe20000011407 */
[----:B------:R-:W-:Y:S01]  /*0350*/  IMAD.SHL.U32 R7, R14, 0x8, RZ ;  /* 0x000000080e077824 */ /* 0x000fe200078e00ff */
[----:B------:R-:W-:-:S02]  /*0360*/  ISETP.NE.U32.AND P3, PT, R3, 0x1, PT ;  /* 0x000000010300780c */ /* 0x000fc40003f65070 */
[----:B------:R-:W-:Y:S02]  /*0370*/  LOP3.LUT R3, R12, 0xfffffffc, RZ, 0xc0, !PT ;  /* 0xfffffffc0c037812 */ /* 0x000fe400078ec0ff */
[----:B------:R-:W-:Y:S01]  /*0380*/  LEA.HI R0, R2, R6, RZ, 0x3 ;  /* 0x0000000602007211 */ /* 0x000fe200078f18ff */
[----:B------:R-:W-:Y:S01]  /*0390*/  IMAD.SHL.U32 R2, R10, 0x40, RZ ;  /* 0x000000400a027824 */ /* 0x000fe200078e00ff */
[----:B------:R-:W-:Y:S02]  /*03a0*/  SHF.R.S32.HI R12, RZ, 0x1f, R19 ;  /* 0x0000001fff0c7819 */ /* 0x000fe40000011413 */
[----:B------:R-:W-:Y:S01]  /*03b0*/  LOP3.LUT R4, R0, 0xffffff8, RZ, 0xc0, !PT ;  /* 0x0ffffff800047812 */ /* 0x000fe200078ec0ff */
[----:B------:R-:W-:Y:S01]  /*03c0*/  IMAD.IADD R0, R20, 0x1, -R3 ;  /* 0x0000000114007824 */ /* 0x000fe200078e0a03 */
[----:B------:R-:W-:Y:S02]  /*03d0*/  LEA.HI R12, R12, R19, RZ, 0x2 ;  /* 0x000000130c0c7211 */ /* 0x000fe400078f10ff */
[----:B------:R-:W-:Y:S01]  /*03e0*/  LEA.HI R8, R16, R20, RZ, 0x6 ;  /* 0x0000001410087211 */ /* 0x000fe200078f30ff */
[----:B------:R-:W-:Y:S01]  /*03f0*/  IMAD.IADD R4, R6, 0x1, -R4 ;  /* 0x0000000106047824 */ /* 0x000fe200078e0a04 */
[----:B------:R-:W-:-:S02]  /*0400*/  LOP3.LUT R2, R2, 0x1c0, RZ, 0xc0, !PT ;  /* 0x000001c002027812 */ /* 0x000fc400078ec0ff */
[----:B------:R-:W-:Y:S01]  /*0410*/  SHF.R.S32.HI R3, RZ, 0x2, R12 ;  /* 0x00000002ff037819 */ /* 0x000fe2000001140c */
[----:B------:R-:W-:Y:S01]  /*0420*/  IMAD.SHL.U32 R8, R8, 0x8, RZ ;  /* 0x0000000808087824 */ /* 0x000fe200078e00ff */
[----:B------:R-:W-:Y:S02]  /*0430*/  LOP3.LUT R7, R2, 0x8, R7, 0xf8, !PT ;  /* 0x0000000802077812 */ /* 0x000fe400078ef807 */
[----:B------:R-:W-:Y:S01]  /*0440*/  SHF.R.U32.HI R5, RZ, 0x3, R2 ;  /* 0x00000003ff057819 */ /* 0x000fe20000011602 */
[----:B------:R-:W-:Y:S01]  /*0450*/  IMAD R18, R4, 0x10, R3 ;  /* 0x0000001004127824 */ /* 0x000fe200078e0203 */
[----:B------:R-:W-:Y:S01]  /*0460*/  LEA.HI R2, R0, R0, RZ, 0x1 ;  /* 0x0000000000027211 */ /* 0x000fe200078f08ff */
[----:B------:R-:W-:Y:S01]  /*0470*/  IMAD.SHL.U32 R3, R9, 0x40, RZ ;  /* 0x0000004009037824 */ /* 0x000fe200078e00ff */
[----:B------:R-:W-:Y:S02]  /*0480*/  LOP3.LUT R13, R13, 0x7ffffe00, R8, 0xf8, !PT ;  /* 0x7ffffe000d0d7812 */ /* 0x000fe400078ef808 */
[----:B------:R-:W-:Y:S01]  /*0490*/  LOP3.LUT R8, R7, R5, RZ, 0x3c, !PT ;  /* 0x0000000507087212 */ /* 0x000fe200078e3cff */
[----:B------:R-:W-:Y:S01]  /*04a0*/  IMAD.SHL.U32 R5, R6, 0x400, RZ ;  /* 0x0000040006057824 */ /* 0x000fe200078e00ff */
[----:B------:R-:W-:Y:S01]  /*04b0*/  LOP3.LUT R2, R2, 0x1ffffffe, RZ, 0xc0, !PT ;  /* 0x1ffffffe02027812 */ /* 0x000fe200078ec0ff */
[----:B------:R-:W-:Y:S01]  /*04c0*/  IMAD.SHL.U32 R7, R11, 0x40, RZ ;  /* 0x000000400b077824 */ /* 0x000fe200078e00ff */
[----:B------:R-:W-:Y:S01]  /*04d0*/  LOP3.LUT R6, R3, 0x1c0, RZ, 0xc0, !PT ;  /* 0x000001c003067812 */ /* 0x000fe200078ec0ff */
[C---:B------:R-:W-:Y:S01]  /*04e0*/  IMAD R4, R0.reuse, 0x2, R5 ;  /* 0x0000000200047824 */ /* 0x040fe200078e0205 */
[----:B------:R-:W-:Y:S01]  /*04f0*/  R2P PR, R9, 0x6 ;  /* 0x0000000609007804 */ /* 0x000fe20000000000 */
[----:B------:R-:W-:Y:S01]  /*0500*/  IMAD.IADD R9, R0, 0x1, -R2 ;  /* 0x0000000100097824 */ /* 0x000fe200078e0a02 */
[----:B------:R-:W-:Y:S01]  /*0510*/  LEA.HI R2, R6, R6, RZ, 0x1d ;  /* 0x0000000606027211 */ /* 0x000fe200078fe8ff */
[----:B------:R-:W-:Y:S01]  /*0520*/  STL [R1+0x38], R18 ;  /* 0x0000381201007387 */ /* 0x000fe20000100800 */
[----:B------:R-:W-:Y:S01]  /*0530*/  LOP3.LUT R3, R7, 0xfffffe00, RZ, 0xc0, !PT ;  /* 0xfffffe0007037812 */ /* 0x000fe200078ec0ff */
[----:B------:R-:W-:Y:S01]  /*0540*/  IMAD R0, R14, 0x200, R15 ;  /* 0x000002000e007824 */ /* 0x000fe200078e020f */
[----:B------:R-:W-:Y:S01]  /*0550*/  SHF.R.S32.HI R6, RZ, 0x1f, R200 ;  /* 0x0000001fff067819 */ /* 0x000fe200000114c8 */
[----:B------:R-:W-:Y:S01]  /*0560*/  IMAD.IADD R7, R4, 0x1, R2 ;  /* 0x0000000104077824 */ /* 0x000fe200078e0202 */
[----:B------:R-:W-:Y:S01]  /*0570*/  LEA.HI R4, R16, R20, RZ, 0x7 ;  /* 0x0000001410047211 */ /* 0x000fe200078f38ff */
[----:B------:R-:W-:Y:S01]  /*0580*/  STL [R1+0x8], R17 ;  /* 0x0000081101007387 */ /* 0x000fe20000100800 */
[----:B------:R-:W-:Y:S01]  /*0590*/  IADD3 R213, R200, 0x40, RZ ;  /* 0x00000040c8d57810 */ /* 0x000fe20007ffe0ff */
[----:B------:R-:W-:Y:S01]  /*05a0*/  IMAD.SHL.U32 R221, R13, 0x2, RZ ;  /* 0x000000020ddd7824 */ /* 0x000fe200078e00ff */
[----:B------:R-:W-:-:S02]  /*05b0*/  SHF.R.S32.HI R4, RZ, 0x7, R4 ;  /* 0x00000007ff047819 */ /* 0x000fc40000011404 */
[----:B------:R-:W-:Y:S02]  /*05c0*/  LOP3.LUT R4, R12, 0x7ffffffc, RZ, 0xc0, !PT ;  /* 0x7ffffffc0c047812 */ /* 0x000fe400078ec0ff */
[----:B------:R-:W-:Y:S02]  /*05d0*/  IADD3 R214, R200, 0x80, RZ ;  /* 0x00000080c8d67810 */ /* 0x000fe40007ffe0ff */
[-C--:B------:R-:W-:Y:S01]  /*05e0*/  IADD3 R2, R8, R3.reuse, R5 ;  /* 0x0000000308027210 */ /* 0x080fe20007ffe005 */
[----:B------:R-:W-:Y:S01]  /*05f0*/  IMAD.IADD R6, R19, 0x1, -R4 ;  /* 0x0000000113067824 */ /* 0x000fe200078e0a04 */
[C---:B------:R-:W-:Y:S02]  /*0600*/  LOP3.LUT P0, RZ, R10.reuse, 0x2, RZ, 0xc0, !PT ;  /* 0x000000020aff7812 */ /* 0x040fe4000780c0ff */
[----:B------:R-:W-:Y:S01]  /*0610*/  LOP3.LUT P4, RZ, R10, 0x4, RZ, 0xc0, !PT ;  /* 0x000000040aff7812 */ /* 0x000fe2000788c0ff */
[----:B------:R-:W-:Y:S01]  /*0620*/  IMAD.SHL.U32 R6, R6, 0x2, RZ ;  /* 0x0000000206067824 */ /* 0x000fe200078e00ff */
[----:B------:R-:W-:Y:S01]  /*0630*/  LOP3.LUT R3, R8, R3, RZ, 0xfc, !PT ;  /* 0x0000000308037212 */ /* 0x000fe200078efcff */
[----:B------:R-:W-:Y:S01]  /*0640*/  IMAD.MOV.U32 R8, RZ, RZ, 0x40 ;  /* 0x00000040ff087424 */ /* 0x000fe200078e00ff */
[----:B------:R-:W-:-:S02]  /*0650*/  SHF.R.S32.HI R5, RZ, 0x1f, R213 ;  /* 0x0000001fff057819 */ /* 0x000fc400000114d5 */
[----:B------:R-:W-:Y:S01]  /*0660*/  SHF.R.S32.HI R10, RZ, 0x1f, R214 ;  /* 0x0000001fff0a7819 */ /* 0x000fe200000114d6 */
[----:B------:R1:W-:Y:S01]  /*0670*/  STL [R1], R6 ;  /* 0x0000000601007387 */ /* 0x0003e20000100800 */
[----:B------:R-:W-:Y:S02]  /*0680*/  SEL R5, R193, 0xffffffe0, !P1 ;  /* 0xffffffe0c1057807 */ /* 0x000fe40004800000 */
[----:B------:R-:W-:Y:S02]  /*0690*/  LEA R10, R7, 0x80, 0x1 ;  /* 0x00000080070a7811 */ /* 0x000fe400078e08ff */
[----:B------:R-:W-:Y:S02]  /*06a0*/  SEL R4, R8, 0xffffffc0, !P2 ;  /* 0xffffffc008047807 */ /* 0x000fe40005000000 */
[----:B------:R-:W-:Y:S01]  /*06b0*/  LEA R194, R0, 0xc100, 0x1 ;  /* 0x0000c10000c27811 */ /* 0x000fe200078e08ff */
[----:B------:R-:W-:Y:S01]  /*06c0*/  IMAD.IADD R7, R10, 0x1, R5 ;  /* 0x000000010a077824 */ /* 0x000fe200078e0205 */
[----:B------:R-:W-:Y:S01]  /*06d0*/  SEL R0, R8, 0xffffffc0, !P4 ;  /* 0xffffffc008007807 */ /* 0x000fe20006000000 */
[----:B------:R-:W-:Y:S01]  /*06e0*/  IMAD.IADD R8, R10, 0x1, R4 ;  /* 0x000000010a087824 */ /* 0x000fe200078e0204 */
[----:B------:R-:W-:-:S02]  /*06f0*/  LEA R187, R2, 0x18100, 0x1 ;  /* 0x0001810002bb7811 */ /* 0x000fc400078e08ff */
[----:B------:R-:W-:Y:S02]  /*0700*/  SEL R193, R193, 0xffffffe0, !P0 ;  /* 0xffffffe0c1c17807 */ /* 0x000fe40004000000 */
[----:B------:R-:W-:Y:S01]  /*0710*/  LEA R195, R3, 0x100, 0x1 ;  /* 0x0000010003c37811 */ /* 0x000fe200078e08ff */
[--C-:B------:R-:W-:Y:S01]  /*0720*/  IMAD.IADD R190, R187, 0x1, R0.reuse ;  /* 0x00000001bbbe7824 */ /* 0x100fe200078e0200 */
[----:B------:R-:W-:Y:S01]  /*0730*/  IADD3 R233, R221, 0xc100, RZ ;  /* 0x0000c100dde97810 */ /* 0x000fe20007ffe0ff */
[----:B------:R-:W-:Y:S01]  /*0740*/  IMAD.IADD R188, R187, 0x1, R193 ;  /* 0x00000001bbbc7824 */ /* 0x000fe200078e02c1 */
[----:B------:R-:W-:Y:S01]  /*0750*/  IADD3 R232, R221, 0x100, RZ ;  /* 0x00000100dde87810 */ /* 0x000fe20007ffe0ff */
[----:B------:R-:W-:Y:S02]  /*0760*/  IMAD.IADD R196, R0, 0x1, R195 ;  /* 0x0000000100c47824 */ /* 0x000fe400078e02c3 */
[----:B------:R-:W-:Y:S02]  /*0770*/  IMAD.IADD R189, R188, 0x1, R0 ;  /* 0x00000001bcbd7824 */ /* 0x000fe400078e0200 */
[----:B-1----:R-:W-:-:S05]  /*0780*/  IMAD R6, R9, 0x8, R18 ;  /* 0x0000000809067824 */ /* 0x002fca00078e0212 */
[----:B------:R1:W-:Y:S04]  /*0790*/  STL [R1+0x30], R6 ;  /* 0x0000300601007387 */ /* 0x0003e80000100800 */
[----:B------:R-:W-:Y:S04]  /*07a0*/  STL [R1+0xc], R10 ;  /* 0x00000c0a01007387 */ /* 0x000fe80000100800 */
[----:B------:R2:W-:Y:S04]  /*07b0*/  STL [R1+0x18], R7 ;  /* 0x0000180701007387 */ /* 0x0005e80000100800 */
[----:B------:R-:W-:Y:S01]  /*07c0*/  STL [R1+0x28], R8 ;  /* 0x0000280801007387 */ /* 0x000fe20000100800 */
[----:B-1----:R-:W-:-:S02]  /*07d0*/  IADD3 R6, R10, -0x10, RZ ;  /* 0xfffffff00a067810 */ /* 0x002fc40007ffe0ff */
[----:B------:R-:W-:-:S05]  /*07e0*/  @P3 IADD3 R6, R10, 0x10, RZ ;  /* 0x000000100a063810 */ /* 0x000fca0007ffe0ff */
[----:B------:R-:W-:Y:S01]  /*07f0*/  IMAD.IADD R5, R5, 0x1, R6 ;  /* 0x0000000105057824 */ /* 0x000fe200078e0206 */
[----:B------:R-:W-:Y:S01]  /*0800*/  STL [R1+0x10], R6 ;  /* 0x0000100601007387 */ /* 0x000fe20000100800 */
[----:B--2---:R-:W-:Y:S02]  /*0810*/  IMAD.IADD R7, R7, 0x1, R4 ;  /* 0x0000000107077824 */ /* 0x004fe400078e0204 */
[----:B------:R-:W-:Y:S02]  /*0820*/  IMAD.IADD R2, R4, 0x1, R6 ;  /* 0x0000000104027824 */ /* 0x000fe400078e0206 */
[----:B------:R-:W-:Y:S01]  /*0830*/  IMAD.IADD R3, R5, 0x1, R4 ;  /* 0x0000000105037824 */ /* 0x000fe200078e0204 */
[----:B------:R-:W-:Y:S04]  /*0840*/  STL [R1+0x24], R7 ;  /* 0x0000240701007387 */ /* 0x000fe80000100800 */
[----:B------:R-:W-:Y:S04]  /*0850*/  STL [R1+0x14], R5 ;  /* 0x0000140501007387 */ /* 0x000fe80000100800 */
[----:B------:R1:W-:Y:S04]  /*0860*/  STL [R1+0x20], R2 ;  /* 0x0000200201007387 */ /* 0x0003e80000100800 */
[----:B------:R2:W-:Y:S01]  /*0870*/  STL [R1+0x1c], R3 ;  /* 0x00001c0301007387 */ /* 0x0005e20000100800 */
[----:B-1----:R-:W-:-:S04]  /*0880*/  IMAD.IADD R2, R193, 0x1, R195 ;  /* 0x00000001c1027824 */ /* 0x002fc800078e02c3 */
[----:B------:R-:W-:Y:S02]  /*0890*/  IMAD.IADD R2, R0, 0x1, R2 ;  /* 0x0000000100027824 */ /* 0x000fe400078e0202 */
[----:B------:R-:W-:-:S03]  /*08a0*/  IMAD.IADD R0, R193, 0x1, R196 ;  /* 0x00000001c1007824 */ /* 0x000fc600078e02c4 */
[----:B------:R2:W-:Y:S04]  /*08b0*/  STL [R1+0x2c], R2 ;  /* 0x00002c0201007387 */ /* 0x0005e80000100800 */
.L_x_1501:
[----:B------:R-:W3:Y:S01]  /*08c0*/  LDL R4, [R1+0x8] ;  /* 0x0000080001047983 */ /* 0x000ee20000100800 */
[----:B------:R-:W-:Y:S01]  /*08d0*/  IMAD.MOV.U32 R0, RZ, RZ, c[0x0][0x560] ;  /* 0x00015800ff007624 */ /* 0x000fe200078e00ff */
[----:B------:R-:W-:Y:S01]  /*08e0*/  YIELD ;  /* 0x0000000000007946 */ /* 0x000fe20003800000 */
[----:B------:R-:W-:Y:S03]  /*08f0*/  BSSY B0, `(.L_x_1421) ;  /* 0x0000016000007945 */ /* 0x000fe60003800000 */
[----:B------:R-:W-:-:S13]  /*0900*/  ISETP.NE.AND P0, PT, R0, 0x1, PT ;  /* 0x000000010000780c */ /* 0x000fda0003f05270 */
[----:B---3--:R-:W-:Y:S01]  /*0910*/  @P0 IMAD.HI.U32 R0, R4, c[0x0][0x564], RZ ;  /* 0x0001590004000a27 */ /* 0x008fe200078e00ff */
[----:B--2---:R-:W-:-:S04]  /*0920*/  MOV R3, R4 ;  /* 0x0000000400037202 */ /* 0x004fc80000000f00 */
        /* <DEDUP_REMOVED lines=12> */
.L_x_1422:
[----:B------:R-:W-:-:S04]  /*09f0*/  MOV R0, c[0x0][0x554] ;  /* 0x0001550000007a02 */ /* 0x000fc80000000f00 */
[----:B------:R-:W-:Y:S02]  /*0a00*/  ISETP.NE.AND P0, PT, R0, 0x1, PT ;  /* 0x000000010000780c */ /* 0x000fe40003f05270 */
[----:B------:R-:W-:-:S11]  /*0a10*/  MOV R0, R2 ;  /* 0x0000000200007202 */ /* 0x000fd60000000f00 */
[----:B------:R-:W-:-:S05]  /*0a20*/  @P0 IMAD.HI.U32 R4, R2, c[0x0][0x558], RZ ;  /* 0x0001560002040a27 */ /* 0x000fca00078e00ff */
[----:B------:R-:W-:-:S05]  /*0a30*/  @P0 SHF.R.U32.HI R0, RZ, c[0x0][0x55c], R4 ;  /* 0x00015700ff000a19 */ /* 0x000fca0000011604 */
[----:B------:R-:W-:Y:S02]  /*0a40*/  IMAD R4, R0, c[0x0][0x554], RZ ;  /* 0x0001550000047a24 */ /* 0x000fe400078e02ff */
.L_x_1423:
[----:B------:R-:W-:Y:S05]  /*0a50*/  BSYNC B0 ;  /* 0x0000000000007941 */ /* 0x000fea0003800000 */
.L_x_1421:
        /* <DEDUP_REMOVED lines=25> */
[----:B------:R2:W-:Y:S01]  /*0bf0*/  STL [R1+0x4], R36 ;  /* 0x0000042401007387 */ /* 0x0005e20000100800 */
[----:B------:R-:W-:Y:S01]  /*0c00*/  IMAD.MOV.U32 R86, RZ, RZ, RZ ;  /* 0x000000ffff567224 */ /* 0x000fe200078e00ff */
[----:B------:R-:W-:Y:S01]  /*0c10*/  CS2R R84, SRZ ;  /* 0x0000000000547805 */ /* 0x000fe2000001ff00 */
[----:B------:R-:W-:Y:S01]  /*0c20*/  CS2R R8, SRZ ;  /* 0x0000000000087805 */ /* 0x000fe2000001ff00 */
[----:B------:R-:W-:Y:S01]  /*0c30*/  IMAD.MOV.U32 R82, RZ, RZ, RZ ;  /* 0x000000ffff527224 */ /* 0x000fe200078e00ff */
[----:B------:R-:W-:Y:S01]  /*0c40*/  CS2R R10, SRZ ;  /* 0x00000000000a7805 */ /* 0x000fe2000001ff00 */
[----:B------:R-:W-:Y:S01]  /*0c50*/  MOV R80, RZ ;  /* 0x000000ff00507202 */ /* 0x000fe20000000f00 */
[----:B------:R-:W-:Y:S01]  /*0c60*/  IMAD.MOV.U32 R78, RZ, RZ, RZ ;  /* 0x000000ffff4e7224 */ /* 0x000fe200078e00ff */
[----:B------:R-:W-:Y:S01]  /*0c70*/  CS2R R12, SRZ ;  /* 0x00000000000c7805 */ /* 0x000fe2000001ff00 */
[----:B------:R-:W-:Y:S01]  /*0c80*/  IMAD.MOV.U32 R76, RZ, RZ, RZ ;  /* 0x000000ffff4c7224 */ /* 0x000fe200078e00ff */
[----:B------:R-:W-:Y:S01]  /*0c90*/  MOV R74, RZ ;  /* 0x000000ff004a7202 */ /* 0x000fe20000000f00 */
[----:B------:R-:W-:Y:S01]  /*0ca0*/  CS2R R14, SRZ ;  /* 0x00000000000e7805 */ /* 0x000fe2000001ff00 */
[----:B------:R-:W-:Y:S01]  /*0cb0*/  IMAD.MOV.U32 R72, RZ, RZ, RZ ;  /* 0x000000ffff487224 */ /* 0x000fe200078e00ff */
[----:B-1----:R-:W-:Y:S01]  /*0cc0*/  MOV R2, c[0x0][0x2c4] ;  /* 0x0000b10000027a02 */ /* 0x002fe20000000f00 */
[----:B------:R-:W-:Y:S01]  /*0cd0*/  IMAD.MOV.U32 R70, RZ, RZ, RZ ;  /* 0x000000ffff467224 */ /* 0x000fe200078e00ff */
[----:B------:R-:W-:Y:S01]  /*0ce0*/  CS2R R16, SRZ ;  /* 0x0000000000107805 */ /* 0x000fe2000001ff00 */
        /* <DEDUP_REMOVED lines=30> */
[----:B------:R-:W-:Y:S01]  /*0ed0*/  CS2R R32, SRZ ;  /* 0x0000000000207805 */ /* 0x000fe2000001ff00 */
        /* <DEDUP_REMOVED lines=9> */
[----:B------:R-:W-:Y:S01]  /*0f70*/  IMAD.MOV.U32 R130, RZ, RZ, RZ ;  /* 0x000000ffff827224 */ /* 0x000fe200078e00ff */
[----:B------:R-:W-:Y:S01]  /*0f80*/  CS2R R4, SRZ ;  /* 0x0000000000047805 */ /* 0x000fe2000001ff00 */
[----:B------:R-:W-:Y:S01]  /*0f90*/  CS2R R128, SRZ ;  /* 0x0000000000807805 */ /* 0x000fe2000001ff00 */
[----:B------:R-:W-:Y:S01]  /*0fa0*/  IMNMX R197, R0, R2, PT ;  /* 0x0000000200c57217 */ /* 0x000fe20003800200 */
[----:B------:R-:W-:Y:S01]  /*0fb0*/  IMAD.MOV.U32 R126, RZ, RZ, RZ ;  /* 0x000000ffff7e7224 */ /* 0x000fe200078e00ff */
[----:B------:R-:W-:Y:S01]  /*0fc0*/  PRMT R0, RZ, 0x7610, R0 ;  /* 0x00007610ff007816 */ /* 0x000fe20000000000 */
[----:B------:R-:W-:Y:S01]  /*0fd0*/  CS2R R124, SRZ ;  /* 0x00000000007c7805 */ /* 0x000fe2000001ff00 */
[----:B------:R-:W-:Y:S01]  /*0fe0*/  ISETP.GE.AND P0, PT, R197, 0x1, PT ;  /* 0x00000001c500780c */ /* 0x000fe20003f06270 */
[----:B------:R-:W-:Y:S01]  /*0ff0*/  CS2R R122, SRZ ;  /* 0x00000000007a7805 */ /* 0x000fe2000001ff00 */
[----:B------:R-:W-:Y:S01]  /*1000*/  MOV R37, RZ ;  /* 0x000000ff00257202 */ /* 0x000fe20000000f00 */
[----:B------:R-:W-:Y:S01]  /*1010*/  CS2R R120, SRZ ;  /* 0x0000000000787805 */ /* 0x000fe2000001ff00 */
[----:B------:R-:W-:Y:S01]  /*1020*/  MOV R41, RZ ;  /* 0x000000ff00297202 */ /* 0x000fe20000000f00 */
[----:B------:R-:W-:Y:S01]  /*1030*/  IMAD.MOV.U32 R118, RZ, RZ, RZ ;  /* 0x000000ffff767224 */ /* 0x000fe200078e00ff */
[----:B------:R-:W-:Y:S01]  /*1040*/  CS2R R116, SRZ ;  /* 0x0000000000747805 */ /* 0x000fe2000001ff00 */
[----:B------:R-:W-:Y:S01]  /*1050*/  CS2R R114, SRZ ;  /* 0x0000000000727805 */ /* 0x000fe2000001ff00 */
[----:B------:R-:W-:Y:S01]  /*1060*/  CS2R R112, SRZ ;  /* 0x0000000000707805 */ /* 0x000fe2000001ff00 */
[----:B------:R-:W-:Y:S01]  /*1070*/  MOV R45, RZ ;  /* 0x000000ff002d7202 */ /* 0x000fe20000000f00 */
[----:B------:R-:W-:Y:S01]  /*1080*/  IMAD.MOV.U32 R110, RZ, RZ, RZ ;  /* 0x000000ffff6e7224 */ /* 0x000fe200078e00ff */
[----:B------:R-:W-:Y:S01]  /*1090*/  CS2R R108, SRZ ;  /* 0x00000000006c7805 */ /* 0x000fe2000001ff00 */
[----:B------:R-:W-:Y:S01]  /*10a0*/  CS2R R106, SRZ ;  /* 0x00000000006a7805 */ /* 0x000fe2000001ff00 */
[----:B------:R-:W-:Y:S01]  /*10b0*/  CS2R R104, SRZ ;  /* 0x0000000000687805 */ /* 0x000fe2000001ff00 */
[----:B------:R-:W-:Y:S01]  /*10c0*/  MOV R49, RZ ;  /* 0x000000ff00317202 */ /* 0x000fe20000000f00 */
[----:B------:R-:W-:Y:S05]  /*10d0*/  @!P0 BRA `(.L_x_1424) ;  /* 0x0000b91000008947 */ /* 0x000fea0003800000 */
[----:B--2---:R-:W-:-:S04]  /*10e0*/  ISETP.NE.U32.AND P1, PT, RZ, c[0x0][0x340], PT ;  /* 0x0000d000ff007a0c */ /* 0x004fc80003f25070 */
        /* <DEDUP_REMOVED lines=38> */
.L_x_1502:
[----:B------:R-:W-:Y:S05]  /*1350*/  BRA.DIV ~URZ, `(.L_x_1426) ;  /* 0x0000d5b27f007947 */ /* 0x000fea000b800000 */
[----:B------:R3:W4:Y:S02]  /*1360*/  SHFL.IDX PT, R0, R11, RZ, 0x181f ;  /* 0x00181fff0b007589 */ /* 0x00072400000e0000 */
.L_x_1503:
[----:B---3--:R-:W3:Y:S01]  /*1370*/  LDL R2, [R1+0x4] ;  /* 0x0000040001027983 */ /* 0x008ee20000100800 */
[----:B------:R-:W-:Y:S01]  /*1380*/  MOV R13, c[0x0][0x2c4] ;  /* 0x0000b100000d7a02 */ /* 0x000fe20000000f00 */
[----:B------:R-:W-:Y:S04]  /*1390*/  BSSY B0, `(.L_x_1427) ;  /* 0x0000014000007945 */ /* 0x000fe80003800000 */
[----:B------:R-:W-:Y:S01]  /*13a0*/  IMAD R13, R13, c[0x0][0x168], RZ ;  /* 0x00005a000d0d7a24 */ /* 0x000fe200078e02ff */
[----:B---3--:R-:W-:-:S04]  /*13b0*/  IADD3 R10, R250, R2, RZ ;  /* 0x00000002fa0a7210 */ /* 0x008fc80007ffe0ff */
        /* <DEDUP_REMOVED lines=17> */
.L_x_1428:
[----:B------:R-:W-:Y:S05]  /*14d0*/  BSYNC B0 ;  /* 0x0000000000007941 */ /* 0x000fea0003800000 */
.L_x_1427:
[----:B------:R-:W-:Y:S05]  /*14e0*/  BRA.DIV ~URZ, `(.L_x_1429) ;  /* 0x0000d4927f007947 */ /* 0x000fea000b800000 */
[----:B--2---:R2:W3:Y:S04]  /*14f0*/  SHFL.IDX PT, R8, R9, 0x1, 0x181f ;  /* 0x00381f0009087f89 */ /* 0x0044e800000e0000 */
[----:B----4-:R2:W4:Y:S02]  /*1500*/  SHFL.IDX PT, R0, R11, 0x1, 0x181f ;  /* 0x00381f000b007f89 */ /* 0x01052400000e0000 */
.L_x_1504:
        /* <DEDUP_REMOVED lines=10> */
[-C--:B---3--:R-:W-:Y:S02]  /*15b0*/  LEA.HI.X R7, R200, R8.reuse, R17, 0x1, P2 ;  /* 0x00000008c8077211 */ /* 0x088fe400010f0c11 */
        /* <DEDUP_REMOVED lines=8> */
.L_x_1431:
[----:B------:R-:W-:Y:S05]  /*1640*/  BSYNC B0 ;  /* 0x0000000000007941 */ /* 0x000fea0003800000 */
.L_x_1430:
[----:B------:R-:W-:Y:S05]  /*1650*/  BRA.DIV ~URZ, `(.L_x_1432) ;  /* 0x0000d3f27f007947 */ /* 0x000fea000b800000 */
[----:B---3--:R3:W1:Y:S02]  /*1660*/  SHFL.IDX PT, R8, R9, 0x2, 0x181f ;  /* 0x00581f0009087f89 */ /* 0x00866400000e0000 */
.L_x_1505:
[----:B------:R-:W-:Y:S05]  /*1670*/  BRA.DIV ~URZ, `(.L_x_1433) ;  /* 0x0000d4427f007947 */ /* 0x000fea000b800000 */
[----:B----4-:R4:W2:Y:S02]  /*1680*/  SHFL.IDX PT, R0, R11, 0x2, 0x181f ;  /* 0x00581f000b007f89 */ /* 0x0108a400000e0000 */
.L_x_1506:
[----:B------:R-:W-:Y:S01]  /*1690*/  IADD3 R2, R10, 0x40, RZ ;  /* 0x000000400a027810 */ /* 0x000fe20007ffe0ff */
[----:B------:R-:W-:Y:S03]  /*16a0*/  BSSY B0, `(.L_x_1434) ;  /* 0x0000012000007945 */ /* 0x000fe60003800000 */
[----:B------:R-:W-:-:S13]  /*16b0*/  ISETP.GE.AND P0, PT, R2, R13, PT ;  /* 0x0000000d0200720c */ /* 0x000fda0003f06270 */
[----:B------:R-:W-:Y:S05]  /*16c0*/  @P0 BRA `(.L_x_1435) ;  /* 0x000000f000000947 */ /* 0x000fea0003800000 */
[-C--:B--2---:R-:W-:Y:S02]  /*16d0*/  LEA R6, P2, R200, R0.reuse, 0x1 ;  /* 0x00000000c8067211 */ /* 0x084fe400078408ff */
        /* <DEDUP_REMOVED lines=14> */
.L_x_1435:
[----:B------:R-:W-:Y:S05]  /*17c0*/  BSYNC B0 ;  /* 0x0000000000007941 */ /* 0x000fea0003800000 */
.L_x_1434:
[----:B------:R-:W-:Y:S05]  /*17d0*/  BRA.DIV ~URZ, `(.L_x_1436) ;  /* 0x0000d3527f007947 */ /* 0x000fea000b800000 */
[----:B-1----:R1:W3:Y:S04]  /*17e0*/  SHFL.IDX PT, R8, R9, 0x3, 0x181f ;  /* 0x00781f0009087f89 */ /* 0x0022e800000e0000 */
[----:B--2---:R1:W2:Y:S02]  /*17f0*/  SHFL.IDX PT, R0, R11, 0x3, 0x181f ;  /* 0x00781f000b007f89 */ /* 0x0042a400000e0000 */
.L_x_1507:
[----:B------:R-:W-:Y:S01]  /*1800*/  IADD3 R2, R10, 0x60, RZ ;  /* 0x000000600a027810 */ /* 0x000fe20007ffe0ff */
[----:B-----5:R-:W-:Y:S01]  /*1810*/  IMAD.WIDE.U32 R224, R12, c[0x0][0x2b0], RZ ;  /* 0x0000ac000ce07a25 */ /* 0x020fe200078e00ff */
[----:B------:R-:W-:-:S02]  /*1820*/  SHF.R.S32.HI R18, RZ, 0x1f, R200 ;  /* 0x0000001fff127819 */ /* 0x000fc400000114c8 */
[----:B------:R-:W-:Y:S02]  /*1830*/  ISETP.GE.AND P2, PT, R2, R13, PT ;  /* 0x0000000d0200720c */ /* 0x000fe40003f46270 */
[----:B------:R-:W-:Y:S02]  /*1840*/  SHF.R.S32.HI R16, RZ, 0x1f, R213 ;  /* 0x0000001fff107819 */ /* 0x000fe400000114d5 */
[----:B------:R-:W-:-:S09]  /*1850*/  SHF.R.S32.HI R20, RZ, 0x1f, R214 ;  /* 0x0000001fff147819 */ /* 0x000fd200000114d6 */
[CC--:B--2---:R-:W-:Y:S02]  /*1860*/  @!P2 LEA R6, P0, R200.reuse, R0.reuse, 0x1 ;  /* 0x00000000c806a211 */ /* 0x0c4fe400078008ff */
[C---:B------:R-:W-:Y:S02]  /*1870*/  @!P2 LEA R4, P1, R213.reuse, R0, 0x1 ;  /* 0x00000000d504a211 */ /* 0x040fe400078208ff */
[----:B---3--:R-:W-:Y:S02]  /*1880*/  @!P2 LEA.HI.X R7, R200, R8, R18, 0x1, P0 ;  /* 0x00000008c807a211 */ /* 0x008fe400000f0c12 */
        /* <DEDUP_REMOVED lines=18> */
[----:B--2---:R-:W-:Y:S01]  /*19b0*/  IMAD R2, R197, 0x40, R219 ;  /* 0x00000040c5027824 */ /* 0x004fe200078e02db */
[----:B------:R-:W-:Y:S01]  /*19c0*/  ISETP.NE.AND P3, PT, R0, 0x1, PT ;  /* 0x000000010000780c */ /* 0x000fe20003f65270 */
[----:B------:R-:W-:Y:S02]  /*19d0*/  IMAD R15, R15, c[0x0][0x1d0], RZ ;  /* 0x000074000f0f7a24 */ /* 0x000fe400078e02ff */
[----:B------:R-:W-:Y:S01]  /*19e0*/  IMAD.MOV.U32 R198, RZ, RZ, RZ ;  /* 0x000000ffffc67224 */ /* 0x000fe200078e00ff */
[----:B------:R-:W-:-:S04]  /*19f0*/  IADD3 R2, R2, -0x40, RZ ;  /* 0xffffffc002027810 */ /* 0x000fc80007ffe0ff */
[C---:B------:R-:W-:Y:S01]  /*1a00*/  ISETP.GE.AND P1, PT, R2.reuse, R15, PT ;  /* 0x0000000f0200720c */ /* 0x040fe20003f26270 */
        /* <DEDUP_REMOVED lines=9> */
[----:B------:R2:W3:Y:S01]  /*1aa0*/  @!P1 LDG.E R198, [R4.64] ;  /* 0x0000000604c69981 */ /* 0x0004e2000c1e1900 */
[----:B------:R-:W-:Y:S01]  /*1ab0*/  IMAD.MOV R0, RZ, RZ, -R0 ;  /* 0x000000ffff007224 */ /* 0x000fe200078e0a00 */
[----:B------:R-:W-:Y:S01]  /*1ac0*/  BSSY B0, `(.L_x_1437) ;  /* 0x00000b2000007945 */ /* 0x000fe20003800000 */
[----:B------:R-:W-:-:S04]  /*1ad0*/  IMAD.WIDE.U32 R222, R252, c[0x0][0x1e8], RZ ;  /* 0x00007a00fcde7a25 */ /* 0x000fc800078e00ff */
[----:B------:R-:W-:Y:S02]  /*1ae0*/  IMAD R199, R0, c[0x0][0x2b8], R2 ;  /* 0x0000ae0000c77a24 */ /* 0x000fe400078e0202 */
[----:B------:R-:W-:-:S03]  /*1af0*/  IMAD.WIDE.U32 R226, R252, c[0x0][0x210], RZ ;  /* 0x00008400fce27a25 */ /* 0x000fc600078e00ff */
[----:B------:R-:W-:Y:S01]  /*1b00*/  SHF.R.S32.HI R6, RZ, 0x1f, R199 ;  /* 0x0000001fff067819 */ /* 0x000fe200000114c7 */
[----:B------:R-:W-:-:S04]  /*1b10*/  IMAD.WIDE.U32 R2, R199, c[0x0][0x1e0], RZ ;  /* 0x00007800c7027a25 */ /* 0x000fc800078e00ff */
[----:B------:R-:W-:Y:S02]  /*1b20*/  IMAD R0, R6, c[0x0][0x1e0], RZ ;  /* 0x0000780006007a24 */ /* 0x000fe400078e02ff */
[----:B------:R-:W-:Y:S02]  /*1b30*/  IMAD.SHL.U32 R17, R200, 0x2, RZ ;  /* 0x00000002c8117824 */ /* 0x000fe400078e00ff */
[----:B------:R-:W-:Y:S02]  /*1b40*/  IMAD R0, R199, c[0x0][0x1e4], R0 ;  /* 0x00007900c7007a24 */ /* 0x000fe400078e0200 */
[----:B------:R-:W-:Y:S02]  /*1b50*/  IMAD.SHL.U32 R19, R214, 0x2, RZ ;  /* 0x00000002d6137824 */ /* 0x000fe400078e00ff */
[----:B------:R-:W-:Y:S01]  /*1b60*/  IMAD.IADD R3, R3, 0x1, R0 ;  /* 0x0000000103037824 */ /* 0x000fe200078e0200 */
[----:B--2---:R-:W-:Y:S01]  /*1b70*/  LEA R5, R197, 0xffffffc0, 0x6 ;  /* 0xffffffc0c5057811 */ /* 0x004fe200078e30ff */
[----:B------:R-:W-:-:S04]  /*1b80*/  IMAD R0, R14, c[0x0][0x1e8], RZ ;  /* 0x00007a000e007a24 */ /* 0x000fc800078e02ff */
[----:B------:R-:W-:Y:S02]  /*1b90*/  IMAD R0, R252, c[0x0][0x1ec], R0 ;  /* 0x00007b00fc007a24 */ /* 0x000fe400078e0200 */
[----:B------:R-:W-:Y:S02]  /*1ba0*/  IMAD.IADD R104, R15, 0x1, -R5 ;  /* 0x000000010f687824 */ /* 0x000fe400078e0a05 */
[----:B------:R-:W-:Y:S02]  /*1bb0*/  IMAD.IADD R229, R223, 0x1, R0 ;  /* 0x00000001dfe57824 */ /* 0x000fe400078e0200 */
[----:B------:R-:W-:-:S05]  /*1bc0*/  IMAD.IADD R13, R104, 0x1, -R250 ;  /* 0x00000001680d7824 */ /* 0x000fca00078e0afa */
[----:B------:R-:W-:-:S13]  /*1bd0*/  ISETP.GE.AND P6, PT, R13, 0x1, PT ;  /* 0x000000010d00780c */ /* 0x000fda0003fc6270 */
[----:B------:R-:W-:Y:S02]  /*1be0*/  @P6 ISETP.GE.AND P1, PT, R200, c[0x0][0x1d4], PT ;  /* 0x00007500c8006a0c */ /* 0x000fe40003f26270 */
[----:B------:R-:W-:Y:S02]  /*1bf0*/  @P6 ISETP.GE.AND P5, PT, R213, c[0x0][0x1d4], PT ;  /* 0x00007500d5006a0c */ /* 0x000fe40003fa6270 */
[----:B------:R-:W-:Y:S02]  /*1c00*/  @P6 ISETP.GE.AND P2, PT, R214, c[0x0][0x1d4], PT ;  /* 0x00007500d6006a0c */ /* 0x000fe40003f46270 */
[----:B-1-34-:R-:W-:Y:S01]  /*1c10*/  SHF.R.S32.HI R11, RZ, 0x1f, R198 ;  /* 0x0000001fff0b7819 */ /* 0x01afe200000114c6 */
[----:B------:R-:W-:-:S04]  /*1c20*/  IMAD.WIDE.U32 R2, R198, c[0x0][0x1f0], R2 ;  /* 0x00007c00c6027a25 */ /* 0x000fc800078e0002 */
[C---:B------:R-:W-:Y:S01]  /*1c30*/  IMAD R4, R11.reuse, c[0x0][0x1f0], RZ ;  /* 0x00007c000b047a24 */ /* 0x040fe200078e02ff */
[----:B------:R-:W-:Y:S01]  /*1c40*/  IADD3 R0, P0, R2, R222, RZ ;  /* 0x000000de02007210 */ /* 0x000fe20007f1e0ff */
[----:B------:R-:W-:Y:S02]  /*1c50*/  IMAD R11, R11, c[0x0][0x218], RZ ;  /* 0x000086000b0b7a24 */ /* 0x000fe400078e02ff */
[C---:B------:R-:W-:Y:S02]  /*1c60*/  IMAD R4, R198.reuse, c[0x0][0x1f4], R4 ;  /* 0x00007d00c6047a24 */ /* 0x040fe400078e0204 */
[----:B------:R-:W-:-:S03]  /*1c70*/  IMAD R11, R198, c[0x0][0x21c], R11 ;  /* 0x00008700c60b7a24 */ /* 0x000fc600078e020b */
[----:B------:R-:W-:Y:S01]  /*1c80*/  IADD3.X R2, R229, R3, R4, P0, !PT ;  /* 0x00000003e5027210 */ /* 0x000fe200007fe404 */
[----:B------:R-:W-:Y:S01]  /*1c90*/  IMAD R4, R6, c[0x0][0x208], RZ ;  /* 0x0000820006047a24 */ /* 0x000fe200078e02ff */
[----:B------:R-:W-:Y:S01]  /*1ca0*/  LEA R9, P0, R0, c[0x0][0x1c8], 0x1 ;  /* 0x0000720000097a11 */ /* 0x000fe200078008ff */
[----:B------:R-:W-:Y:S01]  /*1cb0*/  IMAD R6, R14, c[0x0][0x210], RZ ;  /* 0x000084000e067a24 */ /* 0x000fe200078e02ff */
[----:B------:R-:W-:Y:S01]  /*1cc0*/  SHF.L.U64.HI R14, R200, 0x1, R18 ;  /* 0x00000001c80e7819 */ /* 0x000fe20000010212 */
[C---:B------:R-:W-:Y:S01]  /*1cd0*/  IMAD R5, R199.reuse, c[0x0][0x20c], R4 ;  /* 0x00008300c7057a24 */ /* 0x040fe200078e0204 */
[----:B------:R-:W-:Y:S01]  /*1ce0*/  LEA.HI.X R10, R0, c[0x0][0x1cc], R2, 0x1, P0 ;  /* 0x00007300000a7a11 */ /* 0x000fe200000f0c02 */
[----:B------:R-:W-:Y:S01]  /*1cf0*/  IMAD.WIDE.U32 R2, R199, c[0x0][0x208], RZ ;  /* 0x00008200c7027a25 */ /* 0x000fe200078e00ff */
[----:B------:R-:W1:Y:S03]  /*1d00*/  SHFL.IDX PT, R0, R9, RZ, 0x181f ;  /* 0x00181fff09007589 */ /* 0x000e6600000e0000 */
[----:B------:R-:W-:Y:S01]  /*1d10*/  IMAD.IADD R3, R3, 0x1, R5 ;  /* 0x0000000103037824 */ /* 0x000fe200078e0205 */
[----:B------:R-:W2:Y:S01]  /*1d20*/  SHFL.IDX PT, R8, R10, RZ, 0x181f ;  /* 0x00181fff0a087589 */ /* 0x000ea200000e0000 */
[----:B------:R-:W-:-:S02]  /*1d30*/  IMAD R6, R252, c[0x0][0x214], R6 ;  /* 0x00008500fc067a24 */ /* 0x000fc400078e0206 */
[----:B------:R-:W-:Y:S01]  /*1d40*/  IMAD.WIDE.U32 R2, R198, c[0x0][0x218], R2 ;  /* 0x00008600c6027a25 */ /* 0x000fe200078e0002 */
[----:B------:R-:W3:Y:S03]  /*1d50*/  SHFL.IDX PT, R9, R9, 0x1, 0x181f ;  /* 0x00381f0009097f89 */ /* 0x000ee600000e0000 */
[----:B------:R-:W-:Y:S01]  /*1d60*/  IMAD.IADD R231, R227, 0x1, R6 ;  /* 0x00000001e3e77824 */ /* 0x000fe200078e0206 */
[----:B------:R-:W4:Y:S01]  /*1d70*/  SHFL.IDX PT, R10, R10, 0x1, 0x181f ;  /* 0x00381f000a0a7f89 */ /* 0x000f2200000e0000 */
[----:B-1----:R-:W-:-:S04]  /*1d80*/  @P6 LEA R4, P0, R200, R0, 0x1 ;  /* 0x00000000c8046211 */ /* 0x002fc800078008ff */
[----:B--2---:R-:W-:Y:S02]  /*1d90*/  @P6 LEA.HI.X R5, R200, R8, R18, 0x1, P0 ;  /* 0x00000008c8056211 */ /* 0x004fe400000f0c12 */
[----:B------:R-:W-:-:S03]  /*1da0*/  @P6 LEA R6, P0, R213, R0, 0x1 ;  /* 0x00000000d5066211 */ /* 0x000fc600078008ff */
[----:B------:R1:W-:Y:S01]  /*1db0*/  @P6 LDGSTS.E.BYPASS.LTC128B.128 [R221+0xc100], [R4.64], !P1 ;  /* 0x0c10000004dd6fae */ /* 0x0003e2000c901d46 */
[----:B------:R-:W-:-:S05]  /*1dc0*/  @P6 LEA.HI.X R7, R213, R8, R16, 0x1, P0 ;  /* 0x00000008d5076211 */ /* 0x000fca00000f0c10 */
[----:B------:R3:W-:Y:S01]  /*1dd0*/  @P6 LDGSTS.E.BYPASS.LTC128B.128 [R221+0xe100], [R6.64], !P5 ;  /* 0x0e10000006dd6fae */ /* 0x0007e2000e901d46 */
[----:B-1----:R-:W-:Y:S02]  /*1de0*/  @P6 LEA R4, P1, R214, R0, 0x1 ;  /* 0x00000000d6046211 */ /* 0x002fe400078208ff */
[----:B------:R-:W-:Y:S02]  /*1df0*/  IADD3 R0, P0, R2, R226, RZ ;  /* 0x000000e202007210 */ /* 0x000fe40007f1e0ff */
[----:B------:R-:W-:Y:S02]  /*1e00*/  @P6 LEA.HI.X R5, R214, R8, R20, 0x1, P1 ;  /* 0x00000008d6056211 */ /* 0x000fe400008f0c14 */
[----:B------:R-:W-:Y:S02]  /*1e10*/  ISETP.GE.AND P1, PT, R13, 0x21, PT ;  /* 0x000000210d00780c */ /* 0x000fe40003f26270 */
[----:B------:R-:W-:Y:S01]  /*1e20*/  IADD3.X R2, R231, R3, R11, P0, !PT ;  /* 0x00000003e7027210 */ /* 0x000fe200007fe40b */
[----:B------:R1:W-:Y:S01]  /*1e30*/  @P6 LDGSTS.E.BYPASS.LTC128B.128 [R221+0x10100], [R4.64], !P2 ;  /* 0x1010000004dd6fae */ /* 0x0003e2000d101d46 */
[----:B------:R-:W-:-:S04]  /*1e40*/  LEA R12, P0, R0, c[0x0][0x1f8], 0x1 ;  /* 0x00007e00000c7a11 */ /* 0x000fc800078008ff */
[----:B------:R-:W-:Y:S01]  /*1e50*/  LEA.HI.X R15, R0, c[0x0][0x1fc], R2, 0x1, P0 ;  /* 0x00007f00000f7a11 */ /* 0x000fe200000f0c02 */
[----:B------:R-:W2:Y:S04]  /*1e60*/  SHFL.IDX PT, R8, R12, RZ, 0x181f ;  /* 0x00181fff0c087589 */ /* 0x000ea800000e0000 */
[C---:B---3--:R-:W-:Y:S01]  /*1e70*/  @P1 LEA R6, P0, R200.reuse, R9, 0x1 ;  /* 0x00000009c8061211 */ /* 0x048fe200078008ff */
[----:B------:R-:W3:Y:S01]  /*1e80*/  SHFL.IDX PT, R11, R15, RZ, 0x181f ;  /* 0x00181fff0f0b7589 */ /* 0x000ee200000e0000 */
[C---:B------:R-:W-:Y:S02]  /*1e90*/  @P1 ISETP.GE.AND P5, PT, R200.reuse, c[0x0][0x1d4], PT ;  /* 0x00007500c8001a0c */ /* 0x040fe40003fa6270 */
[C---:B------:R-:W-:Y:S01]  /*1ea0*/  @P1 ISETP.GE.AND P2, PT, R213.reuse, c[0x0][0x1d4], PT ;  /* 0x00007500d5001a0c */ /* 0x040fe20003f46270 */
[----:B------:R-:W5:Y:S01]  /*1eb0*/  SHFL.IDX PT, R0, R12, 0x1, 0x181f ;  /* 0x00381f000c007f89 */ /* 0x000f6200000e0000 */
[----:B----4-:R-:W-:Y:S01]  /*1ec0*/  @P1 LEA.HI.X R7, R200, R10, R18, 0x1, P0 ;  /* 0x0000000ac8071211 */ /* 0x010fe200000f0c12 */
[----:B------:R-:W-:Y:S01]  /*1ed0*/  IMAD.SHL.U32 R18, R213, 0x2, RZ ;  /* 0x00000002d5127824 */ /* 0x000fe200078e00ff */
[----:B------:R-:W-:-:S07]  /*1ee0*/  @P1 ISETP.GE.AND P0, PT, R214, c[0x0][0x1d4], PT ;  /* 0x00007500d6001a0c */ /* 0x000fce0003f06270 */
[----:B------:R5:W-:Y:S01]  /*1ef0*/  @P1 LDGSTS.E.BYPASS.LTC128B.128 [R221+0xd100], [R6.64], !P5 ;  /* 0x0d10000006dd1fae */ /* 0x000be2000e901d46 */
[----:B------:R-:W-:Y:S02]  /*1f00*/  ISETP.GE.AND P5, PT, R200, c[0x0][0x1d4], PT ;  /* 0x00007500c8007a0c */ /* 0x000fe40003fa6270 */
[----:B-1----:R-:W-:-:S04]  /*1f10*/  @P1 LEA R4, P6, R213, R9, 0x1 ;  /* 0x00000009d5041211 */ /* 0x002fc800078c08ff */
[CCC-:B------:R-:W-:Y:S02]  /*1f20*/  @P1 LEA.HI.X R5, R213.reuse, R10.reuse, R16.reuse, 0x1, P6 ;  /* 0x0000000ad5051211 */ /* 0x1c0fe400030f0c10 */
[C---:B------:R-:W-:Y:S02]  /*1f30*/  @P1 LEA R2, P6, R214.reuse, R9, 0x1 ;  /* 0x00000009d6021211 */ /* 0x040fe400078c08ff */
[C---:B------:R-:W-:Y:S01]  /*1f40*/  SHF.L.U64.HI R16, R213.reuse, 0x1, R16 ;  /* 0x00000001d5107819 */ /* 0x040fe20000010210 */
[----:B------:R2:W-:Y:S01]  /*1f50*/  @P1 LDGSTS.E.BYPASS.LTC128B.128 [R221+0xf100], [R4.64], !P2 ;  /* 0x0f10000004dd1fae */ /* 0x0005e2000d101d46 */
[----:B------:R-:W-:Y:S02]  /*1f60*/  @P1 LEA.HI.X R3, R214, R10, R20, 0x1, P6 ;  /* 0x0000000ad6031211 */ /* 0x000fe400030f0c14 */
[----:B------:R-:W-:Y:S01]  /*1f70*/  ISETP.GE.AND P2, PT, R213, c[0x0][0x1d4], PT ;  /* 0x00007500d5007a0c */ /* 0x000fe20003f46270 */
[----:B------:R1:W4:Y:S01]  /*1f80*/  SHFL.IDX PT, R10, R15, 0x1, 0x181f ;  /* 0x00381f000f0a7f89 */ /* 0x00032200000e0000 */
[----:B------:R-:W-:-:S02]  /*1f90*/  ISETP.LT.OR P6, PT, R13, 0x1, P5 ;  /* 0x000000010d00780c */ /* 0x000fc40002fc1670 */
[C---:B------:R-:W-:Y:S01]  /*1fa0*/  ISETP.LT.OR P5, PT, R13.reuse, 0x21, P5 ;  /* 0x000000210d00780c */ /* 0x040fe20002fa1670 */
[----:B------:R4:W-:Y:S01]  /*1fb0*/  @P1 LDGSTS.E.BYPASS.LTC128B.128 [R221+0x11100], [R2.64], !P0 ;  /* 0x1110000002dd1fae */ /* 0x0009e2000c101d46 */
[C---:B------:R-:W-:Y:S02]  /*1fc0*/  ISETP.LT.OR P1, PT, R13.reuse, 0x1, P2 ;  /* 0x000000010d00780c */ /* 0x040fe40001721670 */
[----:B------:R-:W-:Y:S01]  /*1fd0*/  ISETP.LT.OR P2, PT, R13, 0x21, P2 ;  /* 0x000000210d00780c */ /* 0x000fe20001741670 */
[----:B------:R-:W0:Y:S01]  /*1fe0*/  LDGDEPBAR ;  /* 0x00000000000079af */ /* 0x000e220000000000 */
[----:B--2---:R-:W-:Y:S02]  /*1ff0*/  IADD3 R4, P0, R8, R17, RZ ;  /* 0x0000001108047210 */ /* 0x004fe40007f1e0ff */
[----:B-1----:R-:W-:-:S03]  /*2000*/  SHF.L.U64.HI R15, R214, 0x1, R20 ;  /* 0x00000001d60f7819 */ /* 0x002fc60000010214 */
[----:B---3--:R-:W-:Y:S01]  /*2010*/  IMAD.X R5, R11, 0x1, R14, P0 ;  /* 0x000000010b057824 */ /* 0x008fe200000e060e */
[----:B----4-:R-:W-:-:S04]  /*2020*/  IADD3 R2, P0, R8, R18, RZ ;  /* 0x0000001208027210 */ /* 0x010fc80007f1e0ff */
[----:B------:R1:W-:Y:S01]  /*2030*/  LDGSTS.E.BYPASS.LTC128B.128 [R221+0x100], [R4.64], !P6 ;  /* 0x0010000004dd7fae */ /* 0x0003e2000f101d46 */
[----:B------:R-:W-:Y:S01]  /*2040*/  IADD3 R8, P6, R8, R19, RZ ;  /* 0x0000001308087210 */ /* 0x000fe20007fde0ff */
[----:B------:R-:W-:Y:S01]  /*2050*/  IMAD.X R3, R11, 0x1, R16, P0 ;  /* 0x000000010b037824 */ /* 0x000fe200000e0610 */
[----:B-----5:R-:W-:-:S03]  /*2060*/  IADD3 R6, P0, R0, R17, RZ ;  /* 0x0000001100067210 */ /* 0x020fc60007f1e0ff */
[----:B------:R-:W-:Y:S01]  /*2070*/  IMAD.X R9, R11, 0x1, R15, P6 ;  /* 0x000000010b097824 */ /* 0x000fe200030e060f */
[----:B------:R2:W-:Y:S01]  /*2080*/  LDGSTS.E.BYPASS.LTC128B.128 [R221+0x2100], [R2.64], !P1 ;  /* 0x0210000002dd7fae */ /* 0x0005e2000c901d46 */
[----:B------:R-:W-:Y:S01]  /*2090*/  ISETP.GE.AND P1, PT, R214, c[0x0][0x1d4], PT ;  /* 0x00007500d6007a0c */ /* 0x000fe20003f26270 */
[----:B------:R-:W-:-:S03]  /*20a0*/  IMAD.X R7, R10, 0x1, R14, P0 ;  /* 0x000000010a077824 */ /* 0x000fc600000e060e */
[C---:B------:R-:W-:Y:S02]  /*20b0*/  ISETP.LT.OR P6, PT, R13.reuse, 0x1, P1 ;  /* 0x000000010d00780c */ /* 0x040fe40000fc1670 */
[----:B------:R-:W-:-:S11]  /*20c0*/  ISETP.LT.OR P1, PT, R13, 0x21, P1 ;  /* 0x000000210d00780c */ /* 0x000fd60000f21670 */
[----:B------:R3:W-:Y:S01]  /*20d0*/  LDGSTS.E.BYPASS.LTC128B.128 [R221+0x4100], [R8.64], !P6 ;  /* 0x0410000008dd7fae */ /* 0x0007e2000f101d46 */
[----:B-1----:R-:W-:-:S03]  /*20e0*/  IADD3 R4, P0, R0, R18, RZ ;  /* 0x0000001200047210 */ /* 0x002fc60007f1e0ff */
[----:B------:R3:W-:Y:S02]  /*20f0*/  LDGSTS.E.BYPASS.LTC128B.128 [R221+0x1100], [R6.64], !P5 ;  /* 0x0110000006dd7fae */ /* 0x0007e4000e901d46 */
[----:B------:R-:W-:Y:S01]  /*2100*/  IMAD.X R5, R10, 0x1, R16, P0 ;  /* 0x000000010a057824 */ /* 0x000fe200000e0610 */
[----:B--2---:R-:W-:-:S04]  /*2110*/  IADD3 R2, P0, R0, R19, RZ ;  /* 0x0000001300027210 */ /* 0x004fc80007f1e0ff */
[----:B------:R3:W-:Y:S01]  /*2120*/  LDGSTS.E.BYPASS.LTC128B.128 [R221+0x3100], [R4.64], !P2 ;  /* 0x0310000004dd7fae */ /* 0x0007e2000d101d46 */
[----:B------:R-:W-:Y:S01]  /*2130*/  ISETP.GT.AND P2, PT, R219, 0x3f, PT ;  /* 0x0000003fdb00780c */ /* 0x000fe20003f44270 */
[----:B------:R-:W-:-:S05]  /*2140*/  IMAD.X R3, R10, 0x1, R15, P0 ;  /* 0x000000010a037824 */ /* 0x000fca00000e060f */
[----:B------:R3:W-:Y:S01]  /*2150*/  LDGSTS.E.BYPASS.LTC128B.128 [R221+0x5100], [R2.64], !P1 ;  /* 0x0510000002dd7fae */ /* 0x0007e2000c901d46 */
[----:B------:R-:W-:-:S03]  /*2160*/  ISETP.GE.AND P1, PT, R197, 0x2, PT ;  /* 0x00000002c500780c */ /* 0x000fc60003f26270 */
[----:B------:R-:W0:Y:S10]  /*2170*/  LDGDEPBAR ;  /* 0x00000000000079af */ /* 0x000e340000000000 */
[----:B------:R-:W-:Y:S05]  /*2180*/  @!P1 BRA `(.L_x_1438) ;  /* 0x0000045000009947 */ /* 0x000fea0003800000 */
[----:B---3--:R-:W-:Y:S01]  /*2190*/  IMAD R2, R197, 0x40, R228 ;  /* 0x00000040c5027824 */ /* 0x008fe200078e02e4 */
[----:B------:R-:W-:-:S04]  /*21a0*/  MOV R198, RZ ;  /* 0x000000ff00c67202 */ /* 0x000fc80000000f00 */
        /* <DEDUP_REMOVED lines=26> */
.L_x_1508:
[----:B------:R-:W-:Y:S05]  /*2350*/  BRA.DIV ~URZ, `(.L_x_1440) ;  /* 0x0000c9127f007947 */ /* 0x000fea000b800000 */
[----:B------:R-:W3:Y:S01]  /*2360*/  SHFL.IDX PT, R0, R12, RZ, 0x181f ;  /* 0x00181fff0c007589 */ /* 0x000ee200000e0000 */
[----:B------:R-:W-:-:S04]  /*2370*/  ISETP.GE.AND P6, PT, R200, c[0x0][0x1d4], PT ;  /* 0x00007500c8007a0c */ /* 0x000fc80003fc6270 */
[----:B------:R-:W-:Y:S02]  /*2380*/  SEL R11, RZ, 0x10, P6 ;  /* 0x00000010ff0b7807 */ /* 0x000fe40003000000 */
[C---:B---3--:R-:W-:Y:S02]  /*2390*/  IADD3 R6, P0, R0.reuse, R17, RZ ;  /* 0x0000001100067210 */ /* 0x048fe40007f1e0ff */
[----:B------:R-:W-:-:S03]  /*23a0*/  IADD3 R4, P5, R0, R18, RZ ;  /* 0x0000001200047210 */ /* 0x000fc60007fbe0ff */
[----:B--2---:R-:W-:Y:S01]  /*23b0*/  IMAD.X R7, R8, 0x1, R14, P0 ;  /* 0x0000000108077824 */ /* 0x004fe200000e060e */
[----:B------:R-:W-:Y:S01]  /*23c0*/  IADD3 R2, P0, R0, R19, RZ ;  /* 0x0000001300027210 */ /* 0x000fe20007f1e0ff */
[C---:B------:R-:W-:Y:S01]  /*23d0*/  IMAD.X R5, R8.reuse, 0x1, R16, P5 ;  /* 0x0000000108057824 */ /* 0x040fe200028e0610 */
[----:B------:R-:W-:Y:S01]  /*23e0*/  ISETP.GE.AND P5, PT, R213, c[0x0][0x1d4], PT ;  /* 0x00007500d5007a0c */ /* 0x000fe20003fa6270 */
[----:B------:R-:W2:Y:S02]  /*23f0*/  SHFL.IDX PT, R0, R12, 0x1, 0x181f ;  /* 0x00381f000c007f89 */ /* 0x000ea400000e0000 */
[----:B------:R-:W-:Y:S01]  /*2400*/  IMAD.X R3, R8, 0x1, R15, P0 ;  /* 0x0000000108037824 */ /* 0x000fe200000e060f */
[----:B------:R-:W-:Y:S01]  /*2410*/  ISETP.GE.AND P0, PT, R214, c[0x0][0x1d4], PT ;  /* 0x00007500d6007a0c */ /* 0x000fe20003f06270 */
[----:B------:R-:W-:Y:S01]  /*2420*/  @!PT LDS RZ, [RZ] ;  /* 0x00000000fffff984 */ /* 0x000fe20000000800 */
[----:B------:R3:W-:Y:S01]  /*2430*/  LDGSTS.E.BYPASS.LTC128B.128 [R221+0x12100], [R6.64], !P6 ;  /* 0x1210000006dd7fae */ /* 0x0007e2000f101d46 */
[----:B------:R-:W-:-:S03]  /*2440*/  SEL R10, RZ, 0x10, P5 ;  /* 0x00000010ff0a7807 */ /* 0x000fc60002800000 */
[----:B------:R4:W1:Y:S04]  /*2450*/  SHFL.IDX PT, R8, R9, 0x1, 0x181f ;  /* 0x00381f0009087f89 */ /* 0x00086800000e0000 */
[----:B------:R3:W-:Y:S04]  /*2460*/  LDGSTS.E.BYPASS.LTC128B.128 [R221+0x14100], [R4.64], !P5 ;  /* 0x1410000004dd7fae */ /* 0x0007e8000e901d46 */
[----:B------:R3:W-:Y:S01]  /*2470*/  LDGSTS.E.BYPASS.LTC128B.128 [R221+0x16100], [R2.64], !P0 ;  /* 0x1610000002dd7fae */ /* 0x0007e2000c101d46 */
[----:B-1--4-:R-:W-:-:S03]  /*2480*/  SEL R9, RZ, 0x10, P0 ;  /* 0x00000010ff097807 */ /* 0x012fc60000000000 */
.L_x_1509:
        /* <DEDUP_REMOVED lines=10> */
[----:B------:R-:W-:Y:S02]  /*2530*/  IADD3 R2, P5, P0, R2, R0, R19 ;  /* 0x0000000002027210 */ /* 0x000fe400078be013 */
[----:B------:R-:W-:Y:S02]  /*2540*/  ISETP.NE.U32.AND P6, PT, R11, RZ, PT ;  /* 0x000000ff0b00720c */ /* 0x000fe40003fc5070 */
[----:B------:R-:W-:Y:S02]  /*2550*/  IADD3.X R3, RZ, R8, R15, P5, P0 ;  /* 0x00000008ff037210 */ /* 0x000fe40002fe040f */
[----:B------:R-:W-:-:S02]  /*2560*/  ISETP.NE.U32.AND P5, PT, R10, RZ, PT ;  /* 0x000000ff0a00720c */ /* 0x000fc40003fa5070 */
[----:B------:R-:W-:-:S07]  /*2570*/  ISETP.NE.U32.AND P0, PT, R9, RZ, PT ;  /* 0x000000ff0900720c */ /* 0x000fce0003f05070 */
[----:B------:R-:W-:Y:S01]  /*2580*/  @!PT LDS RZ, [RZ] ;  /* 0x00000000fffff984 */ /* 0x000fe20000000800 */
[----:B------:R-:W-:Y:S01]  /*2590*/  @!PT LDS RZ, [RZ] ;  /* 0x00000000fffff984 */ /* 0x000fe20000000800 */
[----:B------:R-:W-:Y:S01]  /*25a0*/  @!PT LDS RZ, [RZ] ;  /* 0x00000000fffff984 */ /* 0x000fe20000000800 */
[----:B------:R1:W-:Y:S04]  /*25b0*/  LDGSTS.E.BYPASS.LTC128B.128.ZFILL [R221+0x13100], [R6.64], P6 ;  /* 0x1310000006dd7fae */ /* 0x0003e8000b141d46 */
[----:B------:R1:W-:Y:S04]  /*25c0*/  LDGSTS.E.BYPASS.LTC128B.128.ZFILL [R221+0x15100], [R4.64], P5 ;  /* 0x1510000004dd7fae */ /* 0x0003e8000a941d46 */
[----:B------:R1:W-:Y:S02]  /*25d0*/  LDGSTS.E.BYPASS.LTC128B.128.ZFILL [R221+0x17100], [R2.64], P0 ;  /* 0x1710000002dd7fae */ /* 0x0003e40008141d46 */
.L_x_1438:
[----:B------:R-:W-:Y:S05]  /*25e0*/  BSYNC B0 ;  /* 0x0000000000007941 */ /* 0x000fea0003800000 */
.L_x_1437:
[----:B------:R-:W0:Y:S01]  /*25f0*/  LDGDEPBAR ;  /* 0x00000000000079af */ /* 0x000e220000000000 */
[----:B------:R-:W-:Y:S01]  /*2600*/  IMAD.MOV.U32 R192, RZ, RZ, 0x20 ;  /* 0x00000020ffc07424 */ /* 0x000fe200078e00ff */
[----:B------:R-:W-:-:S04]  /*2610*/  LOP3.LUT P0, RZ, R218, 0x2, RZ, 0xc0, !PT ;  /* 0x00000002daff7812 */ /* 0x000fc8000780c0ff */
[----:B------:R-:W-:-:S05]  /*2620*/  SEL R192, R192, 0xffffffe0, !P0 ;  /* 0xffffffe0c0c07807 */ /* 0x000fca0004000000 */
[----:B------:R-:W-:Y:S01]  /*2630*/  IMAD.IADD R28, R194, 0x1, R192 ;  /* 0x00000001c21c7824 */ /* 0x000fe200078e02c0 */
[----:B------:R-:W-:-:S04]  /*2640*/  DEPBAR.LE SB0, 0x3 ;  /* 0x000080c00000791a */ /* 0x000fc80000000000 */
[----:B------:R-:W-:-:S04]  /*2650*/  DEPBAR.LE SB0, 0x2 ;  /* 0x000080800000791a */ /* 0x000fc80000000000 */
[----:B------:R-:W-:Y:S01]  /*2660*/  WARPSYNC 0xffffffff ;  /* 0xffffffff00007948 */ /* 0x000fe20003800000 */
[----:B------:R-:W-:Y:S06]  /*2670*/  BAR.SYNC.DEFER_BLOCKING 0x0 ;  /* 0x0000000000007b1d */ /* 0x000fec0000010000 */
[----:B------:R-:W-:Y:S01]  /*2680*/  BSSY B0, `(.L_x_1441) ;  /* 0x000004e000007945 */ /* 0x000fe20003800000 */
[----:B-1-3--:R1:W2:Y:S04]  /*2690*/  LDSM.16.M88.4 R4, [R187] ;  /* 0x00000000bb04783b */ /* 0x00a2a80000000200 */
        /* <DEDUP_REMOVED lines=10> */
[----:B------:R-:W-:Y:S01]  /*2740*/  SHF.R.S32.HI R0, RZ, 0x1f, R199 ;  /* 0x0000001fff007819 */ /* 0x000fe200000114c7 */
[----:B------:R-:W-:Y:S01]  /*2750*/  IMAD.WIDE.U32 R2, R199, c[0x0][0x208], RZ ;  /* 0x00008200c7027a25 */ /* 0x000fe200078e00ff */
[----:B------:R-:W-:-:S02]  /*2760*/  SHF.R.S32.HI R12, RZ, 0x1f, R198 ;  /* 0x0000001fff0c7819 */ /* 0x000fc400000114c6 */
[----:B------:R-:W-:Y:S01]  /*2770*/  SHF.R.S32.HI R13, RZ, 0x1f, R214 ;  /* 0x0000001fff0d7819 */ /* 0x000fe200000114d6 */
[----:B------:R-:W-:Y:S01]  /*2780*/  IMAD R0, R0, c[0x0][0x208], RZ ;  /* 0x0000820000007a24 */ /* 0x000fe200078e02ff */
[----:B------:R-:W-:Y:S01]  /*2790*/  SHF.R.S32.HI R15, RZ, 0x1f, R213 ;  /* 0x0000001fff0f7819 */ /* 0x000fe200000114d5 */
[C---:B------:R-:W-:Y:S01]  /*27a0*/  IMAD.SHL.U32 R31, R214.reuse, 0x2, RZ ;  /* 0x00000002d61f7824 */ /* 0x040fe200078e00ff */
[----:B------:R-:W-:Y:S01]  /*27b0*/  SHF.R.S32.HI R14, RZ, 0x1f, R200 ;  /* 0x0000001fff0e7819 */ /* 0x000fe200000114c8 */
[----:B------:R-:W-:Y:S01]  /*27c0*/  IMAD R0, R199, c[0x0][0x20c], R0 ;  /* 0x00008300c7007a24 */ /* 0x000fe200078e0200 */
[----:B------:R-:W-:Y:S01]  /*27d0*/  SHF.L.U64.HI R23, R214, 0x1, R13 ;  /* 0x00000001d6177819 */ /* 0x000fe2000001020d */
[C---:B------:R-:W-:Y:S01]  /*27e0*/  IMAD.SHL.U32 R30, R213.reuse, 0x2, RZ ;  /* 0x00000002d51e7824 */ /* 0x040fe200078e00ff */
[----:B------:R-:W-:Y:S01]  /*27f0*/  SHF.L.U64.HI R22, R213, 0x1, R15 ;  /* 0x00000001d5167819 */ /* 0x000fe2000001020f */
[----:B------:R-:W-:Y:S01]  /*2800*/  IMAD.IADD R3, R3, 0x1, R0 ;  /* 0x0000000103037824 */ /* 0x000fe200078e0200 */
[----:B------:R-:W-:Y:S01]  /*2810*/  SHF.L.U64.HI R21, R200, 0x1, R14 ;  /* 0x00000001c8157819 */ /* 0x000fe2000001020e */
[----:B------:R-:W-:-:S02]  /*2820*/  IMAD R0, R12, c[0x0][0x218], RZ ;  /* 0x000086000c007a24 */ /* 0x000fc400078e02ff */
[----:B------:R-:W-:-:S04]  /*2830*/  IMAD.WIDE.U32 R2, R198, c[0x0][0x218], R2 ;  /* 0x00008600c6027a25 */ /* 0x000fc800078e0002 */
[----:B------:R-:W-:Y:S01]  /*2840*/  IMAD R12, R198, c[0x0][0x21c], R0 ;  /* 0x00008700c60c7a24 */ /* 0x000fe200078e0200 */
[----:B------:R-:W-:Y:S01]  /*2850*/  IADD3 R0, P0, R226, R2, RZ ;  /* 0x00000002e2007210 */ /* 0x000fe20007f1e0ff */
[----:B------:R-:W-:-:S03]  /*2860*/  IMAD.SHL.U32 R29, R200, 0x2, RZ ;  /* 0x00000002c81d7824 */ /* 0x000fc600078e00ff */
[----:B------:R-:W-:Y:S02]  /*2870*/  IADD3.X R2, R231, R3, R12, P0, !PT ;  /* 0x00000003e7027210 */ /* 0x000fe400007fe40c */
[----:B------:R-:W-:-:S04]  /*2880*/  LEA R20, P0, R0, c[0x0][0x1f8], 0x1 ;  /* 0x00007e0000147a11 */ /* 0x000fc800078008ff */
[----:B------:R-:W-:Y:S01]  /*2890*/  LEA.HI.X R13, R0, c[0x0][0x1fc], R2, 0x1, P0 ;  /* 0x00007f00000d7a11 */ /* 0x000fe200000f0c02 */
[----:B------:R-:W-:Y:S06]  /*28a0*/  BRA.DIV ~URZ, `(.L_x_1443) ;  /* 0x0000c6027f007947 */ /* 0x000fec000b800000 */
[----:B------:R4:W3:Y:S02]  /*28b0*/  SHFL.IDX PT, R12, R13, RZ, 0x181f ;  /* 0x00181fff0d0c7589 */ /* 0x0008e400000e0000 */
.L_x_1510:
[----:B------:R-:W-:Y:S05]  /*28c0*/  BRA.DIV ~URZ, `(.L_x_1444) ;  /* 0x0000c6527f007947 */ /* 0x000fea000b800000 */
[----:B------:R-:W5:Y:S01]  /*28d0*/  SHFL.IDX PT, R0, R20, RZ, 0x181f ;  /* 0x00181fff14007589 */ /* 0x000f6200000e0000 */
[----:B------:R-:W-:Y:S02]  /*28e0*/  ISETP.GE.AND P5, PT, R200, c[0x0][0x1d4], PT ;  /* 0x00007500c8007a0c */ /* 0x000fe40003fa6270 */
[----:B------:R-:W-:Y:S02]  /*28f0*/  ISETP.GE.AND P1, PT, R213, c[0x0][0x1d4], PT ;  /* 0x00007500d5007a0c */ /* 0x000fe40003f26270 */
[----:B------:R-:W-:Y:S02]  /*2900*/  SEL R19, RZ, 0x10, P5 ;  /* 0x00000010ff137807 */ /* 0x000fe40002800000 */
[----:B------:R-:W-:Y:S02]  /*2910*/  SEL R18, RZ, 0x10, P1 ;  /* 0x00000010ff127807 */ /* 0x000fe40000800000 */
[----:B-----5:R-:W-:-:S02]  /*2920*/  IADD3 R14, P0, R0, R29, RZ ;  /* 0x0000001d000e7210 */ /* 0x020fc40007f1e0ff */
[----:B------:R-:W-:-:S03]  /*2930*/  IADD3 R2, P6, R0, R30, RZ ;  /* 0x0000001e00027210 */ /* 0x000fc60007fde0ff */
        /* <DEDUP_REMOVED lines=9> */
[----:B------:R-:W4:Y:S04]  /*29d0*/  SHFL.IDX PT, R0, R20, 0x1, 0x181f ;  /* 0x00381f0014007f89 */ /* 0x000f2800000e0000 */
[----:B------:R3:W-:Y:S04]  /*29e0*/  LDGSTS.E.BYPASS.LTC128B.128 [R221+0xa100], [R16.64], !P0 ;  /* 0x0a10000010dd7fae */ /* 0x0007e8000c101d46 */
[----:B------:R5:W2:Y:S02]  /*29f0*/  SHFL.IDX PT, R12, R13, 0x1, 0x181f ;  /* 0x00381f000d0c7f89 */ /* 0x000aa400000e0000 */
[----:B----45:R-:W-:-:S02]  /*2a00*/  SEL R13, RZ, 0x10, P0 ;  /* 0x00000010ff0d7807 */ /* 0x030fc40000000000 */
.L_x_1511:
[----:B---3--:R-:W-:Y:S02]  /*2a10*/  IADD3 R2, -R19, 0x10, RZ ;  /* 0x0000001013027810 */ /* 0x008fe40007ffe1ff */
[----:B------:R-:W-:-:S02]  /*2a20*/  IADD3 R3, -R18, 0x10, RZ ;  /* 0x0000001012037810 */ /* 0x000fc40007ffe1ff */
[----:B------:R-:W-:Y:S02]  /*2a30*/  LOP3.LUT R2, R2, 0xf, RZ, 0xc0, !PT ;  /* 0x0000000f02027812 */ /* 0x000fe400078ec0ff */
[----:B------:R-:W-:Y:S02]  /*2a40*/  IADD3 R14, -R13, 0x10, RZ ;  /* 0x000000100d0e7810 */ /* 0x000fe40007ffe1ff */
[----:B------:R-:W-:Y:S02]  /*2a50*/  LOP3.LUT R3, R3, 0xf, RZ, 0xc0, !PT ;  /* 0x0000000f03037812 */ /* 0x000fe400078ec0ff */
[-C--:B------:R-:W-:Y:S02]  /*2a60*/  IADD3 R16, P1, P0, R2, R0.reuse, R29 ;  /* 0x0000000002107210 */ /* 0x080fe4000783e01d */
[----:B------:R-:W-:Y:S02]  /*2a70*/  LOP3.LUT R2, R14, 0xf, RZ, 0xc0, !PT ;  /* 0x0000000f0e027812 */ /* 0x000fe400078ec0ff */
[----:B------:R-:W-:-:S02]  /*2a80*/  IADD3 R14, P6, P5, R3, R0, R30 ;  /* 0x00000000030e7210 */ /* 0x000fc40007dde01e */
[----:B--2---:R-:W-:Y:S02]  /*2a90*/  IADD3.X R17, RZ, R12, R21, P1, P0 ;  /* 0x0000000cff117210 */ /* 0x004fe40000fe0415 */
        /* <DEDUP_REMOVED lines=12> */
.L_x_1442:
[----:B------:R-:W-:Y:S05]  /*2b60*/  BSYNC B0 ;  /* 0x0000000000007941 */ /* 0x000fea0003800000 */
.L_x_1441:
[----:B------:R-:W-:Y:S01]  /*2b70*/  IMAD.MOV.U32 R0, RZ, RZ, 0x40 ;  /* 0x00000040ff007424 */ /* 0x000fe200078e00ff */
[----:B------:R-:W-:Y:S01]  /*2b80*/  LOP3.LUT P0, RZ, R218, 0x4, RZ, 0xc0, !PT ;  /* 0x00000004daff7812 */ /* 0x000fe2000780c0ff */
[----:B------:R-:W0:Y:S01]  /*2b90*/  LDGDEPBAR ;  /* 0x00000000000079af */ /* 0x000e220000000000 */
[----:B------:R-:W-:Y:S02]  /*2ba0*/  WARPSYNC 0xffffffff ;  /* 0xffffffff00007948 */ /* 0x000fe40003800000 */
[----:B------:R-:W-:Y:S01]  /*2bb0*/  SEL R191, R0, 0xffffffc0, !P0 ;  /* 0xffffffc000bf7807 */ /* 0x000fe20004000000 */
[C---:B--23--:R-:W-:Y:S01]  /*2bc0*/  HMMA.16816.F32.BF16 R12, R4.reuse, R24, RZ ;  /* 0x00000018040c723c */ /* 0x04cfe200000418ff */
[----:B------:R-:W2:Y:S03]  /*2bd0*/  LDL R107, [R1+0x4] ;  /* 0x00000400016b7983 */ /* 0x000ea60000100800 */
[----:B------:R-:W-:Y:S01]  /*2be0*/  IMAD.IADD R2, R194, 0x1, R191 ;  /* 0x00000001c2027824 */ /* 0x000fe200078e02bf */
[----:B------:R-:W2:Y:S03]  /*2bf0*/  LDL R106, [R1+0x30] ;  /* 0x00003000016a7983 */ /* 0x000ea60000100800 */
[C---:B------:R-:W-:Y:S01]  /*2c00*/  HMMA.16816.F32.BF16 R16, R4.reuse, R26, RZ ;  /* 0x0000001a0410723c */ /* 0x040fe200000418ff */
[----:B------:R-:W-:Y:S04]  /*2c10*/  LDSM.16.M88.4 R32, [R2] ;  /* 0x000000000220783b */ /* 0x000fe80000000200 */
[----:B------:R-:W-:Y:S03]  /*2c20*/  LDSM.16.M88.4 R88, [R194+0x3800] ;  /* 0x00380000c258783b */ /* 0x000fe60000000200 */
[----:B----4-:R-:W-:Y:S01]  /*2c30*/  HMMA.16816.F32.BF16 R20, R4, R36, RZ ;  /* 0x000000240414723c */ /* 0x010fe200000418ff */
[----:B------:R-:W3:Y:S01]  /*2c40*/  LDL R105, [R1] ;  /* 0x0000000001697983 */ /* 0x000ee20000100800 */
[----:B------:R-:W-:-:S03]  /*2c50*/  IADD3 R0, R191, R194, R192 ;  /* 0x000000c2bf007210 */ /* 0x000fc60007ffe0c0 */
[----:B------:R-:W-:Y:S03]  /*2c60*/  LDSM.16.M88.4 R24, [R2+0x800] ;  /* 0x000800000218783b */ /* 0x000fe60000000200 */
[C---:B------:R-:W-:Y:S01]  /*2c70*/  HMMA.16816.F32.BF16 R36, R4.reuse, R38, RZ ;  /* 0x000000260424723c */ /* 0x040fe200000418ff */
[----:B------:R-:W-:Y:S04]  /*2c80*/  LDSM.16.M88.4 R72, [R2+0x1800] ;  /* 0x001800000248783b */ /* 0x000fe80000000200 */
[----:B------:R-:W-:Y:S03]  /*2c90*/  LDSM.16.M88.4 R76, [R0] ;  /* 0x00000000004c783b */ /* 0x000fe60000000200 */
[C---:B-1----:R-:W-:Y:S01]  /*2ca0*/  HMMA.16816.F32.BF16 R40, R4.reuse, R52, RZ ;  /* 0x000000340428723c */ /* 0x042fe200000418ff */
[----:B------:R-:W-:Y:S04]  /*2cb0*/  LDSM.16.M88.4 R80, [R0+0x800] ;  /* 0x000800000050783b */ /* 0x000fe80000000200 */
[----:B------:R-:W-:Y:S03]  /*2cc0*/  LDSM.16.M88.4 R92, [R0+0x2000] ;  /* 0x00200000005c783b */ /* 0x000fe60000000200 */
[C---:B------:R-:W-:Y:S01]  /*2cd0*/  HMMA.16816.F32.BF16 R60, R4.reuse, R56, RZ ;  /* 0x00000038043c723c */ /* 0x040fe200000418ff */
[----:B------:R-:W-:Y:S04]  /*2ce0*/  LDSM.16.M88.4 R100, [R194+0x4000] ;  /* 0x00400000c264783b */ /* 0x000fe80000000200 */
[----:B------:R-:W-:Y:S03]  /*2cf0*/  LDSM.16.M88.4 R96, [R28+0x4000] ;  /* 0x004000001c60783b */ /* 0x000fe60000000200 */
[C---:B------:R-:W-:Y:S01]  /*2d00*/  HMMA.16816.F32.BF16 R52, R4.reuse, R54, RZ ;  /* 0x000000360434723c */ /* 0x040fe200000418ff */
[----:B------:R-:W4:Y:S07]  /*2d10*/  LDL R116, [R1+0x2c] ;  /* 0x00002c0001747983 */ /* 0x000f2e0000100800 */
[----:B------:R-:W-:Y:S01]  /*2d20*/  HMMA.16816.F32.BF16 R56, R4, R58, RZ ;  /* 0x0000003a0438723c */ /* 0x000fe200000418ff */
[----:B------:R-:W1:Y:S07]  /*2d30*/  LDSM.16.M88.4 R4, [R190] ;  /* 0x00000000be04783b */ /* 0x000e6e0000000200 */
[C---:B------:R-:W-:Y:S01]  /*2d40*/  HMMA.16816.F32.BF16 R48, R8.reuse, R44, R12 ;  /* 0x0000002c0830723c */ /* 0x040fe2000004180c */
[----:B------:R-:W-:Y:S07]  /*2d50*/  LDSM.16.M88.4 R12, [R189] ;  /* 0x00000000bd0c783b */ /* 0x000fee0000000200 */
[C---:B------:R-:W-:Y:S08]  /*2d60*/  HMMA.16816.F32.BF16 R44, R8.reuse, R46, R16 ;  /* 0x0000002e082c723c */ /* 0x040ff00000041810 */
        /* <DEDUP_REMOVED lines=8> */
[----:B------:R-:W-:Y:S07]  /*2df0*/  LDSM.16.M88.4 R84, [R28+0x2000] ;  /* 0x002000001c54783b */ /* 0x000fee0000000200 */
[C---:B-1----:R-:W-:Y:S08]  /*2e00*/  HMMA.16816.F32.BF16 R48, R4.reuse, R32, R48 ;  /* 0x000000200430723c */ /* 0x042ff00000041830 */
[C---:B------:R-:W-:Y:S01]  /*2e10*/  HMMA.16816.F32.BF16 R8, R4.reuse, R34, R44 ;  /* 0x000000220408723c */ /* 0x040fe2000004182c */
[----:B------:R-:W1:Y:S04]  /*2e20*/  LDSM.16.M88.4 R32, [R0+0x1000] ;  /* 0x001000000020783b */ /* 0x000e680000000200 */
[----:B------:R-:W-:Y:S03]  /*2e30*/  LDSM.16.M88.4 R44, [R194+0x2000] ;  /* 0x00200000c22c783b */ /* 0x000fe60000000200 */
[C---:B------:R-:W-:Y:S08]  /*2e40*/  HMMA.16816.F32.BF16 R60, R4.reuse, R24, R20 ;  /* 0x00000018043c723c */ /* 0x040ff00000041814 */
[C---:B-----5:R-:W-:Y:S08]  /*2e50*/  HMMA.16816.F32.BF16 R20, R4.reuse, R64, R36 ;  /* 0x000000400414723c */ /* 0x060ff00000041824 */
[----:B------:R-:W-:Y:S08]  /*2e60*/  HMMA.16816.F32.BF16 R36, R4, R72, R52 ;  /* 0x000000480424723c */ /* 0x000ff00000041834 */
[----:B------:R-:W-:Y:S08]  /*2e70*/  HMMA.16816.F32.BF16 R52, R12, R76, R48 ;  /* 0x0000004c0c34723c */ /* 0x000ff00000041830 */
[----:B------:R-:W-:Y:S08]  /*2e80*/  HMMA.16816.F32.BF16 R24, R4, R26, R16 ;  /* 0x0000001a0418723c */ /* 0x000ff00000041810 */
[----:B------:R-:W-:Y:S01]  /*2e90*/  HMMA.16816.F32.BF16 R48, R12, R78, R8 ;  /* 0x0000004e0c30723c */ /* 0x000fe20000041808 */
[----:B------:R-:W5:Y:S04]  /*2ea0*/  LDSM.16.M88.4 R8, [R187+0x4000] ;  /* 0x00400000bb08783b */ /* 0x000f680000000200 */
[----:B------:R-:W-:Y:S03]  /*2eb0*/  LDSM.16.M88.4 R76, [R194+0x3000] ;  /* 0x00300000c24c783b */ /* 0x000fe60000000200 */
[C---:B------:R-:W-:Y:S08]  /*2ec0*/  HMMA.16816.F32.BF16 R16, R4.reuse, R66, R40 ;  /* 0x000000420410723c */ /* 0x040ff00000041828 */
[----:B------:R-:W-:Y:S01]  /*2ed0*/  HMMA.16816.F32.BF16 R56, R4, R74, R56 ;  /* 0x0000004a0438723c */ /* 0x000fe20000041838 */
[----:B------:R-:W5:Y:S04]  /*2ee0*/  LDSM.16.M88.4 R72, [R194+0x2800] ;  /* 0x00280000c248783b */ /* 0x000f680000000200 */
[----:B------:R-:W2:Y:S03]  /*2ef0*/  LDSM.16.M88.4 R4, [R188+0x4000] ;  /* 0x00400000bc04783b */ /* 0x000ea60000000200 */
[C---:B------:R-:W-:Y:S08]  /*2f00*/  HMMA.16816.F32.BF16 R64, R12.reuse, R80, R60 ;  /* 0x000000500c40723c */ /* 0x040ff0000004183c */
[C---:B------:R-:W-:Y:S08]  /*2f10*/  HMMA.16816.F32.BF16 R60, R12.reuse, R82, R24 ;  /* 0x000000520c3c723c */ /* 0x040ff00000041818 */
[C---:B-1----:R-:W-:Y:S08]  /*2f20*/  HMMA.16816.F32.BF16 R24, R12.reuse, R34, R16 ;  /* 0x000000220c18723c */ /* 0x042ff00000041810 */
[C---:B------:R-:W-:Y:S08]  /*2f30*/  HMMA.16816.F32.BF16 R16, R12.reuse, R68, R36 ;  /* 0x000000440c10723c */ /* 0x040ff00000041824 */
[C---:B------:R-:W-:Y:S08]  /*2f40*/  HMMA.16816.F32.BF16 R40, R12.reuse, R32, R20 ;  /* 0x000000200c28723c */ /* 0x040ff00000041814 */
[----:B------:R-:W-:Y:S01]  /*2f50*/  HMMA.16816.F32.BF16 R20, R12, R70, R56 ;  /* 0x000000460c14723c */ /* 0x000fe20000041838 */
[----:B------:R-:W-:Y:S07]  /*2f60*/  LDSM.16.M88.4 R68, [R2+0x2800] ;  /* 0x002800000244783b */ /* 0x000fee0000000200 */
[C---:B-----5:R-:W-:Y:S01]  /*2f70*/  HMMA.16816.F32.BF16 R12, R8.reuse, R44, R52 ;  /* 0x0000002c080c723c */ /* 0x060fe20000041834 */
[----:B------:R-:W1:Y:S07]  /*2f80*/  LDSM.16.M88.4 R52, [R28+0x2800] ;  /* 0x002800001c34783b */ /* 0x000e6e0000000200 */
[C---:B------:R-:W-:Y:S01]  /*2f90*/  HMMA.16816.F32.BF16 R32, R8.reuse, R46, R48 ;  /* 0x0000002e0820723c */ /* 0x040fe20000041830 */
[----:B------:R-:W-:Y:S07]  /*2fa0*/  LDSM.16.M88.4 R48, [R28+0x3000] ;  /* 0x003000001c30783b */ /* 0x000fee0000000200 */
[C---:B------:R-:W-:Y:S08]  /*2fb0*/  HMMA.16816.F32.BF16 R44, R8.reuse, R72, R64 ;  /* 0x00000048082c723c */ /* 0x040ff00000041840 */
[C---:B------:R-:W-:Y:S01]  /*2fc0*/  HMMA.16816.F32.BF16 R56, R8.reuse, R74, R60 ;  /* 0x0000004a0838723c */ /* 0x040fe2000004183c */
[----:B------:R-:W-:Y:S07]  /*2fd0*/  LDSM.16.M88.4 R60, [R2+0x2000] ;  /* 0x00200000023c783b */ /* 0x000fee0000000200 */
[C---:B------:R-:W-:Y:S01]  /*2fe0*/  HMMA.16816.F32.BF16 R64, R8.reuse, R88, R16 ;  /* 0x000000580840723c */ /* 0x040fe20000041810 */
[----:B------:R-:W5:Y:S07]  /*2ff0*/  LDSM.16.M88.4 R16, [R190+0x4000] ;  /* 0x00400000be10783b */ /* 0x000f6e0000000200 */
[C---:B------:R-:W-:Y:S08]  /*3000*/  HMMA.16816.F32.BF16 R80, R8.reuse, R76, R40 ;  /* 0x0000004c0850723c */ /* 0x040ff00000041828 */
[----:B------:R-:W-:Y:S01]  /*3010*/  HMMA.16816.F32.BF16 R72, R8, R78, R24 ;  /* 0x0000004e0848723c */ /* 0x000fe20000041818 */
[----:B------:R-:W-:Y:S01]  /*3020*/  LDSM.16.M88.4 R24, [R189+0x4000] ;  /* 0x00400000bd18783b */ /* 0x000fe20000000200 */
[----:B--2---:R-:W-:-:S03]  /*3030*/  IMAD.IADD R215, R106, 0x1, R107 ;  /* 0x000000016ad77824 */ /* 0x004fc600078e026b */
[----:B------:R-:W-:Y:S03]  /*3040*/  LDSM.16.M88.4 R76, [R2+0x3800] ;  /* 0x00380000024c783b */ /* 0x000fe60000000200 */
[----:B------:R-:W-:Y:S01]  /*3050*/  HMMA.16816.F32.BF16 R36, R8, R90, R20 ;  /* 0x0000005a0824723c */ /* 0x000fe20000041814 */
[----:B------:R-:W-:Y:S04]  /*3060*/  LDSM.16.M88.4 R20, [R187+0x8000] ;  /* 0x00800000bb14783b */ /* 0x000fe80000000200 */
[----:B------:R-:W-:Y:S03]  /*3070*/  LDSM.16.M88.4 R88, [R0+0x3800] ;  /* 0x003800000058783b */ /* 0x000fe60000000200 */
[C---:B------:R-:W-:Y:S01]  /*3080*/  HMMA.16816.F32.BF16 R8, R4.reuse, R84, R12 ;  /* 0x000000540408723c */ /* 0x040fe2000004180c */
[----:B------:R-:W2:Y:S07]  /*3090*/  LDSM.16.M88.4 R12, [R28+0x3800] ;  /* 0x003800001c0c783b */ /* 0x000eae0000000200 */
[C---:B------:R-:W-:Y:S01]  /*30a0*/  HMMA.16816.F32.BF16 R32, R4.reuse, R86, R32 ;  /* 0x000000560420723c */ /* 0x040fe20000041820 */
[----:B------:R-:W3:Y:S07]  /*30b0*/  LDSM.16.M88.4 R84, [R2+0x3000] ;  /* 0x003000000254783b */ /* 0x000eee0000000200 */
[----:B-1----:R-:W-:Y:S08]  /*30c0*/  HMMA.16816.F32.BF16 R44, R4, R52, R44 ;  /* 0x00000034042c723c */ /* 0x002ff0000004182c */
[----:B-----5:R-:W-:Y:S08]  /*30d0*/  HMMA.16816.F32.BF16 R40, R16, R60, R8 ;  /* 0x0000003c1028723c */ /* 0x020ff00000041808 */
[C---:B------:R-:W-:Y:S08]  /*30e0*/  HMMA.16816.F32.BF16 R52, R4.reuse, R54, R56 ;  /* 0x000000360434723c */ /* 0x040ff00000041838 */
[C---:B------:R-:W-:Y:S01]  /*30f0*/  HMMA.16816.F32.BF16 R56, R4.reuse, R48, R80 ;  /* 0x000000300438723c */ /* 0x040fe20000041850 */
[----:B------:R-:W1:Y:S07]  /*3100*/  LDSM.16.M88.4 R80, [R0+0x2800] ;  /* 0x002800000050783b */ /* 0x000e6e0000000200 */
[C---:B--2---:R-:W-:Y:S08]  /*3110*/  HMMA.16816.F32.BF16 R64, R4.reuse, R12, R64 ;  /* 0x0000000c0440723c */ /* 0x044ff00000041840 */
[C---:B------:R-:W-:Y:S08]  /*3120*/  HMMA.16816.F32.BF16 R48, R4.reuse, R50, R72 ;  /* 0x000000320430723c */ /* 0x040ff00000041848 */
[----:B------:R-:W-:Y:S01]  /*3130*/  HMMA.16816.F32.BF16 R8, R4, R14, R36 ;  /* 0x0000000e0408723c */ /* 0x000fe20000041824 */
[----:B------:R-:W-:Y:S07]  /*3140*/  LDSM.16.M88.4 R12, [R188+0x8000] ;  /* 0x00800000bc0c783b */ /* 0x000fee0000000200 */
[----:B------:R-:W-:Y:S01]  /*3150*/  HMMA.16816.F32.BF16 R4, R16, R62, R32 ;  /* 0x0000003e1004723c */ /* 0x000fe20000041820 */
[----:B------:R-:W-:Y:S07]  /*3160*/  LDSM.16.M88.4 R60, [R194+0x4800] ;  /* 0x00480000c23c783b */ /* 0x000fee0000000200 */
[----:B------:R-:W-:Y:S08]  /*3170*/  HMMA.16816.F32.BF16 R32, R24, R92, R40 ;  /* 0x0000005c1820723c */ /* 0x000ff00000041828 */
[C---:B------:R-:W-:Y:S08]  /*3180*/  HMMA.16816.F32.BF16 R36, R16.reuse, R68, R44 ;  /* 0x000000441024723c */ /* 0x040ff0000004182c */
[C---:B------:R-:W-:Y:S01]  /*3190*/  HMMA.16816.F32.BF16 R40, R16.reuse, R70, R52 ;  /* 0x000000461028723c */ /* 0x040fe20000041834 */
[----:B------:R-:W2:Y:S07]  /*31a0*/  LDSM.16.M88.4 R68, [R0+0x3000] ;  /* 0x003000000044783b */ /* 0x000eae0000000200 */
[C---:B---3--:R-:W-:Y:S08]  /*31b0*/  HMMA.16816.F32.BF16 R52, R16.reuse, R84, R56 ;  /* 0x000000541034723c */ /* 0x048ff00000041838 */
[C---:B------:R-:W-:Y:S08]  /*31c0*/  HMMA.16816.F32.BF16 R56, R16.reuse, R76, R64 ;  /* 0x0000004c1038723c */ /* 0x040ff00000041840 */
[C---:B------:R-:W-:Y:S01]  /*31d0*/  HMMA.16816.F32.BF16 R48, R16.reuse, R86, R48 ;  /* 0x000000561030723c */ /* 0x040fe20000041830 */
[----:B------:R-:W-:Y:S07]  /*31e0*/  LDSM.16.M88.4 R84, [R0+0x4000] ;  /* 0x004000000054783b */ /* 0x000fee0000000200 */
[----:B------:R-:W-:Y:S01]  /*31f0*/  HMMA.16816.F32.BF16 R64, R16, R78, R8 ;  /* 0x0000004e1040723c */ /* 0x000fe20000041808 */
[----:B------:R-:W-:Y:S07]  /*3200*/  LDSM.16.M88.4 R8, [R190+0x8000] ;  /* 0x00800000be08783b */ /* 0x000fee0000000200 */
[----:B------:R-:W-:Y:S01]  /*3210*/  HMMA.16816.F32.BF16 R16, R24, R94, R4 ;  /* 0x0000005e1810723c */ /* 0x000fe20000041804 */
[----:B------:R-:W3:Y:S07]  /*3220*/  LDSM.16.M88.4 R92, [R2+0x4000] ;  /* 0x00400000025c783b */ /* 0x000eee0000000200 */
[----:B------:R-:W-:Y:S08]  /*3230*/  HMMA.16816.F32.BF16 R4, R20, R100, R32 ;  /* 0x000000641404723c */ /* 0x000ff00000041820 */
[C---:B-1----:R-:W-:Y:S08]  /*3240*/  HMMA.16816.F32.BF16 R44, R24.reuse, R80, R36 ;  /* 0x00000050182c723c */ /* 0x042ff00000041824 */
[----:B------:R-:W-:Y:S01]  /*3250*/  HMMA.16816.F32.BF16 R40, R24, R82, R40 ;  /* 0x000000521828723c */ /* 0x000fe20000041828 */
[----:B------:R-:W1:Y:S07]  /*3260*/  LDSM.16.M88.4 R80, [R194+0x5000] ;  /* 0x00500000c250783b */ /* 0x000e6e0000000200 */
[----:B------:R-:W-:Y:S08]  /*3270*/  HMMA.16816.F32.BF16 R16, R20, R102, R16 ;  /* 0x000000661410723c */ /* 0x000ff00000041810 */
[C---:B--2---:R-:W-:Y:S08]  /*3280*/  HMMA.16816.F32.BF16 R72, R24.reuse, R68, R52 ;  /* 0x000000441848723c */ /* 0x044ff00000041834 */
[C---:B------:R-:W-:Y:S01]  /*3290*/  HMMA.16816.F32.BF16 R52, R24.reuse, R88, R56 ;  /* 0x000000581834723c */ /* 0x040fe20000041838 */
[----:B------:R-:W2:Y:S07]  /*32a0*/  LDSM.16.M88.4 R56, [R194+0x5800] ;  /* 0x00580000c238783b */ /* 0x000eae0000000200 */
[----:B------:R-:W-:Y:S01]  /*32b0*/  HMMA.16816.F32.BF16 R76, R24, R70, R48 ;  /* 0x00000046184c723c */ /* 0x000fe20000041830 */
[----:B------:R-:W5:Y:S07]  /*32c0*/  LDSM.16.M88.4 R68, [R28+0x4800] ;  /* 0x004800001c44783b */ /* 0x000f6e0000000200 */
[----:B------:R-:W-:Y:S01]  /*32d0*/  HMMA.16816.F32.BF16 R32, R12, R96, R4 ;  /* 0x000000600c20723c */ /* 0x000fe20000041804 */
[----:B------:R-:W1:Y:S07]  /*32e0*/  LDSM.16.M88.4 R4, [R189+0x8000] ;  /* 0x00800000bd04783b */ /* 0x000e6e0000000200 */
[----:B------:R-:W-:Y:S01]  /*32f0*/  HMMA.16816.F32.BF16 R36, R24, R90, R64 ;  /* 0x0000005a1824723c */ /* 0x000fe20000041840 */
[----:B------:R-:W2:Y:S07]  /*3300*/  LDSM.16.M88.4 R64, [R28+0x5000] ;  /* 0x005000001c40783b */ /* 0x000eae0000000200 */
[----:B------:R-:W-:Y:S08]  /*3310*/  HMMA.16816.F32.BF16 R48, R20, R60, R44 ;  /* 0x0000003c1430723c */ /* 0x000ff0000004182c */
[----:B------:R-:W-:Y:S08]  /*3320*/  HMMA.16816.F32.BF16 R16, R12, R98, R16 ;  /* 0x000000620c10723c */ /* 0x000ff00000041810 */
[----:B------:R-:W-:Y:S08]  /*3330*/  HMMA.16816.F32.BF16 R44, R20, R62, R40 ;  /* 0x0000003e142c723c */ /* 0x000ff00000041828 */
[----:B---3--:R-:W-:Y:S08]  /*3340*/  HMMA.16816.F32.BF16 R24, R8, R92, R32 ;  /* 0x0000005c0818723c */ /* 0x008ff00000041820 */
[C---:B-1----:R-:W-:Y:S01]  /*3350*/  HMMA.16816.F32.BF16 R40, R20.reuse, R80, R72 ;  /* 0x000000501428723c */ /* 0x042fe20000041848 */
[----:B------:R-:W1:Y:S07]  /*3360*/  LDSM.16.M88.4 R72, [R2+0x4800] ;  /* 0x004800000248783b */ /* 0x000e6e0000000200 */
[C---:B------:R-:W-:Y:S08]  /*3370*/  HMMA.16816.F32.BF16 R76, R20.reuse, R82, R76 ;  /* 0x00000052144c723c */ /* 0x040ff0000004184c */
[C---:B--2---:R-:W-:Y:S08]  /*3380*/  HMMA.16816.F32.BF16 R52, R20.reuse, R56, R52 ;  /* 0x000000381434723c */ /* 0x044ff00000041834 */
[----:B------:R-:W-:Y:S01]  /*3390*/  HMMA.16816.F32.BF16 R80, R20, R58, R36 ;  /* 0x0000003a1450723c */ /* 0x000fe20000041824 */
[----:B------:R-:W2:Y:S07]  /*33a0*/  LDSM.16.M88.4 R56, [R0+0x4800] ;  /* 0x004800000038783b */ /* 0x000eae0000000200 */
[----:B------:R-:W-:Y:S08]  /*33b0*/  HMMA.16816.F32.BF16 R16, R8, R94, R16 ;  /* 0x0000005e0810723c */ /* 0x000ff00000041810 */
[----:B-----5:R-:W-:Y:S01]  /*33c0*/  HMMA.16816.F32.BF16 R20, R12, R68, R48 ;  /* 0x000000440c14723c */ /* 0x020fe20000041830 */
[----:B------:R-:W-:Y:S07]  /*33d0*/  LDSM.16.M88.4 R48, [R28+0x5800] ;  /* 0x005800001c30783b */ /* 0x000fee0000000200 */
[----:B------:R-:W-:Y:S08]  /*33e0*/  HMMA.16816.F32.BF16 R24, R4, R84, R24 ;  /* 0x000000540418723c */ /* 0x000ff00000041818 */
[----:B------:R-:W-:Y:S01]  /*33f0*/  HMMA.16816.F32.BF16 R60, R12, R64, R40 ;  /* 0x000000400c3c723c */ /* 0x000fe20000041828 */
[----:B------:R-:W3:Y:S07]  /*3400*/  LDSM.16.M88.4 R40, [R2+0x5000] ;  /* 0x005000000228783b */ /* 0x000eee0000000200 */
[----:B------:R-:W-:Y:S08]  /*3410*/  HMMA.16816.F32.BF16 R36, R4, R86, R16 ;  /* 0x000000560424723c */ /* 0x000ff00000041810 */
[----:B-1----:R-:W-:Y:S01]  /*3420*/  HMMA.16816.F32.BF16 R20, R8, R72, R20 ;  /* 0x000000480814723c */ /* 0x002fe20000041814 */
[----:B------:R-:W-:-:S04]  /*3430*/  FMUL.FTZ R3, R24, c[0x0][0x320] ;  /* 0x0000c80018037a20 */ /* 0x000fc80000410000 */
[----:B------:R1:W-:Y:S03]  /*3440*/  MUFU.TANH R69, R3 ;  /* 0x0000000300457308 */ /* 0x0003e60000002400 */
[C---:B------:R-:W-:Y:S08]  /*3450*/  HMMA.16816.F32.BF16 R32, R12.reuse, R70, R44 ;  /* 0x000000460c20723c */ /* 0x040ff0000004182c */
[----:B------:R-:W-:Y:S01]  /*3460*/  HMMA.16816.F32.BF16 R44, R12, R66, R76 ;  /* 0x000000420c2c723c */ /* 0x000fe2000004184c */
[----:B------:R5:W4:Y:S01]  /*3470*/  LDSM.16.M88.4 R64, [R2+0x5800] ;  /* 0x005800000240783b */ /* 0x000b220000000200 */
[----:B-1----:R-:W-:-:S06]  /*3480*/  FMUL.FTZ R3, R25, c[0x0][0x320] ;  /* 0x0000c80019037a20 */ /* 0x002fcc0000410000 */
[----:B--2---:R-:W-:Y:S01]  /*3490*/  HMMA.16816.F32.BF16 R20, R4, R56, R20 ;  /* 0x000000380414723c */ /* 0x004fe20000041814 */
[----:B------:R1:W2:Y:S07]  /*34a0*/  MUFU.TANH R68, R3 ;  /* 0x0000000300447308 */ /* 0x0002ae0000002400 */
[----:B------:R-:W-:Y:S01]  /*34b0*/  HMMA.16816.F32.BF16 R16, R8, R74, R32 ;  /* 0x0000004a0810723c */ /* 0x000fe20000041820 */
[----:B-----5:R-:W-:-:S07]  /*34c0*/  FMUL.FTZ R2, R37, c[0x0][0x320] ;  /* 0x0000c80025027a20 */ /* 0x020fce0000410000 */
[----:B---3--:R-:W-:Y:S01]  /*34d0*/  HMMA.16816.F32.BF16 R32, R8, R40, R60 ;  /* 0x000000280820723c */ /* 0x008fe2000004183c */
[----:B-1----:R-:W-:Y:S01]  /*34e0*/  FMUL.FTZ R3, R26, c[0x0][0x320] ;  /* 0x0000c8001a037a20 */ /* 0x002fe20000410000 */
[----:B------:R1:W-:Y:S06]  /*34f0*/  MUFU.TANH R56, R2 ;  /* 0x0000000200387308 */ /* 0x0003ec0000002400 */
[----:B------:R-:W-:Y:S02]  /*3500*/  FMUL.FTZ R22, R22, c[0x0][0x320] ;  /* 0x0000c80016167a20 */ /* 0x000fe40000410000 */
[----:B------:R-:W-:Y:S01]  /*3510*/  FMUL.FTZ R23, R23, c[0x0][0x320] ;  /* 0x0000c80017177a20 */ /* 0x000fe20000410000 */
[----:B------:R3:W-:Y:S05]  /*3520*/  MUFU.TANH R71, R3 ;  /* 0x0000000300477308 */ /* 0x0007ea0000002400 */
[----:B------:R-:W-:Y:S01]  /*3530*/  HMMA.16816.F32.BF16 R28, R4, R58, R16 ;  /* 0x0000003a041c723c */ /* 0x000fe20000041810 */
[----:B-1----:R-:W-:-:S02]  /*3540*/  FMUL.FTZ R2, R38, c[0x0][0x320] ;  /* 0x0000c80026027a20 */ /* 0x002fc40000410000 */
[----:B------:R-:W-:Y:S05]  /*3550*/  MUFU.TANH R41, R22 ;  /* 0x0000001600297308 */ /* 0x000fea0000002400 */
[----:B------:R-:W-:Y:S01]  /*3560*/  HMMA.16816.F32.BF16 R16, R8, R42, R44 ;  /* 0x0000002a0810723c */ /* 0x000fe2000004182c */
[----:B---3--:R-:W-:Y:S02]  /*3570*/  FMUL.FTZ R3, R27, c[0x0][0x320] ;  /* 0x0000c8001b037a20 */ /* 0x008fe40000410000 */
[----:B------:R-:W-:Y:S05]  /*3580*/  MUFU.TANH R44, R23 ;  /* 0x00000017002c7308 */ /* 0x000fea0000002400 */
[C---:B------:R-:W-:Y:S01]  /*3590*/  HMMA.16816.F32.BF16 R24, R12.reuse, R48, R52 ;  /* 0x000000300c18723c */ /* 0x040fe20000041834 */
[----:B------:R-:W1:Y:S02]  /*35a0*/  LDSM.16.M88.4 R52, [R0+0x5000] ;  /* 0x005000000034783b */ /* 0x000e640000000200 */
[----:B------:R3:W-:Y:S05]  /*35b0*/  MUFU.TANH R70, R3 ;  /* 0x0000000300467308 */ /* 0x0007ea0000002400 */
[----:B------:R-:W-:Y:S01]  /*35c0*/  HMMA.16816.F32.BF16 R12, R12, R50, R80 ;  /* 0x000000320c0c723c */ /* 0x000fe20000041850 */
[----:B------:R-:W-:-:S02]  /*35d0*/  FMUL.FTZ R28, R28, c[0x0][0x320] ;  /* 0x0000c8001c1c7a20 */ /* 0x000fc40000410000 */
[----:B------:R-:W-:Y:S01]  /*35e0*/  FMUL.FTZ R29, R29, c[0x0][0x320] ;  /* 0x0000c8001d1d7a20 */ /* 0x000fe20000410000 */
[----:B------:R5:W-:Y:S01]  /*35f0*/  MUFU.TANH R49, R2 ;  /* 0x0000000200317308 */ /* 0x000be20000002400 */
[----:B------:R-:W-:Y:S02]  /*3600*/  FMUL.FTZ R30, R30, c[0x0][0x320] ;  /* 0x0000c8001e1e7a20 */ /* 0x000fe40000410000 */
[----:B---3--:R-:W-:-:S05]  /*3610*/  FMUL.FTZ R3, R36, c[0x0][0x320] ;  /* 0x0000c80024037a20 */ /* 0x008fca0000410000 */
[----:B------:R-:W-:Y:S04]  /*3620*/  MUFU.TANH R28, R28 ;  /* 0x0000001c001c7308 */ /* 0x000fe80000002400 */
[----:B----4-:R-:W-:Y:S01]  /*3630*/  HMMA.16816.F32.BF16 R24, R8, R64, R24 ;  /* 0x000000400818723c */ /* 0x010fe20000041818 */
[----:B-----5:R-:W-:-:S03]  /*3640*/  FMUL.FTZ R2, R39, c[0x0][0x320] ;  /* 0x0000c80027027a20 */ /* 0x020fc60000410000 */
[----:B------:R3:W4:Y:S01]  /*3650*/  MUFU.TANH R57, R3 ;  /* 0x0000000300397308 */ /* 0x0007220000002400 */
[----:B------:R5:W2:Y:S03]  /*3660*/  LDSM.16.M88.4 R36, [R0+0x5800] ;  /* 0x005800000024783b */ /* 0x000aa60000000200 */
[----:B------:R-:W-:Y:S01]  /*3670*/  HMMA.16816.F32.BF16 R12, R8, R66, R12 ;  /* 0x00000042080c723c */ /* 0x000fe2000004180c */
[----:B------:R-:W-:-:S04]  /*3680*/  DEPBAR.LE SB0, 0x2 ;  /* 0x000080800000791a */ /* 0x000fc80000000000 */
[----:B------:R4:W-:Y:S02]  /*3690*/  MUFU.TANH R48, R2 ;  /* 0x0000000200307308 */ /* 0x0009e40000002400 */
[----:B------:R-:W-:Y:S01]  /*36a0*/  IMAD.MOV.U32 R9, RZ, RZ, c[0x0][0x2ac] ;  /* 0x0000ab00ff097624 */ /* 0x000fe200078e00ff */
[----:B-1----:R-:W-:Y:S01]  /*36b0*/  HMMA.16816.F32.BF16 R32, R4, R52, R32 ;  /* 0x000000340420723c */ /* 0x002fe20000041820 */
[----:B---3--:R-:W-:-:S04]  /*36c0*/  FMUL.FTZ R3, R31, c[0x0][0x320] ;  /* 0x0000c8001f037a20 */ /* 0x008fc80000410000 */
[----:B------:R-:W-:Y:S01]  /*36d0*/  MUFU.TANH R29, R29 ;  /* 0x0000001d001d7308 */ /* 0x000fe20000002400 */
[----:B----4-:R-:W-:-:S07]  /*36e0*/  FMUL.FTZ R2, R20, c[0x0][0x320] ;  /* 0x0000c80014027a20 */ /* 0x010fce0000410000 */
[----:B------:R1:W-:Y:S01]  /*36f0*/  MUFU.TANH R45, R3 ;  /* 0x00000003002d7308 */ /* 0x0003e20000002400 */
[----:B-----5:R-:W-:-:S07]  /*3700*/  IMAD.MOV.U32 R0, RZ, RZ, R215 ;  /* 0x000000ffff007224 */ /* 0x020fce00078e00d7 */
[----:B------:R3:W4:Y:S03]  /*3710*/  MUFU.TANH R40, R2 ;  /* 0x0000000200287308 */ /* 0x0007260000002400 */
[----:B------:R-:W-:Y:S02]  /*3720*/  FMUL.FTZ R32, R32, c[0x0][0x320] ;  /* 0x0000c80020207a20 */ /* 0x000fe40000410000 */
[----:B-1----:R-:W-:-:S04]  /*3730*/  FMUL.FTZ R3, R33, c[0x0][0x320] ;  /* 0x0000c80021037a20 */ /* 0x002fc80000410000 */
[----:B------:R-:W-:Y:S01]  /*3740*/  MUFU.TANH R32, R32 ;  /* 0x0000002000207308 */ /* 0x000fe20000002400 */
[----:B---3--:R-:W-:-:S07]  /*3750*/  FMUL.FTZ R2, R21, c[0x0][0x320] ;  /* 0x0000c80015027a20 */ /* 0x008fce0000410000 */
[----:B------:R-:W-:Y:S01]  /*3760*/  MUFU.TANH R30, R30 ;  /* 0x0000001e001e7308 */ /* 0x000fe20000002400 */
[C---:B------:R-:W-:Y:S07]  /*3770*/  HMMA.16816.F32.BF16 R20, R4.reuse, R54, R16 ;  /* 0x000000360414723c */ /* 0x040fee0000041810 */
[----:B------:R1:W3:Y:S01]  /*3780*/  MUFU.TANH R42, R2 ;  /* 0x00000002002a7308 */ /* 0x0002e20000002400 */
[----:B--2---:R-:W-:Y:S07]  /*3790*/  HMMA.16816.F32.BF16 R16, R4, R36, R24 ;  /* 0x000000240410723c */ /* 0x004fee0000041818 */
[----:B------:R2:W5:Y:S01]  /*37a0*/  MUFU.TANH R24, R3 ;  /* 0x0000000300187308 */ /* 0x0005620000002400 */
[----:B-1----:R-:W-:-:S05]  /*37b0*/  @P4 IMAD.HI.U32 R2, R215, c[0x0][0x2c8], RZ ;  /* 0x0000b200d7024a27 */ /* 0x002fca00078e00ff */
[----:B------:R-:W-:Y:S01]  /*37c0*/  @P4 SHF.R.U32.HI R0, RZ, c[0x0][0x2cc], R2 ;  /* 0x0000b300ff004a19 */ /* 0x000fe20000011602 */
[----:B------:R-:W-:Y:S01]  /*37d0*/  HMMA.16816.F32.BF16 R4, R4, R38, R12 ;  /* 0x000000260404723c */ /* 0x000fe2000004180c */
[----:B--2---:R-:W-:-:S03]  /*37e0*/  IMAD.IADD R3, R104, 0x1, -R105 ;  /* 0x0000000168037824 */ /* 0x004fc600078e0a69 */
[----:B------:R-:W1:Y:S04]  /*37f0*/  SHFL.IDX PT, R8, R0, RZ, 0x1c1f ;  /* 0x001c1fff00087589 */ /* 0x000e6800000e0000 */
[----:B------:R2:W1:Y:S02]  /*3800*/  SHFL.IDX PT, R2, R0, 0x1, 0x1c1f ;  /* 0x003c1f0000027f89 */ /* 0x00046400000e0000 */
[----:B--2---:R-:W-:-:S04]  /*3810*/  IMAD.MOV.U32 R0, RZ, RZ, -0x40 ;  /* 0xffffffc0ff007424 */ /* 0x004fc800078e00ff */
[----:B------:R-:W-:-:S04]  /*3820*/  IMAD R0, R197, R0, 0x41 ;  /* 0x00000041c5007424 */ /* 0x000fc800078e0200 */
[----:B------:R-:W-:Y:S02]  /*3830*/  IMAD R0, R9, c[0x0][0x1d0], R0 ;  /* 0x0000740009007a24 */ /* 0x000fe400078e0200 */
[----:B------:R-:W-:-:S03]  /*3840*/  FMUL.FTZ R9, R20, c[0x0][0x320] ;  /* 0x0000c80014097a20 */ /* 0x000fc60000410000 */
[----:B------:R-:W-:-:S05]  /*3850*/  IADD3 R0, R0, -c[0x0][0x168], -R105 ;  /* 0x80005a0000007a10 */ /* 0x000fca0007ffe869 */
[C---:B-1----:R-:W-:Y:S02]  /*3860*/  IMAD.IADD R8, R0.reuse, 0x1, R8 ;  /* 0x0000000100087824 */ /* 0x042fe400078e0208 */
[----:B------:R-:W-:-:S03]  /*3870*/  IMAD.IADD R0, R0, 0x1, R2 ;  /* 0x0000000100007824 */ /* 0x000fc600078e0202 */
[C---:B------:R-:W-:Y:S02]  /*3880*/  IMNMX R2, R3.reuse, R8, PT ;  /* 0x0000000803027217 */ /* 0x040fe40003800200 */
[----:B------:R-:W-:Y:S01]  /*3890*/  IMNMX R0, R3, R0, PT ;  /* 0x0000000003007217 */ /* 0x000fe20003800200 */
[----:B------:R-:W-:Y:S01]  /*38a0*/  FMUL.FTZ R3, R16, c[0x0][0x320] ;  /* 0x0000c80010037a20 */ /* 0x000fe20000410000 */
[----:B------:R1:W2:Y:S01]  /*38b0*/  MUFU.TANH R20, R9 ;  /* 0x0000000900147308 */ /* 0x0002a20000002400 */
[C---:B------:R-:W-:Y:S01]  /*38c0*/  ISETP.GT.AND P6, PT, R2.reuse, RZ, PT ;  /* 0x000000ff0200720c */ /* 0x040fe20003fc4270 */
[----:B------:R-:W-:Y:S01]  /*38d0*/  FMUL.FTZ R5, R5, c[0x0][0x320] ;  /* 0x0000c80005057a20 */ /* 0x000fe20000410000 */
[----:B------:R-:W-:-:S05]  /*38e0*/  ISETP.GT.AND P5, PT, R2, 0x1, PT ;  /* 0x000000010200780c */ /* 0x000fca0003fa4270 */
[----:B------:R2:W-:Y:S01]  /*38f0*/  MUFU.TANH R14, R3 ;  /* 0x00000003000e7308 */ /* 0x0005e20000002400 */
[----:B------:R-:W-:Y:S01]  /*3900*/  FMUL.FTZ R4, R4, c[0x0][0x320] ;  /* 0x0000c80004047a20 */ /* 0x000fe20000410000 */
[C---:B------:R-:W-:Y:S01]  /*3910*/  ISETP.GT.AND P1, PT, R2.reuse, 0x8, PT ;  /* 0x000000080200780c */ /* 0x040fe20003f24270 */
[----:B-1----:R-:W-:Y:S01]  /*3920*/  FMUL.FTZ R9, R21, c[0x0][0x320] ;  /* 0x0000c80015097a20 */ /* 0x002fe20000410000 */
[----:B------:R-:W-:-:S04]  /*3930*/  ISETP.GT.AND P0, PT, R2, 0x9, PT ;  /* 0x000000090200780c */ /* 0x000fc80003f04270 */
[----:B------:R1:W1:Y:S01]  /*3940*/  MUFU.TANH R15, R9 ;  /* 0x00000009000f7308 */ /* 0x0002620000002400 */
[----:B--2---:R-:W-:Y:S01]  /*3950*/  FMUL.FTZ R3, R17, c[0x0][0x320] ;  /* 0x0000c80011037a20 */ /* 0x004fe20000410000 */
[----:B------:R-:W-:-:S06]  /*3960*/  FSEL R10, R68, -INF , P5 ;  /* 0xff800000440a7808 */ /* 0x000fcc0002800000 */
[----:B------:R-:W2:Y:S01]  /*3970*/  MUFU.TANH R12, R3 ;  /* 0x00000003000c7308 */ /* 0x000ea20000002400 */
[C---:B------:R-:W-:Y:S02]  /*3980*/  ISETP.GT.AND P5, PT, R2.reuse, 0x11, PT ;  /* 0x000000110200780c */ /* 0x040fe40003fa4270 */
[----:B------:R-:W-:Y:S02]  /*3990*/  FSEL R11, R57, -INF , P1 ;  /* 0xff800000390b7808 */ /* 0x000fe40000800000 */
[----:B-1----:R-:W-:Y:S02]  /*39a0*/  FSEL R9, R69, -INF , P6 ;  /* 0xff80000045097808 */ /* 0x002fe40003000000 */
[----:B------:R-:W-:Y:S01]  /*39b0*/  ISETP.GT.AND P6, PT, R2, 0x10, PT ;  /* 0x000000100200780c */ /* 0x000fe20003fc4270 */
[----:B------:R1:W1:Y:S01]  /*39c0*/  MUFU.TANH R8, R4 ;  /* 0x0000000400087308 */ /* 0x0002620000002400 */
[----:B------:R-:W-:Y:S02]  /*39d0*/  FSEL R13, R56, -INF , P0 ;  /* 0xff800000380d7808 */ /* 0x000fe40000000000 */
[----:B------:R-:W-:-:S02]  /*39e0*/  ISETP.GT.AND P1, PT, R2, 0x18, PT ;  /* 0x000000180200780c */ /* 0x000fc40003f24270 */
[----:B------:R-:W-:-:S03]  /*39f0*/  ISETP.GT.AND P0, PT, R2, 0x19, PT ;  /* 0x000000190200780c */ /* 0x000fc60003f04270 */
[----:B------:R-:W1:Y:S01]  /*3a00*/  MUFU.TANH R5, R5 ;  /* 0x0000000500057308 */ /* 0x000e620000002400 */
[----:B----4-:R-:W-:Y:S02]  /*3a10*/  FSEL R43, R40, -INF , P6 ;  /* 0xff800000282b7808 */ /* 0x010fe40003000000 */
[----:B---3--:R-:W-:Y:S02]  /*3a20*/  FSEL R42, R42, -INF , P5 ;  /* 0xff8000002a2a7808 */ /* 0x008fe40002800000 */
[C---:B------:R-:W-:Y:S02]  /*3a30*/  ISETP.GT.AND P6, PT, R2.reuse, 0x20, PT ;  /* 0x000000200200780c */ /* 0x040fe40003fc4270 */
[----:B------:R-:W-:Y:S02]  /*3a40*/  ISETP.GT.AND P5, PT, R2, 0x21, PT ;  /* 0x000000210200780c */ /* 0x000fe40003fa4270 */
[----:B------:R-:W-:Y:S02]  /*3a50*/  FSEL R46, R28, -INF , P1 ;  /* 0xff8000001c2e7808 */ /* 0x000fe40000800000 */
[----:B------:R-:W-:-:S02]  /*3a60*/  FSEL R47, R29, -INF , P0 ;  /* 0xff8000001d2f7808 */ /* 0x000fc40000000000 */
[C---:B------:R-:W-:Y:S02]  /*3a70*/  ISETP.GT.AND P1, PT, R2.reuse, 0x28, PT ;  /* 0x000000280200780c */ /* 0x040fe40003f24270 */
[----:B------:R-:W-:Y:S02]  /*3a80*/  ISETP.GT.AND P0, PT, R2, 0x29, PT ;  /* 0x000000290200780c */ /* 0x000fe40003f04270 */
[----:B------:R-:W-:Y:S02]  /*3a90*/  FSEL R131, R32, -INF , P6 ;  /* 0xff80000020837808 */ /* 0x000fe40003000000 */
[----:B-----5:R-:W-:Y:S01]  /*3aa0*/  FSEL R130, R24, -INF , P5 ;  /* 0xff80000018827808 */ /* 0x020fe20002800000 */
[----:B------:R-:W-:Y:S01]  /*3ab0*/  BAR.SYNC.DEFER_BLOCKING 0x0 ;  /* 0x0000000000007b1d */ /* 0x000fe20000010000 */
[----:B------:R-:W-:Y:S02]  /*3ac0*/  FMNMX.FTZ R101, R9, R10, !PT ;  /* 0x0000000a09657209 */ /* 0x000fe40007810000 */
[----:B------:R-:W-:-:S02]  /*3ad0*/  ISETP.GT.AND P6, PT, R2, 0x30, PT ;  /* 0x000000300200780c */ /* 0x000fc40003fc4270 */
[----:B------:R-:W-:Y:S01]  /*3ae0*/  ISETP.GT.AND P5, PT, R2, 0x31, PT ;  /* 0x000000310200780c */ /* 0x000fe20003fa4270 */
[----:B-1----:R-:W-:Y:S01]  /*3af0*/  FMUL.FTZ R4, R22, c[0x0][0x320] ;  /* 0x0000c80016047a20 */ /* 0x002fe20000410000 */
[----:B------:R-:W-:Y:S02]  /*3b00*/  FSEL R136, R20, -INF , P1 ;  /* 0xff80000014887808 */ /* 0x000fe40000800000 */
[----:B------:R-:W-:Y:S02]  /*3b10*/  FSEL R137, R15, -INF , P0 ;  /* 0xff8000000f897808 */ /* 0x000fe40000000000 */
[----:B------:R-:W-:Y:S02]  /*3b20*/  FMNMX.FTZ R101, R11, R101, !PT ;  /* 0x000000650b657209 */ /* 0x000fe40007810000 */
[C---:B------:R-:W-:Y:S02]  /*3b30*/  ISETP.GT.AND P1, PT, R2.reuse, 0x38, PT ;  /* 0x000000380200780c */ /* 0x040fe40003f24270 */
[----:B------:R-:W-:-:S02]  /*3b40*/  ISETP.GT.AND P0, PT, R2, 0x39, PT ;  /* 0x000000390200780c */ /* 0x000fc40003f04270 */
[----:B------:R-:W-:Y:S02]  /*3b50*/  FSEL R202, R14, -INF , P6 ;  /* 0xff8000000eca7808 */ /* 0x000fe40003000000 */
[----:B--2---:R-:W-:Y:S02]  /*3b60*/  FSEL R212, R12, -INF , P5 ;  /* 0xff8000000cd47808 */ /* 0x004fe40002800000 */
[C---:B------:R-:W-:Y:S02]  /*3b70*/  ISETP.GT.AND P6, PT, R0.reuse, RZ, PT ;  /* 0x000000ff0000720c */ /* 0x040fe40003fc4270 */
[----:B------:R-:W-:Y:S01]  /*3b80*/  ISETP.GT.AND P5, PT, R0, 0x1, PT ;  /* 0x000000010000780c */ /* 0x000fe20003fa4270 */
[----:B------:R-:W-:Y:S01]  /*3b90*/  FMUL.FTZ R20, R6, c[0x0][0x320] ;  /* 0x0000c80006147a20 */ /* 0x000fe20000410000 */
[----:B------:R-:W-:Y:S01]  /*3ba0*/  FMNMX.FTZ R101, R13, R101, !PT ;  /* 0x000000650d657209 */ /* 0x000fe20007810000 */
[----:B------:R-:W-:Y:S01]  /*3bb0*/  FMUL.FTZ R2, R35, c[0x0][0x320] ;  /* 0x0000c80023027a20 */ /* 0x000fe20000410000 */
[----:B------:R-:W-:Y:S01]  /*3bc0*/  FSEL R217, R8, -INF , P1 ;  /* 0xff80000008d97808 */ /* 0x000fe20000800000 */
[----:B------:R1:W-:Y:S01]  /*3bd0*/  MUFU.TANH R6, R4 ;  /* 0x0000000400067308 */ /* 0x0003e20000002400 */
[----:B------:R-:W-:Y:S01]  /*3be0*/  FSEL R220, R5, -INF , P0 ;  /* 0xff80000005dc7808 */ /* 0x000fe20000000000 */
[----:B------:R-:W-:Y:S01]  /*3bf0*/  FMUL.FTZ R21, R7, c[0x0][0x320] ;  /* 0x0000c80007157a20 */ /* 0x000fe20000410000 */
[----:B------:R-:W-:Y:S01]  /*3c00*/  ISETP.GT.AND P1, PT, R0, 0x8, PT ;  /* 0x000000080000780c */ /* 0x000fe20003f24270 */
[----:B------:R-:W-:Y:S01]  /*3c10*/  FMUL.FTZ R3, R34, c[0x0][0x320] ;  /* 0x0000c80022037a20 */ /* 0x000fe20000410000 */
[----:B------:R-:W-:Y:S01]  /*3c20*/  FSEL R5, R70, -INF , P5 ;  /* 0xff80000046057808 */ /* 0x000fe20002800000 */
[----:B------:R-:W-:Y:S01]  /*3c30*/  FMUL.FTZ R18, R18, c[0x0][0x320] ;  /* 0x0000c80012127a20 */ /* 0x000fe20000410000 */
[----:B------:R-:W-:Y:S01]  /*3c40*/  FMNMX.FTZ R101, R43, R101, !PT ;  /* 0x000000652b657209 */ /* 0x000fe20007810000 */
[----:B------:R2:W-:Y:S01]  /*3c50*/  MUFU.TANH R16, R2 ;  /* 0x0000000200107308 */ /* 0x0005e20000002400 */
[----:B------:R-:W-:Y:S01]  /*3c60*/  ISETP.GT.AND P0, PT, R0, 0x9, PT ;  /* 0x000000090000780c */ /* 0x000fe20003f04270 */
[----:B------:R-:W-:Y:S01]  /*3c70*/  FMUL.FTZ R19, R19, c[0x0][0x320] ;  /* 0x0000c80013137a20 */ /* 0x000fe20000410000 */
[----:B------:R-:W-:Y:S01]  /*3c80*/  FSEL R7, R49, -INF , P1 ;  /* 0xff80000031077808 */ /* 0x000fe20000800000 */
[----:B------:R-:W-:Y:S01]  /*3c90*/  IMAD.IADD R139, R193, 0x1, R195 ;  /* 0x00000001c18b7824 */ /* 0x000fe200078e02c3 */
[----:B------:R-:W-:Y:S01]  /*3ca0*/  LDSM.16.MT88.4 R24, [R196+0x2000] ;  /* 0x00200000c418783b */ /* 0x000fe20000004200 */
[----:B-1----:R-:W-:-:S02]  /*3cb0*/  FSEL R4, R71, -INF , P6 ;  /* 0xff80000047047808 */ /* 0x002fc40003000000 */
[----:B------:R-:W-:Y:S01]  /*3cc0*/  MUFU.TANH R12, R20 ;  /* 0x00000014000c7308 */ /* 0x000fe20000002400 */
[----:B------:R-:W-:Y:S01]  /*3cd0*/  FMNMX.FTZ R101, R42, R101, !PT ;  /* 0x000000652a657209 */ /* 0x000fe20007810000 */
[----:B------:R-:W-:Y:S01]  /*3ce0*/  IMAD.IADD R138, R193, 0x1, R196 ;  /* 0x00000001c18a7824 */ /* 0x000fe200078e02c4 */
[----:B------:R-:W-:Y:S01]  /*3cf0*/  ISETP.GT.AND P6, PT, R0, 0x10, PT ;  /* 0x000000100000780c */ /* 0x000fe20003fc4270 */
[----:B------:R-:W-:Y:S01]  /*3d00*/  LDSM.16.MT88.4 R32, [R195] ;  /* 0x00000000c320783b */ /* 0x000fe20000004200 */
[----:B--2---:R-:W-:Y:S02]  /*3d10*/  FMNMX.FTZ R2, R4, R5, !PT ;  /* 0x0000000504027209 */ /* 0x004fe40007810000 */
[----:B------:R-:W-:Y:S01]  /*3d20*/  FSEL R8, R48, -INF , P0 ;  /* 0xff80000030087808 */ /* 0x000fe20000000000 */
[----:B------:R1:W2:Y:S01]  /*3d30*/  MUFU.TANH R17, R3 ;  /* 0x0000000300117308 */ /* 0x0002a20000002400 */
[----:B------:R-:W-:Y:S01]  /*3d40*/  FMNMX.FTZ R2, R7, R2, !PT ;  /* 0x0000000207027209 */ /* 0x000fe20007810000 */
[----:B------:R-:W-:Y:S01]  /*3d50*/  LDSM.16.MT88.4 R36, [R138+0x2000] ;  /* 0x002000008a24783b */ /* 0x000fe20000004200 */
        /* <DEDUP_REMOVED lines=8> */
[----:B------:R-:W-:Y:S01]  /*3de0*/  FMNMX.FTZ R101, R131, R101, !PT ;  /* 0x0000006583657209 */ /* 0x000fe20007810000 */
[----:B-1----:R-:W-:Y:S01]  /*3df0*/  FMUL.FTZ R3, R23, c[0x0][0x320] ;  /* 0x0000c80017037a20 */ /* 0x002fe20000410000 */
[----:B------:R-:W-:Y:S02]  /*3e00*/  ISETP.GT.AND P0, PT, R0, 0x19, PT ;  /* 0x000000190000780c */ /* 0x000fe40003f04270 */
[----:B------:R-:W-:Y:S02]  /*3e10*/  FSEL R44, R30, -INF , P1 ;  /* 0xff8000001e2c7808 */ /* 0x000fe40000800000 */
[----:B------:R-:W-:Y:S02]  /*3e20*/  FMNMX.FTZ R2, R40, R2, !PT ;  /* 0x0000000228027209 */ /* 0x000fe40007810000 */
[----:B------:R-:W-:Y:S01]  /*3e30*/  FMNMX.FTZ R101, R130, R101, !PT ;  /* 0x0000006582657209 */ /* 0x000fe20007810000 */
[----:B------:R-:W1:Y:S01]  /*3e40*/  MUFU.TANH R15, R3 ;  /* 0x00000003000f7308 */ /* 0x000e620000002400 */
[----:B------:R-:W-:Y:S01]  /*3e50*/  ISETP.GT.AND P6, PT, R0, 0x20, PT ;  /* 0x000000200000780c */ /* 0x000fe20003fc4270 */
[----:B------:R-:W-:Y:S01]  /*3e60*/  LDSM.16.MT88.4 R28, [R139] ;  /* 0x000000008b1c783b */ /* 0x000fe20000004200 */
[----:B------:R-:W-:-:S02]  /*3e70*/  FSEL R45, R45, -INF , P0 ;  /* 0xff8000002d2d7808 */ /* 0x000fc40000000000 */
[----:B------:R-:W-:Y:S02]  /*3e80*/  FMNMX.FTZ R2, R44, R2, !PT ;  /* 0x000000022c027209 */ /* 0x000fe40007810000 */
[----:B------:R-:W-:Y:S01]  /*3e90*/  FMNMX.FTZ R101, R136, R101, !PT ;  /* 0x0000006588657209 */ /* 0x000fe20007810000 */
[----:B------:R-:W3:Y:S01]  /*3ea0*/  MUFU.TANH R3, R18 ;  /* 0x0000001200037308 */ /* 0x000ee20000002400 */
[C---:B------:R-:W-:Y:S02]  /*3eb0*/  ISETP.GT.AND P5, PT, R0.reuse, 0x21, PT ;  /* 0x000000210000780c */ /* 0x040fe40003fa4270 */
[----:B--2---:R-:W-:Y:S02]  /*3ec0*/  FSEL R102, R17, -INF , P6 ;  /* 0xff80000011667808 */ /* 0x004fe40003000000 */
[----:B------:R-:W-:Y:S02]  /*3ed0*/  FMNMX.FTZ R2, R45, R2, !PT ;  /* 0x000000022d027209 */ /* 0x000fe40007810000 */
[----:B------:R-:W-:Y:S01]  /*3ee0*/  FMNMX.FTZ R101, R137, R101, !PT ;  /* 0x0000006589657209 */ /* 0x000fe20007810000 */
[----:B------:R2:W4:Y:S01]  /*3ef0*/  MUFU.TANH R14, R19 ;  /* 0x00000013000e7308 */ /* 0x0005220000002400 */
[----:B------:R-:W-:-:S02]  /*3f00*/  ISETP.GT.AND P1, PT, R0, 0x28, PT ;  /* 0x000000280000780c */ /* 0x000fc40003f24270 */
[----:B------:R-:W-:Y:S02]  /*3f10*/  FSEL R103, R16, -INF , P5 ;  /* 0xff80000010677808 */ /* 0x000fe40002800000 */
[----:B------:R-:W-:Y:S02]  /*3f20*/  FMNMX.FTZ R2, R102, R2, !PT ;  /* 0x0000000266027209 */ /* 0x000fe40007810000 */
[----:B------:R-:W-:Y:S02]  /*3f30*/  FMNMX.FTZ R101, R202, R101, !PT ;  /* 0x00000065ca657209 */ /* 0x000fe40007810000 */
[----:B------:R-:W-:Y:S02]  /*3f40*/  ISETP.GT.AND P0, PT, R0, 0x29, PT ;  /* 0x000000290000780c */ /* 0x000fe40003f04270 */
[----:B------:R-:W-:Y:S02]  /*3f50*/  FSEL R128, R6, -INF , P1 ;  /* 0xff80000006807808 */ /* 0x000fe40000800000 */
[----:B------:R-:W-:-:S02]  /*3f60*/  FMNMX.FTZ R2, R103, R2, !PT ;  /* 0x0000000267027209 */ /* 0x000fc40007810000 */
[----:B------:R-:W-:Y:S01]  /*3f70*/  FMNMX.FTZ R101, R212, R101, !PT ;  /* 0x00000065d4657209 */ /* 0x000fe20007810000 */
[----:B------:R5:W4:Y:S01]  /*3f80*/  MUFU.TANH R6, R21 ;  /* 0x0000001500067308 */ /* 0x000b220000002400 */
[----:B------:R-:W-:Y:S01]  /*3f90*/  ISETP.GT.AND P5, PT, R0, 0x30, PT ;  /* 0x000000300000780c */ /* 0x000fe20003fa4270 */
[----:B--2---:R-:W-:Y:S01]  /*3fa0*/  LDSM.16.MT88.4 R16, [R116] ;  /* 0x000000007410783b */ /* 0x004fe20000004200 */
[----:B-1----:R-:W-:Y:S02]  /*3fb0*/  FSEL R129, R15, -INF , P0 ;  /* 0xff8000000f817808 */ /* 0x002fe40000000000 */
[----:B------:R-:W-:Y:S02]  /*3fc0*/  FMNMX.FTZ R2, R128, R2, !PT ;  /* 0x0000000280027209 */ /* 0x000fe40007810000 */
[----:B------:R-:W-:Y:S02]  /*3fd0*/  FMNMX.FTZ R101, R217, R101, !PT ;  /* 0x00000065d9657209 */ /* 0x000fe40007810000 */
[----:B------:R-:W-:-:S02]  /*3fe0*/  ISETP.GT.AND P0, PT, R0, 0x31, PT ;  /* 0x000000310000780c */ /* 0x000fc40003f04270 */
[----:B---3--:R-:W-:Y:S02]  /*3ff0*/  FSEL R185, R3, -INF , P5 ;  /* 0xff80000003b97808 */ /* 0x008fe40002800000 */
[----:B------:R-:W-:Y:S02]  /*4000*/  FMNMX.FTZ R2, R129, R2, !PT ;  /* 0x0000000281027209 */ /* 0x000fe40007810000 */
[----:B------:R-:W-:Y:S01]  /*4010*/  FMNMX.FTZ R101, R220, R101, !PT ;  /* 0x00000065dc657209 */ /* 0x000fe20007810000 */
[----:B-----5:R-:W-:Y:S01]  /*4020*/  LDSM.16.MT88.4 R20, [R196] ;  /* 0x00000000c414783b */ /* 0x020fe20000004200 */
[----:B------:R-:W-:Y:S02]  /*4030*/  ISETP.GT.AND P1, PT, R0, 0x38, PT ;  /* 0x000000380000780c */ /* 0x000fe40003f24270 */
[----:B----4-:R-:W-:Y:S02]  /*4040*/  FSEL R201, R14, -INF , P0 ;  /* 0xff8000000ec97808 */ /* 0x010fe40000000000 */
[----:B------:R-:W-:Y:S01]  /*4050*/  FMNMX.FTZ R2, R185, R2, !PT ;  /* 0x00000002b9027209 */ /* 0x000fe20007810000 */
[----:B------:R-:W1:Y:S01]  /*4060*/  SHFL.BFLY PT, R3, R101, 0x2, 0x1f ;  /* 0x0c401f0065037f89 */ /* 0x000e6200000e0000 */
[----:B------:R-:W-:-:S02]  /*4070*/  ISETP.GT.AND P0, PT, R0, 0x39, PT ;  /* 0x000000390000780c */ /* 0x000fc40003f04270 */
[----:B------:R-:W-:Y:S02]  /*4080*/  FSEL R186, R12, -INF , P1 ;  /* 0xff8000000cba7808 */ /* 0x000fe40000800000 */
[----:B------:R-:W-:Y:S02]  /*4090*/  FMNMX.FTZ R0, R201, R2, !PT ;  /* 0x00000002c9007209 */ /* 0x000fe40007810000 */
[----:B------:R-:W-:Y:S02]  /*40a0*/  FSEL R203, R6, -INF , P0 ;  /* 0xff80000006cb7808 */ /* 0x000fe40000000000 */
        /* <DEDUP_REMOVED lines=11> */
[--C-:B------:R-:W-:Y:S01]  /*4160*/  FFMA.FTZ R3, R9, c[0x0][0x2d0], -R2.reuse ;  /* 0x0000b40009037a23 */ /* 0x100fe20000010802 */
[----:B--2---:R-:W-:Y:S01]  /*4170*/  FMNMX.FTZ R100, R0, R100, !PT ;  /* 0x0000006400647209 */ /* 0x004fe20007810000 */
[----:B------:R-:W-:Y:S02]  /*4180*/  FFMA.FTZ R0, R10, c[0x0][0x2d0], -R2 ;  /* 0x0000b4000a007a23 */ /* 0x000fe40000010802 */
[----:B------:R1:W-:Y:S01]  /*4190*/  MUFU.EX2 R249, R3 ;  /* 0x0000000300f97308 */ /* 0x0003e20000000800 */
[----:B------:R-:W-:-:S07]  /*41a0*/  FSETP.NEU.FTZ.AND P0, PT, R100, -INF , PT ;  /* 0xff8000006400780b */ /* 0x000fce0003f1d000 */
[----:B------:R2:W3:Y:S01]  /*41b0*/  MUFU.EX2 R247, R0 ;  /* 0x0000000000f77308 */ /* 0x0004e20000000800 */
[----:B-1----:R-:W-:-:S07]  /*41c0*/  FFMA.FTZ R3, R11, c[0x0][0x2d0], -R2 ;  /* 0x0000b4000b037a23 */ /* 0x002fce0000010802 */
[----:B------:R1:W-:Y:S01]  /*41d0*/  MUFU.EX2 R246, R3 ;  /* 0x0000000300f67308 */ /* 0x0003e20000000800 */
[----:B--2---:R-:W-:-:S05]  /*41e0*/  FMUL.FTZ R0, R100, c[0x0][0x2d0] ;  /* 0x0000b40064007a20 */ /* 0x004fca0000410000 */
[----:B------:R-:W-:Y:S01]  /*41f0*/  FSEL R0, R0, RZ, P0 ;  /* 0x000000ff00007208 */ /* 0x000fe20000000000 */
[----:B-1----:R-:W-:Y:S02]  /*4200*/  FFMA.FTZ R3, R13, c[0x0][0x2d0], -R2 ;  /* 0x0000b4000d037a23 */ /* 0x002fe40000010802 */
[----:B------:R-:W1:Y:S02]  /*4210*/  LDSM.16.MT88.4 R12, [R195+0x2000] ;  /* 0x00200000c30c783b */ /* 0x000e640000004200 */
[----:B------:R2:W4:Y:S02]  /*4220*/  MUFU.EX2 R248, R3 ;  /* 0x0000000300f87308 */ /* 0x0005240000000800 */
[----:B--2---:R-:W-:-:S06]  /*4230*/  FFMA.FTZ R3, R4, c[0x0][0x2d0], -R0 ;  /* 0x0000b40004037a23 */ /* 0x004fcc0000010800 */
[----:B------:R2:W-:Y:S02]  /*4240*/  MUFU.EX2 R244, R3 ;  /* 0x0000000300f47308 */ /* 0x0005e40000000800 */
[----:B--2---:R-:W-:-:S06]  /*4250*/  FFMA.FTZ R3, R5, c[0x0][0x2d0], -R0 ;  /* 0x0000b40005037a23 */ /* 0x004fcc0000010800 */
[----:B------:R2:W5:Y:S02]  /*4260*/  MUFU.EX2 R243, R3 ;  /* 0x0000000300f37308 */ /* 0x0005640000000800 */
[----:B--2---:R-:W-:-:S06]  /*4270*/  FFMA.FTZ R3, R7, c[0x0][0x2d0], -R0 ;  /* 0x0000b40007037a23 */ /* 0x004fcc0000010800 */
[----:B------:R2:W-:Y:S02]  /*4280*/  MUFU.EX2 R242, R3 ;  /* 0x0000000300f27308 */ /* 0x0005e40000000800 */
[----:B--2---:R-:W-:Y:S02]  /*4290*/  FFMA.FTZ R3, R8, c[0x0][0x2d0], -R0 ;  /* 0x0000b40008037a23 */ /* 0x004fe40000010800 */
[----:B------:R-:W2:Y:S04]  /*42a0*/  LDSM.16.MT88.4 R8, [R139+0x2000] ;  /* 0x002000008b08783b */ /* 0x000ea80000004200 */
[----:B------:R-:W1:Y:S01]  /*42b0*/  MUFU.EX2 R245, R3 ;  /* 0x0000000300f57308 */ /* 0x000e620000000800 */
[----:B---3--:R-:W-:Y:S02]  /*42c0*/  F2FP.BF16.PACK_AB R4, R247, R249 ;  /* 0x000000f9f704723e */ /* 0x008fe400000010ff */
[----:B----4-:R-:W-:-:S02]  /*42d0*/  F2FP.BF16.PACK_AB R6, R248, R246 ;  /* 0x000000f6f806723e */ /* 0x010fc400000010ff */
[----:B-----5:R-:W-:Y:S02]  /*42e0*/  F2FP.BF16.PACK_AB R5, R243, R244 ;  /* 0x000000f4f305723e */ /* 0x020fe400000010ff */
[----:B-1----:R-:W-:Y:S01]  /*42f0*/  F2FP.BF16.PACK_AB R7, R245, R242 ;  /* 0x000000f2f507723e */ /* 0x002fe200000010ff */
[----:B------:R-:W-:-:S06]  /*4300*/  FFMA.FTZ R3, R43, c[0x0][0x2d0], -R2 ;  /* 0x0000b4002b037a23 */ /* 0x000fcc0000010802 */
[C---:B------:R-:W-:Y:S08]  /*4310*/  HMMA.16816.F32.BF16 R92, R4.reuse, R20, RZ ;  /* 0x00000014045c723c */ /* 0x040ff000000418ff */
[C---:B------:R-:W-:Y:S01]  /*4320*/  HMMA.16816.F32.BF16 R88, R4.reuse, R22, RZ ;  /* 0x000000160458723c */ /* 0x040fe200000418ff */
[----:B------:R-:W1:Y:S07]  /*4330*/  LDSM.16.MT88.4 R20, [R195+0x4000] ;  /* 0x00400000c314783b */ /* 0x000e6e0000004200 */
[C---:B------:R-:W-:Y:S08]  /*4340*/  HMMA.16816.F32.BF16 R76, R4.reuse, R12, RZ ;  /* 0x0000000c044c723c */ /* 0x040ff000000418ff */
[C---:B------:R-:W-:Y:S01]  /*4350*/  HMMA.16816.F32.BF16 R72, R4.reuse, R14, RZ ;  /* 0x0000000e0448723c */ /* 0x040fe200000418ff */
[----:B------:R-:W3:Y:S07]  /*4360*/  LDSM.16.MT88.4 R12, [R196+0x4000] ;  /* 0x00400000c40c783b */ /* 0x000eee0000004200 */
[C---:B--2---:R-:W-:Y:S08]  /*4370*/  HMMA.16816.F32.BF16 R64, R4.reuse, R8, RZ ;  /* 0x000000080440723c */ /* 0x044ff000000418ff */
[----:B------:R-:W-:Y:S01]  /*4380*/  HMMA.16816.F32.BF16 R68, R4, R10, RZ ;  /* 0x0000000a0444723c */ /* 0x000fe200000418ff */
[----:B------:R1:W2:Y:S01]  /*4390*/  LDSM.16.MT88.4 R8, [R116+0x4000] ;  /* 0x004000007408783b */ /* 0x0002a20000004200 */
[----:B------:R4:W-:Y:S02]  /*43a0*/  MUFU.EX2 R239, R3 ;  /* 0x0000000300ef7308 */ /* 0x0009e40000000800 */
[----:B----4-:R-:W-:-:S06]  /*43b0*/  FFMA.FTZ R3, R42, c[0x0][0x2d0], -R2 ;  /* 0x0000b4002a037a23 */ /* 0x010fcc0000010802 */
[----:B------:R4:W5:Y:S01]  /*43c0*/  MUFU.EX2 R241, R3 ;  /* 0x0000000300f17308 */ /* 0x0009620000000800 */
[----:B------:R-:W-:Y:S01]  /*43d0*/  HMMA.16816.F32.BF16 R84, R4, R16, RZ ;  /* 0x000000100454723c */ /* 0x000fe200000418ff */
[----:B----4-:R-:W-:-:S06]  /*43e0*/  FFMA.FTZ R3, R46, c[0x0][0x2d0], -R2 ;  /* 0x0000b4002e037a23 */ /* 0x010fcc0000010802 */
[----:B------:R4:W-:Y:S01]  /*43f0*/  MUFU.EX2 R238, R3 ;  /* 0x0000000300ee7308 */ /* 0x0009e20000000800 */
[----:B------:R-:W-:Y:S01]  /*4400*/  HMMA.16816.F32.BF16 R80, R4, R18, RZ ;  /* 0x000000120450723c */ /* 0x000fe200000418ff */
[----:B------:R-:W1:Y:S01]  /*4410*/  LDSM.16.MT88.4 R16, [R139+0x4000] ;  /* 0x004000008b10783b */ /* 0x000e620000004200 */
[----:B----4-:R-:W-:-:S05]  /*4420*/  FFMA.FTZ R3, R47, c[0x0][0x2d0], -R2 ;  /* 0x0000b4002f037a23 */ /* 0x010fca0000010802 */
[----:B------:R4:W-:Y:S01]  /*4430*/  MUFU.EX2 R240, R3 ;  /* 0x0000000300f07308 */ /* 0x0009e20000000800 */
[----:B------:R-:W-:Y:S01]  /*4440*/  HMMA.16816.F32.BF16 R48, R4, R36, RZ ;  /* 0x000000240430723c */ /* 0x000fe200000418ff */
[----:B----4-:R-:W-:-:S06]  /*4450*/  FFMA.FTZ R3, R41, c[0x0][0x2d0], -R0 ;  /* 0x0000b40029037a23 */ /* 0x010fcc0000010800 */
[----:B------:R4:W-:Y:S01]  /*4460*/  MUFU.EX2 R235, R3 ;  /* 0x0000000300eb7308 */ /* 0x0009e20000000800 */
[----:B------:R-:W-:Y:S01]  /*4470*/  HMMA.16816.F32.BF16 R52, R4, R38, RZ ;  /* 0x000000260434723c */ /* 0x000fe200000418ff */
[----:B------:R-:W1:Y:S01]  /*4480*/  LDSM.16.MT88.4 R36, [R195+0x800] ;  /* 0x00080000c324783b */ /* 0x000e620000004200 */
[----:B----4-:R-:W-:-:S06]  /*4490*/  FFMA.FTZ R3, R40, c[0x0][0x2d0], -R0 ;  /* 0x0000b40028037a23 */ /* 0x010fcc0000010800 */
[C---:B------:R-:W-:Y:S01]  /*44a0*/  HMMA.16816.F32.BF16 R112, R4.reuse, R32, RZ ;  /* 0x000000200470723c */ /* 0x040fe200000418ff */
[----:B------:R-:W4:Y:S01]  /*44b0*/  LDSM.16.MT88.4 R40, [R139+0x800] ;  /* 0x000800008b28783b */ /* 0x000f220000004200 */
[----:B------:R2:W1:Y:S06]  /*44c0*/  MUFU.EX2 R237, R3 ;  /* 0x0000000300ed7308 */ /* 0x00046c0000000800 */
[----:B------:R-:W-:Y:S01]  /*44d0*/  HMMA.16816.F32.BF16 R108, R4, R34, RZ ;  /* 0x00000022046c723c */ /* 0x000fe200000418ff */
[----:B------:R-:W1:Y:S01]  /*44e0*/  LDSM.16.MT88.4 R32, [R196+0x800] ;  /* 0x00080000c420783b */ /* 0x000e620000004200 */
[----:B--2---:R-:W-:-:S06]  /*44f0*/  FFMA.FTZ R3, R44, c[0x0][0x2d0], -R0 ;  /* 0x0000b4002c037a23 */ /* 0x004fcc0000010800 */
[C---:B------:R-:W-:Y:S01]  /*4500*/  HMMA.16816.F32.BF16 R96, R4.reuse, R28, RZ ;  /* 0x0000001c0460723c */ /* 0x040fe200000418ff */
[----:B------:R2:W-:Y:S07]  /*4510*/  MUFU.EX2 R234, R3 ;  /* 0x0000000300ea7308 */ /* 0x0005ee0000000800 */
[C---:B------:R-:W-:Y:S01]  /*4520*/  HMMA.16816.F32.BF16 R104, R4.reuse, R30, RZ ;  /* 0x0000001e0468723c */ /* 0x040fe200000418ff */
[----:B------:R-:W4:Y:S07]  /*4530*/  LDSM.16.MT88.4 R28, [R138+0x800] ;  /* 0x000800008a1c783b */ /* 0x000f2e0000004200 */
[----:B------:R-:W-:Y:S01]  /*4540*/  HMMA.16816.F32.BF16 R60, R4, R24, RZ ;  /* 0x00000018043c723c */ /* 0x000fe200000418ff */
[----:B--2---:R-:W-:-:S07]  /*4550*/  FFMA.FTZ R3, R45, c[0x0][0x2d0], -R0 ;  /* 0x0000b4002d037a23 */ /* 0x004fce0000010800 */
[C---:B------:R-:W-:Y:S01]  /*4560*/  HMMA.16816.F32.BF16 R56, R4.reuse, R26, RZ ;  /* 0x0000001a0438723c */ /* 0x040fe200000418ff */
[----:B------:R-:W2:Y:S07]  /*4570*/  LDSM.16.MT88.4 R24, [R195+0x2800] ;  /* 0x00280000c318783b */ /* 0x000eae0000004200 */
[C---:B-1----:R-:W-:Y:S08]  /*4580*/  HMMA.16816.F32.BF16 R116, R4.reuse, R20, RZ ;  /* 0x000000140474723c */ /* 0x042ff000000418ff */
[C---:B------:R-:W-:Y:S01]  /*4590*/  HMMA.16816.F32.BF16 R120, R4.reuse, R22, RZ ;  /* 0x000000160478723c */ /* 0x040fe200000418ff */
[----:B------:R-:W1:Y:S07]  /*45a0*/  LDSM.16.MT88.4 R20, [R139+0x2800] ;  /* 0x002800008b14783b */ /* 0x000e6e0000004200 */
[C---:B---3--:R-:W-:Y:S08]  /*45b0*/  HMMA.16816.F32.BF16 R44, R4.reuse, R12, RZ ;  /* 0x0000000c042c723c */ /* 0x048ff000000418ff */
[C---:B------:R-:W-:Y:S01]  /*45c0*/  HMMA.16816.F32.BF16 R140, R4.reuse, R14, RZ ;  /* 0x0000000e048c723c */ /* 0x040fe200000418ff */
[----:B------:R-:W3:Y:S07]  /*45d0*/  LDSM.16.MT88.4 R12, [R196+0x2800] ;  /* 0x00280000c40c783b */ /* 0x000eee0000004200 */
[C---:B------:R-:W-:Y:S08]  /*45e0*/  HMMA.16816.F32.BF16 R148, R4.reuse, R8, RZ ;  /* 0x000000080494723c */ /* 0x040ff000000418ff */
[C---:B------:R-:W-:Y:S01]  /*45f0*/  HMMA.16816.F32.BF16 R156, R4.reuse, R10, RZ ;  /* 0x0000000a049c723c */ /* 0x040fe200000418ff */
[----:B------:R-:W1:Y:S01]  /*4600*/  LDSM.16.MT88.4 R8, [R138+0x2800] ;  /* 0x002800008a08783b */ /* 0x000e620000004200 */
[----:B------:R-:W2:Y:S06]  /*4610*/  MUFU.EX2 R236, R3 ;  /* 0x0000000300ec7308 */ /* 0x000eac0000000800 */
[C---:B------:R-:W-:Y:S08]  /*4620*/  HMMA.16816.F32.BF16 R124, R4.reuse, R16, RZ ;  /* 0x00000010047c723c */ /* 0x040ff000000418ff */
[----:B------:R-:W-:Y:S01]  /*4630*/  HMMA.16816.F32.BF16 R132, R4, R18, RZ ;  /* 0x000000120484723c */ /* 0x000fe200000418ff */
[----:B------:R-:W1:Y:S06]  /*4640*/  LDSM.16.MT88.4 R16, [R195+0x4800] ;  /* 0x00480000c310783b */ /* 0x000e6c0000004200 */
[----:B-----5:R-:W-:-:S02]  /*4650*/  F2FP.BF16.PACK_AB R4, R241, R239 ;  /* 0x000000eff104723e */ /* 0x020fc400000010ff */
[----:B------:R-:W-:Y:S02]  /*4660*/  F2FP.BF16.PACK_AB R5, R237, R235 ;  /* 0x000000ebed05723e */ /* 0x000fe400000010ff */
[----:B------:R-:W-:Y:S02]  /*4670*/  F2FP.BF16.PACK_AB R6, R240, R238 ;  /* 0x000000eef006723e */ /* 0x000fe400000010ff */
[----:B--2---:R-:W-:Y:S01]  /*4680*/  F2FP.BF16.PACK_AB R7, R236, R234 ;  /* 0x000000eaec07723e */ /* 0x004fe200000010ff */
[----:B------:R-:W-:-:S06]  /*4690*/  FFMA.FTZ R3, R131, c[0x0][0x2d0], -R2 ;  /* 0x0000b40083037a23 */ /* 0x000fcc0000010802 */
[C---:B------:R-:W-:Y:S08]  /*46a0*/  HMMA.16816.F32.BF16 R164, R4.reuse, R38, R108 ;  /* 0x0000002604a4723c */ /* 0x040ff0000004186c */
[C---:B----4-:R-:W-:Y:S01]  /*46b0*/  HMMA.16816.F32.BF16 R152, R4.reuse, R42, R104 ;  /* 0x0000002a0498723c */ /* 0x050fe20000041868 */
[----:B------:R2:W-:Y:S07]  /*46c0*/  MUFU.EX2 R184, R3 ;  /* 0x0000000300b87308 */ /* 0x0005ee0000000800 */
[C---:B------:R-:W-:Y:S08]  /*46d0*/  HMMA.16816.F32.BF16 R160, R4.reuse, R40, R96 ;  /* 0x0000002804a0723c */ /* 0x040ff00000041860 */
[C---:B------:R-:W-:Y:S08]  /*46e0*/  HMMA.16816.F32.BF16 R144, R4.reuse, R32, R92 ;  /* 0x000000200490723c */ /* 0x040ff0000004185c */
[C---:B------:R-:W-:Y:S08]  /*46f0*/  HMMA.16816.F32.BF16 R108, R4.reuse, R28, R84 ;  /* 0x0000001c046c723c */ /* 0x040ff00000041854 */
[C---:B------:R-:W-:Y:S01]  /*4700*/  HMMA.16816.F32.BF16 R104, R4.reuse, R30, R80 ;  /* 0x0000001e0468723c */ /* 0x040fe20000041850 */
[--C-:B--2---:R-:W-:Y:S01]  /*4710*/  FFMA.FTZ R3, R130, c[0x0][0x2d0], -R2.reuse ;  /* 0x0000b40082037a23 */ /* 0x104fe20000010802 */
[----:B------:R-:W-:Y:S06]  /*4720*/  LDSM.16.MT88.4 R28, [R195+0x5000] ;  /* 0x00500000c31c783b */ /* 0x000fec0000004200 */
[C---:B------:R-:W-:Y:S08]  /*4730*/  HMMA.16816.F32.BF16 R96, R4.reuse, R24, R76 ;  /* 0x000000180460723c */ /* 0x040ff0000004184c */
[C---:B------:R-:W-:Y:S01]  /*4740*/  HMMA.16816.F32.BF16 R92, R4.reuse, R26, R72 ;  /* 0x0000001a045c723c */ /* 0x040fe20000041848 */
[----:B------:R-:W2:Y:S07]  /*4750*/  LDSM.16.MT88.4 R24, [R139+0x4800] ;  /* 0x004800008b18783b */ /* 0x000eae0000004200 */
[C---:B-1----:R-:W-:Y:S08]  /*4760*/  HMMA.16816.F32.BF16 R84, R4.reuse, R22, R68 ;  /* 0x000000160454723c */ /* 0x042ff00000041844 */
[C---:B---3--:R-:W-:Y:S08]  /*4770*/  HMMA.16816.F32.BF16 R80, R4.reuse, R12, R60 ;  /* 0x0000000c0450723c */ /* 0x048ff0000004183c */
[C---:B------:R-:W-:Y:S08]  /*4780*/  HMMA.16816.F32.BF16 R68, R4.reuse, R8, R48 ;  /* 0x000000080444723c */ /* 0x040ff00000041830 */
[C---:B------:R-:W-:Y:S01]  /*4790*/  HMMA.16816.F32.BF16 R60, R4.reuse, R10, R52 ;  /* 0x0000000a043c723c */ /* 0x040fe20000041834 */
[----:B------:R-:W1:Y:S01]  /*47a0*/  LDSM.16.MT88.4 R8, [R138+0x4800] ;  /* 0x004800008a08783b */ /* 0x000e620000004200 */
[----:B------:R3:W4:Y:S06]  /*47b0*/  MUFU.EX2 R183, R3 ;  /* 0x0000000300b77308 */ /* 0x00072c0000000800 */
[----:B------:R-:W-:Y:S01]  /*47c0*/  HMMA.16816.F32.BF16 R76, R4, R14, R56 ;  /* 0x0000000e044c723c */ /* 0x000fe20000041838 */
[----:B------:R-:W5:Y:S01]  /*47d0*/  LDSM.16.MT88.4 R12, [R196+0x4800] ;  /* 0x00480000c40c783b */ /* 0x000f620000004200 */
[----:B---3--:R-:W-:-:S04]  /*47e0*/  FFMA.FTZ R3, R136, c[0x0][0x2d0], -R2 ;  /* 0x0000b40088037a23 */ /* 0x008fc80000010802 */
[----:B------:R3:W-:Y:S02]  /*47f0*/  MUFU.EX2 R182, R3 ;  /* 0x0000000300b67308 */ /* 0x0007e40000000800 */
[C---:B------:R-:W-:Y:S08]  /*4800*/  HMMA.16816.F32.BF16 R52, R4.reuse, R16, R116 ;  /* 0x000000100434723c */ /* 0x040ff00000041874 */
[----:B------:R-:W-:Y:S01]  /*4810*/  HMMA.16816.F32.BF16 R56, R4, R18, R120 ;  /* 0x000000120438723c */ /* 0x000fe20000041878 */
[----:B------:R-:W1:Y:S01]  /*4820*/  LDSM.16.MT88.4 R16, [R195+0x1000] ;  /* 0x00100000c310783b */ /* 0x000e620000004200 */
[----:B---3--:R-:W-:-:S04]  /*4830*/  FFMA.FTZ R3, R137, c[0x0][0x2d0], -R2 ;  /* 0x0000b40089037a23 */ /* 0x008fc80000010802 */
[----:B------:R3:W-:Y:S02]  /*4840*/  MUFU.EX2 R216, R3 ;  /* 0x0000000300d87308 */ /* 0x0007e40000000800 */
[----:B------:R-:W-:Y:S01]  /*4850*/  HMMA.16816.F32.BF16 R168, R4, R36, R112 ;  /* 0x0000002404a8723c */ /* 0x000fe20000041870 */
[----:B---3--:R-:W-:-:S05]  /*4860*/  FFMA.FTZ R3, R102, c[0x0][0x2d0], -R0 ;  /* 0x0000b40066037a23 */ /* 0x008fca0000010800 */
[----:B------:R3:W-:Y:S02]  /*4870*/  MUFU.EX2 R181, R3 ;  /* 0x0000000300b57308 */ /* 0x0007e40000000800 */
[----:B------:R-:W-:Y:S01]  /*4880*/  HMMA.16816.F32.BF16 R112, R4, R34, R88 ;  /* 0x000000220470723c */ /* 0x000fe20000041858 */
[----:B------:R-:W1:Y:S01]  /*4890*/  LDSM.16.MT88.4 R32, [R196+0x1000] ;  /* 0x00100000c420783b */ /* 0x000e620000004200 */
[----:B---3--:R-:W-:-:S04]  /*48a0*/  FFMA.FTZ R3, R103, c[0x0][0x2d0], -R0 ;  /* 0x0000b40067037a23 */ /* 0x008fc80000010800 */
[----:B------:R3:W1:Y:S02]  /*48b0*/  MUFU.EX2 R180, R3 ;  /* 0x0000000300b47308 */ /* 0x0006640000000800 */
[----:B------:R-:W-:Y:S01]  /*48c0*/  HMMA.16816.F32.BF16 R88, R4, R20, R64 ;  /* 0x000000140458723c */ /* 0x000fe20000041840 */
[----:B------:R-:W-:Y:S01]  /*48d0*/  LDSM.16.MT88.4 R20, [R139+0x3000] ;  /* 0x003000008b14783b */ /* 0x000fe20000004200 */
[----:B---3--:R-:W-:-:S04]  /*48e0*/  FFMA.FTZ R3, R128, c[0x0][0x2d0], -R0 ;  /* 0x0000b40080037a23 */ /* 0x008fc80000010800 */
[----:B------:R3:W-:Y:S02]  /*48f0*/  MUFU.EX2 R103, R3 ;  /* 0x0000000300677308 */ /* 0x0007e40000000800 */
[C---:B--2---:R-:W-:Y:S01]  /*4900*/  HMMA.16816.F32.BF16 R48, R4.reuse, R24, R124 ;  /* 0x000000180430723c */ /* 0x044fe2000004187c */
[----:B------:R-:W-:Y:S07]  /*4910*/  LDSM.16.MT88.4 R124, [R196+0x1800] ;  /* 0x00180000c47c783b */ /* 0x000fee0000004200 */
[----:B------:R-:W-:Y:S01]  /*4920*/  HMMA.16816.F32.BF16 R40, R4, R26, R132 ;  /* 0x0000001a0428723c */ /* 0x000fe20000041884 */
[----:B------:R-:W2:Y:S01]  /*4930*/  LDSM.16.MT88.4 R24, [R139+0x1000] ;  /* 0x001000008b18783b */ /* 0x000ea20000004200 */
[----:B---3--:R-:W-:-:S06]  /*4940*/  FFMA.FTZ R3, R129, c[0x0][0x2d0], -R0 ;  /* 0x0000b40081037a23 */ /* 0x008fcc0000010800 */
[C---:B-1----:R-:W-:Y:S01]  /*4950*/  HMMA.16816.F32.BF16 R72, R4.reuse, R8, R148 ;  /* 0x000000080448723c */ /* 0x042fe20000041894 */
[----:B------:R-:W1:Y:S07]  /*4960*/  MUFU.EX2 R102, R3 ;  /* 0x0000000300667308 */ /* 0x000e6e0000000800 */
[C---:B------:R-:W-:Y:S01]  /*4970*/  HMMA.16816.F32.BF16 R64, R4.reuse, R10, R156 ;  /* 0x0000000a0440723c */ /* 0x040fe2000004189c */
[----:B------:R-:W3:Y:S07]  /*4980*/  LDSM.16.MT88.4 R8, [R195+0x3000] ;  /* 0x00300000c308783b */ /* 0x000eee0000004200 */
[C---:B-----5:R-:W-:Y:S08]  /*4990*/  HMMA.16816.F32.BF16 R36, R4.reuse, R12, R44 ;  /* 0x0000000c0424723c */ /* 0x060ff0000004182c */
[----:B------:R-:W-:Y:S01]  /*49a0*/  HMMA.16816.F32.BF16 R44, R4, R14, R140 ;  /* 0x0000000e042c723c */ /* 0x000fe2000004188c */
[----:B------:R-:W-:Y:S06]  /*49b0*/  LDSM.16.MT88.4 R12, [R138+0x1000] ;  /* 0x001000008a0c783b */ /* 0x000fec0000004200 */
[----:B----4-:R-:W-:-:S02]  /*49c0*/  F2FP.BF16.PACK_AB R4, R183, R184 ;  /* 0x000000b8b704723e */ /* 0x010fc400000010ff */
[----:B------:R-:W-:Y:S02]  /*49d0*/  F2FP.BF16.PACK_AB R5, R180, R181 ;  /* 0x000000b5b405723e */ /* 0x000fe400000010ff */
[----:B------:R-:W-:Y:S02]  /*49e0*/  F2FP.BF16.PACK_AB R6, R216, R182 ;  /* 0x000000b6d806723e */ /* 0x000fe400000010ff */
[----:B-1----:R-:W-:-:S07]  /*49f0*/  F2FP.BF16.PACK_AB R7, R102, R103 ;  /* 0x000000676607723e */ /* 0x002fce00000010ff */
[C---:B------:R-:W-:Y:S08]  /*4a00*/  HMMA.16816.F32.BF16 R208, R4.reuse, R16, R168 ;  /* 0x0000001004d0723c */ /* 0x040ff000000418a8 */
[C---:B------:R-:W-:Y:S01]  /*4a10*/  HMMA.16816.F32.BF16 R176, R4.reuse, R18, R164 ;  /* 0x0000001204b0723c */ /* 0x040fe200000418a4 */
[----:B------:R-:W1:Y:S07]  /*4a20*/  LDSM.16.MT88.4 R16, [R196+0x3000] ;  /* 0x00300000c410783b */ /* 0x000e6e0000004200 */
[C---:B------:R-:W-:Y:S07]  /*4a30*/  HMMA.16816.F32.BF16 R168, R4.reuse, R34, R112 ;  /* 0x0000002204a8723c */ /* 0x040fee0000041870 */
[----:B------:R-:W-:Y:S01]  /*4a40*/  IMAD.IADD R115, R193, 0x1, R195 ;  /* 0x00000001c1737824 */ /* 0x000fe200078e02c3 */
[----:B--2---:R-:W-:Y:S01]  /*4a50*/  HMMA.16816.F32.BF16 R204, R4, R24, R160 ;  /* 0x0000001804cc723c */ /* 0x004fe200000418a0 */
[----:B------:R-:W-:-:S03]  /*4a60*/  FFMA.FTZ R3, R202, c[0x0][0x2d0], -R2 ;  /* 0x0000b400ca037a23 */ /* 0x000fc60000010802 */
[----:B------:R-:W-:Y:S04]  /*4a70*/  LDSM.16.MT88.4 R116, [R115+0x1800] ;  /* 0x001800007374783b */ /* 0x000fe80000004200 */
[C---:B------:R-:W-:Y:S01]  /*4a80*/  HMMA.16816.F32.BF16 R172, R4.reuse, R26, R152 ;  /* 0x0000001a04ac723c */ /* 0x040fe20000041898 */
[----:B------:R-:W2:Y:S07]  /*4a90*/  LDSM.16.MT88.4 R24, [R138+0x3000] ;  /* 0x003000008a18783b */ /* 0x000eae0000004200 */
[C---:B---3--:R-:W-:Y:S08]  /*4aa0*/  HMMA.16816.F32.BF16 R160, R4.reuse, R8, R96 ;  /* 0x0000000804a0723c */ /* 0x048ff00000041860 */
[----:B------:R-:W-:Y:S01]  /*4ab0*/  HMMA.16816.F32.BF16 R152, R4, R10, R92 ;  /* 0x0000000a0498723c */ /* 0x000fe2000004185c */
[----:B------:R-:W3:Y:S01]  /*4ac0*/  LDSM.16.MT88.4 R8, [R115+0x5000] ;  /* 0x005000007308783b */ /* 0x000ee20000004200 */
[----:B------:R-:W-:-:S05]  /*4ad0*/  IMAD.IADD R202, R193, 0x1, R196 ;  /* 0x00000001c1ca7824 */ /* 0x000fca00078e02c4 */
[----:B------:R-:W-:Y:S01]  /*4ae0*/  LDSM.16.MT88.4 R132, [R202+0x1800] ;  /* 0x00180000ca84783b */ /* 0x000fe20000004200 */
[C---:B------:R-:W-:Y:S08]  /*4af0*/  HMMA.16816.F32.BF16 R120, R4.reuse, R32, R144 ;  /* 0x000000200478723c */ /* 0x040ff00000041890 */
[C---:B-1----:R-:W-:Y:S01]  /*4b00*/  HMMA.16816.F32.BF16 R144, R4.reuse, R16, R80 ;  /* 0x000000100490723c */ /* 0x042fe20000041850 */
[----:B------:R-:W-:Y:S07]  /*4b10*/  LDSM.16.MT88.4 R80, [R115+0x5800] ;  /* 0x005800007350783b */ /* 0x000fee0000004200 */
[C---:B------:R-:W-:Y:S01]  /*4b20*/  HMMA.16816.F32.BF16 R140, R4.reuse, R18, R76 ;  /* 0x00000012048c723c */ /* 0x040fe2000004184c */
[----:B------:R-:W1:Y:S07]  /*4b30*/  LDSM.16.MT88.4 R16, [R202+0x5000] ;  /* 0x00500000ca10783b */ /* 0x000e6e0000004200 */
[C---:B------:R-:W-:Y:S01]  /*4b40*/  HMMA.16816.F32.BF16 R128, R4.reuse, R12, R108 ;  /* 0x0000000c0480723c */ /* 0x040fe2000004186c */
[----:B------:R-:W-:Y:S07]  /*4b50*/  LDSM.16.MT88.4 R108, [R195+0x1800] ;  /* 0x00180000c36c783b */ /* 0x000fee0000004200 */
[C---:B------:R-:W-:Y:S01]  /*4b60*/  HMMA.16816.F32.BF16 R164, R4.reuse, R14, R104 ;  /* 0x0000000e04a4723c */ /* 0x040fe20000041868 */
[----:B------:R-:W4:Y:S07]  /*4b70*/  LDSM.16.MT88.4 R12, [R196+0x5000] ;  /* 0x00500000c40c783b */ /* 0x000f2e0000004200 */
[C---:B------:R-:W-:Y:S01]  /*4b80*/  HMMA.16816.F32.BF16 R148, R4.reuse, R22, R84 ;  /* 0x000000160494723c */ /* 0x040fe20000041854 */
[----:B------:R5:W-:Y:S07]  /*4b90*/  MUFU.EX2 R23, R3 ;  /* 0x0000000300177308 */ /* 0x000bee0000000800 */
[----:B------:R-:W-:Y:S01]  /*4ba0*/  HMMA.16816.F32.BF16 R156, R4, R20, R88 ;  /* 0x00000014049c723c */ /* 0x000fe20000041858 */
[----:B------:R-:W-:Y:S01]  /*4bb0*/  LDSM.16.MT88.4 R88, [R196+0x5800] ;  /* 0x00580000c458783b */ /* 0x000fe20000004200 */
[----:B-----5:R-:W-:-:S04]  /*4bc0*/  FFMA.FTZ R3, R212, c[0x0][0x2d0], -R2 ;  /* 0x0000b400d4037a23 */ /* 0x020fc80000010802 */
[----:B------:R5:W1:Y:S02]  /*4bd0*/  MUFU.EX2 R22, R3 ;  /* 0x0000000300167308 */ /* 0x000a640000000800 */
[----:B--2---:R-:W-:Y:S01]  /*4be0*/  HMMA.16816.F32.BF16 R136, R4, R24, R68 ;  /* 0x000000180488723c */ /* 0x004fe20000041844 */
[--C-:B-----5:R-:W-:Y:S02]  /*4bf0*/  FFMA.FTZ R3, R217, c[0x0][0x2d0], -R2.reuse ;  /* 0x0000b400d9037a23 */ /* 0x120fe40000010802 */
[----:B------:R-:W-:-:S05]  /*4c00*/  FFMA.FTZ R2, R220, c[0x0][0x2d0], -R2 ;  /* 0x0000b400dc027a23 */ /* 0x000fca0000010802 */
[C---:B------:R-:W-:Y:S01]  /*4c10*/  HMMA.16816.F32.BF16 R32, R4.reuse, R26, R60 ;  /* 0x0000001a0420723c */ /* 0x040fe2000004183c */
[----:B------:R2:W-:Y:S07]  /*4c20*/  MUFU.EX2 R20, R2 ;  /* 0x0000000200147308 */ /* 0x0005ee0000000800 */
[----:B---3--:R-:W-:Y:S01]  /*4c30*/  HMMA.16816.F32.BF16 R24, R4, R10, R40 ;  /* 0x0000000a0418723c */ /* 0x008fe20000041828 */
[----:B------:R-:W3:Y:S01]  /*4c40*/  LDSM.16.MT88.4 R40, [R195+0x3800] ;  /* 0x00380000c328783b */ /* 0x000ee20000004200 */
[----:B--2---:R-:W-:-:S04]  /*4c50*/  FFMA.FTZ R2, R185, c[0x0][0x2d0], -R0 ;  /* 0x0000b400b9027a23 */ /* 0x004fc80000010800 */
[----:B------:R2:W-:Y:S02]  /*4c60*/  MUFU.EX2 R10, R2 ;  /* 0x00000002000a7308 */ /* 0x0005e40000000800 */
[----:B------:R-:W-:Y:S01]  /*4c70*/  HMMA.16816.F32.BF16 R76, R4, R8, R48 ;  /* 0x00000008044c723c */ /* 0x000fe20000041830 */
[----:B------:R5:W1:Y:S01]  /*4c80*/  LDSM.16.MT88.4 R48, [R115+0x3800] ;  /* 0x003800007330783b */ /* 0x000a620000004200 */
[----:B--2---:R-:W-:-:S04]  /*4c90*/  FFMA.FTZ R2, R201, c[0x0][0x2d0], -R0 ;  /* 0x0000b400c9027a23 */ /* 0x004fc80000010800 */
[----:B------:R2:W1:Y:S08]  /*4ca0*/  MUFU.EX2 R9, R2 ;  /* 0x0000000200097308 */ /* 0x0004700000000800 */
[----:B------:R-:W1:Y:S01]  /*4cb0*/  MUFU.EX2 R21, R3 ;  /* 0x0000000300157308 */ /* 0x000e620000000800 */
[--C-:B--2---:R-:W-:Y:S02]  /*4cc0*/  FFMA.FTZ R2, R186, c[0x0][0x2d0], -R0.reuse ;  /* 0x0000b400ba027a23 */ /* 0x104fe40000010800 */
[----:B------:R-:W-:-:S05]  /*4cd0*/  FFMA.FTZ R0, R203, c[0x0][0x2d0], -R0 ;  /* 0x0000b400cb007a23 */ /* 0x000fca0000010800 */
[----:B------:R2:W-:Y:S08]  /*4ce0*/  MUFU.EX2 R8, R2 ;  /* 0x0000000200087308 */ /* 0x0005f00000000800 */
[----:B------:R1:W1:Y:S01]  /*4cf0*/  MUFU.EX2 R3, R0 ;  /* 0x0000000000037308 */ /* 0x0002620000000800 */
[----:B--2---:R-:W-:-:S04]  /*4d00*/  FADD.FTZ R2, R249, R247 ;  /* 0x000000f7f9027221 */ /* 0x004fc80000010000 */
[----:B------:R-:W-:Y:S02]  /*4d10*/  FADD.FTZ R2, R246, R2 ;  /* 0x00000002f6027221 */ /* 0x000fe40000010000 */
[----:B-1----:R-:W-:-:S04]  /*4d20*/  FADD.FTZ R0, R244, R243 ;  /* 0x000000f3f4007221 */ /* 0x002fc80000010000 */
[----:B------:R-:W-:Y:S01]  /*4d30*/  FADD.FTZ R0, R242, R0 ;  /* 0x00000000f2007221 */ /* 0x000fe20000010000 */
[----:B------:R-:W-:Y:S01]  /*4d40*/  HMMA.16816.F32.BF16 R68, R4, R28, R52 ;  /* 0x0000001c0444723c */ /* 0x000fe20000041834 */
[----:B------:R-:W-:Y:S02]  /*4d50*/  FADD.FTZ R2, R248, R2 ;  /* 0x00000002f8027221 */ /* 0x000fe40000010000 */
[----:B------:R-:W-:Y:S02]  /*4d60*/  FADD.FTZ R0, R245, R0 ;  /* 0x00000000f5007221 */ /* 0x000fe40000010000 */
[----:B------:R-:W-:-:S03]  /*4d70*/  FADD.FTZ R2, R239, R2 ;  /* 0x00000002ef027221 */ /* 0x000fc60000010000 */
[----:B------:R-:W-:Y:S01]  /*4d80*/  HMMA.16816.F32.BF16 R92, R4, R16, R72 ;  /* 0x00000010045c723c */ /* 0x000fe20000041848 */
[----:B------:R-:W-:Y:S01]  /*4d90*/  LDSM.16.MT88.4 R72, [R195+0x5800] ;  /* 0x00580000c348783b */ /* 0x000fe20000004200 */
[----:B------:R-:W-:-:S06]  /*4da0*/  FADD.FTZ R0, R235, R0 ;  /* 0x00000000eb007221 */ /* 0x000fcc0000010000 */
[----:B------:R-:W-:Y:S01]  /*4db0*/  HMMA.16816.F32.BF16 R28, R4, R30, R56 ;  /* 0x0000001e041c723c */ /* 0x000fe20000041838 */
[----:B------:R-:W1:Y:S01]  /*4dc0*/  LDSM.16.MT88.4 R56, [R196+0x3800] ;  /* 0x00380000c438783b */ /* 0x000e620000004200 */
[----:B------:R-:W-:-:S06]  /*4dd0*/  FADD.FTZ R2, R241, R2 ;  /* 0x00000002f1027221 */ /* 0x000fcc0000010000 */
[----:B----4-:R-:W-:Y:S01]  /*4de0*/  HMMA.16816.F32.BF16 R84, R4, R12, R36 ;  /* 0x0000000c0454723c */ /* 0x010fe20000041824 */
[----:B------:R-:W-:-:S07]  /*4df0*/  FADD.FTZ R0, R237, R0 ;  /* 0x00000000ed007221 */ /* 0x000fce0000010000 */
[C---:B------:R-:W-:Y:S01]  /*4e00*/  HMMA.16816.F32.BF16 R16, R4.reuse, R18, R64 ;  /* 0x000000120410723c */ /* 0x040fe20000041840 */
[----:B------:R-:W2:Y:S07]  /*4e10*/  LDSM.16.MT88.4 R64, [R202+0x3800] ;  /* 0x00380000ca40783b */ /* 0x000eae0000004200 */
[----:B------:R-:W-:Y:S01]  /*4e20*/  HMMA.16816.F32.BF16 R12, R4, R14, R44 ;  /* 0x0000000e040c723c */ /* 0x000fe2000004182c */
[----:B------:R-:W4:Y:S01]  /*4e30*/  LDSM.16.MT88.4 R4, [R202+0x5800] ;  /* 0x00580000ca04783b */ /* 0x000f220000004200 */
[----:B------:R-:W-:-:S02]  /*4e40*/  FADD.FTZ R2, R238, R2 ;  /* 0x00000002ee027221 */ /* 0x000fc40000010000 */
[----:B------:R-:W-:Y:S02]  /*4e50*/  FADD.FTZ R0, R234, R0 ;  /* 0x00000000ea007221 */ /* 0x000fe40000010000 */
[----:B------:R-:W-:Y:S02]  /*4e60*/  FADD.FTZ R2, R240, R2 ;  /* 0x00000002f0027221 */ /* 0x000fe40000010000 */
[----:B------:R-:W-:Y:S02]  /*4e70*/  FADD.FTZ R0, R236, R0 ;  /* 0x00000000ec007221 */ /* 0x000fe40000010000 */
[----:B------:R-:W-:Y:S02]  /*4e80*/  FADD.FTZ R2, R184, R2 ;  /* 0x00000002b8027221 */ /* 0x000fe40000010000 */
[----:B------:R-:W-:Y:S02]  /*4e90*/  FADD.FTZ R0, R181, R0 ;  /* 0x00000000b5007221 */ /* 0x000fe40000010000 */
[----:B------:R-:W-:-:S02]  /*4ea0*/  FADD.FTZ R2, R183, R2 ;  /* 0x00000002b7027221 */ /* 0x000fc40000010000 */
[----:B------:R-:W-:Y:S02]  /*4eb0*/  FADD.FTZ R0, R180, R0 ;  /* 0x00000000b4007221 */ /* 0x000fe40000010000 */
[----:B------:R-:W-:Y:S02]  /*4ec0*/  FADD.FTZ R2, R182, R2 ;  /* 0x00000002b6027221 */ /* 0x000fe40000010000 */
[----:B------:R-:W-:Y:S01]  /*4ed0*/  FADD.FTZ R0, R103, R0 ;  /* 0x0000000067007221 */ /* 0x000fe20000010000 */
[----:B------:R-:W-:Y:S01]  /*4ee0*/  ISETP.GE.AND P0, PT, R197, 0x3, PT ;  /* 0x00000003c500780c */ /* 0x000fe20003f06270 */
[----:B------:R-:W-:Y:S02]  /*4ef0*/  FADD.FTZ R216, R216, R2 ;  /* 0x00000002d8d87221 */ /* 0x000fe40000010000 */
[----:B------:R-:W-:Y:S01]  /*4f00*/  FADD.FTZ R217, R102, R0 ;  /* 0x0000000066d97221 */ /* 0x000fe20000010000 */
[----:B------:R-:W-:Y:S01]  /*4f10*/  F2FP.BF16.PACK_AB R96, R22, R23 ;  /* 0x000000171660723e */ /* 0x000fe200000010ff */
[----:B------:R-:W-:Y:S01]  /*4f20*/  FADD.FTZ R216, R23, R216 ;  /* 0x000000d817d87221 */ /* 0x000fe20000010000 */
[----:B------:R-:W-:Y:S01]  /*4f30*/  F2FP.BF16.PACK_AB R97, R9, R10 ;  /* 0x0000000a0961723e */ /* 0x000fe200000010ff */
[----:B------:R-:W-:Y:S01]  /*4f40*/  FADD.FTZ R217, R10, R217 ;  /* 0x000000d90ad97221 */ /* 0x000fe20000010000 */
[----:B------:R-:W-:-:S02]  /*4f50*/  F2FP.BF16.PACK_AB R98, R20, R21 ;  /* 0x000000151462723e */ /* 0x000fc400000010ff */
[----:B------:R-:W-:Y:S01]  /*4f60*/  F2FP.BF16.PACK_AB R99, R3, R8 ;  /* 0x000000080363723e */ /* 0x000fe200000010ff */
[----:B------:R-:W-:Y:S02]  /*4f70*/  FADD.FTZ R216, R22, R216 ;  /* 0x000000d816d87221 */ /* 0x000fe40000010000 */
[----:B------:R-:W-:Y:S01]  /*4f80*/  FADD.FTZ R217, R9, R217 ;  /* 0x000000d909d97221 */ /* 0x000fe20000010000 */
[----:B------:R-:W-:Y:S01]  /*4f90*/  BSSY B0, `(.L_x_1445) ;  /* 0x000006e000007945 */ /* 0x000fe20003800000 */
[----:B------:R-:W-:Y:S02]  /*4fa0*/  FADD.FTZ R216, R21, R216 ;  /* 0x000000d815d87221 */ /* 0x000fe40000010000 */
[----:B------:R-:W-:Y:S01]  /*4fb0*/  HMMA.16816.F32.BF16 R104, R96, R108, R208 ;  /* 0x0000006c6068723c */ /* 0x000fe200000418d0 */
[----:B------:R-:W-:Y:S02]  /*4fc0*/  FADD.FTZ R217, R8, R217 ;  /* 0x000000d908d97221 */ /* 0x000fe40000010000 */
[----:B------:R-:W-:-:S05]  /*4fd0*/  FADD.FTZ R216, R20, R216 ;  /* 0x000000d814d87221 */ /* 0x000fca0000010000 */
[----:B-----5:R-:W-:Y:S01]  /*4fe0*/  HMMA.16816.F32.BF16 R112, R96, R116, R204 ;  /* 0x000000746070723c */ /* 0x020fe200000418cc */
[----:B------:R-:W-:-:S07]  /*4ff0*/  FADD.FTZ R217, R3, R217 ;  /* 0x000000d903d97221 */ /* 0x000fce0000010000 */
[C---:B------:R-:W-:Y:S08]  /*5000*/  HMMA.16816.F32.BF16 R120, R96.reuse, R124, R120 ;  /* 0x0000007c6078723c */ /* 0x040ff00000041878 */
[C---:B------:R-:W-:Y:S08]  /*5010*/  HMMA.16816.F32.BF16 R128, R96.reuse, R132, R128 ;  /* 0x000000846080723c */ /* 0x040ff00000041880 */
[C---:B---3--:R-:W-:Y:S08]  /*5020*/  HMMA.16816.F32.BF16 R36, R96.reuse, R40, R160 ;  /* 0x000000286024723c */ /* 0x048ff000000418a0 */
[C---:B------:R-:W-:Y:S08]  /*5030*/  HMMA.16816.F32.BF16 R44, R96.reuse, R48, R156 ;  /* 0x00000030602c723c */ /* 0x040ff0000004189c */
[C---:B-1----:R-:W-:Y:S08]  /*5040*/  HMMA.16816.F32.BF16 R52, R96.reuse, R56, R144 ;  /* 0x000000386034723c */ /* 0x042ff00000041890 */
[C---:B--2---:R-:W-:Y:S08]  /*5050*/  HMMA.16816.F32.BF16 R60, R96.reuse, R64, R136 ;  /* 0x00000040603c723c */ /* 0x044ff00000041888 */
        /* <DEDUP_REMOVED lines=16> */
[----:B------:R-:W-:Y:S07]  /*5160*/  @!UPT UIADD3 URZ, URZ, URZ, URZ ;  /* 0x0000003f3f3ff290 */ /* 0x000fee000fffe03f */
[----:B------:R-:W-:Y:S11]  /*5170*/  @!P0 BRA `(.L_x_1446) ;  /* 0x000004f000008947 */ /* 0x000ff60003800000 */
[----:B------:R-:W-:Y:S02]  /*5180*/  IMAD R199, R197, 0x40, R228 ;  /* 0x00000040c5c77824 */ /* 0x000fe400078e02e4 */
[----:B------:R-:W-:-:S03]  /*5190*/  IMAD.MOV.U32 R198, RZ, RZ, RZ ;  /* 0x000000ffffc67224 */ /* 0x000fc600078e00ff */
        /* <DEDUP_REMOVED lines=10> */
[----:B------:R-:W-:Y:S01]  /*5240*/  SHF.R.S32.HI R11, RZ, 0x1f, R214 ;  /* 0x0000001fff0b7819 */ /* 0x000fe200000114d6 */
[----:B------:R-:W-:Y:S01]  /*5250*/  IMAD.SHL.U32 R18, R214, 0x2, RZ ;  /* 0x00000002d6127824 */ /* 0x000fe200078e00ff */
[----:B------:R-:W-:Y:S01]  /*5260*/  SHF.R.S32.HI R28, RZ, 0x1f, R213 ;  /* 0x0000001fff1c7819 */ /* 0x000fe200000114d5 */
[----:B------:R-:W-:Y:S01]  /*5270*/  IMAD R199, R0, c[0x0][0x2b8], R199 ;  /* 0x0000ae0000c77a24 */ /* 0x000fe200078e02c7 */
[----:B------:R-:W-:Y:S01]  /*5280*/  SHF.L.U64.HI R15, R214, 0x1, R11 ;  /* 0x00000001d60f7819 */ /* 0x000fe2000001020b */
[----:B------:R-:W-:Y:S01]  /*5290*/  IMAD.SHL.U32 R17, R213, 0x2, RZ ;  /* 0x00000002d5117824 */ /* 0x000fe200078e00ff */
[----:B------:R-:W-:Y:S01]  /*52a0*/  SHF.R.S32.HI R11, RZ, 0x1f, R200 ;  /* 0x0000001fff0b7819 */ /* 0x000fe200000114c8 */
[----:B------:R-:W-:Y:S01]  /*52b0*/  IMAD.SHL.U32 R16, R200, 0x2, RZ ;  /* 0x00000002c8107824 */ /* 0x000fe200078e00ff */
[----:B------:R-:W-:-:S02]  /*52c0*/  SHF.R.S32.HI R0, RZ, 0x1f, R199 ;  /* 0x0000001fff007819 */ /* 0x000fc400000114c7 */
[----:B------:R-:W-:Y:S02]  /*52d0*/  SHF.L.U64.HI R14, R213, 0x1, R28 ;  /* 0x00000001d50e7819 */ /* 0x000fe4000001021c */
[----:B------:R-:W-:Y:S01]  /*52e0*/  SHF.L.U64.HI R13, R200, 0x1, R11 ;  /* 0x00000001c80d7819 */ /* 0x000fe2000001020b */
[----:B------:R-:W-:-:S04]  /*52f0*/  IMAD R0, R0, c[0x0][0x1e0], RZ ;  /* 0x0000780000007a24 */ /* 0x000fc800078e02ff */
        /* <DEDUP_REMOVED lines=13> */
.L_x_1512:
        /* <DEDUP_REMOVED lines=21> */
.L_x_1513:
        /* <DEDUP_REMOVED lines=21> */
.L_x_1446:
[----:B------:R-:W-:Y:S05]  /*5670*/  BSYNC B0 ;  /* 0x0000000000007941 */ /* 0x000fea0003800000 */
.L_x_1445:
[----:B------:R-:W2:Y:S01]  /*5680*/  LDL R0, [R1+0x4] ;  /* 0x0000040001007983 */ /* 0x000ea20000100800 */
[----:B-1----:R-:W-:Y:S01]  /*5690*/  IMAD.MOV.U32 R3, RZ, RZ, c[0x0][0x2ac] ;  /* 0x0000ab00ff037624 */ /* 0x002fe200078e00ff */
[----:B------:R-:W-:Y:S01]  /*56a0*/  IADD3 R197, R197, -0x2, RZ ;  /* 0xfffffffec5c57810 */ /* 0x000fe20007ffe0ff */
[----:B------:R-:W-:Y:S01]  /*56b0*/  IMAD.MOV.U32 R211, RZ, RZ, RZ ;  /* 0x000000ffffd37224 */ /* 0x000fe200078e00ff */
[----:B------:R-:W0:Y:S01]  /*56c0*/  LDGDEPBAR ;  /* 0x00000000000079af */ /* 0x000e220000000000 */
[----:B------:R-:W-:-:S02]  /*56d0*/  IMAD R3, R3, c[0x0][0x1d0], RZ ;  /* 0x0000740003037a24 */ /* 0x000fc400078e02ff */
[----:B------:R-:W-:Y:S02]  /*56e0*/  IMAD.MOV.U32 R186, RZ, RZ, 0x1 ;  /* 0x00000001ffba7424 */ /* 0x000fe400078e00ff */
[----:B--2---:R-:W-:-:S05]  /*56f0*/  @P4 IMAD.HI.U32 R2, R0, c[0x0][0x2c8], RZ ;  /* 0x0000b20000024a27 */ /* 0x004fca00078e00ff */
[----:B------:R-:W-:-:S04]  /*5700*/  @P4 SHF.R.U32.HI R0, RZ, c[0x0][0x2cc], R2 ;  /* 0x0000b300ff004a19 */ /* 0x000fc80000011602 */
[----:B------:R-:W-:-:S04]  /*5710*/  IADD3 R0, R0, -c[0x0][0x168], R3 ;  /* 0x80005a0000007a10 */ /* 0x000fc80007ffe003 */
[----:B------:R-:W-:-:S04]  /*5720*/  SHF.R.S32.HI R2, RZ, 0x1f, R0 ;  /* 0x0000001fff027819 */ /* 0x000fc80000011400 */
[----:B------:R-:W-:-:S04]  /*5730*/  LEA.HI R0, R2, R0, RZ, 0x6 ;  /* 0x0000000002007211 */ /* 0x000fc800078f30ff */
[----:B------:R-:W-:-:S04]  /*5740*/  SHF.R.S32.HI R0, RZ, 0x6, R0 ;  /* 0x00000006ff007819 */ /* 0x000fc80000011400 */
[----:B------:R-:W-:-:S04]  /*5750*/  IMNMX R220, RZ, R0, !PT ;  /* 0x00000000ffdc7217 */ /* 0x000fc80007800200 */
[----:B------:R-:W-:-:S13]  /*5760*/  ISETP.GE.AND P0, PT, R197, R220, PT ;  /* 0x000000dcc500720c */ /* 0x000fda0003f06270 */
[----:B------:R-:W-:Y:S05]  /*5770*/  @!P0 BRA `(.L_x_1449) ;  /* 0x000037d000008947 */ /* 0x000fea0003800000 */
[----:B------:R-:W-:Y:S01]  /*5780*/  IMAD.MOV.U32 R103, RZ, RZ, R100 ;  /* 0x000000ffff677224 */ /* 0x000fe200078e0064 */
[----:B------:R-:W-:Y:S01]  /*5790*/  MOV R211, RZ ;  /* 0x000000ff00d37202 */ /* 0x000fe20000000f00 */
[----:B------:R-:W-:Y:S01]  /*57a0*/  IMAD.MOV.U32 R102, RZ, RZ, R101 ;  /* 0x000000ffff667224 */ /* 0x000fe200078e0065 */
[----:B------:R-:W-:Y:S02]  /*57b0*/  MOV R186, 0x1 ;  /* 0x0000000100ba7802 */ /* 0x000fe40000000f00 */
.L_x_1458:
[----:B------:R-:W-:Y:S04]  /*57c0*/  DEPBAR.LE SB0, 0x2 ;  /* 0x000080800000791a */ /* 0x000fe80000000000 */
[----:B------:R-:W-:Y:S01]  /*57d0*/  WARPSYNC 0xffffffff ;  /* 0xffffffff00007948 */ /* 0x000fe20003800000 */
[----:B------:R-:W-:Y:S01]  /*57e0*/  BAR.SYNC.DEFER_BLOCKING 0x0 ;  /* 0x0000000000007b1d */ /* 0x000fe20000010000 */
[----:B------:R-:W-:Y:S01]  /*57f0*/  IMAD R185, R186, 0x6000, RZ ;  /* 0x00006000bab97824 */ /* 0x000fe200078e02ff */
[----:B------:R-:W-:Y:S04]  /*5800*/  ISETP.GE.AND P0, PT, R197, 0x1, PT ;  /* 0x00000001c500780c */ /* 0x000fe80003f06270 */
[----:B------:R-:W-:Y:S04]  /*5810*/  IADD3 R0, R194, R185, RZ ;  /* 0x000000b9c2007210 */ /* 0x000fe80007ffe0ff */
[----:B------:R-:W-:Y:S01]  /*5820*/  IADD3 R101, R192, R0, RZ ;  /* 0x00000000c0657210 */ /* 0x000fe20007ffe0ff */
        /* <DEDUP_REMOVED lines=12> */
[----:B------:R-:W-:Y:S01]  /*58f0*/  IMAD.SHL.U32 R31, R214, 0x2, RZ ;  /* 0x00000002d61f7824 */ /* 0x000fe200078e00ff */
[----:B------:R-:W-:Y:S01]  /*5900*/  SHF.R.S32.HI R2, RZ, 0x1f, R199 ;  /* 0x0000001fff027819 */ /* 0x000fe200000114c7 */
[----:B------:R-:W-:Y:S01]  /*5910*/  IMAD.SHL.U32 R30, R213, 0x2, RZ ;  /* 0x00000002d51e7824 */ /* 0x000fe200078e00ff */
[----:B------:R-:W-:Y:S01]  /*5920*/  SHF.R.S32.HI R20, RZ, 0x1f, R198 ;  /* 0x0000001fff147819 */ /* 0x000fe200000114c6 */
[----:B------:R-:W-:Y:S01]  /*5930*/  IMAD.SHL.U32 R29, R200, 0x2, RZ ;  /* 0x00000002c81d7824 */ /* 0x000fe200078e00ff */
[----:B------:R-:W-:Y:S01]  /*5940*/  SHF.R.S32.HI R5, RZ, 0x1f, R214 ;  /* 0x0000001fff057819 */ /* 0x000fe200000114d6 */
[----:B------:R-:W-:Y:S01]  /*5950*/  IMAD R4, R2, c[0x0][0x208], RZ ;  /* 0x0000820002047a24 */ /* 0x000fe200078e02ff */
[----:B------:R-:W-:Y:S01]  /*5960*/  SHF.R.S32.HI R6, RZ, 0x1f, R213 ;  /* 0x0000001fff067819 */ /* 0x000fe200000114d5 */
[C---:B------:R-:W-:Y:S01]  /*5970*/  IMAD.WIDE.U32 R2, R199.reuse, c[0x0][0x208], RZ ;  /* 0x00008200c7027a25 */ /* 0x040fe200078e00ff */
[----:B------:R-:W-:Y:S02]  /*5980*/  SHF.L.U64.HI R28, R214, 0x1, R5 ;  /* 0x00000001d61c7819 */ /* 0x000fe40000010205 */
[----:B------:R-:W-:Y:S01]  /*5990*/  SHF.R.S32.HI R5, RZ, 0x1f, R200 ;  /* 0x0000001fff057819 */ /* 0x000fe200000114c8 */
[----:B------:R-:W-:Y:S01]  /*59a0*/  IMAD R4, R199, c[0x0][0x20c], R4 ;  /* 0x00008300c7047a24 */ /* 0x000fe200078e0204 */
[----:B------:R-:W-:Y:S01]  /*59b0*/  SHF.L.U64.HI R23, R213, 0x1, R6 ;  /* 0x00000001d5177819 */ /* 0x000fe20000010206 */
[----:B------:R-:W-:Y:S01]  /*59c0*/  IMAD R20, R20, c[0x0][0x218], RZ ;  /* 0x0000860014147a24 */ /* 0x000fe200078e02ff */
[----:B------:R-:W-:Y:S01]  /*59d0*/  SHF.L.U64.HI R22, R200, 0x1, R5 ;  /* 0x00000001c8167819 */ /* 0x000fe20000010205 */
[----:B------:R-:W-:Y:S02]  /*59e0*/  IMAD.IADD R3, R3, 0x1, R4 ;  /* 0x0000000103037824 */ /* 0x000fe400078e0204 */
[C---:B------:R-:W-:Y:S02]  /*59f0*/  IMAD R20, R198.reuse, c[0x0][0x21c], R20 ;  /* 0x00008700c6147a24 */ /* 0x040fe400078e0214 */
[----:B------:R-:W-:Y:S05]  /*5a00*/  IMAD.WIDE.U32 R2, R198, c[0x0][0x218], R2 ;  /* 0x00008600c6027a25 */ /* 0x000fea00078e0002 */
[----:B------:R-:W-:Y:S04]  /*5a10*/  IADD3 R2, P0, R226, R2, RZ ;  /* 0x00000002e2027210 */ /* 0x000fe80007f1e0ff */
[----:B------:R-:W-:Y:S02]  /*5a20*/  IADD3.X R20, R231, R3, R20, P0, !PT ;  /* 0x00000003e7147210 */ /* 0x000fe400007fe414 */
[C---:B------:R-:W-:Y:S04]  /*5a30*/  LEA R21, P0, R2.reuse, c[0x0][0x1f8], 0x1 ;  /* 0x00007e0002157a11 */ /* 0x040fe800078008ff */
[----:B------:R-:W-:Y:S01]  /*5a40*/  LEA.HI.X R20, R2, c[0x0][0x1fc], R20, 0x1, P0 ;  /* 0x00007f0002147a11 */ /* 0x000fe200000f0c14 */
[----:B------:R-:W-:-:S06]  /*5a50*/  BRA.DIV ~URZ, `(.L_x_1452) ;  /* 0x000099b27f007947 */ /* 0x000fcc000b800000 */
[----:B------:R4:W3:Y:S02]  /*5a60*/  SHFL.IDX PT, R5, R20, RZ, 0x181f ;  /* 0x00181fff14057589 */ /* 0x0008e400000e0000 */
.L_x_1514:
[----:B------:R-:W-:-:S05]  /*5a70*/  BRA.DIV ~URZ, `(.L_x_1453) ;  /* 0x00009a027f007947 */ /* 0x000fca000b800000 */
[----:B------:R-:W5:Y:S01]  /*5a80*/  SHFL.IDX PT, R2, R21, RZ, 0x181f ;  /* 0x00181fff15027589 */ /* 0x000f6200000e0000 */
[----:B------:R-:W-:Y:S01]  /*5a90*/  ISETP.GE.AND P5, PT, R200, c[0x0][0x1d4], PT ;  /* 0x00007500c8007a0c */ /* 0x000fe20003fa6270 */
[----:B------:R-:W-:Y:S01]  /*5aa0*/  IMAD R4, R211, 0x6000, R232 ;  /* 0x00006000d3047824 */ /* 0x000fe200078e02e8 */
[----:B------:R-:W-:Y:S02]  /*5ab0*/  ISETP.GE.AND P1, PT, R213, c[0x0][0x1d4], PT ;  /* 0x00007500d5007a0c */ /* 0x000fe40003f26270 */
[C---:B-----5:R-:W-:Y:S02]  /*5ac0*/  IADD3 R12, P0, R2.reuse, R29, RZ ;  /* 0x0000001d020c7210 */ /* 0x060fe40007f1e0ff */
[----:B------:R-:W-:Y:S03]  /*5ad0*/  IADD3 R6, P6, R2, R30, RZ ;  /* 0x0000001e02067210 */ /* 0x000fe60007fde0ff */
[C---:B---3--:R-:W-:Y:S01]  /*5ae0*/  IMAD.X R13, R5.reuse, 0x1, R22, P0 ;  /* 0x00000001050d7824 */ /* 0x048fe200000e0616 */
[----:B------:R-:W-:Y:S01]  /*5af0*/  ISETP.GE.AND P0, PT, R214, c[0x0][0x1d4], PT ;  /* 0x00007500d6007a0c */ /* 0x000fe20003f06270 */
[C---:B------:R-:W-:Y:S01]  /*5b00*/  IMAD.X R7, R5.reuse, 0x1, R23, P6 ;  /* 0x0000000105077824 */ /* 0x040fe200030e0617 */
[----:B------:R-:W-:Y:S02]  /*5b10*/  IADD3 R14, P6, R2, R31, RZ ;  /* 0x0000001f020e7210 */ /* 0x000fe40007fde0ff */
[----:B------:R-:W-:Y:S01]  /*5b20*/  @!PT LDS RZ, [RZ] ;  /* 0x00000000fffff984 */ /* 0x000fe20000000800 */
[----:B------:R-:W-:Y:S01]  /*5b30*/  @!PT LDS RZ, [RZ] ;  /* 0x00000000fffff984 */ /* 0x000fe20000000800 */
[----:B------:R3:W-:Y:S03]  /*5b40*/  LDGSTS.E.BYPASS.LTC128B.128 [R4], [R12.64], !P5 ;  /* 0x000000000c047fae */ /* 0x0007e6000e901d46 */
[----:B------:R-:W-:Y:S01]  /*5b50*/  IMAD.X R15, R5, 0x1, R28, P6 ;  /* 0x00000001050f7824 */ /* 0x000fe200030e061c */
[----:B------:R3:W-:Y:S04]  /*5b60*/  LDGSTS.E.BYPASS.LTC128B.128 [R4+0x2000], [R6.64], !P1 ;  /* 0x0200000006047fae */ /* 0x0007e8000c901d46 */
[----:B------:R5:W4:Y:S04]  /*5b70*/  SHFL.IDX PT, R5, R20, 0x1, 0x181f ;  /* 0x00381f0014057f89 */ /* 0x000b2800000e0000 */
[----:B------:R2:W-:Y:S04]  /*5b80*/  LDGSTS.E.BYPASS.LTC128B.128 [R4+0x4000], [R14.64], !P0 ;  /* 0x040000000e047fae */ /* 0x0005e8000c101d46 */
[----:B------:R3:W1:Y:S01]  /*5b90*/  SHFL.IDX PT, R2, R21, 0x1, 0x181f ;  /* 0x00381f0015027f89 */ /* 0x00066200000e0000 */
[----:B----45:R-:W-:Y:S02]  /*5ba0*/  SEL R20, RZ, 0x10, P5 ;  /* 0x00000010ff147807 */ /* 0x030fe40002800000 */
[----:B--2---:R-:W-:Y:S02]  /*5bb0*/  SEL R15, RZ, 0x10, P1 ;  /* 0x00000010ff0f7807 */ /* 0x004fe40000800000 */
[----:B------:R-:W-:Y:S02]  /*5bc0*/  SEL R14, RZ, 0x10, P0 ;  /* 0x00000010ff0e7807 */ /* 0x000fe40000000000 */
.L_x_1515:
[----:B-1-3--:R-:W-:Y:S02]  /*5bd0*/  IADD3 R3, -R15, 0x10, RZ ;  /* 0x000000100f037810 */ /* 0x00afe40007ffe1ff */
[----:B------:R-:W-:Y:S02]  /*5be0*/  IADD3 R12, -R20, 0x10, RZ ;  /* 0x00000010140c7810 */ /* 0x000fe40007ffe1ff */
[----:B------:R-:W-:Y:S02]  /*5bf0*/  IADD3 R6, -R14, 0x10, RZ ;  /* 0x000000100e067810 */ /* 0x000fe40007ffe1ff */
[----:B------:R-:W-:Y:S02]  /*5c00*/  LOP3.LUT R7, R3, 0xf, RZ, 0xc0, !PT ;  /* 0x0000000f03077812 */ /* 0x000fe400078ec0ff */
[----:B------:R-:W-:Y:S02]  /*5c10*/  LOP3.LUT R12, R12, 0xf, RZ, 0xc0, !PT ;  /* 0x0000000f0c0c7812 */ /* 0x000fe400078ec0ff */
[----:B------:R-:W-:Y:S02]  /*5c20*/  LOP3.LUT R3, R6, 0xf, RZ, 0xc0, !PT ;  /* 0x0000000f06037812 */ /* 0x000fe400078ec0ff */
[-C--:B------:R-:W-:Y:S02]  /*5c30*/  IADD3 R6, P6, P5, R7, R2.reuse, R30 ;  /* 0x0000000207067210 */ /* 0x080fe40007dde01e */
[-C--:B------:R-:W-:Y:S02]  /*5c40*/  IADD3 R12, P1, P0, R12, R2.reuse, R29 ;  /* 0x000000020c0c7210 */ /* 0x080fe4000783e01d */
[-C--:B------:R-:W-:Y:S02]  /*5c50*/  IADD3.X R7, RZ, R5.reuse, R23, P6, P5 ;  /* 0x00000005ff077210 */ /* 0x080fe400037ea417 */
[----:B------:R-:W-:Y:S02]  /*5c60*/  ISETP.NE.U32.AND P6, PT, R20, RZ, PT ;  /* 0x000000ff1400720c */ /* 0x000fe40003fc5070 */
[-C--:B------:R-:W-:Y:S02]  /*5c70*/  IADD3.X R13, RZ, R5.reuse, R22, P1, P0 ;  /* 0x00000005ff0d7210 */ /* 0x080fe40000fe0416 */
        /* <DEDUP_REMOVED lines=10> */
.L_x_1451:
[----:B------:R-:W-:Y:S05]  /*5d20*/  BSYNC B0 ;  /* 0x0000000000007941 */ /* 0x000fea0003800000 */
.L_x_1450:
[----:B------:R-:W0:Y:S01]  /*5d30*/  LDGDEPBAR ;  /* 0x00000000000079af */ /* 0x000e220000000000 */
[----:B------:R-:W-:Y:S01]  /*5d40*/  WARPSYNC 0xffffffff ;  /* 0xffffffff00007948 */ /* 0x000fe20003800000 */
[C---:B-123--:R-:W-:Y:S01]  /*5d50*/  HMMA.16816.F32.BF16 R4, R32.reuse, R8, RZ ;  /* 0x000000082004723c */ /* 0x04efe200000418ff */
[----:B------:R-:W-:Y:S03]  /*5d60*/  BSSY B0, `(.L_x_1454) ;  /* 0x0000315000007945 */ /* 0x000fe60003800000 */
[CC--:B------:R-:W-:Y:S02]  /*5d70*/  IADD3 R2, R191.reuse, R0.reuse, RZ ;  /* 0x00000000bf027210 */ /* 0x0c0fe40007ffe0ff */
[----:B------:R-:W-:Y:S01]  /*5d80*/  LDSM.16.M88.4 R160, [R190] ;  /* 0x00000000bea0783b */ /* 0x000fe20000000200 */
[----:B------:R-:W-:Y:S01]  /*5d90*/  IADD3 R184, R191, R101, RZ ;  /* 0x00000065bfb87210 */ /* 0x000fe20007ffe0ff */
[C---:B------:R-:W-:Y:S01]  /*5da0*/  HMMA.16816.F32.BF16 R8, R32.reuse, R10, RZ ;  /* 0x0000000a2008723c */ /* 0x040fe200000418ff */
[CC--:B------:R-:W-:Y:S03]  /*5db0*/  IADD3 R3, R192.reuse, R0.reuse, RZ ;  /* 0x00000000c0037210 */ /* 0x0c0fe60007ffe0ff */
[----:B------:R-:W-:Y:S02]  /*5dc0*/  IADD3 R100, R192, R0, R191 ;  /* 0x00000000c0647210 */ /* 0x000fe40007ffe0bf */
[----:B------:R-:W1:Y:S01]  /*5dd0*/  LDSM.16.M88.4 R164, [R2] ;  /* 0x0000000002a4783b */ /* 0x000e620000000200 */
[----:B------:R-:W-:Y:S01]  /*5de0*/  SHF.L.U32 R212, R197, 0x6, RZ ;  /* 0x00000006c5d47819 */ /* 0x000fe200000006ff */
[C---:B----4-:R-:W-:Y:S06]  /*5df0*/  HMMA.16816.F32.BF16 R12, R32.reuse, R16, RZ ;  /* 0x00000010200c723c */ /* 0x050fec00000418ff */
[----:B------:R-:W-:Y:S02]  /*5e00*/  LDSM.16.M88.4 R168, [R184] ;  /* 0x00000000b8a8783b */ /* 0x000fe40000000200 */
[C---:B------:R-:W-:Y:S06]  /*5e10*/  HMMA.16816.F32.BF16 R16, R32.reuse, R18, RZ ;  /* 0x000000122010723c */ /* 0x040fec00000418ff */
[----:B------:R-:W-:Y:S02]  /*5e20*/  LDSM.16.M88.4 R172, [R3+0x2800] ;  /* 0x0028000003ac783b */ /* 0x000fe40000000200 */
[C---:B------:R-:W-:Y:S06]  /*5e30*/  HMMA.16816.F32.BF16 R20, R32.reuse, R24, RZ ;  /* 0x000000182014723c */ /* 0x040fec00000418ff */
[----:B------:R-:W-:Y:S02]  /*5e40*/  LDSM.16.M88.4 R176, [R2+0x2000] ;  /* 0x0020000002b0783b */ /* 0x000fe40000000200 */
[C---:B------:R-:W-:Y:S06]  /*5e50*/  HMMA.16816.F32.BF16 R24, R32.reuse, R26, RZ ;  /* 0x0000001a2018723c */ /* 0x040fec00000418ff */
[----:B------:R-:W-:Y:S02]  /*5e60*/  LDSM.16.M88.4 R180, [R0+0x4000] ;  /* 0x0040000000b4783b */ /* 0x000fe40000000200 */
[C---:B------:R-:W-:Y:S06]  /*5e70*/  HMMA.16816.F32.BF16 R28, R32.reuse, R136, RZ ;  /* 0x00000088201c723c */ /* 0x040fec00000418ff */
[----:B------:R-:W2:Y:S02]  /*5e80*/  LDL R201, [R1] ;  /* 0x0000000001c97983 */ /* 0x000ea40000100800 */
[----:B------:R-:W-:Y:S02]  /*5e90*/  HMMA.16816.F32.BF16 R32, R32, R138, RZ ;  /* 0x0000008a2020723c */ /* 0x000fe400000418ff */
[----:B------:R-:W3:Y:S06]  /*5ea0*/  LDSM.16.M88.4 R136, [R2+0x800] ;  /* 0x000800000288783b */ /* 0x000eec0000000200 */
        /* <DEDUP_REMOVED lines=8> */
[----:B------:R-:W4:Y:S07]  /*5f30*/  LDSM.16.M88.4 R152, [R189] ;  /* 0x00000000bd98783b */ /* 0x000f2e0000000200 */
        /* <DEDUP_REMOVED lines=15> */
[----:B------:R-:W4:Y:S07]  /*6030*/  LDSM.16.M88.4 R148, [R0+0x2000] ;  /* 0x002000000094783b */ /* 0x000f2e0000000200 */
[C---:B------:R-:W-:Y:S01]  /*6040*/  HMMA.16816.F32.BF16 R4, R152.reuse, R168, R4 ;  /* 0x000000a89804723c */ /* 0x040fe20000041804 */
[----:B------:R-:W5:Y:S07]  /*6050*/  LDSM.16.M88.4 R160, [R0+0x2800] ;  /* 0x0028000000a0783b */ /* 0x000f6e0000000200 */
[C---:B------:R-:W-:Y:S01]  /*6060*/  HMMA.16816.F32.BF16 R8, R152.reuse, R170, R8 ;  /* 0x000000aa9808723c */ /* 0x040fe20000041808 */
[----:B------:R-:W-:Y:S07]  /*6070*/  LDSM.16.M88.4 R168, [R101+0x2000] ;  /* 0x0020000065a8783b */ /* 0x000fee0000000200 */
[C---:B------:R-:W-:Y:S08]  /*6080*/  HMMA.16816.F32.BF16 R12, R152.reuse, R140, R12 ;  /* 0x0000008c980c723c */ /* 0x040ff0000004180c */
[C---:B------:R-:W-:Y:S01]  /*6090*/  HMMA.16816.F32.BF16 R16, R152.reuse, R142, R16 ;  /* 0x0000008e9810723c */ /* 0x040fe20000041810 */
[----:B------:R-:W5:Y:S07]  /*60a0*/  LDSM.16.M88.4 R140, [R0+0x3000] ;  /* 0x00300000008c783b */ /* 0x000f6e0000000200 */
        /* <DEDUP_REMOVED lines=13> */
[C---:B------:R-:W-:Y:S08]  /*6180*/  HMMA.16816.F32.BF16 R20, R144.reuse, R140, R20 ;  /* 0x0000008c9014723c */ /* 0x040ff00000041814 */
        /* <DEDUP_REMOVED lines=19> */
[----:B------:R-:W1:Y:S07]  /*62c0*/  LDSM.16.M88.4 R156, [R100+0x3800] ;  /* 0x00380000649c783b */ /* 0x000e6e0000000200 */
[C---:B------:R-:W-:Y:S01]  /*62d0*/  HMMA.16816.F32.BF16 R8, R152.reuse, R178, R8 ;  /* 0x000000b29808723c */ /* 0x040fe20000041808 */
[----:B------:R-:W-:Y:S07]  /*62e0*/  LDSM.16.M88.4 R176, [R101+0x4000] ;  /* 0x0040000065b0783b */ /* 0x000fee0000000200 */
[C---:B-----5:R-:W-:Y:S08]  /*62f0*/  HMMA.16816.F32.BF16 R12, R152.reuse, R140, R12 ;  /* 0x0000008c980c723c */ /* 0x060ff0000004180c */
[C---:B------:R-:W-:Y:S01]  /*6300*/  HMMA.16816.F32.BF16 R16, R152.reuse, R142, R16 ;  /* 0x0000008e9810723c */ /* 0x040fe20000041810 */
[----:B------:R-:W5:Y:S07]  /*6310*/  LDSM.16.M88.4 R140, [R0+0x4800] ;  /* 0x00480000008c783b */ /* 0x000f6e0000000200 */
[C---:B--2---:R-:W-:Y:S08]  /*6320*/  HMMA.16816.F32.BF16 R20, R152.reuse, R144, R20 ;  /* 0x000000909814723c */ /* 0x044ff00000041814 */
[C---:B------:R-:W-:Y:S01]  /*6330*/  HMMA.16816.F32.BF16 R24, R152.reuse, R146, R24 ;  /* 0x000000929818723c */ /* 0x040fe20000041818 */
[----:B------:R-:W2:Y:S07]  /*6340*/  LDSM.16.M88.4 R144, [R0+0x5000] ;  /* 0x005000000090783b */ /* 0x000eae0000000200 */
[C---:B------:R-:W-:Y:S08]  /*6350*/  HMMA.16816.F32.BF16 R28, R152.reuse, R160, R28 ;  /* 0x000000a0981c723c */ /* 0x040ff0000004181c */
[----:B------:R-:W-:Y:S01]  /*6360*/  HMMA.16816.F32.BF16 R32, R152, R162, R32 ;  /* 0x000000a29820723c */ /* 0x000fe20000041820 */
[----:B------:R2:W5:Y:S07]  /*6370*/  LDSM.16.M88.4 R152, [R0+0x5800] ;  /* 0x005800000098783b */ /* 0x00056e0000000200 */
[C---:B-1----:R-:W-:Y:S01]  /*6380*/  HMMA.16816.F32.BF16 R4, R164.reuse, R168, R4 ;  /* 0x000000a8a404723c */ /* 0x042fe20000041804 */
[----:B------:R-:W1:Y:S07]  /*6390*/  LDSM.16.M88.4 R160, [R188+0x8000] ;  /* 0x00800000bca0783b */ /* 0x000e6e0000000200 */
[C---:B------:R-:W-:Y:S01]  /*63a0*/  HMMA.16816.F32.BF16 R8, R164.reuse, R170, R8 ;  /* 0x000000aaa408723c */ /* 0x040fe20000041808 */
[----:B------:R-:W-:Y:S07]  /*63b0*/  LDSM.16.M88.4 R168, [R2+0x4000] ;  /* 0x0040000002a8783b */ /* 0x000fee0000000200 */
[C---:B---3--:R-:W-:Y:S04]  /*63c0*/  HMMA.16816.F32.BF16 R12, R164.reuse, R136, R12 ;  /* 0x00000088a40c723c */ /* 0x048fe8000004180c */
[----:B--2---:R-:W-:Y:S04]  /*63d0*/  MOV R0, R215 ;  /* 0x000000d700007202 */ /* 0x004fe80000000f00 */
[C---:B------:R-:W-:Y:S01]  /*63e0*/  HMMA.16816.F32.BF16 R16, R164.reuse, R138, R16 ;  /* 0x0000008aa410723c */ /* 0x040fe20000041810 */
[----:B------:R-:W2:Y:S07]  /*63f0*/  LDSM.16.M88.4 R136, [R3+0x4800] ;  /* 0x004800000388783b */ /* 0x000eae0000000200 */
[C---:B----4-:R-:W-:Y:S08]  /*6400*/  HMMA.16816.F32.BF16 R20, R164.reuse, R148, R20 ;  /* 0x00000094a414723c */ /* 0x050ff00000041814 */
[C---:B------:R-:W-:Y:S01]  /*6410*/  HMMA.16816.F32.BF16 R24, R164.reuse, R150, R24 ;  /* 0x00000096a418723c */ /* 0x040fe20000041818 */
[----:B------:R-:W3:Y:S07]  /*6420*/  LDSM.16.M88.4 R148, [R3+0x5000] ;  /* 0x005000000394783b */ /* 0x000eee0000000200 */
[C---:B------:R-:W-:Y:S08]  /*6430*/  HMMA.16816.F32.BF16 R28, R164.reuse, R156, R28 ;  /* 0x0000009ca41c723c */ /* 0x040ff0000004181c */
        /* <DEDUP_REMOVED lines=9> */
[C---:B------:R-:W-:Y:S08]  /*64d0*/  HMMA.16816.F32.BF16 R20, R172.reuse, R144, R20 ;  /* 0x00000090ac14723c */ /* 0x040ff00000041814 */
[C---:B------:R-:W-:Y:S01]  /*64e0*/  HMMA.16816.F32.BF16 R24, R172.reuse, R146, R24 ;  /* 0x00000092ac18723c */ /* 0x040fe20000041818 */
[----:B------:R-:W3:Y:S07]  /*64f0*/  LDSM.16.M88.4 R144, [R2+0x5000] ;  /* 0x005000000290783b */ /* 0x000eee0000000200 */
[C---:B------:R-:W-:Y:S08]  /*6500*/  HMMA.16816.F32.BF16 R28, R172.reuse, R152, R28 ;  /* 0x00000098ac1c723c */ /* 0x040ff0000004181c */
[----:B------:R-:W-:Y:S01]  /*6510*/  HMMA.16816.F32.BF16 R32, R172, R154, R32 ;  /* 0x0000009aac20723c */ /* 0x000fe20000041820 */
[----:B------:R2:W4:Y:S07]  /*6520*/  LDSM.16.M88.4 R152, [R2+0x5800] ;  /* 0x005800000298783b */ /* 0x00052e0000000200 */
[C---:B-1----:R-:W-:Y:S01]  /*6530*/  HMMA.16816.F32.BF16 R4, R160.reuse, R176, R4 ;  /* 0x000000b0a004723c */ /* 0x042fe20000041804 */
[----:B------:R-:W1:Y:S07]  /*6540*/  LDSM.16.M88.4 R172, [R189+0x8000] ;  /* 0x00800000bdac783b */ /* 0x000e6e0000000200 */
[C---:B------:R-:W-:Y:S08]  /*6550*/  HMMA.16816.F32.BF16 R8, R160.reuse, R178, R8 ;  /* 0x000000b2a008723c */ /* 0x040ff00000041808 */
[C---:B--2---:R-:W-:Y:S04]  /*6560*/  HMMA.16816.F32.BF16 R12, R160.reuse, R136, R12 ;  /* 0x00000088a00c723c */ /* 0x044fe8000004180c */
[----:B------:R-:W-:Y:S04]  /*6570*/  @P4 IMAD.HI.U32 R2, R215, c[0x0][0x2c8], RZ ;  /* 0x0000b200d7024a27 */ /* 0x000fe800078e00ff */
[C---:B------:R-:W-:Y:S01]  /*6580*/  HMMA.16816.F32.BF16 R16, R160.reuse, R138, R16 ;  /* 0x0000008aa010723c */ /* 0x040fe20000041810 */
[----:B------:R-:W2:Y:S03]  /*6590*/  LDSM.16.M88.4 R136, [R100+0x4800] ;  /* 0x004800006488783b */ /* 0x000ea60000000200 */
[----:B------:R-:W-:Y:S04]  /*65a0*/  @P4 SHF.R.U32.HI R0, RZ, c[0x0][0x2cc], R2 ;  /* 0x0000b300ff004a19 */ /* 0x000fe80000011602 */
[C---:B---3--:R-:W-:Y:S01]  /*65b0*/  HMMA.16816.F32.BF16 R20, R160.reuse, R148, R20 ;  /* 0x00000094a014723c */ /* 0x048fe20000041814 */
[----:B------:R-:W-:Y:S07]  /*65c0*/  SHFL.IDX PT, R2, R0, RZ, 0x1c1f ;  /* 0x001c1fff00027589 */ /* 0x000fee00000e0000 */
[C---:B------:R-:W-:Y:S01]  /*65d0*/  HMMA.16816.F32.BF16 R24, R160.reuse, R150, R24 ;  /* 0x00000096a018723c */ /* 0x040fe20000041818 */
[----:B------:R3:W-:Y:S07]  /*65e0*/  SHFL.IDX PT, R3, R0, 0x1, 0x1c1f ;  /* 0x003c1f0000037f89 */ /* 0x0007ee00000e0000 */
[C---:B----4-:R-:W-:Y:S07]  /*65f0*/  HMMA.16816.F32.BF16 R28, R160.reuse, R156, R28 ;  /* 0x0000009ca01c723c */ /* 0x050fee000004181c */
[----:B------:R-:W-:Y:S01]  /*6600*/  IADD3 R156, R195, R185, RZ ;  /* 0x000000b9c39c7210 */ /* 0x000fe20007ffe0ff */
[----:B------:R-:W-:Y:S08]  /*6610*/  HMMA.16816.F32.BF16 R32, R160, R158, R32 ;  /* 0x0000009ea020723c */ /* 0x000ff00000041820 */
[C---:B------:R-:W-:Y:S05]  /*6620*/  HMMA.16816.F32.BF16 R4, R164.reuse, R168, R4 ;  /* 0x000000a8a404723c */ /* 0x040fea0000041804 */
[----:B---3--:R-:W-:Y:S03]  /*6630*/  IADD3 R0, -R201, 0x1, -R212 ;  /* 0x00000001c9007810 */ /* 0x008fe60007ffe9d4 */
        /* <DEDUP_REMOVED lines=13> */
[----:B------:R-:W-:Y:S01]  /*6710*/  FMUL.FTZ R6, R6, c[0x0][0x320] ;  /* 0x0000c80006067a20 */ /* 0x000fe20000410000 */
[----:B------:R-:W1:Y:S03]  /*6720*/  MUFU.TANH R145, R4 ;  /* 0x0000000400917308 */ /* 0x000e660000002400 */
        /* <DEDUP_REMOVED lines=14> */
[----:B------:R-:W-:Y:S03]  /*6810*/  FMUL.FTZ R19, R19, c[0x0][0x320] ;  /* 0x0000c80013137a20 */ /* 0x000fe60000410000 */
[----:B------:R4:W5:Y:S10]  /*6820*/  MUFU.TANH R142, R7 ;  /* 0x00000007008e7308 */ /* 0x0009740000002400 */
[----:B------:R-:W1:Y:S10]  /*6830*/  MUFU.TANH R140, R8 ;  /* 0x00000008008c7308 */ /* 0x000e740000002400 */
[----:B------:R-:W-:Y:S01]  /*6840*/  MUFU.TANH R137, R9 ;  /* 0x0000000900897308 */ /* 0x000fe20000002400 */
[----:B----4-:R-:W4:Y:S09]  /*6850*/  LDSM.16.M88.4 R4, [R100+0x5000] ;  /* 0x005000006404783b */ /* 0x010f320000000200 */
[----:B------:R-:W-:Y:S10]  /*6860*/  MUFU.TANH R136, R10 ;  /* 0x0000000a00887308 */ /* 0x000ff40000002400 */
[----:B------:R1:W-:Y:S10]  /*6870*/  MUFU.TANH R101, R11 ;  /* 0x0000000b00657308 */ /* 0x0003f40000002400 */
[----:B------:R-:W-:Y:S10]  /*6880*/  MUFU.TANH R14, R14 ;  /* 0x0000000e000e7308 */ /* 0x000ff40000002400 */
[----:B------:R-:W-:Y:S01]  /*6890*/  MUFU.TANH R15, R15 ;  /* 0x0000000f000f7308 */ /* 0x000fe20000002400 */
[C---:B----4-:R-:W-:Y:S01]  /*68a0*/  HMMA.16816.F32.BF16 R20, R172.reuse, R4, R20 ;  /* 0x00000004ac14723c */ /* 0x050fe20000041814 */
[----:B-1----:R-:W1:Y:S01]  /*68b0*/  LDSM.16.M88.4 R8, [R100+0x5800] ;  /* 0x005800006408783b */ /* 0x002e620000000200 */
[----:B------:R-:W-:Y:S07]  /*68c0*/  DEPBAR.LE SB0, 0x2 ;  /* 0x000080800000791a */ /* 0x000fee0000000000 */
[----:B------:R-:W4:Y:S03]  /*68d0*/  MUFU.TANH R12, R12 ;  /* 0x0000000c000c7308 */ /* 0x000f260000002400 */
[----:B------:R-:W-:Y:S01]  /*68e0*/  MOV R4, c[0x0][0x2ac] ;  /* 0x0000ab0000047a02 */ /* 0x000fe20000000f00 */
[C---:B------:R-:W-:Y:S01]  /*68f0*/  HMMA.16816.F32.BF16 R24, R172.reuse, R6, R24 ;  /* 0x00000006ac18723c */ /* 0x040fe20000041818 */
[----:B------:R-:W-:Y:S04]  /*6900*/  BAR.SYNC.DEFER_BLOCKING 0x0 ;  /* 0x0000000000007b1d */ /* 0x000fe80000010000 */
[----:B------:R-:W-:Y:S07]  /*6910*/  IMAD R0, R4, c[0x0][0x1d0], R0 ;  /* 0x0000740004007a24 */ /* 0x000fee00078e0200 */
[----:B------:R-:W-:Y:S01]  /*6920*/  IADD3 R0, R0, -c[0x0][0x168], RZ ;  /* 0x80005a0000007a10 */ /* 0x000fe20007ffe0ff */
[----:B------:R-:W-:Y:S03]  /*6930*/  FMUL.FTZ R20, R20, c[0x0][0x320] ;  /* 0x0000c80014147a20 */ /* 0x000fe60000410000 */
[C---:B------:R-:W-:Y:S01]  /*6940*/  IADD3 R2, R0.reuse, R2, RZ ;  /* 0x0000000200027210 */ /* 0x040fe20007ffe0ff */
[----:B------:R-:W-:Y:S01]  /*6950*/  FMUL.FTZ R21, R21, c[0x0][0x320] ;  /* 0x0000c80015157a20 */ /* 0x000fe20000410000 */
[----:B------:R-:W-:Y:S01]  /*6960*/  IADD3 R0, R0, R3, RZ ;  /* 0x0000000300007210 */ /* 0x000fe20007ffe0ff */
[----:B------:R-:W-:Y:S01]  /*6970*/  FMUL.FTZ R22, R22, c[0x0][0x320] ;  /* 0x0000c80016167a20 */ /* 0x000fe20000410000 */
[C---:B------:R-:W-:Y:S01]  /*6980*/  ISETP.GT.AND P5, PT, R2.reuse, RZ, PT ;  /* 0x000000ff0200720c */ /* 0x040fe20003fa4270 */
[----:B------:R-:W-:Y:S01]  /*6990*/  FMUL.FTZ R23, R23, c[0x0][0x320] ;  /* 0x0000c80017177a20 */ /* 0x000fe20000410000 */
[----:B------:R-:W-:Y:S02]  /*69a0*/  ISETP.GT.AND P1, PT, R2, 0x1, PT ;  /* 0x000000010200780c */ /* 0x000fe40003f24270 */
[----:B------:R-:W-:Y:S01]  /*69b0*/  FMUL.FTZ R24, R24, c[0x0][0x320] ;  /* 0x0000c80018187a20 */ /* 0x000fe20000410000 */
[----:B------:R-:W-:Y:S01]  /*69c0*/  MUFU.TANH R20, R20 ;  /* 0x0000001400147308 */ /* 0x000fe20000002400 */
[----:B------:R-:W-:Y:S01]  /*69d0*/  FMUL.FTZ R25, R25, c[0x0][0x320] ;  /* 0x0000c80019197a20 */ /* 0x000fe20000410000 */
[----:B------:R-:W-:Y:S01]  /*69e0*/  ISETP.GT.AND P0, PT, R0, RZ, PT ;  /* 0x000000ff0000720c */ /* 0x000fe20003f04270 */
[----:B------:R-:W-:Y:S01]  /*69f0*/  FMUL.FTZ R26, R26, c[0x0][0x320] ;  /* 0x0000c8001a1a7a20 */ /* 0x000fe20000410000 */
[----:B------:R-:W-:Y:S01]  /*6a00*/  ISETP.GT.AND P6, PT, R0, 0x1, PT ;  /* 0x000000010000780c */ /* 0x000fe20003fc4270 */
[----:B------:R-:W-:Y:S01]  /*6a10*/  FMUL.FTZ R27, R27, c[0x0][0x320] ;  /* 0x0000c8001b1b7a20 */ /* 0x000fe20000410000 */
[----:B------:R-:W-:Y:S01]  /*6a20*/  FSEL R4, R145, -INF , P5 ;  /* 0xff80000091047808 */ /* 0x000fe20002800000 */
[C---:B-1----:R-:W-:Y:S03]  /*6a30*/  HMMA.16816.F32.BF16 R28, R172.reuse, R8, R28 ;  /* 0x00000008ac1c723c */ /* 0x042fe6000004181c */
[----:B------:R1:W1:Y:S01]  /*6a40*/  MUFU.TANH R141, R13 ;  /* 0x0000000d008d7308 */ /* 0x0002620000002400 */
[----:B------:R-:W-:Y:S02]  /*6a50*/  ISETP.GT.AND P5, PT, R2, 0x8, PT ;  /* 0x000000080200780c */ /* 0x000fe40003fa4270 */
[----:B--2---:R-:W-:Y:S02]  /*6a60*/  FSEL R3, R144, -INF , P1 ;  /* 0xff80000090037808 */ /* 0x004fe40000800000 */
[----:B---3--:R-:W-:Y:S01]  /*6a70*/  FSEL R9, R143, -INF , P0 ;  /* 0xff8000008f097808 */ /* 0x008fe20000000000 */
[----:B------:R-:W-:Y:S03]  /*6a80*/  HMMA.16816.F32.BF16 R32, R172, R10, R32 ;  /* 0x0000000aac20723c */ /* 0x000fe60000041820 */
[----:B------:R-:W-:Y:S01]  /*6a90*/  ISETP.GT.AND P1, PT, R2, 0x9, PT ;  /* 0x000000090200780c */ /* 0x000fe20003f24270 */
[----:B------:R-:W2:Y:S01]  /*6aa0*/  MUFU.TANH R16, R16 ;  /* 0x0000001000107308 */ /* 0x000ea20000002400 */
[----:B-----5:R-:W-:Y:S02]  /*6ab0*/  FSEL R8, R142, -INF , P6 ;  /* 0xff8000008e087808 */ /* 0x020fe40003000000 */
[----:B------:R-:W-:Y:S02]  /*6ac0*/  FSEL R6, R140, -INF , P5 ;  /* 0xff8000008c067808 */ /* 0x000fe40002800000 */
[----:B------:R-:W-:Y:S02]  /*6ad0*/  ISETP.GT.AND P5, PT, R2, 0x10, PT ;  /* 0x000000100200780c */ /* 0x000fe40003fa4270 */
[C---:B------:R-:W-:Y:S02]  /*6ae0*/  ISETP.GT.AND P0, PT, R0.reuse, 0x8, PT ;  /* 0x000000080000780c */ /* 0x040fe40003f04270 */
[----:B------:R-:W-:Y:S01]  /*6af0*/  ISETP.GT.AND P6, PT, R0, 0x9, PT ;  /* 0x000000090000780c */ /* 0x000fe20003fc4270 */
[----:B------:R-:W3:Y:S01]  /*6b00*/  MUFU.TANH R17, R17 ;  /* 0x0000001100117308 */ /* 0x000ee20000002400 */
[----:B----4-:R-:W-:Y:S01]  /*6b10*/  FSEL R140, R12, -INF , P5 ;  /* 0xff8000000c8c7808 */ /* 0x010fe20002800000 */
[----:B------:R-:W-:Y:S01]  /*6b20*/  FMUL.FTZ R28, R28, c[0x0][0x320] ;  /* 0x0000c8001c1c7a20 */ /* 0x000fe20000410000 */
[----:B------:R-:W-:Y:S01]  /*6b30*/  ISETP.GT.AND P5, PT, R2, 0x18, PT ;  /* 0x000000180200780c */ /* 0x000fe20003fa4270 */
[----:B------:R-:W-:Y:S01]  /*6b40*/  FMUL.FTZ R29, R29, c[0x0][0x320] ;  /* 0x0000c8001d1d7a20 */ /* 0x000fe20000410000 */
[----:B------:R-:W-:Y:S01]  /*6b50*/  FMNMX.FTZ R11, R9, R103, !PT ;  /* 0x00000067090b7209 */ /* 0x000fe20007810000 */
[----:B------:R-:W-:Y:S01]  /*6b60*/  FMUL.FTZ R30, R30, c[0x0][0x320] ;  /* 0x0000c8001e1e7a20 */ /* 0x000fe20000410000 */
[----:B------:R-:W-:Y:S01]  /*6b70*/  FSEL R5, R137, -INF , P1 ;  /* 0xff80000089057808 */ /* 0x000fe20000800000 */
[----:B-1----:R-:W-:Y:S01]  /*6b80*/  FMUL.FTZ R13, R31, c[0x0][0x320] ;  /* 0x0000c8001f0d7a20 */ /* 0x002fe20000410000 */
[----:B------:R-:W-:Y:S01]  /*6b90*/  ISETP.GT.AND P1, PT, R2, 0x11, PT ;  /* 0x000000110200780c */ /* 0x000fe20003f24270 */
[----:B------:R-:W1:Y:S01]  /*6ba0*/  MUFU.TANH R18, R18 ;  /* 0x0000001200127308 */ /* 0x000e620000002400 */
[----:B------:R-:W-:Y:S01]  /*6bb0*/  FSEL R7, R136, -INF , P0 ;  /* 0xff80000088077808 */ /* 0x000fe20000000000 */
[----:B------:R-:W-:Y:S01]  /*6bc0*/  FMUL.FTZ R32, R32, c[0x0][0x320] ;  /* 0x0000c80020207a20 */ /* 0x000fe20000410000 */
[----:B------:R-:W-:Y:S01]  /*6bd0*/  ISETP.GT.AND P0, PT, R0, 0x10, PT ;  /* 0x000000100000780c */ /* 0x000fe20003f04270 */
[----:B------:R-:W-:Y:S01]  /*6be0*/  FMUL.FTZ R34, R34, c[0x0][0x320] ;  /* 0x0000c80022227a20 */ /* 0x000fe20000410000 */
[----:B------:R-:W-:Y:S01]  /*6bf0*/  FSEL R10, R101, -INF , P6 ;  /* 0xff800000650a7808 */ /* 0x000fe20003000000 */
[----:B------:R-:W-:Y:S01]  /*6c00*/  FMUL.FTZ R12, R35, c[0x0][0x320] ;  /* 0x0000c800230c7a20 */ /* 0x000fe20000410000 */
[----:B------:R-:W-:Y:S01]  /*6c10*/  ISETP.GT.AND P6, PT, R0, 0x11, PT ;  /* 0x000000110000780c */ /* 0x000fe20003fc4270 */
[----:B------:R-:W-:Y:S01]  /*6c20*/  FMUL.FTZ R33, R33, c[0x0][0x320] ;  /* 0x0000c80021217a20 */ /* 0x000fe20000410000 */
[----:B------:R-:W-:Y:S01]  /*6c30*/  FMNMX.FTZ R101, R4, R102, !PT ;  /* 0x0000006604657209 */ /* 0x000fe20007810000 */
[----:B------:R-:W4:Y:S01]  /*6c40*/  MUFU.TANH R19, R19 ;  /* 0x0000001300137308 */ /* 0x000f220000002400 */
[----:B------:R-:W-:Y:S02]  /*6c50*/  FSEL R141, R141, -INF , P1 ;  /* 0xff8000008d8d7808 */ /* 0x000fe40000800000 */
[----:B------:R-:W-:Y:S02]  /*6c60*/  FSEL R142, R14, -INF , P0 ;  /* 0xff8000000e8e7808 */ /* 0x000fe40000000000 */
[----:B------:R-:W-:Y:S02]  /*6c70*/  FSEL R143, R15, -INF , P6 ;  /* 0xff8000000f8f7808 */ /* 0x000fe40003000000 */
[----:B--2---:R-:W-:Y:S02]  /*6c80*/  FSEL R146, R16, -INF , P5 ;  /* 0xff80000010927808 */ /* 0x004fe40002800000 */
[----:B------:R-:W-:Y:S01]  /*6c90*/  ISETP.GT.AND P1, PT, R2, 0x19, PT ;  /* 0x000000190200780c */ /* 0x000fe20003f24270 */
[----:B------:R-:W2:Y:S01]  /*6ca0*/  MUFU.TANH R21, R21 ;  /* 0x0000001500157308 */ /* 0x000ea20000002400 */
[C---:B------:R-:W-:Y:S02]  /*6cb0*/  ISETP.GT.AND P0, PT, R0.reuse, 0x18, PT ;  /* 0x000000180000780c */ /* 0x040fe40003f04270 */
[----:B------:R-:W-:Y:S02]  /*6cc0*/  ISETP.GT.AND P6, PT, R0, 0x19, PT ;  /* 0x000000190000780c */ /* 0x000fe40003fc4270 */
[----:B------:R-:W-:Y:S02]  /*6cd0*/  ISETP.GT.AND P5, PT, R2, 0x20, PT ;  /* 0x000000200200780c */ /* 0x000fe40003fa4270 */
[----:B------:R-:W-:Y:S02]  /*6ce0*/  FMNMX.FTZ R101, R3, R101, !PT ;  /* 0x0000006503657209 */ /* 0x000fe40007810000 */
[----:B------:R-:W-:Y:S01]  /*6cf0*/  FMNMX.FTZ R11, R8, R11, !PT ;  /* 0x0000000b080b7209 */ /* 0x000fe20007810000 */
[----:B------:R-:W5:Y:S01]  /*6d00*/  MUFU.TANH R22, R22 ;  /* 0x0000001600167308 */ /* 0x000f620000002400 */
[----:B---3--:R-:W-:Y:S02]  /*6d10*/  FSEL R147, R17, -INF , P1 ;  /* 0xff80000011937808 */ /* 0x008fe40000800000 */
[----:B-1----:R-:W-:Y:S02]  /*6d20*/  FSEL R148, R18, -INF , P0 ;  /* 0xff80000012947808 */ /* 0x002fe40000000000 */
[----:B----4-:R-:W-:Y:S02]  /*6d30*/  FSEL R149, R19, -INF , P6 ;  /* 0xff80000013957808 */ /* 0x010fe40003000000 */
[----:B------:R-:W-:Y:S02]  /*6d40*/  FSEL R151, R20, -INF , P5 ;  /* 0xff80000014977808 */ /* 0x000fe40002800000 */
[----:B------:R-:W-:Y:S01]  /*6d50*/  ISETP.GT.AND P1, PT, R2, 0x21, PT ;  /* 0x000000210200780c */ /* 0x000fe20003f24270 */
[----:B------:R-:W1:Y:S01]  /*6d60*/  MUFU.TANH R24, R24 ;  /* 0x0000001800187308 */ /* 0x000e620000002400 */
[----:B------:R-:W-:Y:S02]  /*6d70*/  ISETP.GT.AND P0, PT, R0, 0x20, PT ;  /* 0x000000200000780c */ /* 0x000fe40003f04270 */
[C---:B------:R-:W-:Y:S02]  /*6d80*/  ISETP.GT.AND P6, PT, R2.reuse, 0x28, PT ;  /* 0x000000280200780c */ /* 0x040fe40003fc4270 */
[----:B------:R-:W-:Y:S02]  /*6d90*/  ISETP.GT.AND P5, PT, R2, 0x29, PT ;  /* 0x000000290200780c */ /* 0x000fe40003fa4270 */
[----:B------:R-:W-:Y:S02]  /*6da0*/  FMNMX.FTZ R101, R6, R101, !PT ;  /* 0x0000006506657209 */ /* 0x000fe40007810000 */
[----:B------:R-:W-:Y:S01]  /*6db0*/  FMNMX.FTZ R11, R7, R11, !PT ;  /* 0x0000000b070b7209 */ /* 0x000fe20007810000 */
[----:B------:R-:W3:Y:S01]  /*6dc0*/  MUFU.TANH R25, R25 ;  /* 0x0000001900197308 */ /* 0x000ee20000002400 */
[----:B--2---:R-:W-:Y:S02]  /*6dd0*/  FSEL R152, R21, -INF , P1 ;  /* 0xff80000015987808 */ /* 0x004fe40000800000 */
[----:B------:R-:W-:Y:S02]  /*6de0*/  FMNMX.FTZ R101, R5, R101, !PT ;  /* 0x0000006505657209 */ /* 0x000fe40007810000 */
[----:B-----5:R-:W-:Y:S02]  /*6df0*/  FSEL R154, R22, -INF , P0 ;  /* 0xff800000169a7808 */ /* 0x020fe40000000000 */
[C---:B------:R-:W-:Y:S02]  /*6e00*/  ISETP.GT.AND P1, PT, R2.reuse, 0x30, PT ;  /* 0x000000300200780c */ /* 0x040fe40003f24270 */
[----:B------:R-:W-:Y:S01]  /*6e10*/  ISETP.GT.AND P0, PT, R2, 0x31, PT ;  /* 0x000000310200780c */ /* 0x000fe20003f04270 */
[----:B------:R-:W2:Y:S01]  /*6e20*/  MUFU.TANH R28, R28 ;  /* 0x0000001c001c7308 */ /* 0x000ea20000002400 */
[----:B------:R-:W-:Y:S02]  /*6e30*/  FMNMX.FTZ R101, R140, R101, !PT ;  /* 0x000000658c657209 */ /* 0x000fe40007810000 */
[----:B-1----:R-:W-:Y:S02]  /*6e40*/  FSEL R157, R24, -INF , P6 ;  /* 0xff800000189d7808 */ /* 0x002fe40003000000 */
[----:B------:R-:W-:Y:S02]  /*6e50*/  ISETP.GT.AND P6, PT, R2, 0x38, PT ;  /* 0x000000380200780c */ /* 0x000fe40003fc4270 */
[----:B------:R-:W-:Y:S03]  /*6e60*/  FMNMX.FTZ R101, R141, R101, !PT ;  /* 0x000000658d657209 */ /* 0x000fe60007810000 */
[----:B------:R-:W1:Y:S01]  /*6e70*/  MUFU.TANH R23, R23 ;  /* 0x0000001700177308 */ /* 0x000e620000002400 */
[----:B------:R-:W-:Y:S02]  /*6e80*/  FMNMX.FTZ R101, R146, R101, !PT ;  /* 0x0000006592657209 */ /* 0x000fe40007810000 */
[----:B---3--:R-:W-:Y:S02]  /*6e90*/  FSEL R158, R25, -INF , P5 ;  /* 0xff800000199e7808 */ /* 0x008fe40002800000 */
[----:B------:R-:W-:Y:S02]  /*6ea0*/  ISETP.GT.AND P5, PT, R2, 0x39, PT ;  /* 0x000000390200780c */ /* 0x000fe40003fa4270 */
[----:B------:R-:W-:Y:S03]  /*6eb0*/  FMNMX.FTZ R2, R10, R11, !PT ;  /* 0x0000000b0a027209 */ /* 0x000fe60007810000 */
[----:B------:R-:W3:Y:S01]  /*6ec0*/  MUFU.TANH R29, R29 ;  /* 0x0000001d001d7308 */ /* 0x000ee20000002400 */
[----:B------:R-:W-:Y:S02]  /*6ed0*/  FMNMX.FTZ R101, R147, R101, !PT ;  /* 0x0000006593657209 */ /* 0x000fe40007810000 */
[----:B------:R-:W-:Y:S02]  /*6ee0*/  FMNMX.FTZ R2, R142, R2, !PT ;  /* 0x000000028e027209 */ /* 0x000fe40007810000 */
[----:B--2---:R-:W-:Y:S02]  /*6ef0*/  FSEL R160, R28, -INF , P1 ;  /* 0xff8000001ca07808 */ /* 0x004fe40000800000 */
[----:B------:R-:W-:Y:S02]  /*6f00*/  FMNMX.FTZ R2, R143, R2, !PT ;  /* 0x000000028f027209 */ /* 0x000fe40007810000 */
[----:B------:R-:W-:Y:S01]  /*6f10*/  ISETP.GT.AND P1, PT, R0, 0x21, PT ;  /* 0x000000210000780c */ /* 0x000fe20003f24270 */
[----:B------:R-:W2:Y:S01]  /*6f20*/  MUFU.TANH R26, R26 ;  /* 0x0000001a001a7308 */ /* 0x000ea20000002400 */
[----:B------:R-:W-:Y:S02]  /*6f30*/  FMNMX.FTZ R2, R148, R2, !PT ;  /* 0x0000000294027209 */ /* 0x000fe40007810000 */
[----:B------:R-:W-:Y:S02]  /*6f40*/  FMNMX.FTZ R101, R151, R101, !PT ;  /* 0x0000006597657209 */ /* 0x000fe40007810000 */
[----:B------:R-:W-:Y:S02]  /*6f50*/  FMNMX.FTZ R2, R149, R2, !PT ;  /* 0x0000000295027209 */ /* 0x000fe40007810000 */
[----:B-1----:R-:W-:Y:S02]  /*6f60*/  FSEL R150, R23, -INF , P1 ;  /* 0xff80000017967808 */ /* 0x002fe40000800000 */
[----:B------:R-:W-:Y:S01]  /*6f70*/  FMNMX.FTZ R2, R154, R2, !PT ;  /* 0x000000029a027209 */ /* 0x000fe20007810000 */
[----:B------:R-:W1:Y:S01]  /*6f80*/  MUFU.TANH R27, R27 ;  /* 0x0000001b001b7308 */ /* 0x000e620000002400 */
[----:B------:R-:W-:Y:S02]  /*6f90*/  FMNMX.FTZ R101, R152, R101, !PT ;  /* 0x0000006598657209 */ /* 0x000fe40007810000 */
[----:B------:R-:W-:Y:S02]  /*6fa0*/  FMNMX.FTZ R2, R150, R2, !PT ;  /* 0x0000000296027209 */ /* 0x000fe40007810000 */
[----:B---3--:R-:W-:Y:S02]  /*6fb0*/  FSEL R161, R29, -INF , P0 ;  /* 0xff8000001da17808 */ /* 0x008fe40000000000 */
[C---:B------:R-:W-:Y:S02]  /*6fc0*/  ISETP.GT.AND P0, PT, R0.reuse, 0x28, PT ;  /* 0x000000280000780c */ /* 0x040fe40003f04270 */
[----:B------:R-:W-:Y:S01]  /*6fd0*/  ISETP.GT.AND P1, PT, R0, 0x29, PT ;  /* 0x000000290000780c */ /* 0x000fe20003f24270 */
[----:B------:R-:W3:Y:S01]  /*6fe0*/  MUFU.TANH R30, R30 ;  /* 0x0000001e001e7308 */ /* 0x000ee20000002400 */
[----:B------:R-:W-:Y:S02]  /*6ff0*/  FMNMX.FTZ R101, R157, R101, !PT ;  /* 0x000000659d657209 */ /* 0x000fe40007810000 */
[----:B--2---:R-:W-:Y:S02]  /*7000*/  FSEL R153, R26, -INF , P0 ;  /* 0xff8000001a997808 */ /* 0x004fe40000000000 */
[----:B------:R-:W-:Y:S02]  /*7010*/  ISETP.GT.AND P0, PT, R0, 0x30, PT ;  /* 0x000000300000780c */ /* 0x000fe40003f04270 */
[----:B------:R-:W-:Y:S03]  /*7020*/  FMNMX.FTZ R2, R153, R2, !PT ;  /* 0x0000000299027209 */ /* 0x000fe60007810000 */
        /* <DEDUP_REMOVED lines=8> */
[C---:B------:R-:W-:Y:S02]  /*70b0*/  ISETP.GT.AND P0, PT, R0.reuse, 0x38, PT ;  /* 0x000000380000780c */ /* 0x040fe40003f04270 */
[----:B------:R-:W-:Y:S03]  /*70c0*/  FMNMX.FTZ R2, R159, R2, !PT ;  /* 0x000000029f027209 */ /* 0x000fe60007810000 */
[----:B------:R-:W3:Y:S01]  /*70d0*/  MUFU.TANH R34, R34 ;  /* 0x0000002200227308 */ /* 0x000ee20000002400 */
[----:B------:R-:W-:Y:S02]  /*70e0*/  FMNMX.FTZ R101, R161, R101, !PT ;  /* 0x00000065a1657209 */ /* 0x000fe40007810000 */
[----:B--2---:R-:W-:Y:S02]  /*70f0*/  FSEL R162, R13, -INF , P1 ;  /* 0xff8000000da27808 */ /* 0x004fe40000800000 */
[----:B------:R-:W-:Y:S02]  /*7100*/  ISETP.GT.AND P1, PT, R0, 0x39, PT ;  /* 0x000000390000780c */ /* 0x000fe40003f24270 */
[----:B------:R-:W-:Y:S03]  /*7110*/  FMNMX.FTZ R0, R162, R2, !PT ;  /* 0x00000002a2007209 */ /* 0x000fe60007810000 */
[----:B------:R-:W2:Y:S01]  /*7120*/  MUFU.TANH R12, R12 ;  /* 0x0000000c000c7308 */ /* 0x000ea20000002400 */
[----:B-1----:R-:W-:Y:S04]  /*7130*/  FSEL R163, R32, -INF , P6 ;  /* 0xff80000020a37808 */ /* 0x002fe80003000000 */
[----:B------:R-:W-:Y:S05]  /*7140*/  FMNMX.FTZ R101, R163, R101, !PT ;  /* 0x00000065a3657209 */ /* 0x000fea0007810000 */
[----:B------:R-:W1:Y:S01]  /*7150*/  MUFU.TANH R33, R33 ;  /* 0x0000002100217308 */ /* 0x000e620000002400 */
[----:B---3--:R-:W-:Y:S04]  /*7160*/  FSEL R184, R34, -INF , P0 ;  /* 0xff80000022b87808 */ /* 0x008fe80000000000 */
[----:B------:R-:W-:Y:S02]  /*7170*/  FMNMX.FTZ R0, R184, R0, !PT ;  /* 0x00000000b8007209 */ /* 0x000fe40007810000 */
[----:B--2---:R-:W-:Y:S02]  /*7180*/  FSEL R202, R12, -INF , P1 ;  /* 0xff8000000cca7808 */ /* 0x004fe40000800000 */
[----:B------:R-:W-:Y:S02]  /*7190*/  LDSM.16.MT88.4 R12, [R156] ;  /* 0x000000009c0c783b */ /* 0x000fe40000004200 */
[----:B------:R-:W-:Y:S02]  /*71a0*/  FMNMX.FTZ R0, R202, R0, !PT ;  /* 0x00000000ca007209 */ /* 0x000fe40007810000 */
[----:B-1----:R-:W-:Y:S04]  /*71b0*/  FSEL R201, R33, -INF , P5 ;  /* 0xff80000021c97808 */ /* 0x002fe80002800000 */
[----:B------:R-:W1:Y:S01]  /*71c0*/  SHFL.BFLY PT, R2, R0, 0x2, 0x1f ;  /* 0x0c401f0000027f89 */ /* 0x000e6200000e0000 */
[----:B------:R-:W-:Y:S07]  /*71d0*/  FMNMX.FTZ R101, R201, R101, !PT ;  /* 0x00000065c9657209 */ /* 0x000fee0007810000 */
[----:B------:R-:W2:Y:S01]  /*71e0*/  SHFL.BFLY PT, R11, R101, 0x2, 0x1f ;  /* 0x0c401f00650b7f89 */ /* 0x000ea200000e0000 */
[----:B-1----:R-:W-:Y:S07]  /*71f0*/  FMNMX.FTZ R0, R0, R2, !PT ;  /* 0x0000000200007209 */ /* 0x002fee0007810000 */
[----:B------:R-:W1:Y:S01]  /*7200*/  SHFL.BFLY PT, R100, R0, 0x1, 0x1f ;  /* 0x0c201f0000647f89 */ /* 0x000e6200000e0000 */
[----:B--2---:R-:W-:Y:S07]  /*7210*/  FMNMX.FTZ R101, R101, R11, !PT ;  /* 0x0000000b65657209 */ /* 0x004fee0007810000 */
[----:B------:R-:W2:Y:S01]  /*7220*/  SHFL.BFLY PT, R11, R101, 0x1, 0x1f ;  /* 0x0c201f00650b7f89 */ /* 0x000ea200000e0000 */
[----:B-1----:R-:W-:Y:S04]  /*7230*/  FMNMX.FTZ R100, R0, R100, !PT ;  /* 0x0000006400647209 */ /* 0x002fe80007810000 */
[C---:B------:R-:W-:Y:S01]  /*7240*/  FSETP.NEU.FTZ.AND P0, PT, R100.reuse, -INF , PT ;  /* 0xff8000006400780b */ /* 0x040fe20003f1d000 */
[C---:B------:R-:W-:Y:S01]  /*7250*/  FMUL.FTZ R145, R100.reuse, c[0x0][0x2d0] ;  /* 0x0000b40064917a20 */ /* 0x040fe20000410000 */
[----:B--2---:R-:W-:Y:S02]  /*7260*/  FMNMX.FTZ R101, R101, R11, !PT ;  /* 0x0000000b65657209 */ /* 0x004fe40007810000 */
[----:B------:R-:W-:Y:S02]  /*7270*/  FSEL R0, R100, RZ, P0 ;  /* 0x000000ff64007208 */ /* 0x000fe40000000000 */
[C---:B------:R-:W-:Y:S01]  /*7280*/  FSETP.NEU.FTZ.AND P1, PT, R101.reuse, -INF , PT ;  /* 0xff8000006500780b */ /* 0x040fe20003f3d000 */
[----:B------:R-:W-:Y:S01]  /*7290*/  FMUL.FTZ R144, R101, c[0x0][0x2d0] ;  /* 0x0000b40065907a20 */ /* 0x000fe20000410000 */
[----:B------:R-:W-:Y:S01]  /*72a0*/  FSEL R145, R145, RZ, P0 ;  /* 0x000000ff91917208 */ /* 0x000fe20000000000 */
[----:B------:R-:W-:Y:S01]  /*72b0*/  FADD.FTZ R0, -R0, R103 ;  /* 0x0000006700007221 */ /* 0x000fe20000010100 */
[----:B------:R-:W-:Y:S02]  /*72c0*/  FSEL R2, R101, RZ, P1 ;  /* 0x000000ff65027208 */ /* 0x000fe40000800000 */
[----:B------:R-:W-:Y:S01]  /*72d0*/  FSEL R144, R144, RZ, P1 ;  /* 0x000000ff90907208 */ /* 0x000fe20000800000 */
[----:B------:R-:W-:Y:S01]  /*72e0*/  FMUL.FTZ R0, R0, c[0x0][0x2d0] ;  /* 0x0000b40000007a20 */ /* 0x000fe20000410000 */
[----:B------:R-:W-:Y:S01]  /*72f0*/  IADD3 R103, R193, R156, RZ ;  /* 0x0000009cc1677210 */ /* 0x000fe20007ffe0ff */
[----:B------:R-:W-:Y:S01]  /*7300*/  FADD.FTZ R2, -R2, R102 ;  /* 0x0000006602027221 */ /* 0x000fe20000010100 */
[----:B------:R-:W-:Y:S01]  /*7310*/  ISETP.GE.AND P0, PT, R197, 0x2, PT ;  /* 0x00000002c500780c */ /* 0x000fe20003f06270 */
[--C-:B------:R-:W-:Y:S01]  /*7320*/  FFMA.FTZ R4, R4, c[0x0][0x2d0], -R144.reuse ;  /* 0x0000b40004047a23 */ /* 0x100fe20000010890 */
[----:B------:R-:W-:Y:S01]  /*7330*/  ISETP.GE.AND P1, PT, R211, 0x1, PT ;  /* 0x00000001d300780c */ /* 0x000fe20003f26270 */
[----:B------:R-:W-:Y:S01]  /*7340*/  FMUL.FTZ R2, R2, c[0x0][0x2d0] ;  /* 0x0000b40002027a20 */ /* 0x000fe20000410000 */
[----:B------:R-:W1:Y:S01]  /*7350*/  MUFU.EX2 R0, R0 ;  /* 0x0000000000007308 */ /* 0x000e620000000800 */
[--C-:B------:R-:W-:Y:S01]  /*7360*/  FFMA.FTZ R3, R3, c[0x0][0x2d0], -R144.reuse ;  /* 0x0000b40003037a23 */ /* 0x100fe20000010890 */
[----:B------:R-:W2:Y:S01]  /*7370*/  LDSM.16.MT88.4 R20, [R103] ;  /* 0x000000006714783b */ /* 0x000ea20000004200 */
[--C-:B------:R-:W-:Y:S02]  /*7380*/  FFMA.FTZ R6, R6, c[0x0][0x2d0], -R144.reuse ;  /* 0x0000b40006067a23 */ /* 0x100fe40000010890 */
[--C-:B------:R-:W-:Y:S02]  /*7390*/  FFMA.FTZ R5, R5, c[0x0][0x2d0], -R144.reuse ;  /* 0x0000b40005057a23 */ /* 0x100fe40000010890 */
[--C-:B------:R-:W-:Y:S02]  /*73a0*/  FFMA.FTZ R9, R9, c[0x0][0x2d0], -R145.reuse ;  /* 0x0000b40009097a23 */ /* 0x100fe40000010891 */
[--C-:B------:R-:W-:Y:S01]  /*73b0*/  FFMA.FTZ R8, R8, c[0x0][0x2d0], -R145.reuse ;  /* 0x0000b40008087a23 */ /* 0x100fe20000010891 */
[----:B------:R-:W-:Y:S01]  /*73c0*/  MUFU.EX2 R210, R4 ;  /* 0x0000000400d27308 */ /* 0x000fe20000000800 */
[--C-:B------:R-:W-:Y:S02]  /*73d0*/  FFMA.FTZ R7, R7, c[0x0][0x2d0], -R145.reuse ;  /* 0x0000b40007077a23 */ /* 0x100fe40000010891 */
[--C-:B------:R-:W-:Y:S07]  /*73e0*/  FFMA.FTZ R10, R10, c[0x0][0x2d0], -R145.reuse ;  /* 0x0000b4000a0a7a23 */ /* 0x100fee0000010891 */
[----:B------:R-:W3:Y:S01]  /*73f0*/  MUFU.EX2 R209, R3 ;  /* 0x0000000300d17308 */ /* 0x000ee20000000800 */
[C---:B-1----:R-:W-:Y:S02]  /*7400*/  FMUL.FTZ R11, R0.reuse, R111 ;  /* 0x0000006f000b7220 */ /* 0x042fe40000410000 */
[C---:B------:R-:W-:Y:S02]  /*7410*/  FMUL.FTZ R18, R0.reuse, R118 ;  /* 0x0000007600127220 */ /* 0x040fe40000410000 */
[C---:B------:R-:W-:Y:S05]  /*7420*/  FMUL.FTZ R19, R0.reuse, R119 ;  /* 0x0000007700137220 */ /* 0x040fea0000410000 */
[----:B------:R1:W-:Y:S01]  /*7430*/  MUFU.EX2 R208, R6 ;  /* 0x0000000600d07308 */ /* 0x0003e20000000800 */
[C---:B------:R-:W-:Y:S02]  /*7440*/  FMUL.FTZ R26, R0.reuse, R126 ;  /* 0x0000007e001a7220 */ /* 0x040fe40000410000 */
[C---:B------:R-:W-:Y:S02]  /*7450*/  FMUL.FTZ R27, R0.reuse, R127 ;  /* 0x0000007f001b7220 */ /* 0x040fe40000410000 */
[C---:B------:R-:W-:Y:S02]  /*7460*/  FMUL.FTZ R34, R0.reuse, R134 ;  /* 0x0000008600227220 */ /* 0x040fe40000410000 */
[C---:B------:R-:W-:Y:S02]  /*7470*/  FMUL.FTZ R35, R0.reuse, R135 ;  /* 0x0000008700237220 */ /* 0x040fe40000410000 */
[C---:B------:R-:W-:Y:S01]  /*7480*/  FMUL.FTZ R38, R0.reuse, R38 ;  /* 0x0000002600267220 */ /* 0x040fe20000410000 */
[----:B------:R-:W4:Y:S01]  /*7490*/  MUFU.EX2 R207, R5 ;  /* 0x0000000500cf7308 */ /* 0x000f220000000800 */
[C---:B------:R-:W-:Y:S02]  /*74a0*/  FMUL.FTZ R39, R0.reuse, R39 ;  /* 0x0000002700277220 */ /* 0x040fe40000410000 */
[C---:B------:R-:W-:Y:S01]  /*74b0*/  FMUL.FTZ R42, R0.reuse, R42 ;  /* 0x0000002a002a7220 */ /* 0x040fe20000410000 */
[----:B---3--:R-:W-:Y:S01]  /*74c0*/  F2FP.BF16.PACK_AB R136, R209, R210 ;  /* 0x000000d2d188723e */ /* 0x008fe200000010ff */
[----:B------:R-:W-:Y:S01]  /*74d0*/  FMUL.FTZ R43, R0, R43 ;  /* 0x0000002b002b7220 */ /* 0x000fe20000410000 */
[----:B------:R-:W-:Y:S01]  /*74e0*/  IADD3 R3, R196, R185, RZ ;  /* 0x000000b9c4037210 */ /* 0x000fe20007ffe0ff */
[C---:B------:R-:W-:Y:S02]  /*74f0*/  FMUL.FTZ R46, R0.reuse, R46 ;  /* 0x0000002e002e7220 */ /* 0x040fe40000410000 */
[C---:B------:R-:W-:Y:S01]  /*7500*/  FMUL.FTZ R47, R0.reuse, R47 ;  /* 0x0000002f002f7220 */ /* 0x040fe20000410000 */
[----:B------:R-:W-:Y:S01]  /*7510*/  MUFU.EX2 R206, R9 ;  /* 0x0000000900ce7308 */ /* 0x000fe20000000800 */
[----:B------:R-:W3:Y:S01]  /*7520*/  LDSM.16.MT88.4 R28, [R3] ;  /* 0x00000000031c783b */ /* 0x000ee20000004200 */
[----:B------:R-:W-:Y:S01]  /*7530*/  IADD3 R102, R193, R3, RZ ;  /* 0x00000003c1667210 */ /* 0x000fe20007ffe0ff */
[C---:B------:R-:W-:Y:S02]  /*7540*/  FMUL.FTZ R50, R0.reuse, R50 ;  /* 0x0000003200327220 */ /* 0x040fe40000410000 */
[C---:B-1----:R-:W-:Y:S02]  /*7550*/  FMUL.FTZ R6, R0.reuse, R106 ;  /* 0x0000006a00067220 */ /* 0x042fe40000410000 */
[C---:B------:R-:W-:Y:S02]  /*7560*/  FMUL.FTZ R51, R0.reuse, R51 ;  /* 0x0000003300337220 */ /* 0x040fe40000410000 */
[C---:B------:R-:W-:Y:S01]  /*7570*/  FMUL.FTZ R54, R0.reuse, R54 ;  /* 0x0000003600367220 */ /* 0x040fe20000410000 */
[----:B------:R-:W1:Y:S01]  /*7580*/  MUFU.EX2 R205, R8 ;  /* 0x0000000800cd7308 */ /* 0x000e620000000800 */
[C---:B------:R-:W-:Y:S02]  /*7590*/  FMUL.FTZ R55, R0.reuse, R55 ;  /* 0x0000003700377220 */ /* 0x040fe40000410000 */
[C---:B------:R-:W-:Y:S01]  /*75a0*/  FMUL.FTZ R58, R0.reuse, R58 ;  /* 0x0000003a003a7220 */ /* 0x040fe20000410000 */
[----:B----4-:R-:W-:Y:S01]  /*75b0*/  F2FP.BF16.PACK_AB R138, R207, R208 ;  /* 0x000000d0cf8a723e */ /* 0x010fe200000010ff */
[C---:B------:R-:W-:Y:S02]  /*75c0*/  FMUL.FTZ R59, R0.reuse, R59 ;  /* 0x0000003b003b7220 */ /* 0x040fe40000410000 */
[C---:B------:R-:W-:Y:S02]  /*75d0*/  FMUL.FTZ R62, R0.reuse, R62 ;  /* 0x0000003e003e7220 */ /* 0x040fe40000410000 */
[C---:B------:R-:W-:Y:S01]  /*75e0*/  FMUL.FTZ R63, R0.reuse, R63 ;  /* 0x0000003f003f7220 */ /* 0x040fe20000410000 */
[----:B------:R4:W-:Y:S01]  /*75f0*/  MUFU.EX2 R204, R7 ;  /* 0x0000000700cc7308 */ /* 0x0009e20000000800 */
        /* <DEDUP_REMOVED lines=15> */
[C---:B----4-:R-:W-:Y:S02]  /*76f0*/  FMUL.FTZ R7, R0.reuse, R107 ;  /* 0x0000006b00077220 */ /* 0x050fe40000410000 */
[C---:B------:R-:W-:Y:S02]  /*7700*/  FMUL.FTZ R94, R0.reuse, R94 ;  /* 0x0000005e005e7220 */ /* 0x040fe40000410000 */
[C---:B------:R-:W-:Y:S02]  /*7710*/  FMUL.FTZ R95, R0.reuse, R95 ;  /* 0x0000005f005f7220 */ /* 0x040fe40000410000 */
[C---:B------:R-:W-:Y:S02]  /*7720*/  FMUL.FTZ R98, R0.reuse, R98 ;  /* 0x0000006200627220 */ /* 0x040fe40000410000 */
[C---:B------:R-:W-:Y:S01]  /*7730*/  FMUL.FTZ R99, R0.reuse, R99 ;  /* 0x0000006300637220 */ /* 0x040fe20000410000 */
[----:B-----5:R-:W-:Y:S01]  /*7740*/  F2FP.BF16.PACK_AB R139, R203, R204 ;  /* 0x000000cccb8b723e */ /* 0x020fe200000010ff */
[C---:B------:R-:W-:Y:S02]  /*7750*/  FMUL.FTZ R10, R0.reuse, R110 ;  /* 0x0000006e000a7220 */ /* 0x040fe40000410000 */
[C---:B------:R-:W-:Y:S02]  /*7760*/  FMUL.FTZ R82, R0.reuse, R82 ;  /* 0x0000005200527220 */ /* 0x040fe40000410000 */
[----:B------:R-:W-:Y:S02]  /*7770*/  FMUL.FTZ R83, R0, R83 ;  /* 0x0000005300537220 */ /* 0x000fe40000410000 */
[C---:B-1----:R-:W-:Y:S02]  /*7780*/  FMUL.FTZ R4, R2.reuse, R104 ;  /* 0x0000006802047220 */ /* 0x042fe40000410000 */
[C---:B------:R-:W-:Y:S02]  /*7790*/  FMUL.FTZ R5, R2.reuse, R105 ;  /* 0x0000006902057220 */ /* 0x040fe40000410000 */
[----:B------:R-:W1:Y:S01]  /*77a0*/  LDSM.16.MT88.4 R104, [R102] ;  /* 0x000000006668783b */ /* 0x000e620000004200 */
        /* <DEDUP_REMOVED lines=8> */
[----:B------:R-:W-:Y:S02]  /*7830*/  FMUL.FTZ R17, R2, R117 ;  /* 0x0000007502117220 */ /* 0x000fe40000410000 */
[C---:B------:R-:W-:Y:S01]  /*7840*/  FMUL.FTZ R14, R0.reuse, R114 ;  /* 0x00000072000e7220 */ /* 0x040fe20000410000 */
[----:B------:R-:W-:Y:S03]  /*7850*/  LDSM.16.MT88.4 R116, [R156+0x800] ;  /* 0x000800009c74783b */ /* 0x000fe60000004200 */
[----:B------:R-:W-:Y:S02]  /*7860*/  FMUL.FTZ R15, R0, R115 ;  /* 0x00000073000f7220 */ /* 0x000fe40000410000 */
[C---:B------:R-:W-:Y:S02]  /*7870*/  FMUL.FTZ R24, R2.reuse, R124 ;  /* 0x0000007c02187220 */ /* 0x040fe40000410000 */
[C---:B------:R-:W-:Y:S01]  /*7880*/  FMUL.FTZ R25, R2.reuse, R125 ;  /* 0x0000007d02197220 */ /* 0x040fe20000410000 */
[----:B------:R-:W5:Y:S01]  /*7890*/  LDSM.16.MT88.4 R112, [R103+0x2000] ;  /* 0x002000006770783b */ /* 0x000f620000004200 */
[C---:B------:R-:W-:Y:S01]  /*78a0*/  FMUL.FTZ R32, R2.reuse, R132 ;  /* 0x0000008402207220 */ /* 0x040fe20000410000 */
[C---:B--2---:R-:W-:Y:S03]  /*78b0*/  HMMA.16816.F32.BF16 R12, R136.reuse, R20, R12 ;  /* 0x00000014880c723c */ /* 0x044fe6000004180c */
[C---:B------:R-:W-:Y:S02]  /*78c0*/  FMUL.FTZ R33, R2.reuse, R133 ;  /* 0x0000008502217220 */ /* 0x040fe40000410000 */
[C---:B------:R-:W-:Y:S01]  /*78d0*/  FMUL.FTZ R36, R2.reuse, R36 ;  /* 0x0000002402247220 */ /* 0x040fe20000410000 */
[----:B------:R-:W-:Y:S01]  /*78e0*/  LDSM.16.MT88.4 R124, [R102+0x800] ;  /* 0x00080000667c783b */ /* 0x000fe20000004200 */
[C---:B------:R-:W-:Y:S01]  /*78f0*/  FMUL.FTZ R20, R2.reuse, R120 ;  /* 0x0000007802147220 */ /* 0x040fe20000410000 */
[C---:B------:R-:W-:Y:S04]  /*7900*/  HMMA.16816.F32.BF16 R16, R136.reuse, R22, R16 ;  /* 0x000000168810723c */ /* 0x040fe80000041810 */
[C---:B------:R-:W-:Y:S02]  /*7910*/  FMUL.FTZ R21, R2.reuse, R121 ;  /* 0x0000007902157220 */ /* 0x040fe40000410000 */
[----:B------:R-:W-:Y:S01]  /*7920*/  FMUL.FTZ R37, R2, R37 ;  /* 0x0000002502257220 */ /* 0x000fe20000410000 */
[----:B------:R-:W-:Y:S01]  /*7930*/  LDSM.16.MT88.4 R132, [R103+0x2800] ;  /* 0x002800006784783b */ /* 0x000fe20000004200 */
[C---:B------:R-:W-:Y:S04]  /*7940*/  FMUL.FTZ R22, R0.reuse, R122 ;  /* 0x0000007a00167220 */ /* 0x040fe80000410000 */
[----:B------:R-:W-:Y:S02]  /*7950*/  FMUL.FTZ R23, R0, R123 ;  /* 0x0000007b00177220 */ /* 0x000fe40000410000 */
[C---:B------:R-:W-:Y:S01]  /*7960*/  FMUL.FTZ R40, R2.reuse, R40 ;  /* 0x0000002802287220 */ /* 0x040fe20000410000 */
[----:B------:R-:W-:Y:S01]  /*7970*/  LDSM.16.MT88.4 R120, [R3+0x800] ;  /* 0x000800000378783b */ /* 0x000fe20000004200 */
[C---:B------:R-:W-:Y:S02]  /*7980*/  FMUL.FTZ R41, R2.reuse, R41 ;  /* 0x0000002902297220 */ /* 0x040fe40000410000 */
[C---:B------:R-:W-:Y:S01]  /*7990*/  FMUL.FTZ R44, R2.reuse, R44 ;  /* 0x0000002c022c7220 */ /* 0x040fe20000410000 */
[C---:B---3--:R-:W-:Y:S03]  /*79a0*/  HMMA.16816.F32.BF16 R20, R136.reuse, R28, R20 ;  /* 0x0000001c8814723c */ /* 0x048fe60000041814 */
[C---:B------:R-:W-:Y:S02]  /*79b0*/  FMUL.FTZ R45, R2.reuse, R45 ;  /* 0x0000002d022d7220 */ /* 0x040fe40000410000 */
[C---:B------:R-:W-:Y:S02]  /*79c0*/  FMUL.FTZ R48, R2.reuse, R48 ;  /* 0x0000003002307220 */ /* 0x040fe40000410000 */
[C---:B------:R-:W-:Y:S01]  /*79d0*/  FMUL.FTZ R28, R2.reuse, R128 ;  /* 0x00000080021c7220 */ /* 0x040fe20000410000 */
[C---:B------:R-:W-:Y:S04]  /*79e0*/  HMMA.16816.F32.BF16 R24, R136.reuse, R30, R24 ;  /* 0x0000001e8818723c */ /* 0x040fe80000041818 */
[C---:B------:R-:W-:Y:S02]  /*79f0*/  FMUL.FTZ R29, R2.reuse, R129 ;  /* 0x00000081021d7220 */ /* 0x040fe40000410000 */
[----:B------:R-:W-:Y:S02]  /*7a00*/  FMUL.FTZ R49, R2, R49 ;  /* 0x0000003102317220 */ /* 0x000fe40000410000 */
[C---:B------:R-:W-:Y:S04]  /*7a10*/  FMUL.FTZ R30, R0.reuse, R130 ;  /* 0x00000082001e7220 */ /* 0x040fe80000410000 */
[----:B------:R-:W-:Y:S02]  /*7a20*/  FMUL.FTZ R31, R0, R131 ;  /* 0x00000083001f7220 */ /* 0x000fe40000410000 */
[----:B------:R-:W-:Y:S01]  /*7a30*/  LDSM.16.MT88.4 R128, [R156+0x2800] ;  /* 0x002800009c80783b */ /* 0x000fe20000004200 */
[C---:B------:R-:W-:Y:S02]  /*7a40*/  FMUL.FTZ R52, R2.reuse, R52 ;  /* 0x0000003402347220 */ /* 0x040fe40000410000 */
[C---:B------:R-:W-:Y:S02]  /*7a50*/  FMUL.FTZ R53, R2.reuse, R53 ;  /* 0x0000003502357220 */ /* 0x040fe40000410000 */
[C---:B-1----:R-:W-:Y:S03]  /*7a60*/  HMMA.16816.F32.BF16 R28, R136.reuse, R104, R28 ;  /* 0x00000068881c723c */ /* 0x042fe6000004181c */
        /* <DEDUP_REMOVED lines=27> */
[----:B------:R1:W4:Y:S01]  /*7c20*/  MUFU.EX2 R183, R104 ;  /* 0x0000006800b77308 */ /* 0x0003220000000800 */
[C---:B------:R-:W-:Y:S02]  /*7c30*/  FMUL.FTZ R96, R2.reuse, R96 ;  /* 0x0000006002607220 */ /* 0x040fe40000410000 */
[C---:B------:R-:W-:Y:S02]  /*7c40*/  FMUL.FTZ R97, R2.reuse, R97 ;  /* 0x0000006102617220 */ /* 0x040fe40000410000 */
[C---:B--2---:R-:W-:Y:S04]  /*7c50*/  HMMA.16816.F32.BF16 R60, R136.reuse, R108, R60 ;  /* 0x0000006c883c723c */ /* 0x044fe8000004183c */
[C---:B------:R-:W-:Y:S02]  /*7c60*/  FMUL.FTZ R76, R2.reuse, R76 ;  /* 0x0000004c024c7220 */ /* 0x040fe40000410000 */
[C---:B------:R-:W-:Y:S02]  /*7c70*/  FMUL.FTZ R77, R2.reuse, R77 ;  /* 0x0000004d024d7220 */ /* 0x040fe40000410000 */
[C---:B------:R-:W-:Y:S04]  /*7c80*/  HMMA.16816.F32.BF16 R64, R136.reuse, R110, R64 ;  /* 0x0000006e8840723c */ /* 0x040fe80000041840 */
[----:B------:R-:W-:Y:S02]  /*7c90*/  FFMA.FTZ R108, R141, c[0x0][0x2d0], -R144 ;  /* 0x0000b4008d6c7a23 */ /* 0x000fe40000010890 */
[C---:B------:R-:W-:Y:S02]  /*7ca0*/  FMUL.FTZ R80, R2.reuse, R80 ;  /* 0x0000005002507220 */ /* 0x040fe40000410000 */
[C---:B---3--:R-:W-:Y:S01]  /*7cb0*/  HMMA.16816.F32.BF16 R68, R136.reuse, R112, R68 ;  /* 0x000000708844723c */ /* 0x048fe20000041844 */
[----:B------:R2:W3:Y:S01]  /*7cc0*/  MUFU.EX2 R182, R108 ;  /* 0x0000006c00b67308 */ /* 0x0004e20000000800 */
[----:B-1----:R-:W1:Y:S02]  /*7cd0*/  LDSM.16.MT88.4 R104, [R103+0x4000] ;  /* 0x004000006768783b */ /* 0x002e640000004200 */
[C---:B------:R-:W-:Y:S02]  /*7ce0*/  FMUL.FTZ R81, R2.reuse, R81 ;  /* 0x0000005102517220 */ /* 0x040fe40000410000 */
[----:B------:R-:W-:Y:S02]  /*7cf0*/  FFMA.FTZ R2, R2, R216, R210 ;  /* 0x000000d802027223 */ /* 0x000fe400000100d2 */
[C---:B------:R-:W-:Y:S04]  /*7d00*/  HMMA.16816.F32.BF16 R72, R136.reuse, R114, R72 ;  /* 0x000000728848723c */ /* 0x040fe80000041848 */
[--C-:B------:R-:W-:Y:S02]  /*7d10*/  FFMA.FTZ R112, R143, c[0x0][0x2d0], -R145.reuse ;  /* 0x0000b4008f707a23 */ /* 0x100fe40000010891 */
[----:B------:R-:W-:Y:S02]  /*7d20*/  FFMA.FTZ R0, R0, R217, R206 ;  /* 0x000000d900007223 */ /* 0x000fe400000100ce */
[----:B------:R5:W-:Y:S01]  /*7d30*/  MUFU.EX2 R180, R112 ;  /* 0x0000007000b47308 */ /* 0x000be20000000800 */
[----:B------:R-:W-:Y:S03]  /*7d40*/  FADD.FTZ R2, R209, R2 ;  /* 0x00000002d1027221 */ /* 0x000fe60000010000 */
[----:B------:R-:W-:Y:S02]  /*7d50*/  FADD.FTZ R0, R205, R0 ;  /* 0x00000000cd007221 */ /* 0x000fe40000010000 */
[----:B------:R-:W-:Y:S02]  /*7d60*/  FADD.FTZ R2, R208, R2 ;  /* 0x00000002d0027221 */ /* 0x000fe40000010000 */
[----:B------:R-:W-:Y:S02]  /*7d70*/  FADD.FTZ R0, R204, R0 ;  /* 0x00000000cc007221 */ /* 0x000fe40000010000 */
[--C-:B--2---:R-:W-:Y:S02]  /*7d80*/  FFMA.FTZ R108, R142, c[0x0][0x2d0], -R145.reuse ;  /* 0x0000b4008e6c7a23 */ /* 0x104fe40000010891 */
[----:B------:R-:W-:Y:S01]  /*7d90*/  LDSM.16.MT88.4 R140, [R3+0x2800] ;  /* 0x00280000038c783b */ /* 0x000fe20000004200 */
[----:B------:R-:W-:Y:S01]  /*7da0*/  FADD.FTZ R2, R207, R2 ;  /* 0x00000002cf027221 */ /* 0x000fe20000010000 */
[----:B------:R2:W2:Y:S01]  /*7db0*/  MUFU.EX2 R181, R108 ;  /* 0x0000006c00b57308 */ /* 0x0004a20000000800 */
[----:B------:R-:W-:Y:S02]  /*7dc0*/  FADD.FTZ R0, R203, R0 ;  /* 0x00000000cb007221 */ /* 0x000fe40000010000 */
[----:B----4-:R-:W-:Y:S04]  /*7dd0*/  FADD.FTZ R2, R183, R2 ;  /* 0x00000002b7027221 */ /* 0x010fe80000010000 */
[----:B---3--:R-:W-:Y:S02]  /*7de0*/  FADD.FTZ R2, R182, R2 ;  /* 0x00000002b6027221 */ /* 0x008fe40000010000 */
[--C-:B-----5:R-:W-:Y:S01]  /*7df0*/  FFMA.FTZ R112, R146, c[0x0][0x2d0], -R144.reuse ;  /* 0x0000b40092707a23 */ /* 0x120fe20000010890 */
[C---:B-1----:R-:W-:Y:S03]  /*7e00*/  HMMA.16816.F32.BF16 R76, R136.reuse, R104, R76 ;  /* 0x00000068884c723c */ /* 0x042fe6000004184c */
[----:B------:R1:W3:Y:S04]  /*7e10*/  MUFU.EX2 R179, R112 ;  /* 0x0000007000b37308 */ /* 0x0002e80000000800 */
[----:B------:R-:W-:Y:S01]  /*7e20*/  FFMA.FTZ R104, R147, c[0x0][0x2d0], -R144 ;  /* 0x0000b40093687a23 */ /* 0x000fe20000010890 */
[C---:B------:R-:W-:Y:S05]  /*7e30*/  HMMA.16816.F32.BF16 R80, R136.reuse, R106, R80 ;  /* 0x0000006a8850723c */ /* 0x040fea0000041850 */
[----:B------:R4:W5:Y:S01]  /*7e40*/  MUFU.EX2 R178, R104 ;  /* 0x0000006800b27308 */ /* 0x0009620000000800 */
[----:B--2---:R-:W2:Y:S01]  /*7e50*/  LDSM.16.MT88.4 R108, [R3+0x4000] ;  /* 0x00400000036c783b */ /* 0x004ea20000004200 */
[C---:B------:R-:W-:Y:S01]  /*7e60*/  F2FP.BF16.PACK_AB R105, R180.reuse, R181 ;  /* 0x000000b5b469723e */ /* 0x040fe200000010ff */
[----:B------:R-:W-:Y:S04]  /*7e70*/  FADD.FTZ R0, R181, R0 ;  /* 0x00000000b5007221 */ /* 0x000fe80000010000 */
[----:B------:R-:W-:Y:S02]  /*7e80*/  FADD.FTZ R0, R180, R0 ;  /* 0x00000000b4007221 */ /* 0x000fe40000010000 */
[----:B-1----:R-:W1:Y:S01]  /*7e90*/  LDSM.16.MT88.4 R112, [R102+0x4000] ;  /* 0x004000006670783b */ /* 0x002e620000004200 */
[----:B---3--:R-:W-:Y:S02]  /*7ea0*/  FADD.FTZ R2, R179, R2 ;  /* 0x00000002b3027221 */ /* 0x008fe40000010000 */
[--C-:B----4-:R-:W-:Y:S01]  /*7eb0*/  FFMA.FTZ R104, R148, c[0x0][0x2d0], -R145.reuse ;  /* 0x0000b40094687a23 */ /* 0x110fe20000010891 */
[C---:B-----5:R-:W-:Y:S01]  /*7ec0*/  F2FP.BF16.PACK_AB R106, R178.reuse, R179 ;  /* 0x000000b3b26a723e */ /* 0x060fe200000010ff */
[----:B------:R-:W-:Y:S02]  /*7ed0*/  FADD.FTZ R2, R178, R2 ;  /* 0x00000002b2027221 */ /* 0x000fe40000010000 */
[----:B------:R3:W4:Y:S01]  /*7ee0*/  MUFU.EX2 R177, R104 ;  /* 0x0000006800b17308 */ /* 0x0007220000000800 */
[C---:B--2---:R-:W-:Y:S08]  /*7ef0*/  HMMA.16816.F32.BF16 R84, R136.reuse, R108, R84 ;  /* 0x0000006c8854723c */ /* 0x044ff00000041854 */
[C---:B------:R-:W-:Y:S01]  /*7f00*/  HMMA.16816.F32.BF16 R88, R136.reuse, R110, R88 ;  /* 0x0000006e8858723c */ /* 0x040fe20000041858 */
[----:B------:R-:W2:Y:S03]  /*7f10*/  LDSM.16.MT88.4 R108, [R103+0x800] ;  /* 0x00080000676c783b */ /* 0x000ea60000004200 */
[--C-:B---3--:R-:W-:Y:S02]  /*7f20*/  FFMA.FTZ R104, R149, c[0x0][0x2d0], -R145.reuse ;  /* 0x0000b40095687a23 */ /* 0x108fe40000010891 */
[----:B----4-:R-:W-:Y:S02]  /*7f30*/  FADD.FTZ R0, R177, R0 ;  /* 0x00000000b1007221 */ /* 0x010fe40000010000 */
[C---:B-1----:R-:W-:Y:S01]  /*7f40*/  HMMA.16816.F32.BF16 R92, R136.reuse, R112, R92 ;  /* 0x00000070885c723c */ /* 0x042fe2000004185c */
[----:B------:R1:W3:Y:S07]  /*7f50*/  MUFU.EX2 R176, R104 ;  /* 0x0000006800b07308 */ /* 0x0002ee0000000800 */
[----:B------:R-:W-:Y:S01]  /*7f60*/  HMMA.16816.F32.BF16 R96, R136, R114, R96 ;  /* 0x000000728860723c */ /* 0x000fe20000041860 */
[----:B------:R-:W4:Y:S03]  /*7f70*/  LDSM.16.MT88.4 R112, [R102+0x2800] ;  /* 0x002800006670783b */ /* 0x000f260000004200 */
[----:B-1----:R-:W-:Y:S01]  /*7f80*/  F2FP.BF16.PACK_AB R104, R182, R183 ;  /* 0x000000b7b668723e */ /* 0x002fe200000010ff */
[C---:B---3--:R-:W-:Y:S01]  /*7f90*/  FADD.FTZ R0, R176.reuse, R0 ;  /* 0x00000000b0007221 */ /* 0x048fe20000010000 */
[----:B------:R-:W-:Y:S07]  /*7fa0*/  F2FP.BF16.PACK_AB R107, R176, R177 ;  /* 0x000000b1b06b723e */ /* 0x000fee00000010ff */
[C---:B------:R-:W-:Y:S08]  /*7fb0*/  HMMA.16816.F32.BF16 R4, R104.reuse, R116, R4 ;  /* 0x000000746804723c */ /* 0x040ff00000041804 */
[C---:B------:R-:W-:Y:S01]  /*7fc0*/  HMMA.16816.F32.BF16 R8, R104.reuse, R118, R8 ;  /* 0x000000766808723c */ /* 0x040fe20000041808 */
[----:B------:R-:W-:Y:S07]  /*7fd0*/  LDSM.16.MT88.4 R116, [R103+0x4800] ;  /* 0x004800006774783b */ /* 0x000fee0000004200 */
[C---:B--2---:R-:W-:Y:S08]  /*7fe0*/  HMMA.16816.F32.BF16 R12, R104.reuse, R108, R12 ;  /* 0x0000006c680c723c */ /* 0x044ff0000004180c */
[C---:B------:R-:W-:Y:S01]  /*7ff0*/  HMMA.16816.F32.BF16 R16, R104.reuse, R110, R16 ;  /* 0x0000006e6810723c */ /* 0x040fe20000041810 */
[----:B------:R-:W1:Y:S07]  /*8000*/  LDSM.16.MT88.4 R108, [R156+0x4800] ;  /* 0x004800009c6c783b */ /* 0x000e6e0000004200 */
[C---:B------:R-:W-:Y:S07]  /*8010*/  HMMA.16816.F32.BF16 R20, R104.reuse, R120, R20 ;  /* 0x000000786814723c */ /* 0x040fee0000041814 */
[--C-:B------:R-:W-:Y:S01]  /*8020*/  FFMA.FTZ R120, R151, c[0x0][0x2d0], -R144.reuse ;  /* 0x0000b40097787a23 */ /* 0x100fe20000010890 */
[C---:B------:R-:W-:Y:S03]  /*8030*/  HMMA.16816.F32.BF16 R24, R104.reuse, R122, R24 ;  /* 0x0000007a6818723c */ /* 0x040fe60000041818 */
[----:B------:R2:W3:Y:S05]  /*8040*/  MUFU.EX2 R175, R120 ;  /* 0x0000007800af7308 */ /* 0x0004ea0000000800 */
[C---:B------:R-:W-:Y:S08]  /*8050*/  HMMA.16816.F32.BF16 R28, R104.reuse, R124, R28 ;  /* 0x0000007c681c723c */ /* 0x040ff0000004181c */
[C---:B------:R-:W-:Y:S01]  /*8060*/  HMMA.16816.F32.BF16 R32, R104.reuse, R126, R32 ;  /* 0x0000007e6820723c */ /* 0x040fe20000041820 */
[----:B------:R-:W-:Y:S07]  /*8070*/  LDSM.16.MT88.4 R124, [R103+0x1000] ;  /* 0x00100000677c783b */ /* 0x000fee0000004200 */
[C---:B------:R-:W-:Y:S04]  /*8080*/  HMMA.16816.F32.BF16 R36, R104.reuse, R128, R36 ;  /* 0x000000806824723c */ /* 0x040fe80000041824 */
[----:B--2---:R-:W-:Y:S02]  /*8090*/  FFMA.FTZ R120, R152, c[0x0][0x2d0], -R144 ;  /* 0x0000b40098787a23 */ /* 0x004fe40000010890 */
[----:B---3--:R-:W-:Y:S02]  /*80a0*/  FADD.FTZ R2, R175, R2 ;  /* 0x00000002af027221 */ /* 0x008fe40000010000 */
[C---:B------:R-:W-:Y:S01]  /*80b0*/  HMMA.16816.F32.BF16 R40, R104.reuse, R130, R40 ;  /* 0x000000826828723c */ /* 0x040fe20000041828 */
[----:B------:R2:W3:Y:S03]  /*80c0*/  MUFU.EX2 R174, R120 ;  /* 0x0000007800ae7308 */ /* 0x0004e60000000800 */
[--C-:B------:R-:W-:Y:S04]  /*80d0*/  FFMA.FTZ R128, R155, c[0x0][0x2d0], -R145.reuse ;  /* 0x0000b4009b807a23 */ /* 0x100fe80000010891 */
[C---:B------:R-:W-:Y:S03]  /*80e0*/  HMMA.16816.F32.BF16 R44, R104.reuse, R132, R44 ;  /* 0x00000084682c723c */ /* 0x040fe6000004182c */
[----:B------:R5:W-:Y:S05]  /*80f0*/  MUFU.EX2 R168, R128 ;  /* 0x0000008000a87308 */ /* 0x000bea0000000800 */
[C---:B------:R-:W-:Y:S01]  /*8100*/  HMMA.16816.F32.BF16 R48, R104.reuse, R134, R48 ;  /* 0x000000866830723c */ /* 0x040fe20000041830 */
[----:B------:R-:W-:Y:S07]  /*8110*/  LDSM.16.MT88.4 R132, [R102+0x1800] ;  /* 0x001800006684783b */ /* 0x000fee0000004200 */
[C---:B------:R-:W-:Y:S04]  /*8120*/  HMMA.16816.F32.BF16 R52, R104.reuse, R140, R52 ;  /* 0x0000008c6834723c */ /* 0x040fe80000041834 */
[--C-:B--2---:R-:W-:Y:S02]  /*8130*/  FFMA.FTZ R120, R150, c[0x0][0x2d0], -R145.reuse ;  /* 0x0000b40096787a23 */ /* 0x104fe40000010891 */
[----:B------:R-:W-:Y:S01]  /*8140*/  LDSM.16.MT88.4 R148, [R3+0x3800] ;  /* 0x003800000394783b */ /* 0x000fe20000004200 */
[----:B---3--:R-:W-:Y:S01]  /*8150*/  FADD.FTZ R2, R174, R2 ;  /* 0x00000002ae027221 */ /* 0x008fe20000010000 */
[C---:B------:R-:W-:Y:S01]  /*8160*/  HMMA.16816.F32.BF16 R56, R104.reuse, R142, R56 ;  /* 0x0000008e6838723c */ /* 0x040fe20000041838 */
[----:B------:R2:W-:Y:S05]  /*8170*/  MUFU.EX2 R172, R120 ;  /* 0x0000007800ac7308 */ /* 0x0005ea0000000800 */
[----:B-----5:R-:W-:Y:S02]  /*8180*/  LDSM.16.MT88.4 R128, [R102+0x1000] ;  /* 0x001000006680783b */ /* 0x020fe40000004200 */
[C---:B----4-:R-:W-:Y:S06]  /*8190*/  HMMA.16816.F32.BF16 R60, R104.reuse, R112, R60 ;  /* 0x00000070683c723c */ /* 0x050fec000004183c */
[----:B------:R-:W-:Y:S01]  /*81a0*/  LDSM.16.MT88.4 R140, [R156+0x3800] ;  /* 0x003800009c8c783b */ /* 0x000fe20000004200 */
[--C-:B------:R-:W-:Y:S01]  /*81b0*/  FFMA.FTZ R112, R154, c[0x0][0x2d0], -R145.reuse ;  /* 0x0000b4009a707a23 */ /* 0x100fe20000010891 */
[C---:B------:R-:W-:Y:S03]  /*81c0*/  HMMA.16816.F32.BF16 R64, R104.reuse, R114, R64 ;  /* 0x000000726840723c */ /* 0x040fe60000041840 */
[----:B------:R3:W4:Y:S05]  /*81d0*/  MUFU.EX2 R173, R112 ;  /* 0x0000007000ad7308 */ /* 0x00072a0000000800 */
[C---:B-1----:R-:W-:Y:S01]  /*81e0*/  HMMA.16816.F32.BF16 R68, R104.reuse, R108, R68 ;  /* 0x0000006c6844723c */ /* 0x042fe20000041844 */
[----:B--2---:R-:W-:Y:S06]  /*81f0*/  LDSM.16.MT88.4 R120, [R102+0x4800] ;  /* 0x004800006678783b */ /* 0x004fec0000004200 */
[----:B------:R-:W-:Y:S01]  /*8200*/  FFMA.FTZ R108, R157, c[0x0][0x2d0], -R144 ;  /* 0x0000b4009d6c7a23 */ /* 0x000fe20000010890 */
[C---:B------:R-:W-:Y:S03]  /*8210*/  HMMA.16816.F32.BF16 R72, R104.reuse, R110, R72 ;  /* 0x0000006e6848723c */ /* 0x040fe60000041848 */
[----:B------:R1:W2:Y:S05]  /*8220*/  MUFU.EX2 R171, R108 ;  /* 0x0000006c00ab7308 */ /* 0x0002aa0000000800 */
[C---:B------:R-:W-:Y:S01]  /*8230*/  HMMA.16816.F32.BF16 R76, R104.reuse, R116, R76 ;  /* 0x00000074684c723c */ /* 0x040fe2000004184c */
[----:B---3--:R-:W3:Y:S03]  /*8240*/  LDSM.16.MT88.4 R112, [R3+0x4800] ;  /* 0x004800000370783b */ /* 0x008ee60000004200 */
[----:B----4-:R-:W-:Y:S04]  /*8250*/  FADD.FTZ R0, R173, R0 ;  /* 0x00000000ad007221 */ /* 0x010fe80000010000 */
[C---:B------:R-:W-:Y:S01]  /*8260*/  HMMA.16816.F32.BF16 R80, R104.reuse, R118, R80 ;  /* 0x000000766850723c */ /* 0x040fe20000041850 */
[----:B------:R-:W-:Y:S03]  /*8270*/  LDSM.16.MT88.4 R116, [R3+0x1000] ;  /* 0x001000000374783b */ /* 0x000fe60000004200 */
[----:B------:R-:W-:Y:S02]  /*8280*/  FADD.FTZ R0, R172, R0 ;  /* 0x00000000ac007221 */ /* 0x000fe40000010000 */
[----:B-1----:R-:W-:Y:S02]  /*8290*/  FFMA.FTZ R108, R158, c[0x0][0x2d0], -R144 ;  /* 0x0000b4009e6c7a23 */ /* 0x002fe40000010890 */
[----:B--2---:R-:W-:Y:S02]  /*82a0*/  FADD.FTZ R2, R171, R2 ;  /* 0x00000002ab027221 */ /* 0x004fe40000010000 */
[----:B------:R1:W2:Y:S01]  /*82b0*/  MUFU.EX2 R170, R108 ;  /* 0x0000006c00aa7308 */ /* 0x0002a20000000800 */
[C---:B---3--:R-:W-:Y:S03]  /*82c0*/  HMMA.16816.F32.BF16 R84, R104.reuse, R112, R84 ;  /* 0x000000706854723c */ /* 0x048fe60000041854 */
[--C-:B-1----:R-:W-:Y:S02]  /*82d0*/  FFMA.FTZ R108, R153, c[0x0][0x2d0], -R145.reuse ;  /* 0x0000b400996c7a23 */ /* 0x102fe40000010891 */
[----:B------:R-:W-:Y:S03]  /*82e0*/  LDSM.16.MT88.4 R152, [R102+0x3800] ;  /* 0x003800006698783b */ /* 0x000fe60000004200 */
[C---:B------:R-:W-:Y:S01]  /*82f0*/  HMMA.16816.F32.BF16 R88, R104.reuse, R114, R88 ;  /* 0x000000726858723c */ /* 0x040fe20000041858 */
[----:B------:R1:W3:Y:S03]  /*8300*/  MUFU.EX2 R169, R108 ;  /* 0x0000006c00a97308 */ /* 0x0002e60000000800 */
[----:B--2---:R-:W-:Y:S01]  /*8310*/  FADD.FTZ R2, R170, R2 ;  /* 0x00000002aa027221 */ /* 0x004fe20000010000 */
[----:B------:R-:W-:Y:S03]  /*8320*/  LDSM.16.MT88.4 R112, [R156+0x3000] ;  /* 0x003000009c70783b */ /* 0x000fe60000004200 */
[C---:B------:R-:W-:Y:S08]  /*8330*/  HMMA.16816.F32.BF16 R92, R104.reuse, R120, R92 ;  /* 0x00000078685c723c */ /* 0x040ff0000004185c */
[----:B------:R-:W-:Y:S01]  /*8340*/  HMMA.16816.F32.BF16 R96, R104, R122, R96 ;  /* 0x0000007a6860723c */ /* 0x000fe20000041860 */
[----:B------:R-:W-:Y:S06]  /*8350*/  LDSM.16.MT88.4 R120, [R103+0x3000] ;  /* 0x003000006778783b */ /* 0x000fec0000004200 */
[----:B------:R-:W-:Y:S02]  /*8360*/  F2FP.BF16.PACK_AB R104, R174, R175 ;  /* 0x000000afae68723e */ /* 0x000fe400000010ff */
[----:B-1----:R-:W1:Y:S03]  /*8370*/  LDSM.16.MT88.4 R108, [R156+0x1000] ;  /* 0x001000009c6c783b */ /* 0x002e660000004200 */
[----:B------:R-:W-:Y:S01]  /*8380*/  F2FP.BF16.PACK_AB R105, R172, R173 ;  /* 0x000000adac69723e */ /* 0x000fe200000010ff */
[----:B---3--:R-:W-:Y:S01]  /*8390*/  FADD.FTZ R0, R169, R0 ;  /* 0x00000000a9007221 */ /* 0x008fe20000010000 */
        /* <DEDUP_REMOVED lines=18> */
[C---:B------:R-:W-:Y:S07]  /*84c0*/  HMMA.16816.F32.BF16 R44, R104.reuse, R120, R44 ;  /* 0x00000078682c723c */ /* 0x040fee000004182c */
[--C-:B------:R-:W-:Y:S01]  /*84d0*/  FFMA.FTZ R120, R160, c[0x0][0x2d0], -R144.reuse ;  /* 0x0000b400a0787a23 */ /* 0x100fe20000010890 */
[C---:B------:R-:W-:Y:S03]  /*84e0*/  HMMA.16816.F32.BF16 R48, R104.reuse, R122, R48 ;  /* 0x0000007a6830723c */ /* 0x040fe60000041830 */
[----:B------:R4:W5:Y:S05]  /*84f0*/  MUFU.EX2 R167, R120 ;  /* 0x0000007800a77308 */ /* 0x00096a0000000800 */
[C---:B-1----:R-:W-:Y:S07]  /*8500*/  HMMA.16816.F32.BF16 R52, R104.reuse, R108, R52 ;  /* 0x0000006c6834723c */ /* 0x042fee0000041834 */
[--C-:B------:R-:W-:Y:S01]  /*8510*/  FFMA.FTZ R108, R159, c[0x0][0x2d0], -R145.reuse ;  /* 0x0000b4009f6c7a23 */ /* 0x100fe20000010891 */
[C---:B------:R-:W-:Y:S03]  /*8520*/  HMMA.16816.F32.BF16 R56, R104.reuse, R110, R56 ;  /* 0x0000006e6838723c */ /* 0x040fe60000041838 */
[----:B------:R1:W-:Y:S05]  /*8530*/  MUFU.EX2 R165, R108 ;  /* 0x0000006c00a57308 */ /* 0x0003ea0000000800 */
[C---:B---3--:R-:W-:Y:S01]  /*8540*/  HMMA.16816.F32.BF16 R60, R104.reuse, R116, R60 ;  /* 0x00000074683c723c */ /* 0x048fe2000004183c */
[----:B----4-:R-:W3:Y:S03]  /*8550*/  LDSM.16.MT88.4 R120, [R103+0x5000] ;  /* 0x005000006778783b */ /* 0x010ee60000004200 */
[----:B-----5:R-:W-:Y:S03]  /*8560*/  F2FP.BF16.PACK_AB R136, R166, R167 ;  /* 0x000000a7a688723e */ /* 0x020fe600000010ff */
[--C-:B------:R-:W-:Y:S01]  /*8570*/  FFMA.FTZ R116, R162, c[0x0][0x2d0], -R145.reuse ;  /* 0x0000b400a2747a23 */ /* 0x100fe20000010891 */
[C---:B------:R-:W-:Y:S03]  /*8580*/  HMMA.16816.F32.BF16 R64, R104.reuse, R118, R64 ;  /* 0x000000766840723c */ /* 0x040fe60000041840 */
[----:B------:R4:W5:Y:S05]  /*8590*/  MUFU.EX2 R164, R116 ;  /* 0x0000007400a47308 */ /* 0x00096a0000000800 */
[C---:B--2---:R-:W-:Y:S01]  /*85a0*/  HMMA.16816.F32.BF16 R68, R104.reuse, R112, R68 ;  /* 0x000000706844723c */ /* 0x044fe20000041844 */
[----:B-1----:R-:W1:Y:S06]  /*85b0*/  LDSM.16.MT88.4 R108, [R3+0x5000] ;  /* 0x00500000036c783b */ /* 0x002e6c0000004200 */
[--C-:B------:R-:W-:Y:S01]  /*85c0*/  FFMA.FTZ R112, R184, c[0x0][0x2d0], -R145.reuse ;  /* 0x0000b400b8707a23 */ /* 0x100fe20000010891 */
[C---:B------:R-:W-:Y:S03]  /*85d0*/  HMMA.16816.F32.BF16 R72, R104.reuse, R114, R72 ;  /* 0x000000726848723c */ /* 0x040fe60000041848 */
[----:B------:R2:W-:Y:S01]  /*85e0*/  MUFU.EX2 R161, R112 ;  /* 0x0000007000a17308 */ /* 0x0005e20000000800 */
[----:B------:R-:W-:Y:S02]  /*85f0*/  FFMA.FTZ R145, R202, c[0x0][0x2d0], -R145 ;  /* 0x0000b400ca917a23 */ /* 0x000fe40000010891 */
[--C-:B----4-:R-:W-:Y:S07]  /*8600*/  FFMA.FTZ R116, R163, c[0x0][0x2d0], -R144.reuse ;  /* 0x0000b400a3747a23 */ /* 0x110fee0000010890 */
[----:B------:R-:W4:Y:S01]  /*8610*/  MUFU.EX2 R160, R145 ;  /* 0x0000009100a07308 */ /* 0x000f220000000800 */
[----:B------:R-:W-:Y:S01]  /*8620*/  FFMA.FTZ R144, R201, c[0x0][0x2d0], -R144 ;  /* 0x0000b400c9907a23 */ /* 0x000fe20000010890 */
[----:B-----5:R-:W-:Y:S01]  /*8630*/  F2FP.BF16.PACK_AB R137, R164, R165 ;  /* 0x000000a5a489723e */ /* 0x020fe200000010ff */
[C---:B---3--:R-:W-:Y:S07]  /*8640*/  HMMA.16816.F32.BF16 R76, R104.reuse, R120, R76 ;  /* 0x00000078684c723c */ /* 0x048fee000004184c */
[----:B------:R3:W-:Y:S01]  /*8650*/  MUFU.EX2 R163, R116 ;  /* 0x0000007400a37308 */ /* 0x0007e20000000800 */
[C---:B------:R-:W-:Y:S01]  /*8660*/  HMMA.16816.F32.BF16 R80, R104.reuse, R122, R80 ;  /* 0x0000007a6850723c */ /* 0x040fe20000041850 */
[----:B--2---:R-:W-:Y:S08]  /*8670*/  LDSM.16.MT88.4 R112, [R156+0x1800] ;  /* 0x001800009c70783b */ /* 0x004ff00000004200 */
[----:B------:R-:W2:Y:S01]  /*8680*/  MUFU.EX2 R162, R144 ;  /* 0x0000009000a27308 */ /* 0x000ea20000000800 */
[C---:B-1----:R-:W-:Y:S01]  /*8690*/  HMMA.16816.F32.BF16 R84, R104.reuse, R108, R84 ;  /* 0x0000006c6854723c */ /* 0x042fe20000041854 */
[----:B------:R-:W-:Y:S02]  /*86a0*/  LDSM.16.MT88.4 R120, [R103+0x1800] ;  /* 0x001800006778783b */ /* 0x000fe40000004200 */
[----:B----4-:R-:W-:Y:S05]  /*86b0*/  F2FP.BF16.PACK_AB R139, R160, R161 ;  /* 0x000000a1a08b723e */ /* 0x010fea00000010ff */
[C---:B------:R-:W-:Y:S01]  /*86c0*/  HMMA.16816.F32.BF16 R88, R104.reuse, R110, R88 ;  /* 0x0000006e6858723c */ /* 0x040fe20000041858 */
[----:B------:R-:W-:Y:S08]  /*86d0*/  LDSM.16.MT88.4 R156, [R156+0x5800] ;  /* 0x005800009c9c783b */ /* 0x000ff00000004200 */
[----:B---3--:R-:W1:Y:S03]  /*86e0*/  LDSM.16.MT88.4 R116, [R102+0x5000] ;  /* 0x005000006674783b */ /* 0x008e660000004200 */
[----:B--2---:R-:W-:Y:S05]  /*86f0*/  F2FP.BF16.PACK_AB R138, R162, R163 ;  /* 0x000000a3a28a723e */ /* 0x004fea00000010ff */
[----:B------:R-:W2:Y:S01]  /*8700*/  LDSM.16.MT88.4 R144, [R103+0x3800] ;  /* 0x003800006790783b */ /* 0x000ea20000004200 */
[C---:B-1----:R-:W-:Y:S08]  /*8710*/  HMMA.16816.F32.BF16 R92, R104.reuse, R116, R92 ;  /* 0x00000074685c723c */ /* 0x042ff0000004185c */
[----:B------:R-:W-:Y:S08]  /*8720*/  HMMA.16816.F32.BF16 R96, R104, R118, R96 ;  /* 0x000000766860723c */ /* 0x000ff00000041860 */
[C---:B------:R-:W-:Y:S01]  /*8730*/  HMMA.16816.F32.BF16 R104, R136.reuse, R112, R4 ;  /* 0x000000708868723c */ /* 0x040fe20000041804 */
[----:B------:R-:W1:Y:S07]  /*8740*/  LDSM.16.MT88.4 R4, [R103+0x5800] ;  /* 0x005800006704783b */ /* 0x000e6e0000004200 */
[C---:B------:R-:W-:Y:S01]  /*8750*/  HMMA.16816.F32.BF16 R108, R136.reuse, R114, R8 ;  /* 0x00000072886c723c */ /* 0x040fe20000041808 */
[----:B------:R3:W4:Y:S07]  /*8760*/  LDSM.16.MT88.4 R8, [R3+0x5800] ;  /* 0x005800000308783b */ /* 0x00072e0000004200 */
[C---:B------:R-:W-:Y:S01]  /*8770*/  HMMA.16816.F32.BF16 R112, R136.reuse, R120, R12 ;  /* 0x000000788870723c */ /* 0x040fe2000004180c */
[----:B------:R-:W5:Y:S07]  /*8780*/  LDSM.16.MT88.4 R12, [R102+0x5800] ;  /* 0x00580000660c783b */ /* 0x000f6e0000004200 */
[C---:B------:R-:W-:Y:S08]  /*8790*/  HMMA.16816.F32.BF16 R116, R136.reuse, R122, R16 ;  /* 0x0000007a8874723c */ /* 0x040ff00000041810 */
[C---:B------:R-:W-:Y:S04]  /*87a0*/  HMMA.16816.F32.BF16 R120, R136.reuse, R124, R20 ;  /* 0x0000007c8878723c */ /* 0x040fe80000041814 */
[----:B---3--:R-:W-:Y:S02]  /*87b0*/  FADD.FTZ R3, R168, R0 ;  /* 0x00000000a8037221 */ /* 0x008fe40000010000 */
[----:B------:R-:W-:Y:S02]  /*87c0*/  FADD.FTZ R0, R167, R2 ;  /* 0x00000002a7007221 */ /* 0x000fe40000010000 */
[C---:B------:R-:W-:Y:S04]  /*87d0*/  HMMA.16816.F32.BF16 R124, R136.reuse, R126, R24 ;  /* 0x0000007e887c723c */ /* 0x040fe80000041818 */
[----:B------:R-:W-:Y:S02]  /*87e0*/  FADD.FTZ R3, R165, R3 ;  /* 0x00000003a5037221 */ /* 0x000fe40000010000 */
[----:B------:R-:W-:Y:S02]  /*87f0*/  FADD.FTZ R2, R166, R0 ;  /* 0x00000000a6027221 */ /* 0x000fe40000010000 */
[C---:B------:R-:W-:Y:S04]  /*8800*/  HMMA.16816.F32.BF16 R128, R136.reuse, R132, R28 ;  /* 0x000000848880723c */ /* 0x040fe8000004181c */
[----:B------:R-:W-:Y:S02]  /*8810*/  FADD.FTZ R0, R164, R3 ;  /* 0x00000003a4007221 */ /* 0x000fe40000010000 */
[----:B------:R-:W-:Y:S01]  /*8820*/  FADD.FTZ R3, R163, R2 ;  /* 0x00000002a3037221 */ /* 0x000fe20000010000 */
[----:B------:R-:W-:Y:S01]  /*8830*/  IADD3 R2, R211, 0x1, RZ ;  /* 0x00000001d3027810 */ /* 0x000fe20007ffe0ff */
[C---:B------:R-:W-:Y:S04]  /*8840*/  HMMA.16816.F32.BF16 R132, R136.reuse, R134, R32 ;  /* 0x000000868884723c */ /* 0x040fe80000041820 */
[----:B------:R-:W-:Y:S01]  /*8850*/  FADD.FTZ R0, R161, R0 ;  /* 0x00000000a1007221 */ /* 0x000fe20000010000 */
[----:B------:R-:W-:Y:S01]  /*8860*/  SEL R211, R2, RZ, !P1 ;  /* 0x000000ff02d37207 */ /* 0x000fe20004800000 */
[----:B------:R-:W-:Y:S02]  /*8870*/  FADD.FTZ R216, R162, R3 ;  /* 0x00000003a2d87221 */ /* 0x000fe40000010000 */
[C---:B------:R-:W-:Y:S04]  /*8880*/  HMMA.16816.F32.BF16 R36, R136.reuse, R140, R36 ;  /* 0x0000008c8824723c */ /* 0x040fe80000041824 */
[----:B------:R-:W-:Y:S04]  /*8890*/  FADD.FTZ R217, R160, R0 ;  /* 0x00000000a0d97221 */ /* 0x000fe80000010000 */
[C---:B------:R-:W-:Y:S08]  /*88a0*/  HMMA.16816.F32.BF16 R40, R136.reuse, R142, R40 ;  /* 0x0000008e8828723c */ /* 0x040ff00000041828 */
        /* <DEDUP_REMOVED lines=10> */
[C---:B----4-:R-:W-:Y:S08]  /*8950*/  HMMA.16816.F32.BF16 R84, R136.reuse, R8, R84 ;  /* 0x000000088854723c */ /* 0x050ff00000041854 */
[C---:B------:R-:W-:Y:S08]  /*8960*/  HMMA.16816.F32.BF16 R88, R136.reuse, R10, R88 ;  /* 0x0000000a8858723c */ /* 0x040ff00000041858 */
[C---:B-----5:R-:W-:Y:S08]  /*8970*/  HMMA.16816.F32.BF16 R92, R136.reuse, R12, R92 ;  /* 0x0000000c885c723c */ /* 0x060ff0000004185c */
[----:B------:R-:W-:Y:S01]  /*8980*/  HMMA.16816.F32.BF16 R96, R136, R14, R96 ;  /* 0x0000000e8860723c */ /* 0x000fe20000041860 */
[----:B------:R-:W-:Y:S07]  /*8990*/  @!UPT UIADD3 URZ, URZ, URZ, URZ ;  /* 0x0000003f3f3ff290 */ /* 0x000fee000fffe03f */
[----:B------:R-:W-:-:S11]  /*89a0*/  @!P0 BRA `(.L_x_1455) ;  /* 0x0000050000008947 */ /* 0x000fd60003800000 */
[----:B------:R-:W-:Y:S01]  /*89b0*/  IADD3 R2, R219, R212, R228 ;  /* 0x000000d4db027210 */ /* 0x000fe20007ffe0e4 */
[----:B------:R-:W-:Y:S01]  /*89c0*/  IMAD.MOV.U32 R198, RZ, RZ, RZ ;  /* 0x000000ffffc67224 */ /* 0x000fe200078e00ff */
[----:B------:R-:W-:Y:S01]  /*89d0*/  SHF.R.S32.HI R234, RZ, 0x1f, R214 ;  /* 0x0000001fffea7819 */ /* 0x000fe200000114d6 */
[----:B------:R-:W-:Y:S01]  /*89e0*/  IMAD.SHL.U32 R18, R214, 0x2, RZ ;  /* 0x00000002d6127824 */ /* 0x000fe200078e00ff */
[----:B------:R-:W-:Y:S01]  /*89f0*/  IADD3 R2, R2, -0x80, RZ ;  /* 0xffffff8002027810 */ /* 0x000fe20007ffe0ff */
[C---:B------:R-:W-:Y:S01]  /*8a00*/  IMAD.SHL.U32 R17, R213.reuse, 0x2, RZ ;  /* 0x00000002d5117824 */ /* 0x040fe200078e00ff */
[----:B------:R-:W-:Y:S01]  /*8a10*/  SHF.L.U64.HI R15, R214, 0x1, R234 ;  /* 0x00000001d60f7819 */ /* 0x000fe200000102ea */
[----:B------:R-:W-:Y:S01]  /*8a20*/  IMAD.SHL.U32 R16, R200, 0x2, RZ ;  /* 0x00000002c8107824 */ /* 0x000fe200078e00ff */
[----:B------:R-:W-:Y:S01]  /*8a30*/  SHF.R.S32.HI R235, RZ, 0x1f, R213 ;  /* 0x0000001fffeb7819 */ /* 0x000fe200000114d5 */
[----:B------:R-:W-:Y:S01]  /*8a40*/  @P3 IMAD.HI.U32 R3, R2, c[0x0][0x2bc], RZ ;  /* 0x0000af0002033a27 */ /* 0x000fe200078e00ff */
[----:B------:R-:W-:Y:S02]  /*8a50*/  SHF.R.S32.HI R234, RZ, 0x1f, R200 ;  /* 0x0000001fffea7819 */ /* 0x000fe400000114c8 */
[----:B------:R-:W-:Y:S01]  /*8a60*/  SHF.L.U64.HI R14, R213, 0x1, R235 ;  /* 0x00000001d50e7819 */ /* 0x000fe200000102eb */
[----:B------:R-:W-:Y:S01]  /*8a70*/  IMAD.MOV.U32 R0, RZ, RZ, R2 ;  /* 0x000000ffff007224 */ /* 0x000fe200078e0002 */
[----:B------:R-:W-:Y:S02]  /*8a80*/  @P3 SHF.R.U32.HI R0, RZ, c[0x0][0x2c0], R3 ;  /* 0x0000b000ff003a19 */ /* 0x000fe40000011603 */
[----:B------:R-:W-:Y:S02]  /*8a90*/  SHF.L.U64.HI R13, R200, 0x1, R234 ;  /* 0x00000001c80d7819 */ /* 0x000fe400000102ea */
        /* <DEDUP_REMOVED lines=22> */
.L_x_1516:
[----:B------:R-:W-:-:S05]  /*8c00*/  BRA.DIV ~URZ, `(.L_x_1457) ;  /* 0x00006b327f007947 */ /* 0x000fca000b800000 */
[----:B------:R-:W3:Y:S01]  /*8c10*/  SHFL.IDX PT, R2, R12, RZ, 0x181f ;  /* 0x00181fff0c027589 */ /* 0x000ee200000e0000 */
[----:B------:R-:W-:Y:S01]  /*8c20*/  ISETP.GE.AND P5, PT, R200, c[0x0][0x1d4], PT ;  /* 0x00007500c8007a0c */ /* 0x000fe20003fa6270 */
[----:B------:R-:W-:Y:S01]  /*8c30*/  IMAD R0, R211, 0x6000, R233 ;  /* 0x00006000d3007824 */ /* 0x000fe200078e02e9 */
[----:B------:R-:W-:Y:S02]  /*8c40*/  ISETP.GE.AND P1, PT, R213, c[0x0][0x1d4], PT ;  /* 0x00007500d5007a0c */ /* 0x000fe40003f26270 */
        /* <DEDUP_REMOVED lines=13> */
[----:B------:R2:W1:Y:S02]  /*8d20*/  SHFL.IDX PT, R2, R12, 0x1, 0x181f ;  /* 0x00381f000c027f89 */ /* 0x00046400000e0000 */
[----:B-1-3--:R-:W-:Y:S02]  /*8d30*/  SEL R5, RZ, 0x10, P0 ;  /* 0x00000010ff057807 */ /* 0x00afe40000000000 */
[----:B-----5:R-:W-:Y:S02]  /*8d40*/  SEL R11, RZ, 0x10, P5 ;  /* 0x00000010ff0b7807 */ /* 0x020fe40002800000 */
[----:B------:R-:W-:Y:S04]  /*8d50*/  SEL R10, RZ, 0x10, P1 ;  /* 0x00000010ff0a7807 */ /* 0x000fe80000800000 */
.L_x_1517:
[----:B--2-4-:R-:W-:Y:S02]  /*8d60*/  IADD3 R3, -R10, 0x10, RZ ;  /* 0x000000100a037810 */ /* 0x014fe40007ffe1ff */
[----:B------:R-:W-:Y:S02]  /*8d70*/  IADD3 R8, -R11, 0x10, RZ ;  /* 0x000000100b087810 */ /* 0x000fe40007ffe1ff */
[----:B------:R-:W-:Y:S02]  /*8d80*/  IADD3 R6, -R5, 0x10, RZ ;  /* 0x0000001005067810 */ /* 0x000fe40007ffe1ff */
[----:B------:R-:W-:Y:S02]  /*8d90*/  LOP3.LUT R7, R3, 0xf, RZ, 0xc0, !PT ;  /* 0x0000000f03077812 */ /* 0x000fe400078ec0ff */
[----:B------:R-:W-:Y:S02]  /*8da0*/  LOP3.LUT R8, R8, 0xf, RZ, 0xc0, !PT ;  /* 0x0000000f08087812 */ /* 0x000fe400078ec0ff */
[----:B------:R-:W-:Y:S02]  /*8db0*/  LOP3.LUT R3, R6, 0xf, RZ, 0xc0, !PT ;  /* 0x0000000f06037812 */ /* 0x000fe400078ec0ff */
[-C--:B------:R-:W-:Y:S02]  /*8dc0*/  IADD3 R6, P6, P5, R7, R2.reuse, R17 ;  /* 0x0000000207067210 */ /* 0x080fe40007dde011 */
[----:B------:R-:W-:Y:S02]  /*8dd0*/  IADD3 R8, P1, P0, R8, R2, R16 ;  /* 0x0000000208087210 */ /* 0x000fe4000783e010 */
        /* <DEDUP_REMOVED lines=13> */
.L_x_1455:
[----:B------:R-:W-:Y:S05]  /*8eb0*/  BSYNC B0 ;  /* 0x0000000000007941 */ /* 0x000fea0003800000 */
.L_x_1454:
[C---:B------:R-:W-:Y:S01]  /*8ec0*/  ISETP.GT.AND P0, PT, R197.reuse, R220, PT ;  /* 0x000000dcc500720c */ /* 0x040fe20003f04270 */
[----:B------:R-:W0:Y:S01]  /*8ed0*/  LDGDEPBAR ;  /* 0x00000000000079af */ /* 0x000e220000000000 */
[C---:B------:R-:W-:Y:S01]  /*8ee0*/  ISETP.GE.AND P1, PT, R186.reuse, 0x1, PT ;  /* 0x00000001ba00780c */ /* 0x040fe20003f26270 */
[----:B------:R-:W-:Y:S01]  /*8ef0*/  IMAD.MOV.U32 R103, RZ, RZ, R100 ;  /* 0x000000ffff677224 */ /* 0x000fe200078e0064 */
[----:B------:R-:W-:Y:S01]  /*8f00*/  IADD3 R186, R186, 0x1, RZ ;  /* 0x00000001baba7810 */ /* 0x000fe20007ffe0ff */
[----:B------:R-:W-:Y:S01]  /*8f10*/  IMAD.MOV.U32 R102, RZ, RZ, R101 ;  /* 0x000000ffff667224 */ /* 0x000fe200078e0065 */
[----:B------:R-:W-:Y:S02]  /*8f20*/  IADD3 R197, R197, -0x1, RZ ;  /* 0xffffffffc5c57810 */ /* 0x000fe40007ffe0ff */
[----:B------:R-:W-:Y:S05]  /*8f30*/  SEL R186, R186, RZ, !P1 ;  /* 0x000000ffbaba7207 */ /* 0x000fea0004800000 */
[----:B-1----:R-:W-:-:S05]  /*8f40*/  @P0 BRA `(.L_x_1458) ;  /* 0xffffc87000000947 */ /* 0x002fca000383ffff */
.L_x_1449:
[----:B------:R-:W-:Y:S01]  /*8f50*/  ISETP.GE.AND P0, PT, R197, RZ, PT ;  /* 0x000000ffc500720c */ /* 0x000fe20003f06270 */
[----:B------:R-:W-:Y:S01]  /*8f60*/  IMAD.MOV.U32 R234, RZ, RZ, 0x1f ;  /* 0x0000001fffea7424 */ /* 0x000fe200078e00ff */
[----:B------:R-:W-:-:S11]  /*8f70*/  MOV R220, 0xffffffff ;  /* 0xffffffff00dc7802 */ /* 0x000fd60000000f00 */
[----:B------:R-:W-:Y:S05]  /*8f80*/  @!P0 BRA `(.L_x_1459) ;  /* 0x0000328000008947 */ /* 0x000fea0003800000 */
[----:B------:R-:W-:Y:S02]  /*8f90*/  MOV R102, R100 ;  /* 0x0000006400667202 */ /* 0x000fe40000000f00 */
[----:B------:R-:W-:Y:S02]  /*8fa0*/  MOV R0, R101 ;  /* 0x0000006500007202 */ /* 0x000fe40000000f00 */
.L_x_1469:
[----:B------:R-:W-:Y:S04]  /*8fb0*/  DEPBAR.LE SB0, 0x2 ;  /* 0x000080800000791a */ /* 0x000fe80000000000 */
[----:B------:R-:W-:Y:S01]  /*8fc0*/  WARPSYNC 0xffffffff ;  /* 0xffffffff00007948 */ /* 0x000fe20003800000 */
[----:B------:R-:W-:Y:S01]  /*8fd0*/  BAR.SYNC.DEFER_BLOCKING 0x0 ;  /* 0x0000000000007b1d */ /* 0x000fe20000010000 */
[----:B------:R-:W-:Y:S01]  /*8fe0*/  IMAD R185, R186, 0x6000, RZ ;  /* 0x00006000bab97824 */ /* 0x000fe200078e02ff */
[----:B------:R-:W-:Y:S04]  /*8ff0*/  ISETP.NE.AND P0, PT, R197, RZ, PT ;  /* 0x000000ffc500720c */ /* 0x000fe80003f05270 */
        /* <DEDUP_REMOVED lines=38> */
.L_x_1518:
[----:B------:R-:W-:-:S05]  /*9260*/  BRA.DIV ~URZ, `(.L_x_1463) ;  /* 0x000067927f007947 */ /* 0x000fca000b800000 */
[----:B------:R-:W5:Y:S01]  /*9270*/  SHFL.IDX PT, R2, R21, RZ, 0x181f ;  /* 0x00181fff15027589 */ /* 0x000f6200000e0000 */
[----:B------:R-:W-:Y:S01]  /*9280*/  ISETP.GE.AND P4, PT, R200, c[0x0][0x1d4], PT ;  /* 0x00007500c8007a0c */ /* 0x000fe20003f86270 */
[----:B------:R-:W-:Y:S01]  /*9290*/  IMAD R4, R211, 0x6000, R232 ;  /* 0x00006000d3047824 */ /* 0x000fe200078e02e8 */
[----:B------:R-:W-:Y:S02]  /*92a0*/  ISETP.GE.AND P1, PT, R213, c[0x0][0x1d4], PT ;  /* 0x00007500d5007a0c */ /* 0x000fe40003f26270 */
[----:B------:R-:W-:Y:S02]  /*92b0*/  ISETP.GE.AND P0, PT, R214, c[0x0][0x1d4], PT ;  /* 0x00007500d6007a0c */ /* 0x000fe40003f06270 */
[C---:B-----5:R-:W-:Y:S02]  /*92c0*/  IADD3 R12, P5, R2.reuse, R29, RZ ;  /* 0x0000001d020c7210 */ /* 0x060fe40007fbe0ff */
[C---:B------:R-:W-:Y:S03]  /*92d0*/  IADD3 R6, P6, R2.reuse, R30, RZ ;  /* 0x0000001e02067210 */ /* 0x040fe60007fde0ff */
[C---:B---3--:R-:W-:Y:S01]  /*92e0*/  IMAD.X R13, R5.reuse, 0x1, R22, P5 ;  /* 0x00000001050d7824 */ /* 0x048fe200028e0616 */
[----:B------:R-:W-:Y:S01]  /*92f0*/  IADD3 R14, P5, R2, R31, RZ ;  /* 0x0000001f020e7210 */ /* 0x000fe20007fbe0ff */
[C---:B------:R-:W-:Y:S01]  /*9300*/  IMAD.X R7, R5.reuse, 0x1, R23, P6 ;  /* 0x0000000105077824 */ /* 0x040fe200030e0617 */
[----:B------:R3:W4:Y:S03]  /*9310*/  SHFL.IDX PT, R2, R21, 0x1, 0x181f ;  /* 0x00381f0015027f89 */ /* 0x00072600000e0000 */
[----:B------:R-:W-:Y:S01]  /*9320*/  IMAD.X R15, R5, 0x1, R28, P5 ;  /* 0x00000001050f7824 */ /* 0x000fe200028e061c */
[----:B------:R-:W-:Y:S01]  /*9330*/  @!PT LDS RZ, [RZ] ;  /* 0x00000000fffff984 */ /* 0x000fe20000000800 */
[----:B------:R5:W-:Y:S04]  /*9340*/  LDGSTS.E.BYPASS.LTC128B.128 [R4], [R12.64], !P4 ;  /* 0x000000000c047fae */ /* 0x000be8000e101d46 */
[----:B------:R2:W-:Y:S04]  /*9350*/  LDGSTS.E.BYPASS.LTC128B.128 [R4+0x2000], [R6.64], !P1 ;  /* 0x0200000006047fae */ /* 0x0005e8000c901d46 */
[----:B------:R3:W1:Y:S04]  /*9360*/  SHFL.IDX PT, R5, R20, 0x1, 0x181f ;  /* 0x00381f0014057f89 */ /* 0x00066800000e0000 */
[----:B------:R3:W-:Y:S01]  /*9370*/  LDGSTS.E.BYPASS.LTC128B.128 [R4+0x4000], [R14.64], !P0 ;  /* 0x040000000e047fae */ /* 0x0007e2000c101d46 */
[----:B-----5:R-:W-:Y:S02]  /*9380*/  SEL R12, RZ, 0x10, P4 ;  /* 0x00000010ff0c7807 */ /* 0x020fe40002000000 */
[----:B--2---:R-:W-:Y:S02]  /*9390*/  SEL R7, RZ, 0x10, P1 ;  /* 0x00000010ff077807 */ /* 0x004fe40000800000 */
[----:B------:R-:W-:Y:S02]  /*93a0*/  SEL R6, RZ, 0x10, P0 ;  /* 0x00000010ff067807 */ /* 0x000fe40000000000 */
.L_x_1519:
[----:B-1-34-:R-:W-:Y:S02]  /*93b0*/  IADD3 R14, -R12, 0x10, RZ ;  /* 0x000000100c0e7810 */ /* 0x01afe40007ffe1ff */
[----:B------:R-:W-:Y:S02]  /*93c0*/  IADD3 R3, -R7, 0x10, RZ ;  /* 0x0000001007037810 */ /* 0x000fe40007ffe1ff */
[----:B------:R-:W-:Y:S02]  /*93d0*/  LOP3.LUT R14, R14, 0xf, RZ, 0xc0, !PT ;  /* 0x0000000f0e0e7812 */ /* 0x000fe400078ec0ff */
[----:B------:R-:W-:Y:S02]  /*93e0*/  ISETP.NE.U32.AND P6, PT, R12, RZ, PT ;  /* 0x000000ff0c00720c */ /* 0x000fe40003fc5070 */
[-C--:B------:R-:W-:Y:S02]  /*93f0*/  IADD3 R14, P5, P4, R14, R2.reuse, R29 ;  /* 0x000000020e0e7210 */ /* 0x080fe40007cbe01d */
[----:B------:R-:W-:Y:S02]  /*9400*/  LOP3.LUT R3, R3, 0xf, RZ, 0xc0, !PT ;  /* 0x0000000f03037812 */ /* 0x000fe400078ec0ff */
[C---:B------:R-:W-:Y:S02]  /*9410*/  IADD3 R13, -R6.reuse, 0x10, RZ ;  /* 0x00000010060d7810 */ /* 0x040fe40007ffe1ff */
[-C--:B------:R-:W-:Y:S02]  /*9420*/  IADD3.X R15, RZ, R5.reuse, R22, P5, P4 ;  /* 0x00000005ff0f7210 */ /* 0x080fe40002fe8416 */
[----:B------:R-:W-:Y:S02]  /*9430*/  ISETP.NE.U32.AND P5, PT, R7, RZ, PT ;  /* 0x000000ff0700720c */ /* 0x000fe40003fa5070 */
[-C--:B------:R-:W-:Y:S01]  /*9440*/  IADD3 R12, P1, P0, R3, R2.reuse, R30 ;  /* 0x00000002030c7210 */ /* 0x080fe2000783e01e */
[----:B------:R-:W-:Y:S01]  /*9450*/  @!PT LDS RZ, [RZ] ;  /* 0x00000000fffff984 */ /* 0x000fe20000000800 */
[----:B------:R-:W-:Y:S01]  /*9460*/  @!PT LDS RZ, [RZ] ;  /* 0x00000000fffff984 */ /* 0x000fe20000000800 */
[----:B------:R-:W-:Y:S01]  /*9470*/  @!PT LDS RZ, [RZ] ;  /* 0x00000000fffff984 */ /* 0x000fe20000000800 */
[----:B------:R1:W-:Y:S01]  /*9480*/  LDGSTS.E.BYPASS.LTC128B.128.ZFILL [R4+0x1000], [R14.64], P6 ;  /* 0x010000000e047fae */ /* 0x0003e2000b141d46 */
[----:B------:R-:W-:Y:S02]  /*9490*/  LOP3.LUT R3, R13, 0xf, RZ, 0xc0, !PT ;  /* 0x0000000f0d037812 */ /* 0x000fe400078ec0ff */
[----:B------:R-:W-:Y:S02]  /*94a0*/  ISETP.NE.U32.AND P4, PT, R6, RZ, PT ;  /* 0x000000ff0600720c */ /* 0x000fe40003f85070 */
[-C--:B------:R-:W-:Y:S02]  /*94b0*/  IADD3.X R13, RZ, R5.reuse, R23, P1, P0 ;  /* 0x00000005ff0d7210 */ /* 0x080fe40000fe0417 */
[----:B------:R-:W-:Y:S03]  /*94c0*/  IADD3 R2, P1, P0, R3, R2, R31 ;  /* 0x0000000203027210 */ /* 0x000fe6000783e01f */
[----:B------:R1:W-:Y:S01]  /*94d0*/  LDGSTS.E.BYPASS.LTC128B.128.ZFILL [R4+0x3000], [R12.64], P5 ;  /* 0x030000000c047fae */ /* 0x0003e2000a941d46 */
[----:B------:R-:W-:Y:S05]  /*94e0*/  IADD3.X R3, RZ, R5, R28, P1, P0 ;  /* 0x00000005ff037210 */ /* 0x000fea0000fe041c */
[----:B------:R1:W-:Y:S04]  /*94f0*/  LDGSTS.E.BYPASS.LTC128B.128.ZFILL [R4+0x5000], [R2.64], P4 ;  /* 0x0500000002047fae */ /* 0x0003e8000a141d46 */
.L_x_1461:
[----:B------:R-:W-:Y:S05]  /*9500*/  BSYNC B0 ;  /* 0x0000000000007941 */ /* 0x000fea0003800000 */
.L_x_1460:
[----:B------:R-:W0:Y:S01]  /*9510*/  LDGDEPBAR ;  /* 0x00000000000079af */ /* 0x000e220000000000 */
[----:B------:R-:W-:Y:S01]  /*9520*/  WARPSYNC 0xffffffff ;  /* 0xffffffff00007948 */ /* 0x000fe20003800000 */
[C---:B-123--:R-:W-:Y:S03]  /*9530*/  HMMA.16816.F32.BF16 R4, R32.reuse, R8, RZ ;  /* 0x000000082004723c */ /* 0x04efe600000418ff */
[----:B------:R-:W-:Y:S01]  /*9540*/  ISETP.GE.AND P0, PT, R211, 0x1, PT ;  /* 0x00000001d300780c */ /* 0x000fe20003f06270 */
[C-C-:B------:R-:W-:Y:S01]  /*9550*/  IMAD.IADD R2, R191.reuse, 0x1, R100.reuse ;  /* 0x00000001bf027824 */ /* 0x140fe200078e0264 */
[C---:B------:R-:W-:Y:S01]  /*9560*/  IADD3 R101, R192.reuse, R100, R191 ;  /* 0x00000064c0657210 */ /* 0x040fe20007ffe0bf */
[----:B------:R-:W-:Y:S01]  /*9570*/  LDSM.16.M88.4 R160, [R190] ;  /* 0x00000000bea0783b */ /* 0x000fe20000000200 */
[----:B------:R-:W-:Y:S01]  /*9580*/  IMAD.IADD R184, R191, 0x1, R103 ;  /* 0x00000001bfb87824 */ /* 0x000fe200078e0267 */
[C---:B------:R-:W-:Y:S01]  /*9590*/  HMMA.16816.F32.BF16 R8, R32.reuse, R10, RZ ;  /* 0x0000000a2008723c */ /* 0x040fe200000418ff */
[----:B------:R-:W-:Y:S05]  /*95a0*/  IMAD.IADD R3, R192, 0x1, R100 ;  /* 0x00000001c0037824 */ /* 0x000fea00078e0264 */
[----:B------:R-:W1:Y:S02]  /*95b0*/  LDSM.16.M88.4 R164, [R2] ;  /* 0x0000000002a4783b */ /* 0x000e640000000200 */
        /* <DEDUP_REMOVED lines=8> */
[C---:B------:R-:W-:Y:S08]  /*9640*/  HMMA.16816.F32.BF16 R28, R32.reuse, R136, RZ ;  /* 0x00000088201c723c */ /* 0x040ff000000418ff */
        /* <DEDUP_REMOVED lines=27> */
[C---:B-----5:R-:W-:Y:S01]  /*9800*/  HMMA.16816.F32.BF16 R4, R152.reuse, R168, R4 ;  /* 0x000000a89804723c */ /* 0x060fe20000041804 */
[----:B------:R-:W4:Y:S07]  /*9810*/  LDSM.16.M88.4 R160, [R100+0x2800] ;  /* 0x0028000064a0783b */ /* 0x000f2e0000000200 */
        /* <DEDUP_REMOVED lines=20> */
[----:B------:R-:W4:Y:S07]  /*9960*/  LDSM.16.M88.4 R140, [R2+0x2800] ;  /* 0x00280000028c783b */ /* 0x000f2e0000000200 */
[C---:B------:R-:W-:Y:S08]  /*9970*/  HMMA.16816.F32.BF16 R28, R144.reuse, R164, R28 ;  /* 0x000000a4901c723c */ /* 0x040ff0000004181c */
[----:B------:R-:W-:Y:S01]  /*9980*/  HMMA.16816.F32.BF16 R32, R144, R166, R32 ;  /* 0x000000a69020723c */ /* 0x000fe20000041820 */
[----:B------:R-:W5:Y:S07]  /*9990*/  LDSM.16.M88.4 R144, [R2+0x3000] ;  /* 0x003000000290783b */ /* 0x000f6e0000000200 */
        /* <DEDUP_REMOVED lines=14> */
[----:B------:R-:W1:Y:S07]  /*9a80*/  LDSM.16.M88.4 R156, [R101+0x3800] ;  /* 0x00380000659c783b */ /* 0x000e6e0000000200 */
[C---:B------:R-:W-:Y:S01]  /*9a90*/  HMMA.16816.F32.BF16 R8, R152.reuse, R178, R8 ;  /* 0x000000b29808723c */ /* 0x040fe20000041808 */
[----:B------:R-:W-:Y:S07]  /*9aa0*/  LDSM.16.M88.4 R176, [R103+0x4000] ;  /* 0x0040000067b0783b */ /* 0x000fee0000000200 */
[C---:B----4-:R-:W-:Y:S08]  /*9ab0*/  HMMA.16816.F32.BF16 R12, R152.reuse, R140, R12 ;  /* 0x0000008c980c723c */ /* 0x050ff0000004180c */
[C---:B------:R-:W-:Y:S01]  /*9ac0*/  HMMA.16816.F32.BF16 R16, R152.reuse, R142, R16 ;  /* 0x0000008e9810723c */ /* 0x040fe20000041810 */
[----:B------:R-:W4:Y:S07]  /*9ad0*/  LDSM.16.M88.4 R140, [R100+0x4800] ;  /* 0x00480000648c783b */ /* 0x000f2e0000000200 */
[C---:B-----5:R-:W-:Y:S08]  /*9ae0*/  HMMA.16816.F32.BF16 R20, R152.reuse, R144, R20 ;  /* 0x000000909814723c */ /* 0x060ff00000041814 */
[C---:B------:R-:W-:Y:S01]  /*9af0*/  HMMA.16816.F32.BF16 R24, R152.reuse, R146, R24 ;  /* 0x000000929818723c */ /* 0x040fe20000041818 */
[----:B------:R-:W5:Y:S07]  /*9b00*/  LDSM.16.M88.4 R144, [R100+0x5000] ;  /* 0x005000006490783b */ /* 0x000f6e0000000200 */
        /* <DEDUP_REMOVED lines=13> */
[C---:B------:R-:W-:Y:S08]  /*9be0*/  HMMA.16816.F32.BF16 R28, R164.reuse, R156, R28 ;  /* 0x0000009ca41c723c */ /* 0x040ff0000004181c */
[----:B------:R-:W-:Y:S01]  /*9bf0*/  HMMA.16816.F32.BF16 R32, R164, R158, R32 ;  /* 0x0000009ea420723c */ /* 0x000fe20000041820 */
[----:B------:R-:W1:Y:S07]  /*9c00*/  LDSM.16.M88.4 R156, [R3+0x5800] ;  /* 0x00580000039c783b */ /* 0x000e6e0000000200 */
        /* <DEDUP_REMOVED lines=12> */
[----:B------:R2:W4:Y:S07]  /*9cd0*/  LDSM.16.M88.4 R152, [R2+0x5800] ;  /* 0x005800000298783b */ /* 0x00052e0000000200 */
[C---:B-1----:R-:W-:Y:S01]  /*9ce0*/  HMMA.16816.F32.BF16 R4, R160.reuse, R176, R4 ;  /* 0x000000b0a004723c */ /* 0x042fe20000041804 */
[----:B------:R-:W1:Y:S07]  /*9cf0*/  LDSM.16.M88.4 R172, [R189+0x8000] ;  /* 0x00800000bdac783b */ /* 0x000e6e0000000200 */
[C---:B------:R-:W-:Y:S08]  /*9d00*/  HMMA.16816.F32.BF16 R8, R160.reuse, R178, R8 ;  /* 0x000000b2a008723c */ /* 0x040ff00000041808 */
[C---:B--2---:R-:W-:Y:S04]  /*9d10*/  HMMA.16816.F32.BF16 R12, R160.reuse, R136, R12 ;  /* 0x00000088a00c723c */ /* 0x044fe8000004180c */
[----:B------:R-:W-:Y:S04]  /*9d20*/  IADD3 R2, R211, 0x1, RZ ;  /* 0x00000001d3027810 */ /* 0x000fe80007ffe0ff */
[C---:B------:R-:W-:Y:S01]  /*9d30*/  HMMA.16816.F32.BF16 R16, R160.reuse, R138, R16 ;  /* 0x0000008aa010723c */ /* 0x040fe20000041810 */
[----:B------:R-:W2:Y:S03]  /*9d40*/  LDSM.16.M88.4 R136, [R101+0x4800] ;  /* 0x004800006588783b */ /* 0x000ea60000000200 */
[----:B------:R-:W-:Y:S04]  /*9d50*/  SEL R211, R2, RZ, !P0 ;  /* 0x000000ff02d37207 */ /* 0x000fe80004000000 */
[C---:B---3--:R-:W-:Y:S08]  /*9d60*/  HMMA.16816.F32.BF16 R20, R160.reuse, R148, R20 ;  /* 0x00000094a014723c */ /* 0x048ff00000041814 */
[C---:B------:R-:W-:Y:S08]  /*9d70*/  HMMA.16816.F32.BF16 R24, R160.reuse, R150, R24 ;  /* 0x00000096a018723c */ /* 0x040ff00000041818 */
[C---:B------:R-:W-:Y:S08]  /*9d80*/  HMMA.16816.F32.BF16 R28, R160.reuse, R156, R28 ;  /* 0x0000009ca01c723c */ /* 0x040ff0000004181c */
[----:B------:R-:W-:Y:S08]  /*9d90*/  HMMA.16816.F32.BF16 R32, R160, R158, R32 ;  /* 0x0000009ea020723c */ /* 0x000ff00000041820 */
[C---:B------:R-:W-:Y:S08]  /*9da0*/  HMMA.16816.F32.BF16 R4, R164.reuse, R168, R4 ;  /* 0x000000a8a404723c */ /* 0x040ff00000041804 */
[C---:B------:R-:W-:Y:S08]  /*9db0*/  HMMA.16816.F32.BF16 R8, R164.reuse, R170, R8 ;  /* 0x000000aaa408723c */ /* 0x040ff00000041808 */
[C---:B----4-:R-:W-:Y:S08]  /*9dc0*/  HMMA.16816.F32.BF16 R12, R164.reuse, R140, R12 ;  /* 0x0000008ca40c723c */ /* 0x050ff0000004180c */
[C---:B------:R-:W-:Y:S08]  /*9dd0*/  HMMA.16816.F32.BF16 R16, R164.reuse, R142, R16 ;  /* 0x0000008ea410723c */ /* 0x040ff00000041810 */
[C---:B-----5:R-:W-:Y:S08]  /*9de0*/  HMMA.16816.F32.BF16 R20, R164.reuse, R144, R20 ;  /* 0x00000090a414723c */ /* 0x060ff00000041814 */
        /* <DEDUP_REMOVED lines=8> */
[----:B------:R-:W-:Y:S01]  /*9e70*/  MUFU.TANH R140, R4 ;  /* 0x00000004008c7308 */ /* 0x000fe20000002400 */
[----:B------:R-:W-:Y:S02]  /*9e80*/  FMUL.FTZ R6, R6, c[0x0][0x320] ;  /* 0x0000c80006067a20 */ /* 0x000fe40000410000 */
[----:B------:R-:W-:Y:S02]  /*9e90*/  FMUL.FTZ R5, R5, c[0x0][0x320] ;  /* 0x0000c80005057a20 */ /* 0x000fe40000410000 */
[----:B------:R-:W-:Y:S04]  /*9ea0*/  FMUL.FTZ R7, R7, c[0x0][0x320] ;  /* 0x0000c80007077a20 */ /* 0x000fe80000410000 */
[----:B------:R-:W-:Y:S01]  /*9eb0*/  FMUL.FTZ R8, R8, c[0x0][0x320] ;  /* 0x0000c80008087a20 */ /* 0x000fe20000410000 */
[----:B------:R-:W1:Y:S01]  /*9ec0*/  MUFU.TANH R143, R6 ;  /* 0x00000006008f7308 */ /* 0x000e620000002400 */
        /* <DEDUP_REMOVED lines=11> */
[----:B------:R2:W3:Y:S01]  /*9f80*/  MUFU.TANH R144, R7 ;  /* 0x0000000700907308 */ /* 0x0004e20000002400 */
[----:B------:R-:W-:Y:S01]  /*9f90*/  FMUL.FTZ R19, R19, c[0x0][0x320] ;  /* 0x0000c80013137a20 */ /* 0x000fe20000410000 */
[----:B-1----:R-:W-:Y:S08]  /*9fa0*/  FMNMX.FTZ R100, R143, R102, !PT ;  /* 0x000000668f647209 */ /* 0x002ff00007810000 */
[----:B------:R-:W-:Y:S10]  /*9fb0*/  MUFU.TANH R141, R8 ;  /* 0x00000008008d7308 */ /* 0x000ff40000002400 */
[----:B------:R-:W1:Y:S01]  /*9fc0*/  MUFU.TANH R136, R10 ;  /* 0x0000000a00887308 */ /* 0x000e620000002400 */
[----:B--2---:R-:W2:Y:S01]  /*9fd0*/  LDSM.16.M88.4 R4, [R101+0x5000] ;  /* 0x005000006504783b */ /* 0x004ea20000000200 */
[----:B---3--:R-:W-:Y:S08]  /*9fe0*/  FMNMX.FTZ R100, R144, R100, !PT ;  /* 0x0000006490647209 */ /* 0x008ff00007810000 */
[----:B------:R-:W-:Y:S10]  /*9ff0*/  MUFU.TANH R103, R9 ;  /* 0x0000000900677308 */ /* 0x000ff40000002400 */
[----:B------:R3:W4:Y:S01]  /*a000*/  MUFU.TANH R137, R11 ;  /* 0x0000000b00897308 */ /* 0x0007220000002400 */
[----:B-1----:R-:W-:Y:S09]  /*a010*/  FMNMX.FTZ R100, R136, R100, !PT ;  /* 0x0000006488647209 */ /* 0x002ff20007810000 */
[----:B------:R-:W-:Y:S10]  /*a020*/  MUFU.TANH R145, R12 ;  /* 0x0000000c00917308 */ /* 0x000ff40000002400 */
[----:B------:R-:W1:Y:S01]  /*a030*/  MUFU.TANH R149, R14 ;  /* 0x0000000e00957308 */ /* 0x000e620000002400 */
[----:B---3--:R3:W5:Y:S01]  /*a040*/  LDSM.16.M88.4 R8, [R101+0x5800] ;  /* 0x005800006508783b */ /* 0x0087620000000200 */
[C---:B--2---:R-:W-:Y:S03]  /*a050*/  HMMA.16816.F32.BF16 R20, R172.reuse, R4, R20 ;  /* 0x00000004ac14723c */ /* 0x044fe60000041814 */
[----:B----4-:R-:W-:Y:S05]  /*a060*/  FMNMX.FTZ R100, R137, R100, !PT ;  /* 0x0000006489647209 */ /* 0x010fea0007810000 */
[----:B------:R-:W-:Y:S01]  /*a070*/  MUFU.TANH R146, R13 ;  /* 0x0000000d00927308 */ /* 0x000fe20000002400 */
[C---:B------:R-:W-:Y:S09]  /*a080*/  HMMA.16816.F32.BF16 R24, R172.reuse, R6, R24 ;  /* 0x00000006ac18723c */ /* 0x040ff20000041818 */
[----:B------:R-:W2:Y:S03]  /*a090*/  MUFU.TANH R151, R15 ;  /* 0x0000000f00977308 */ /* 0x000ea60000002400 */
[----:B-1----:R-:W-:Y:S02]  /*a0a0*/  FMNMX.FTZ R100, R149, R100, !PT ;  /* 0x0000006495647209 */ /* 0x002fe40007810000 */
[----:B---3--:R-:W-:Y:S01]  /*a0b0*/  FMNMX.FTZ R101, R140, R0, !PT ;  /* 0x000000008c657209 */ /* 0x008fe20007810000 */
[----:B------:R-:W-:Y:S04]  /*a0c0*/  FMUL.FTZ R20, R20, c[0x0][0x320] ;  /* 0x0000c80014147a20 */ /* 0x000fe80000410000 */
[----:B------:R-:W1:Y:S01]  /*a0d0*/  MUFU.TANH R147, R16 ;  /* 0x0000001000937308 */ /* 0x000e620000002400 */
[----:B------:R-:W-:Y:S01]  /*a0e0*/  FMUL.FTZ R22, R22, c[0x0][0x320] ;  /* 0x0000c80016167a20 */ /* 0x000fe20000410000 */
[----:B------:R-:W-:Y:S01]  /*a0f0*/  FMNMX.FTZ R101, R142, R101, !PT ;  /* 0x000000658e657209 */ /* 0x000fe20007810000 */
[----:B------:R-:W-:Y:S02]  /*a100*/  FMUL.FTZ R21, R21, c[0x0][0x320] ;  /* 0x0000c80015157a20 */ /* 0x000fe40000410000 */
[----:B------:R-:W-:Y:S01]  /*a110*/  FMUL.FTZ R23, R23, c[0x0][0x320] ;  /* 0x0000c80017177a20 */ /* 0x000fe20000410000 */
[----:B------:R-:W-:Y:S01]  /*a120*/  FMNMX.FTZ R101, R141, R101, !PT ;  /* 0x000000658d657209 */ /* 0x000fe20007810000 */
[----:B------:R-:W-:Y:S02]  /*a130*/  FMUL.FTZ R24, R24, c[0x0][0x320] ;  /* 0x0000c80018187a20 */ /* 0x000fe40000410000 */
[----:B------:R-:W-:Y:S01]  /*a140*/  FMUL.FTZ R26, R26, c[0x0][0x320] ;  /* 0x0000c8001a1a7a20 */ /* 0x000fe20000410000 */
[----:B------:R-:W3:Y:S01]  /*a150*/  MUFU.TANH R150, R18 ;  /* 0x0000001200967308 */ /* 0x000ee20000002400 */
[----:B------:R-:W-:Y:S01]  /*a160*/  FMNMX.FTZ R101, R103, R101, !PT ;  /* 0x0000006567657209 */ /* 0x000fe20007810000 */
[----:B------:R-:W-:Y:S01]  /*a170*/  FMUL.FTZ R25, R25, c[0x0][0x320] ;  /* 0x0000c80019197a20 */ /* 0x000fe20000410000 */
[C---:B-----5:R-:W-:Y:S03]  /*a180*/  HMMA.16816.F32.BF16 R28, R172.reuse, R8, R28 ;  /* 0x00000008ac1c723c */ /* 0x060fe6000004181c */
[----:B------:R-:W-:Y:S01]  /*a190*/  FMUL.FTZ R27, R27, c[0x0][0x320] ;  /* 0x0000c8001b1b7a20 */ /* 0x000fe20000410000 */
[----:B------:R-:W-:Y:S03]  /*a1a0*/  FMNMX.FTZ R101, R145, R101, !PT ;  /* 0x0000006591657209 */ /* 0x000fe60007810000 */
[----:B------:R-:W4:Y:S01]  /*a1b0*/  MUFU.TANH R148, R17 ;  /* 0x0000001100947308 */ /* 0x000f220000002400 */
[----:B--2---:R-:W-:Y:S01]  /*a1c0*/  FMNMX.FTZ R100, R151, R100, !PT ;  /* 0x0000006497647209 */ /* 0x004fe20007810000 */
[----:B------:R-:W-:Y:S03]  /*a1d0*/  HMMA.16816.F32.BF16 R32, R172, R10, R32 ;  /* 0x0000000aac20723c */ /* 0x000fe60000041820 */
[----:B------:R-:W-:Y:S05]  /*a1e0*/  FMNMX.FTZ R101, R146, R101, !PT ;  /* 0x0000006592657209 */ /* 0x000fea0007810000 */
[----:B------:R-:W2:Y:S01]  /*a1f0*/  MUFU.TANH R152, R19 ;  /* 0x0000001300987308 */ /* 0x000ea20000002400 */
[----:B-1----:R-:W-:Y:S03]  /*a200*/  FMNMX.FTZ R101, R147, R101, !PT ;  /* 0x0000006593657209 */ /* 0x002fe60007810000 */
[----:B---3--:R-:W-:Y:S03]  /*a210*/  FMNMX.FTZ R100, R150, R100, !PT ;  /* 0x0000006496647209 */ /* 0x008fe60007810000 */
[----:B------:R-:W-:Y:S03]  /*a220*/  FMUL.FTZ R28, R28, c[0x0][0x320] ;  /* 0x0000c8001c1c7a20 */ /* 0x000fe60000410000 */
[----:B------:R-:W1:Y:S01]  /*a230*/  MUFU.TANH R154, R20 ;  /* 0x00000014009a7308 */ /* 0x000e620000002400 */
[----:B------:R-:W-:Y:S02]  /*a240*/  FMUL.FTZ R30, R30, c[0x0][0x320] ;  /* 0x0000c8001e1e7a20 */ /* 0x000fe40000410000 */
[----:B------:R-:W-:Y:S01]  /*a250*/  FMUL.FTZ R29, R29, c[0x0][0x320] ;  /* 0x0000c8001d1d7a20 */ /* 0x000fe20000410000 */
[----:B----4-:R-:W-:Y:S01]  /*a260*/  FMNMX.FTZ R101, R148, R101, !PT ;  /* 0x0000006594657209 */ /* 0x010fe20007810000 */
[----:B------:R-:W-:Y:S02]  /*a270*/  FMUL.FTZ R31, R31, c[0x0][0x320] ;  /* 0x0000c8001f1f7a20 */ /* 0x000fe40000410000 */
[----:B------:R-:W-:Y:S02]  /*a280*/  FMUL.FTZ R32, R32, c[0x0][0x320] ;  /* 0x0000c80020207a20 */ /* 0x000fe40000410000 */
[----:B------:R-:W-:Y:S01]  /*a290*/  FMUL.FTZ R34, R34, c[0x0][0x320] ;  /* 0x0000c80022227a20 */ /* 0x000fe20000410000 */
[----:B------:R-:W3:Y:S01]  /*a2a0*/  MUFU.TANH R159, R22 ;  /* 0x00000016009f7308 */ /* 0x000ee20000002400 */
[----:B------:R-:W-:Y:S02]  /*a2b0*/  FMUL.FTZ R33, R33, c[0x0][0x320] ;  /* 0x0000c80021217a20 */ /* 0x000fe40000410000 */
[----:B------:R-:W-:Y:S01]  /*a2c0*/  FMUL.FTZ R35, R35, c[0x0][0x320] ;  /* 0x0000c80023237a20 */ /* 0x000fe20000410000 */
[----:B--2---:R-:W-:Y:S06]  /*a2d0*/  FMNMX.FTZ R100, R152, R100, !PT ;  /* 0x0000006498647209 */ /* 0x004fec0007810000 */
        /* <DEDUP_REMOVED lines=27> */
[----:B---3--:R-:W-:Y:S02]  /*a490*/  FMNMX.FTZ R100, R170, R100, !PT ;  /* 0x00000064aa647209 */ /* 0x008fe40007810000 */
[----:B--2---:R-:W-:Y:S02]  /*a4a0*/  FMNMX.FTZ R101, R166, R101, !PT ;  /* 0x00000065a6657209 */ /* 0x004fe40007810000 */
[----:B-1----:R-:W-:Y:S01]  /*a4b0*/  FMNMX.FTZ R100, R168, R100, !PT ;  /* 0x00000064a8647209 */ /* 0x002fe20007810000 */
[----:B------:R-:W-:-:S05]  /*a4c0*/  BRA.DIV ~URZ, `(.L_x_1464) ;  /* 0x000057827f007947 */ /* 0x000fca000b800000 */
[----:B------:R1:W2:Y:S02]  /*a4d0*/  SHFL.BFLY PT, R2, R101, 0x2, 0x1f ;  /* 0x0c401f0065027f89 */ /* 0x0002a400000e0000 */
.L_x_1520:
[----:B-12---:R-:W-:Y:S01]  /*a4e0*/  FMNMX.FTZ R101, R101, R2, !PT ;  /* 0x0000000265657209 */ /* 0x006fe20007810000 */
[----:B------:R-:W1:Y:S01]  /*a4f0*/  SHFL.BFLY PT, R3, R100, 0x2, 0x1f ;  /* 0x0c401f0064037f89 */ /* 0x000e6200000e0000 */
[----:B------:R-:W-:Y:S04]  /*a500*/  DEPBAR.LE SB0, 0x2 ;  /* 0x000080800000791a */ /* 0x000fe80000000000 */
[----:B------:R-:W-:Y:S01]  /*a510*/  IADD3 R156, R195, R185, RZ ;  /* 0x000000b9c39c7210 */ /* 0x000fe20007ffe0ff */
[----:B------:R-:W-:Y:S02]  /*a520*/  BSSY B0, `(.L_x_1465) ;  /* 0x00001c4000007945 */ /* 0x000fe40003800000 */
[----:B------:R-:W-:Y:S01]  /*a530*/  BAR.SYNC.DEFER_BLOCKING 0x0 ;  /* 0x0000000000007b1d */ /* 0x000fe20000010000 */
[----:B------:R-:W-:Y:S02]  /*a540*/  ISETP.GE.AND P0, PT, R197, 0x2, PT ;  /* 0x00000002c500780c */ /* 0x000fe40003f06270 */
[----:B-1----:R-:W-:Y:S05]  /*a550*/  FMNMX.FTZ R100, R100, R3, !PT ;  /* 0x0000000364647209 */ /* 0x002fea0007810000 */
[----:B------:R-:W-:Y:S08]  /*a560*/  LDSM.16.MT88.4 R12, [R156] ;  /* 0x000000009c0c783b */ /* 0x000ff00000004200 */
[----:B------:R-:W1:Y:S08]  /*a570*/  SHFL.BFLY PT, R2, R101, 0x1, 0x1f ;  /* 0x0c201f0065027f89 */ /* 0x000e7000000e0000 */
[----:B------:R-:W2:Y:S01]  /*a580*/  SHFL.BFLY PT, R5, R100, 0x1, 0x1f ;  /* 0x0c201f0064057f89 */ /* 0x000ea200000e0000 */
[----:B-1----:R-:W-:Y:S05]  /*a590*/  FMNMX.FTZ R101, R101, R2, !PT ;  /* 0x0000000265657209 */ /* 0x002fea0007810000 */
[C---:B------:R-:W-:Y:S02]  /*a5a0*/  FMUL.FTZ R162, R101.reuse, c[0x0][0x2d0] ;  /* 0x0000b40065a27a20 */ /* 0x040fe40000410000 */
[----:B------:R-:W-:Y:S01]  /*a5b0*/  FADD.FTZ R0, -R101, R0 ;  /* 0x0000000065007221 */ /* 0x000fe20000010100 */
[----:B--2---:R-:W-:Y:S01]  /*a5c0*/  FMNMX.FTZ R100, R100, R5, !PT ;  /* 0x0000000564647209 */ /* 0x004fe20007810000 */
[--C-:B------:R-:W-:Y:S02]  /*a5d0*/  FFMA.FTZ R3, R140, c[0x0][0x2d0], -R162.reuse ;  /* 0x0000b4008c037a23 */ /* 0x100fe400000108a2 */
[----:B------:R-:W-:Y:S02]  /*a5e0*/  FMUL.FTZ R0, R0, c[0x0][0x2d0] ;  /* 0x0000b40000007a20 */ /* 0x000fe40000410000 */
[----:B------:R1:W-:Y:S01]  /*a5f0*/  MUFU.EX2 R215, R3 ;  /* 0x0000000300d77308 */ /* 0x0003e20000000800 */
[----:B------:R-:W-:Y:S02]  /*a600*/  FMUL.FTZ R163, R100, c[0x0][0x2d0] ;  /* 0x0000b40064a37a20 */ /* 0x000fe40000410000 */
[--C-:B------:R-:W-:Y:S07]  /*a610*/  FFMA.FTZ R4, R142, c[0x0][0x2d0], -R162.reuse ;  /* 0x0000b4008e047a23 */ /* 0x100fee00000108a2 */
[----:B------:R2:W3:Y:S10]  /*a620*/  MUFU.EX2 R2, R0 ;  /* 0x0000000000027308 */ /* 0x0004f40000000800 */
[----:B------:R4:W5:Y:S01]  /*a630*/  MUFU.EX2 R212, R4 ;  /* 0x0000000400d47308 */ /* 0x0009620000000800 */
[--C-:B-1----:R-:W-:Y:S09]  /*a640*/  FFMA.FTZ R3, R143, c[0x0][0x2d0], -R163.reuse ;  /* 0x0000b4008f037a23 */ /* 0x102ff200000108a3 */
[----:B------:R1:W-:Y:S01]  /*a650*/  MUFU.EX2 R208, R3 ;  /* 0x0000000300d07308 */ /* 0x0003e20000000800 */
[--C-:B--2---:R-:W-:Y:S02]  /*a660*/  FFMA.FTZ R0, R141, c[0x0][0x2d0], -R162.reuse ;  /* 0x0000b4008d007a23 */ /* 0x104fe400000108a2 */
[C---:B---3--:R-:W-:Y:S02]  /*a670*/  FMUL.FTZ R5, R2.reuse, R105 ;  /* 0x0000006902057220 */ /* 0x048fe40000410000 */
[C---:B------:R-:W-:Y:S05]  /*a680*/  FMUL.FTZ R8, R2.reuse, R108 ;  /* 0x0000006c02087220 */ /* 0x040fea0000410000 */
[----:B------:R2:W-:Y:S01]  /*a690*/  MUFU.EX2 R210, R0 ;  /* 0x0000000000d27308 */ /* 0x0005e20000000800 */
[C---:B------:R-:W-:Y:S02]  /*a6a0*/  FMUL.FTZ R9, R2.reuse, R109 ;  /* 0x0000006d02097220 */ /* 0x040fe40000410000 */
[C---:B------:R-:W-:Y:S02]  /*a6b0*/  FMUL.FTZ R16, R2.reuse, R116 ;  /* 0x0000007402107220 */ /* 0x040fe40000410000 */
[C---:B----4-:R-:W-:Y:S02]  /*a6c0*/  FMUL.FTZ R4, R2.reuse, R104 ;  /* 0x0000006802047220 */ /* 0x050fe40000410000 */
[C---:B------:R-:W-:Y:S02]  /*a6d0*/  FMUL.FTZ R17, R2.reuse, R117 ;  /* 0x0000007502117220 */ /* 0x040fe40000410000 */
[C---:B------:R-:W-:Y:S02]  /*a6e0*/  FMUL.FTZ R24, R2.reuse, R124 ;  /* 0x0000007c02187220 */ /* 0x040fe40000410000 */
[C---:B------:R-:W-:Y:S02]  /*a6f0*/  FMUL.FTZ R25, R2.reuse, R125 ;  /* 0x0000007d02197220 */ /* 0x040fe40000410000 */
[----:B------:R-:W-:Y:S02]  /*a700*/  FMUL.FTZ R32, R2, R132 ;  /* 0x0000008402207220 */ /* 0x000fe40000410000 */
[--C-:B-1----:R-:W-:Y:S02]  /*a710*/  FFMA.FTZ R3, R144, c[0x0][0x2d0], -R163.reuse ;  /* 0x0000b40090037a23 */ /* 0x102fe400000108a3 */
[C---:B------:R-:W-:Y:S02]  /*a720*/  FMUL.FTZ R33, R2.reuse, R133 ;  /* 0x0000008502217220 */ /* 0x040fe40000410000 */
[----:B------:R1:W-:Y:S01]  /*a730*/  MUFU.EX2 R207, R3 ;  /* 0x0000000300cf7308 */ /* 0x0003e20000000800 */
[C---:B------:R-:W-:Y:S02]  /*a740*/  FMUL.FTZ R36, R2.reuse, R36 ;  /* 0x0000002402247220 */ /* 0x040fe40000410000 */
[C---:B------:R-:W-:Y:S02]  /*a750*/  FMUL.FTZ R37, R2.reuse, R37 ;  /* 0x0000002502257220 */ /* 0x040fe40000410000 */
[----:B--2---:R-:W-:Y:S01]  /*a760*/  FFMA.FTZ R0, R103, c[0x0][0x2d0], -R162 ;  /* 0x0000b40067007a23 */ /* 0x004fe200000108a2 */
[----:B------:R-:W-:Y:S01]  /*a770*/  IADD3 R103, R193, R156, RZ ;  /* 0x0000009cc1677210 */ /* 0x000fe20007ffe0ff */
[C---:B------:R-:W-:Y:S02]  /*a780*/  FMUL.FTZ R40, R2.reuse, R40 ;  /* 0x0000002802287220 */ /* 0x040fe40000410000 */
[C---:B------:R-:W-:Y:S01]  /*a790*/  FMUL.FTZ R41, R2.reuse, R41 ;  /* 0x0000002902297220 */ /* 0x040fe20000410000 */
[----:B------:R-:W2:Y:S01]  /*a7a0*/  MUFU.EX2 R209, R0 ;  /* 0x0000000000d17308 */ /* 0x000ea20000000800 */
[----:B------:R-:W3:Y:S01]  /*a7b0*/  LDSM.16.MT88.4 R20, [R103] ;  /* 0x000000006714783b */ /* 0x000ee20000004200 */
[C---:B------:R-:W-:Y:S02]  /*a7c0*/  FMUL.FTZ R44, R2.reuse, R44 ;  /* 0x0000002c022c7220 */ /* 0x040fe40000410000 */
[C---:B------:R-:W-:Y:S02]  /*a7d0*/  FMUL.FTZ R45, R2.reuse, R45 ;  /* 0x0000002d022d7220 */ /* 0x040fe40000410000 */
[C---:B------:R-:W-:Y:S02]  /*a7e0*/  FMUL.FTZ R48, R2.reuse, R48 ;  /* 0x0000003002307220 */ /* 0x040fe40000410000 */
[C---:B------:R-:W-:Y:S02]  /*a7f0*/  FMUL.FTZ R49, R2.reuse, R49 ;  /* 0x0000003102317220 */ /* 0x040fe40000410000 */
[C---:B------:R-:W-:Y:S02]  /*a800*/  FMUL.FTZ R52, R2.reuse, R52 ;  /* 0x0000003402347220 */ /* 0x040fe40000410000 */
[----:B------:R-:W-:Y:S02]  /*a810*/  FMUL.FTZ R53, R2, R53 ;  /* 0x0000003502357220 */ /* 0x000fe40000410000 */
[--C-:B-1----:R-:W-:Y:S01]  /*a820*/  FFMA.FTZ R3, R136, c[0x0][0x2d0], -R163.reuse ;  /* 0x0000b40088037a23 */ /* 0x102fe200000108a3 */
[----:B-----5:R-:W-:Y:S01]  /*a830*/  F2FP.BF16.PACK_AB R136, R212, R215 ;  /* 0x000000d7d488723e */ /* 0x020fe200000010ff */
[C---:B------:R-:W-:Y:S02]  /*a840*/  FMUL.FTZ R56, R2.reuse, R56 ;  /* 0x0000003802387220 */ /* 0x040fe40000410000 */
[----:B------:R1:W-:Y:S01]  /*a850*/  MUFU.EX2 R206, R3 ;  /* 0x0000000300ce7308 */ /* 0x0003e20000000800 */
[C---:B------:R-:W-:Y:S02]  /*a860*/  FMUL.FTZ R57, R2.reuse, R57 ;  /* 0x0000003902397220 */ /* 0x040fe40000410000 */
[C---:B------:R-:W-:Y:S02]  /*a870*/  FMUL.FTZ R60, R2.reuse, R60 ;  /* 0x0000003c023c7220 */ /* 0x040fe40000410000 */
[----:B------:R-:W-:Y:S01]  /*a880*/  FMUL.FTZ R61, R2, R61 ;  /* 0x0000003d023d7220 */ /* 0x000fe20000410000 */
[----:B--2---:R-:W-:Y:S01]  /*a890*/  F2FP.BF16.PACK_AB R138, R209, R210 ;  /* 0x000000d2d18a723e */ /* 0x004fe200000010ff */
[----:B------:R-:W-:Y:S02]  /*a8a0*/  FADD.FTZ R0, -R100, R102 ;  /* 0x0000006664007221 */ /* 0x000fe40000010100 */
[----:B------:R-:W-:Y:S02]  /*a8b0*/  FMUL.FTZ R64, R2, R64 ;  /* 0x0000004002407220 */ /* 0x000fe40000410000 */
[----:B------:R-:W-:Y:S02]  /*a8c0*/  FMUL.FTZ R0, R0, c[0x0][0x2d0] ;  /* 0x0000b40000007a20 */ /* 0x000fe40000410000 */
[C---:B------:R-:W-:Y:S02]  /*a8d0*/  FMUL.FTZ R65, R2.reuse, R65 ;  /* 0x0000004102417220 */ /* 0x040fe40000410000 */
[C---:B------:R-:W-:Y:S02]  /*a8e0*/  FMUL.FTZ R68, R2.reuse, R68 ;  /* 0x0000004402447220 */ /* 0x040fe40000410000 */
[----:B------:R-:W2:Y:S01]  /*a8f0*/  MUFU.EX2 R0, R0 ;  /* 0x0000000000007308 */ /* 0x000ea20000000800 */
[C---:B------:R-:W-:Y:S02]  /*a900*/  FMUL.FTZ R69, R2.reuse, R69 ;  /* 0x0000004502457220 */ /* 0x040fe40000410000 */
[C---:B------:R-:W-:Y:S02]  /*a910*/  FMUL.FTZ R72, R2.reuse, R72 ;  /* 0x0000004802487220 */ /* 0x040fe40000410000 */
[C---:B------:R-:W-:Y:S02]  /*a920*/  FMUL.FTZ R73, R2.reuse, R73 ;  /* 0x0000004902497220 */ /* 0x040fe40000410000 */
[----:B-1----:R-:W-:Y:S01]  /*a930*/  FFMA.FTZ R3, R137, c[0x0][0x2d0], -R163 ;  /* 0x0000b40089037a23 */ /* 0x002fe200000108a3 */
[----:B------:R-:W-:Y:S01]  /*a940*/  F2FP.BF16.PACK_AB R137, R207, R208 ;  /* 0x000000d0cf89723e */ /* 0x000fe200000010ff */
[C---:B------:R-:W-:Y:S02]  /*a950*/  FMUL.FTZ R76, R2.reuse, R76 ;  /* 0x0000004c024c7220 */ /* 0x040fe40000410000 */
[----:B------:R-:W1:Y:S01]  /*a960*/  MUFU.EX2 R205, R3 ;  /* 0x0000000300cd7308 */ /* 0x000e620000000800 */
[C---:B------:R-:W-:Y:S02]  /*a970*/  FMUL.FTZ R77, R2.reuse, R77 ;  /* 0x0000004d024d7220 */ /* 0x040fe40000410000 */
[C---:B------:R-:W-:Y:S02]  /*a980*/  FMUL.FTZ R84, R2.reuse, R84 ;  /* 0x0000005402547220 */ /* 0x040fe40000410000 */
[C---:B------:R-:W-:Y:S02]  /*a990*/  FMUL.FTZ R85, R2.reuse, R85 ;  /* 0x0000005502557220 */ /* 0x040fe40000410000 */
[C---:B------:R-:W-:Y:S02]  /*a9a0*/  FMUL.FTZ R88, R2.reuse, R88 ;  /* 0x0000005802587220 */ /* 0x040fe40000410000 */
[C---:B------:R-:W-:Y:S02]  /*a9b0*/  FMUL.FTZ R89, R2.reuse, R89 ;  /* 0x0000005902597220 */ /* 0x040fe40000410000 */
[----:B------:R-:W-:Y:S02]  /*a9c0*/  FMUL.FTZ R92, R2, R92 ;  /* 0x0000005c025c7220 */ /* 0x000fe40000410000 */
[C---:B--2---:R-:W-:Y:S02]  /*a9d0*/  FMUL.FTZ R6, R0.reuse, R106 ;  /* 0x0000006a00067220 */ /* 0x044fe40000410000 */
[C---:B------:R-:W-:Y:S02]  /*a9e0*/  FMUL.FTZ R7, R0.reuse, R107 ;  /* 0x0000006b00077220 */ /* 0x040fe40000410000 */
[C---:B------:R-:W-:Y:S02]  /*a9f0*/  FMUL.FTZ R10, R0.reuse, R110 ;  /* 0x0000006e000a7220 */ /* 0x040fe40000410000 */
[C---:B------:R-:W-:Y:S02]  /*aa00*/  FMUL.FTZ R11, R0.reuse, R111 ;  /* 0x0000006f000b7220 */ /* 0x040fe40000410000 */
[C---:B------:R-:W-:Y:S01]  /*aa10*/  FMUL.FTZ R18, R0.reuse, R118 ;  /* 0x0000007600127220 */ /* 0x040fe20000410000 */
[----:B------:R-:W-:Y:S01]  /*aa20*/  LDSM.16.MT88.4 R108, [R156+0x2000] ;  /* 0x002000009c6c783b */ /* 0x000fe20000004200 */
[C---:B------:R-:W-:Y:S01]  /*aa30*/  FMUL.FTZ R19, R0.reuse, R119 ;  /* 0x0000007700137220 */ /* 0x040fe20000410000 */
[----:B-1----:R-:W-:Y:S01]  /*aa40*/  F2FP.BF16.PACK_AB R139, R205, R206 ;  /* 0x000000cecd8b723e */ /* 0x002fe200000010ff */
[----:B------:R-:W-:Y:S01]  /*aa50*/  FMUL.FTZ R26, R0, R126 ;  /* 0x0000007e001a7220 */ /* 0x000fe20000410000 */
[----:B------:R-:W-:Y:S01]  /*aa60*/  IADD3 R3, R196, R185, RZ ;  /* 0x000000b9c4037210 */ /* 0x000fe20007ffe0ff */
[C---:B------:R-:W-:Y:S02]  /*aa70*/  FMUL.FTZ R27, R0.reuse, R127 ;  /* 0x0000007f001b7220 */ /* 0x040fe40000410000 */
[C---:B------:R-:W-:Y:S01]  /*aa80*/  FMUL.FTZ R34, R0.reuse, R134 ;  /* 0x0000008600227220 */ /* 0x040fe20000410000 */
[----:B------:R-:W-:Y:S01]  /*aa90*/  LDSM.16.MT88.4 R116, [R156+0x800] ;  /* 0x000800009c74783b */ /* 0x000fe20000004200 */
[C---:B------:R-:W-:Y:S05]  /*aaa0*/  HMMA.16816.F32.BF16 R4, R136.reuse, R12, R4 ;  /* 0x0000000c8804723c */ /* 0x040fea0000041804 */
[----:B------:R-:W-:Y:S01]  /*aab0*/  IADD3 R102, R193, R3, RZ ;  /* 0x00000003c1667210 */ /* 0x000fe20007ffe0ff */
[----:B------:R-:W-:Y:S01]  /*aac0*/  FMUL.FTZ R35, R0, R135 ;  /* 0x0000008700237220 */ /* 0x000fe20000410000 */
[----:B------:R-:W1:Y:S01]  /*aad0*/  LDSM.16.MT88.4 R28, [R3] ;  /* 0x00000000031c783b */ /* 0x000e620000004200 */
[C---:B------:R-:W-:Y:S04]  /*aae0*/  HMMA.16816.F32.BF16 R8, R136.reuse, R14, R8 ;  /* 0x0000000e8808723c */ /* 0x040fe80000041808 */
[C---:B------:R-:W-:Y:S02]  /*aaf0*/  FMUL.FTZ R12, R2.reuse, R112 ;  /* 0x00000070020c7220 */ /* 0x040fe40000410000 */
[----:B------:R-:W-:Y:S01]  /*ab00*/  FMUL.FTZ R13, R2, R113 ;  /* 0x00000071020d7220 */ /* 0x000fe20000410000 */
[----:B------:R-:W2:Y:S01]  /*ab10*/  LDSM.16.MT88.4 R104, [R102] ;  /* 0x000000006668783b */ /* 0x000ea20000004200 */
[C---:B------:R-:W-:Y:S04]  /*ab20*/  FMUL.FTZ R14, R0.reuse, R114 ;  /* 0x00000072000e7220 */ /* 0x040fe80000410000 */
[C---:B------:R-:W-:Y:S02]  /*ab30*/  FMUL.FTZ R15, R0.reuse, R115 ;  /* 0x00000073000f7220 */ /* 0x040fe40000410000 */
[C---:B------:R-:W-:Y:S01]  /*ab40*/  FMUL.FTZ R38, R0.reuse, R38 ;  /* 0x0000002600267220 */ /* 0x040fe20000410000 */
[----:B------:R-:W4:Y:S01]  /*ab50*/  LDSM.16.MT88.4 R112, [R103+0x2000] ;  /* 0x002000006770783b */ /* 0x000f220000004200 */
[C---:B------:R-:W-:Y:S02]  /*ab60*/  FMUL.FTZ R39, R0.reuse, R39 ;  /* 0x0000002700277220 */ /* 0x040fe40000410000 */
[C---:B------:R-:W-:Y:S01]  /*ab70*/  FMUL.FTZ R42, R0.reuse, R42 ;  /* 0x0000002a002a7220 */ /* 0x040fe20000410000 */
[C---:B---3--:R-:W-:Y:S03]  /*ab80*/  HMMA.16816.F32.BF16 R12, R136.reuse, R20, R12 ;  /* 0x00000014880c723c */ /* 0x048fe6000004180c */
[C---:B------:R-:W-:Y:S01]  /*ab90*/  FMUL.FTZ R43, R0.reuse, R43 ;  /* 0x0000002b002b7220 */ /* 0x040fe20000410000 */
[----:B------:R-:W-:Y:S01]  /*aba0*/  LDSM.16.MT88.4 R124, [R102+0x800] ;  /* 0x00080000667c783b */ /* 0x000fe20000004200 */
[----:B------:R-:W-:Y:S02]  /*abb0*/  FMUL.FTZ R46, R0, R46 ;  /* 0x0000002e002e7220 */ /* 0x000fe40000410000 */
[C---:B------:R-:W-:Y:S01]  /*abc0*/  FMUL.FTZ R20, R2.reuse, R120 ;  /* 0x0000007802147220 */ /* 0x040fe20000410000 */
[C---:B------:R-:W-:Y:S04]  /*abd0*/  HMMA.16816.F32.BF16 R16, R136.reuse, R22, R16 ;  /* 0x000000168810723c */ /* 0x040fe80000041810 */
[----:B------:R-:W-:Y:S01]  /*abe0*/  FMUL.FTZ R21, R2, R121 ;  /* 0x0000007902157220 */ /* 0x000fe20000410000 */
[----:B------:R-:W-:Y:S01]  /*abf0*/  LDSM.16.MT88.4 R132, [R103+0x2800] ;  /* 0x002800006784783b */ /* 0x000fe20000004200 */
[C---:B------:R-:W-:Y:S02]  /*ac00*/  FMUL.FTZ R47, R0.reuse, R47 ;  /* 0x0000002f002f7220 */ /* 0x040fe40000410000 */
[C---:B------:R-:W-:Y:S04]  /*ac10*/  FMUL.FTZ R22, R0.reuse, R122 ;  /* 0x0000007a00167220 */ /* 0x040fe80000410000 */
[C---:B------:R-:W-:Y:S01]  /*ac20*/  FMUL.FTZ R23, R0.reuse, R123 ;  /* 0x0000007b00177220 */ /* 0x040fe20000410000 */
[----:B------:R-:W-:Y:S01]  /*ac30*/  LDSM.16.MT88.4 R140, [R3+0x2800] ;  /* 0x00280000038c783b */ /* 0x000fe20000004200 */
[C---:B------:R-:W-:Y:S02]  /*ac40*/  FMUL.FTZ R50, R0.reuse, R50 ;  /* 0x0000003200327220 */ /* 0x040fe40000410000 */
[C---:B------:R-:W-:Y:S02]  /*ac50*/  FMUL.FTZ R51, R0.reuse, R51 ;  /* 0x0000003300337220 */ /* 0x040fe40000410000 */
[C---:B------:R-:W-:Y:S01]  /*ac60*/  FMUL.FTZ R54, R0.reuse, R54 ;  /* 0x0000003600367220 */ /* 0x040fe20000410000 */
[C---:B-1----:R-:W-:Y:S02]  /*ac70*/  HMMA.16816.F32.BF16 R20, R136.reuse, R28, R20 ;  /* 0x0000001c8814723c */ /* 0x042fe40000041814 */
[----:B------:R-:W-:Y:S01]  /*ac80*/  LDSM.16.MT88.4 R120, [R3+0x800] ;  /* 0x000800000378783b */ /* 0x000fe20000004200 */
        /* <DEDUP_REMOVED lines=19> */
[C---:B------:R-:W-:Y:S04]  /*adc0*/  HMMA.16816.F32.BF16 R36, R136.reuse, R108, R36 ;  /* 0x0000006c8824723c */ /* 0x040fe80000041824 */
[C---:B------:R-:W-:Y:S02]  /*add0*/  FMUL.FTZ R75, R0.reuse, R75 ;  /* 0x0000004b004b7220 */ /* 0x040fe40000410000 */
[C---:B------:R-:W-:Y:S02]  /*ade0*/  FMUL.FTZ R86, R0.reuse, R86 ;  /* 0x0000005600567220 */ /* 0x040fe40000410000 */
[C---:B------:R-:W-:Y:S01]  /*adf0*/  HMMA.16816.F32.BF16 R40, R136.reuse, R110, R40 ;  /* 0x0000006e8828723c */ /* 0x040fe20000041828 */
[----:B------:R-:W2:Y:S03]  /*ae00*/  LDSM.16.MT88.4 R108, [R102+0x2000] ;  /* 0x00200000666c783b */ /* 0x000ea60000004200 */
[C---:B------:R-:W-:Y:S02]  /*ae10*/  FMUL.FTZ R87, R0.reuse, R87 ;  /* 0x0000005700577220 */ /* 0x040fe40000410000 */
[C---:B------:R-:W-:Y:S02]  /*ae20*/  FMUL.FTZ R90, R0.reuse, R90 ;  /* 0x0000005a005a7220 */ /* 0x040fe40000410000 */
[C---:B----4-:R-:W-:Y:S04]  /*ae30*/  HMMA.16816.F32.BF16 R44, R136.reuse, R112, R44 ;  /* 0x00000070882c723c */ /* 0x050fe8000004182c */
[----:B------:R-:W-:Y:S02]  /*ae40*/  FMUL.FTZ R91, R0, R91 ;  /* 0x0000005b005b7220 */ /* 0x000fe40000410000 */
        /* <DEDUP_REMOVED lines=9> */
[C---:B------:R-:W-:Y:S01]  /*aee0*/  FMUL.FTZ R99, R0.reuse, R99 ;  /* 0x0000006300637220 */ /* 0x040fe20000410000 */
[C---:B------:R-:W-:Y:S01]  /*aef0*/  HMMA.16816.F32.BF16 R56, R136.reuse, R106, R56 ;  /* 0x0000006a8838723c */ /* 0x040fe20000041838 */
[----:B------:R-:W1:Y:S03]  /*af00*/  LDSM.16.MT88.4 R104, [R103+0x4000] ;  /* 0x004000006768783b */ /* 0x000e660000004200 */
[C---:B------:R-:W-:Y:S02]  /*af10*/  FMUL.FTZ R78, R0.reuse, R78 ;  /* 0x0000004e004e7220 */ /* 0x040fe40000410000 */
[----:B------:R-:W-:Y:S02]  /*af20*/  FMUL.FTZ R79, R0, R79 ;  /* 0x0000004f004f7220 */ /* 0x000fe40000410000 */
[C---:B--2---:R-:W-:Y:S04]  /*af30*/  HMMA.16816.F32.BF16 R60, R136.reuse, R108, R60 ;  /* 0x0000006c883c723c */ /* 0x044fe8000004183c */
[C---:B------:R-:W-:Y:S02]  /*af40*/  FMUL.FTZ R80, R2.reuse, R80 ;  /* 0x0000005002507220 */ /* 0x040fe40000410000 */
[----:B------:R-:W-:Y:S02]  /*af50*/  FMUL.FTZ R81, R2, R81 ;  /* 0x0000005102517220 */ /* 0x000fe40000410000 */
[C---:B------:R-:W-:Y:S04]  /*af60*/  HMMA.16816.F32.BF16 R64, R136.reuse, R110, R64 ;  /* 0x0000006e8840723c */ /* 0x040fe80000041840 */
[--C-:B------:R-:W-:Y:S02]  /*af70*/  FFMA.FTZ R108, R145, c[0x0][0x2d0], -R162.reuse ;  /* 0x0000b400916c7a23 */ /* 0x100fe400000108a2 */
[C---:B------:R-:W-:Y:S02]  /*af80*/  FMUL.FTZ R82, R0.reuse, R82 ;  /* 0x0000005200527220 */ /* 0x040fe40000410000 */
[C---:B---3--:R-:W-:Y:S01]  /*af90*/  HMMA.16816.F32.BF16 R68, R136.reuse, R112, R68 ;  /* 0x000000708844723c */ /* 0x048fe20000041844 */
[----:B------:R2:W-:Y:S03]  /*afa0*/  MUFU.EX2 R204, R108 ;  /* 0x0000006c00cc7308 */ /* 0x0005e60000000800 */
[----:B------:R-:W-:Y:S02]  /*afb0*/  FMUL.FTZ R83, R0, R83 ;  /* 0x0000005300537220 */ /* 0x000fe40000410000 */
[----:B------:R-:W-:Y:S02]  /*afc0*/  FFMA.FTZ R2, R2, R216, R215 ;  /* 0x000000d802027223 */ /* 0x000fe400000100d7 */
[C---:B------:R-:W-:Y:S04]  /*afd0*/  HMMA.16816.F32.BF16 R72, R136.reuse, R114, R72 ;  /* 0x000000728848723c */ /* 0x040fe80000041848 */
[----:B------:R-:W-:Y:S02]  /*afe0*/  FFMA.FTZ R112, R147, c[0x0][0x2d0], -R162 ;  /* 0x0000b40093707a23 */ /* 0x000fe400000108a2 */
[----:B------:R-:W-:Y:S02]  /*aff0*/  FFMA.FTZ R0, R0, R217, R208 ;  /* 0x000000d900007223 */ /* 0x000fe400000100d0 */
[----:B------:R3:W-:Y:S01]  /*b000*/  MUFU.EX2 R202, R112 ;  /* 0x0000007000ca7308 */ /* 0x0007e20000000800 */
[C---:B-1----:R-:W-:Y:S07]  /*b010*/  HMMA.16816.F32.BF16 R76, R136.reuse, R104, R76 ;  /* 0x00000068884c723c */ /* 0x042fee000004184c */
[--C-:B------:R-:W-:Y:S01]  /*b020*/  FFMA.FTZ R104, R149, c[0x0][0x2d0], -R163.reuse ;  /* 0x0000b40095687a23 */ /* 0x100fe200000108a3 */
[C---:B------:R-:W-:Y:S03]  /*b030*/  HMMA.16816.F32.BF16 R80, R136.reuse, R106, R80 ;  /* 0x0000006a8850723c */ /* 0x040fe60000041850 */
[----:B------:R1:W-:Y:S01]  /*b040*/  MUFU.EX2 R185, R104 ;  /* 0x0000006800b97308 */ /* 0x0003e20000000800 */
[--C-:B--2---:R-:W-:Y:S02]  /*b050*/  FFMA.FTZ R108, R146, c[0x0][0x2d0], -R162.reuse ;  /* 0x0000b400926c7a23 */ /* 0x104fe400000108a2 */
[----:B------:R-:W-:Y:S07]  /*b060*/  LDSM.16.MT88.4 R144, [R103+0x3800] ;  /* 0x003800006790783b */ /* 0x000fee0000004200 */
[----:B------:R2:W-:Y:S01]  /*b070*/  MUFU.EX2 R203, R108 ;  /* 0x0000006c00cb7308 */ /* 0x0005e20000000800 */
[--C-:B---3--:R-:W-:Y:S09]  /*b080*/  FFMA.FTZ R112, R148, c[0x0][0x2d0], -R162.reuse ;  /* 0x0000b40094707a23 */ /* 0x108ff200000108a2 */
[----:B------:R3:W4:Y:S01]  /*b090*/  MUFU.EX2 R201, R112 ;  /* 0x0000007000c97308 */ /* 0x0007220000000800 */
[--C-:B-1----:R-:W-:Y:S09]  /*b0a0*/  FFMA.FTZ R104, R151, c[0x0][0x2d0], -R163.reuse ;  /* 0x0000b40097687a23 */ /* 0x102ff200000108a3 */
[----:B------:R1:W5:Y:S01]  /*b0b0*/  MUFU.EX2 R184, R104 ;  /* 0x0000006800b87308 */ /* 0x0003620000000800 */
[----:B--2---:R-:W2:Y:S08]  /*b0c0*/  LDSM.16.MT88.4 R108, [R3+0x4000] ;  /* 0x00400000036c783b */ /* 0x004eb00000004200 */
[----:B---3--:R-:W3:Y:S01]  /*b0d0*/  LDSM.16.MT88.4 R112, [R102+0x4000] ;  /* 0x004000006670783b */ /* 0x008ee20000004200 */
[----:B----4-:R-:W-:Y:S01]  /*b0e0*/  F2FP.BF16.PACK_AB R106, R201, R202 ;  /* 0x000000cac96a723e */ /* 0x010fe200000010ff */
[--C-:B-1----:R-:W-:Y:S01]  /*b0f0*/  FFMA.FTZ R104, R150, c[0x0][0x2d0], -R163.reuse ;  /* 0x0000b40096687a23 */ /* 0x102fe200000108a3 */
[----:B-----5:R-:W-:Y:S05]  /*b100*/  F2FP.BF16.PACK_AB R105, R184, R185 ;  /* 0x000000b9b869723e */ /* 0x020fea00000010ff */
[----:B------:R-:W-:Y:S01]  /*b110*/  LDSM.16.MT88.4 R148, [R3+0x3800] ;  /* 0x003800000394783b */ /* 0x000fe20000004200 */
[----:B------:R1:W-:Y:S01]  /*b120*/  MUFU.EX2 R183, R104 ;  /* 0x0000006800b77308 */ /* 0x0003e20000000800 */
[C---:B--2---:R-:W-:Y:S08]  /*b130*/  HMMA.16816.F32.BF16 R84, R136.reuse, R108, R84 ;  /* 0x0000006c8854723c */ /* 0x044ff00000041854 */
[C---:B------:R-:W-:Y:S01]  /*b140*/  HMMA.16816.F32.BF16 R88, R136.reuse, R110, R88 ;  /* 0x0000006e8858723c */ /* 0x040fe20000041858 */
[----:B------:R-:W2:Y:S03]  /*b150*/  LDSM.16.MT88.4 R108, [R103+0x800] ;  /* 0x00080000676c783b */ /* 0x000ea60000004200 */
[--C-:B-1----:R-:W-:Y:S04]  /*b160*/  FFMA.FTZ R104, R152, c[0x0][0x2d0], -R163.reuse ;  /* 0x0000b40098687a23 */ /* 0x102fe800000108a3 */
[C---:B---3--:R-:W-:Y:S01]  /*b170*/  HMMA.16816.F32.BF16 R92, R136.reuse, R112, R92 ;  /* 0x00000070885c723c */ /* 0x048fe2000004185c */
[----:B------:R1:W3:Y:S07]  /*b180*/  MUFU.EX2 R182, R104 ;  /* 0x0000006800b67308 */ /* 0x0002ee0000000800 */
[----:B------:R-:W-:Y:S01]  /*b190*/  HMMA.16816.F32.BF16 R96, R136, R114, R96 ;  /* 0x000000728860723c */ /* 0x000fe20000041860 */
[----:B------:R-:W4:Y:S03]  /*b1a0*/  LDSM.16.MT88.4 R112, [R102+0x2800] ;  /* 0x002800006670783b */ /* 0x000f260000004200 */
[----:B-1----:R-:W-:Y:S02]  /*b1b0*/  F2FP.BF16.PACK_AB R104, R203, R204 ;  /* 0x000000cccb68723e */ /* 0x002fe400000010ff */
[----:B---3--:R-:W-:Y:S07]  /*b1c0*/  F2FP.BF16.PACK_AB R107, R182, R183 ;  /* 0x000000b7b66b723e */ /* 0x008fee00000010ff */
        /* <DEDUP_REMOVED lines=12> */
[----:B------:R-:W-:Y:S07]  /*b290*/  LDSM.16.MT88.4 R124, [R103+0x1000] ;  /* 0x00100000677c783b */ /* 0x000fee0000004200 */
[C---:B------:R-:W-:Y:S04]  /*b2a0*/  HMMA.16816.F32.BF16 R36, R104.reuse, R128, R36 ;  /* 0x000000806824723c */ /* 0x040fe80000041824 */
[--C-:B--2---:R-:W-:Y:S03]  /*b2b0*/  FFMA.FTZ R120, R157, c[0x0][0x2d0], -R162.reuse ;  /* 0x0000b4009d787a23 */ /* 0x104fe600000108a2 */
[--C-:B------:R-:W-:Y:S01]  /*b2c0*/  FFMA.FTZ R128, R161, c[0x0][0x2d0], -R163.reuse ;  /* 0x0000b400a1807a23 */ /* 0x100fe200000108a3 */
[C---:B------:R-:W-:Y:S01]  /*b2d0*/  HMMA.16816.F32.BF16 R40, R104.reuse, R130, R40 ;  /* 0x000000826828723c */ /* 0x040fe20000041828 */
[----:B------:R2:W3:Y:S07]  /*b2e0*/  MUFU.EX2 R180, R120 ;  /* 0x0000007800b47308 */ /* 0x0004ee0000000800 */
[C---:B------:R-:W-:Y:S03]  /*b2f0*/  HMMA.16816.F32.BF16 R44, R104.reuse, R132, R44 ;  /* 0x00000084682c723c */ /* 0x040fe6000004182c */
[----:B------:R5:W-:Y:S05]  /*b300*/  MUFU.EX2 R174, R128 ;  /* 0x0000008000ae7308 */ /* 0x000bea0000000800 */
[C---:B------:R-:W-:Y:S01]  /*b310*/  HMMA.16816.F32.BF16 R48, R104.reuse, R134, R48 ;  /* 0x000000866830723c */ /* 0x040fe20000041830 */
[----:B------:R-:W-:Y:S07]  /*b320*/  LDSM.16.MT88.4 R132, [R102+0x1800] ;  /* 0x001800006684783b */ /* 0x000fee0000004200 */
[C---:B------:R-:W-:Y:S04]  /*b330*/  HMMA.16816.F32.BF16 R52, R104.reuse, R140, R52 ;  /* 0x0000008c6834723c */ /* 0x040fe80000041834 */
[--C-:B--2---:R-:W-:Y:S04]  /*b340*/  FFMA.FTZ R120, R155, c[0x0][0x2d0], -R162.reuse ;  /* 0x0000b4009b787a23 */ /* 0x104fe800000108a2 */
[C---:B------:R-:W-:Y:S01]  /*b350*/  HMMA.16816.F32.BF16 R56, R104.reuse, R142, R56 ;  /* 0x0000008e6838723c */ /* 0x040fe20000041838 */
[----:B------:R-:W-:Y:S01]  /*b360*/  LDSM.16.MT88.4 R140, [R156+0x3800] ;  /* 0x003800009c8c783b */ /* 0x000fe20000004200 */
[----:B------:R2:W-:Y:S06]  /*b370*/  MUFU.EX2 R178, R120 ;  /* 0x0000007800b27308 */ /* 0x0005ec0000000800 */
[C---:B----4-:R-:W-:Y:S01]  /*b380*/  HMMA.16816.F32.BF16 R60, R104.reuse, R112, R60 ;  /* 0x00000070683c723c */ /* 0x050fe2000004183c */
[----:B-----5:R-:W-:Y:S06]  /*b390*/  LDSM.16.MT88.4 R128, [R102+0x1000] ;  /* 0x001000006680783b */ /* 0x020fec0000004200 */
[--C-:B------:R-:W-:Y:S01]  /*b3a0*/  FFMA.FTZ R112, R153, c[0x0][0x2d0], -R162.reuse ;  /* 0x0000b40099707a23 */ /* 0x100fe200000108a2 */
[C---:B------:R-:W-:Y:S01]  /*b3b0*/  HMMA.16816.F32.BF16 R64, R104.reuse, R114, R64 ;  /* 0x000000726840723c */ /* 0x040fe20000041840 */
[----:B------:R-:W-:Y:S02]  /*b3c0*/  LDSM.16.MT88.4 R152, [R102+0x3800] ;  /* 0x003800006698783b */ /* 0x000fe40000004200 */
[----:B------:R4:W5:Y:S05]  /*b3d0*/  MUFU.EX2 R179, R112 ;  /* 0x0000007000b37308 */ /* 0x00096a0000000800 */
[C---:B-1----:R-:W-:Y:S01]  /*b3e0*/  HMMA.16816.F32.BF16 R68, R104.reuse, R108, R68 ;  /* 0x0000006c6844723c */ /* 0x042fe20000041844 */
[----:B--2---:R-:W-:Y:S06]  /*b3f0*/  LDSM.16.MT88.4 R120, [R102+0x4800] ;  /* 0x004800006678783b */ /* 0x004fec0000004200 */
[--C-:B------:R-:W-:Y:S01]  /*b400*/  FFMA.FTZ R108, R159, c[0x0][0x2d0], -R163.reuse ;  /* 0x0000b4009f6c7a23 */ /* 0x100fe200000108a3 */
[C---:B------:R-:W-:Y:S03]  /*b410*/  HMMA.16816.F32.BF16 R72, R104.reuse, R110, R72 ;  /* 0x0000006e6848723c */ /* 0x040fe60000041848 */
[----:B------:R1:W-:Y:S05]  /*b420*/  MUFU.EX2 R177, R108 ;  /* 0x0000006c00b17308 */ /* 0x0003ea0000000800 */
[C---:B------:R-:W-:Y:S01]  /*b430*/  HMMA.16816.F32.BF16 R76, R104.reuse, R116, R76 ;  /* 0x00000074684c723c */ /* 0x040fe2000004184c */
[----:B----4-:R-:W2:Y:S07]  /*b440*/  LDSM.16.MT88.4 R112, [R3+0x4800] ;  /* 0x004800000370783b */ /* 0x010eae0000004200 */
[C---:B------:R-:W-:Y:S01]  /*b450*/  HMMA.16816.F32.BF16 R80, R104.reuse, R118, R80 ;  /* 0x000000766850723c */ /* 0x040fe20000041850 */
[----:B------:R-:W-:Y:S03]  /*b460*/  LDSM.16.MT88.4 R116, [R3+0x1000] ;  /* 0x001000000374783b */ /* 0x000fe60000004200 */
[--C-:B-1----:R-:W-:Y:S04]  /*b470*/  FFMA.FTZ R108, R160, c[0x0][0x2d0], -R163.reuse ;  /* 0x0000b400a06c7a23 */ /* 0x102fe800000108a3 */
[----:B------:R1:W4:Y:S01]  /*b480*/  MUFU.EX2 R176, R108 ;  /* 0x0000006c00b07308 */ /* 0x0003220000000800 */
[C---:B--2---:R-:W-:Y:S03]  /*b490*/  HMMA.16816.F32.BF16 R84, R104.reuse, R112, R84 ;  /* 0x000000706854723c */ /* 0x044fe60000041854 */
[--C-:B-1----:R-:W-:Y:S05]  /*b4a0*/  FFMA.FTZ R108, R158, c[0x0][0x2d0], -R163.reuse ;  /* 0x0000b4009e6c7a23 */ /* 0x102fea00000108a3 */
[C---:B------:R-:W-:Y:S01]  /*b4b0*/  HMMA.16816.F32.BF16 R88, R104.reuse, R114, R88 ;  /* 0x000000726858723c */ /* 0x040fe20000041858 */
[----:B------:R1:W2:Y:S01]  /*b4c0*/  MUFU.EX2 R175, R108 ;  /* 0x0000006c00af7308 */ /* 0x0002a20000000800 */
[----:B------:R-:W-:Y:S06]  /*b4d0*/  LDSM.16.MT88.4 R112, [R156+0x3000] ;  /* 0x003000009c70783b */ /* 0x000fec0000004200 */
[C---:B------:R-:W-:Y:S08]  /*b4e0*/  HMMA.16816.F32.BF16 R92, R104.reuse, R120, R92 ;  /* 0x00000078685c723c */ /* 0x040ff0000004185c */
[----:B------:R-:W-:Y:S01]  /*b4f0*/  HMMA.16816.F32.BF16 R96, R104, R122, R96 ;  /* 0x0000007a6860723c */ /* 0x000fe20000041860 */
[----:B------:R-:W-:Y:S06]  /*b500*/  LDSM.16.MT88.4 R120, [R103+0x3000] ;  /* 0x003000006778783b */ /* 0x000fec0000004200 */
[----:B---3--:R-:W-:Y:S02]  /*b510*/  F2FP.BF16.PACK_AB R104, R180, R181 ;  /* 0x000000b5b468723e */ /* 0x008fe400000010ff */
[----:B-1----:R-:W1:Y:S03]  /*b520*/  LDSM.16.MT88.4 R108, [R156+0x1000] ;  /* 0x001000009c6c783b */ /* 0x002e660000004200 */
[----:B-----5:R-:W-:Y:S02]  /*b530*/  F2FP.BF16.PACK_AB R106, R178, R179 ;  /* 0x000000b3b26a723e */ /* 0x020fe400000010ff */
[----:B----4-:R-:W-:Y:S02]  /*b540*/  F2FP.BF16.PACK_AB R105, R176, R177 ;  /* 0x000000b1b069723e */ /* 0x010fe400000010ff */
[----:B--2---:R-:W-:Y:S07]  /*b550*/  F2FP.BF16.PACK_AB R107, R174, R175 ;  /* 0x000000afae6b723e */ /* 0x004fee00000010ff */
        /* <DEDUP_REMOVED lines=27> */
[----:B------:R-:W-:Y:S01]  /*b710*/  FFMA.FTZ R116, R166, c[0x0][0x2d0], -R162 ;  /* 0x0000b400a6747a23 */ /* 0x000fe200000108a2 */
[C---:B------:R-:W-:Y:S03]  /*b720*/  HMMA.16816.F32.BF16 R64, R104.reuse, R118, R64 ;  /* 0x000000766840723c */ /* 0x040fe60000041840 */
[----:B------:R4:W5:Y:S05]  /*b730*/  MUFU.EX2 R165, R116 ;  /* 0x0000007400a57308 */ /* 0x00096a0000000800 */
[C---:B--2---:R-:W-:Y:S01]  /*b740*/  HMMA.16816.F32.BF16 R68, R104.reuse, R112, R68 ;  /* 0x000000706844723c */ /* 0x044fe20000041844 */
[----:B-1----:R-:W1:Y:S06]  /*b750*/  LDSM.16.MT88.4 R108, [R3+0x5000] ;  /* 0x00500000036c783b */ /* 0x002e6c0000004200 */
[--C-:B------:R-:W-:Y:S01]  /*b760*/  FFMA.FTZ R112, R171, c[0x0][0x2d0], -R163.reuse ;  /* 0x0000b400ab707a23 */ /* 0x100fe200000108a3 */
[C---:B------:R-:W-:Y:S03]  /*b770*/  HMMA.16816.F32.BF16 R72, R104.reuse, R114, R72 ;  /* 0x000000726848723c */ /* 0x040fe60000041848 */
[----:B------:R2:W-:Y:S01]  /*b780*/  MUFU.EX2 R162, R112 ;  /* 0x0000007000a27308 */ /* 0x0005e20000000800 */
[--C-:B----4-:R-:W-:Y:S01]  /*b790*/  FFMA.FTZ R116, R169, c[0x0][0x2d0], -R163.reuse ;  /* 0x0000b400a9747a23 */ /* 0x110fe200000108a3 */
[----:B-----5:R-:W-:Y:S08]  /*b7a0*/  F2FP.BF16.PACK_AB R138, R165, R167 ;  /* 0x000000a7a58a723e */ /* 0x020ff000000010ff */
[----:B------:R4:W5:Y:S01]  /*b7b0*/  MUFU.EX2 R164, R116 ;  /* 0x0000007400a47308 */ /* 0x0009620000000800 */
[C---:B---3--:R-:W-:Y:S07]  /*b7c0*/  HMMA.16816.F32.BF16 R76, R104.reuse, R120, R76 ;  /* 0x00000078684c723c */ /* 0x048fee000004184c */
[--C-:B------:R-:W-:Y:S01]  /*b7d0*/  FFMA.FTZ R120, R168, c[0x0][0x2d0], -R163.reuse ;  /* 0x0000b400a8787a23 */ /* 0x100fe200000108a3 */
[C---:B------:R-:W-:Y:S03]  /*b7e0*/  HMMA.16816.F32.BF16 R80, R104.reuse, R122, R80 ;  /* 0x0000007a6850723c */ /* 0x040fe60000041850 */
[----:B------:R3:W-:Y:S01]  /*b7f0*/  MUFU.EX2 R160, R120 ;  /* 0x0000007800a07308 */ /* 0x0007e20000000800 */
[----:B--2---:R-:W-:Y:S04]  /*b800*/  FFMA.FTZ R112, R170, c[0x0][0x2d0], -R163 ;  /* 0x0000b400aa707a23 */ /* 0x004fe800000108a3 */
[C---:B-1----:R-:W-:Y:S05]  /*b810*/  HMMA.16816.F32.BF16 R84, R104.reuse, R108, R84 ;  /* 0x0000006c6854723c */ /* 0x042fea0000041854 */
[----:B------:R1:W2:Y:S01]  /*b820*/  MUFU.EX2 R161, R112 ;  /* 0x0000007000a17308 */ /* 0x0002a20000000800 */
[----:B----4-:R-:W4:Y:S01]  /*b830*/  LDSM.16.MT88.4 R116, [R102+0x5000] ;  /* 0x005000006674783b */ /* 0x010f220000004200 */
[----:B-----5:R-:W-:Y:S01]  /*b840*/  F2FP.BF16.PACK_AB R137, R162, R164 ;  /* 0x000000a4a289723e */ /* 0x020fe200000010ff */
[C---:B------:R-:W-:Y:S06]  /*b850*/  HMMA.16816.F32.BF16 R88, R104.reuse, R110, R88 ;  /* 0x0000006e6858723c */ /* 0x040fec0000041858 */
[----:B---3--:R-:W-:Y:S08]  /*b860*/  LDSM.16.MT88.4 R120, [R103+0x1800] ;  /* 0x001800006778783b */ /* 0x008ff00000004200 */
[----:B-1----:R-:W1:Y:S01]  /*b870*/  LDSM.16.MT88.4 R112, [R156+0x1800] ;  /* 0x001800009c70783b */ /* 0x002e620000004200 */
[----:B--2---:R-:W-:Y:S07]  /*b880*/  F2FP.BF16.PACK_AB R139, R160, R161 ;  /* 0x000000a1a08b723e */ /* 0x004fee00000010ff */
[----:B------:R-:W2:Y:S01]  /*b890*/  LDSM.16.MT88.4 R156, [R156+0x5800] ;  /* 0x005800009c9c783b */ /* 0x000ea20000004200 */
[C---:B----4-:R-:W-:Y:S08]  /*b8a0*/  HMMA.16816.F32.BF16 R92, R104.reuse, R116, R92 ;  /* 0x00000074685c723c */ /* 0x050ff0000004185c */
[----:B------:R-:W-:Y:S08]  /*b8b0*/  HMMA.16816.F32.BF16 R96, R104, R118, R96 ;  /* 0x000000766860723c */ /* 0x000ff00000041860 */
[C---:B-1----:R-:W-:Y:S01]  /*b8c0*/  HMMA.16816.F32.BF16 R104, R136.reuse, R112, R4 ;  /* 0x000000708868723c */ /* 0x042fe20000041804 */
        /* <DEDUP_REMOVED lines=51> */
[C---:B------:R-:W-:Y:S08]  /*bc00*/  HMMA.16816.F32.BF16 R80, R136.reuse, R6, R80 ;  /* 0x000000068850723c */ /* 0x040ff00000041850 */
[C---:B----4-:R-:W-:Y:S08]  /*bc10*/  HMMA.16816.F32.BF16 R84, R136.reuse, R8, R84 ;  /* 0x000000088854723c */ /* 0x050ff00000041854 */
[C---:B------:R-:W-:Y:S08]  /*bc20*/  HMMA.16816.F32.BF16 R88, R136.reuse, R10, R88 ;  /* 0x0000000a8858723c */ /* 0x040ff00000041858 */
[C---:B-----5:R-:W-:Y:S08]  /*bc30*/  HMMA.16816.F32.BF16 R92, R136.reuse, R12, R92 ;  /* 0x0000000c885c723c */ /* 0x060ff0000004185c */
[----:B------:R-:W-:Y:S01]  /*bc40*/  HMMA.16816.F32.BF16 R96, R136, R14, R96 ;  /* 0x0000000e8860723c */ /* 0x000fe20000041860 */
[----:B------:R-:W-:Y:S07]  /*bc50*/  @!UPT UIADD3 URZ, URZ, URZ, URZ ;  /* 0x0000003f3f3ff290 */ /* 0x000fee000fffe03f */
[----:B------:R-:W-:-:S11]  /*bc60*/  @!P0 BRA `(.L_x_1466) ;  /* 0x000004f000008947 */ /* 0x000fd60003800000 */
[----:B------:R-:W-:Y:S01]  /*bc70*/  IMAD R2, R197, 0x40, R228 ;  /* 0x00000040c5027824 */ /* 0x000fe200078e02e4 */
[----:B------:R-:W-:Y:S01]  /*bc80*/  SHF.R.S32.HI R235, RZ, 0x1f, R214 ;  /* 0x0000001fffeb7819 */ /* 0x000fe200000114d6 */
[----:B------:R-:W-:Y:S01]  /*bc90*/  IMAD.MOV.U32 R198, RZ, RZ, RZ ;  /* 0x000000ffffc67224 */ /* 0x000fe200078e00ff */
[----:B------:R-:W-:Y:S01]  /*bca0*/  SHF.R.S32.HI R236, RZ, 0x1f, R213 ;  /* 0x0000001fffec7819 */ /* 0x000fe200000114d5 */
[----:B------:R-:W-:Y:S01]  /*bcb0*/  IMAD.SHL.U32 R18, R214, 0x2, RZ ;  /* 0x00000002d6127824 */ /* 0x000fe200078e00ff */
[----:B------:R-:W-:Y:S01]  /*bcc0*/  IADD3 R2, R2, -0x80, R219 ;  /* 0xffffff8002027810 */ /* 0x000fe20007ffe0db */
[C---:B------:R-:W-:Y:S01]  /*bcd0*/  IMAD.SHL.U32 R17, R213.reuse, 0x2, RZ ;  /* 0x00000002d5117824 */ /* 0x040fe200078e00ff */
[----:B------:R-:W-:Y:S01]  /*bce0*/  SHF.L.U64.HI R15, R214, 0x1, R235 ;  /* 0x00000001d60f7819 */ /* 0x000fe200000102eb */
        /* <DEDUP_REMOVED lines=29> */
.L_x_1521:
[----:B------:R-:W-:-:S05]  /*bec0*/  BRA.DIV ~URZ, `(.L_x_1468) ;  /* 0x00003e527f007947 */ /* 0x000fca000b800000 */
[----:B------:R-:W3:Y:S01]  /*bed0*/  SHFL.IDX PT, R2, R12, RZ, 0x181f ;  /* 0x00181fff0c027589 */ /* 0x000ee200000e0000 */
[----:B------:R-:W-:Y:S01]  /*bee0*/  ISETP.GE.AND P4, PT, R200, c[0x0][0x1d4], PT ;  /* 0x00007500c8007a0c */ /* 0x000fe20003f86270 */
[----:B------:R-:W-:Y:S01]  /*bef0*/  IMAD R0, R211, 0x6000, R233 ;  /* 0x00006000d3007824 */ /* 0x000fe200078e02e9 */
[----:B------:R-:W-:Y:S02]  /*bf00*/  ISETP.GE.AND P1, PT, R213, c[0x0][0x1d4], PT ;  /* 0x00007500d5007a0c */ /* 0x000fe40003f26270 */
[----:B------:R-:W-:Y:S02]  /*bf10*/  ISETP.GE.AND P0, PT, R214, c[0x0][0x1d4], PT ;  /* 0x00007500d6007a0c */ /* 0x000fe40003f06270 */
[C---:B---3--:R-:W-:Y:S02]  /*bf20*/  IADD3 R8, P5, R2.reuse, R16, RZ ;  /* 0x0000001002087210 */ /* 0x048fe40007fbe0ff */
[----:B------:R-:W-:Y:S03]  /*bf30*/  IADD3 R6, P6, R2, R17, RZ ;  /* 0x0000001102067210 */ /* 0x000fe60007fde0ff */
[----:B--2---:R-:W-:Y:S01]  /*bf40*/  IMAD.X R9, R4, 0x1, R13, P5 ;  /* 0x0000000104097824 */ /* 0x004fe200028e060d */
[----:B------:R-:W-:Y:S01]  /*bf50*/  IADD3 R10, P5, R2, R18, RZ ;  /* 0x00000012020a7210 */ /* 0x000fe20007fbe0ff */
[C---:B------:R-:W-:Y:S01]  /*bf60*/  IMAD.X R7, R4.reuse, 0x1, R14, P6 ;  /* 0x0000000104077824 */ /* 0x040fe200030e060e */
[----:B------:R-:W2:Y:S03]  /*bf70*/  SHFL.IDX PT, R2, R12, 0x1, 0x181f ;  /* 0x00381f000c027f89 */ /* 0x000ea600000e0000 */
[----:B------:R-:W-:Y:S01]  /*bf80*/  IMAD.X R11, R4, 0x1, R15, P5 ;  /* 0x00000001040b7824 */ /* 0x000fe200028e060f */
[----:B------:R-:W-:Y:S01]  /*bf90*/  @!PT LDS RZ, [RZ] ;  /* 0x00000000fffff984 */ /* 0x000fe20000000800 */
[----:B------:R3:W-:Y:S04]  /*bfa0*/  LDGSTS.E.BYPASS.LTC128B.128 [R0], [R8.64], !P4 ;  /* 0x0000000008007fae */ /* 0x0007e8000e101d46 */
[----:B------:R4:W-:Y:S04]  /*bfb0*/  LDGSTS.E.BYPASS.LTC128B.128 [R0+0x2000], [R6.64], !P1 ;  /* 0x0200000006007fae */ /* 0x0009e8000c901d46 */
[----:B------:R5:W-:Y:S04]  /*bfc0*/  LDGSTS.E.BYPASS.LTC128B.128 [R0+0x4000], [R10.64], !P0 ;  /* 0x040000000a007fae */ /* 0x000be8000c101d46 */
[----:B------:R1:W2:Y:S01]  /*bfd0*/  SHFL.IDX PT, R4, R5, 0x1, 0x181f ;  /* 0x00381f0005047f89 */ /* 0x0002a200000e0000 */
[----:B----4-:R-:W-:Y:S02]  /*bfe0*/  SEL R7, RZ, 0x10, P0 ;  /* 0x00000010ff077807 */ /* 0x010fe40000000000 */
[----:B-1----:R-:W-:Y:S02]  /*bff0*/  SEL R5, RZ, 0x10, P4 ;  /* 0x00000010ff057807 */ /* 0x002fe40002000000 */
[----:B-----5:R-:W-:Y:S02]  /*c000*/  SEL R10, RZ, 0x10, P1 ;  /* 0x00000010ff0a7807 */ /* 0x020fe40000800000 */
.L_x_1522:
[----:B--23--:R-:W-:Y:S02]  /*c010*/  IADD3 R8, -R5, 0x10, RZ ;  /* 0x0000001005087810 */ /* 0x00cfe40007ffe1ff */
[----:B------:R-:W-:Y:S02]  /*c020*/  IADD3 R3, -R10, 0x10, RZ ;  /* 0x000000100a037810 */ /* 0x000fe40007ffe1ff */
[----:B------:R-:W-:Y:S02]  /*c030*/  LOP3.LUT R8, R8, 0xf, RZ, 0xc0, !PT ;  /* 0x0000000f08087812 */ /* 0x000fe400078ec0ff */
[----:B------:R-:W-:Y:S02]  /*c040*/  LOP3.LUT R3, R3, 0xf, RZ, 0xc0, !PT ;  /* 0x0000000f03037812 */ /* 0x000fe400078ec0ff */
[----:B------:R-:W-:Y:S02]  /*c050*/  IADD3 R9, -R7, 0x10, RZ ;  /* 0x0000001007097810 */ /* 0x000fe40007ffe1ff */
[-C--:B------:R-:W-:Y:S02]  /*c060*/  IADD3 R8, P5, P4, R8, R2.reuse, R16 ;  /* 0x0000000208087210 */ /* 0x080fe40007cbe010 */
[----:B------:R-:W-:Y:S02]  /*c070*/  ISETP.NE.U32.AND P6, PT, R5, RZ, PT ;  /* 0x000000ff0500720c */ /* 0x000fe40003fc5070 */
[----:B------:R-:W-:Y:S02]  /*c080*/  IADD3 R6, P1, P0, R3, R2, R17 ;  /* 0x0000000203067210 */ /* 0x000fe4000783e011 */
[----:B------:R-:W-:Y:S02]  /*c090*/  LOP3.LUT R3, R9, 0xf, RZ, 0xc0, !PT ;  /* 0x0000000f09037812 */ /* 0x000fe400078ec0ff */
[-C--:B------:R-:W-:Y:S02]  /*c0a0*/  IADD3.X R9, RZ, R4.reuse, R13, P5, P4 ;  /* 0x00000004ff097210 */ /* 0x080fe40002fe840d */
[----:B------:R-:W-:Y:S02]  /*c0b0*/  ISETP.NE.U32.AND P5, PT, R10, RZ, PT ;  /* 0x000000ff0a00720c */ /* 0x000fe40003fa5070 */
[----:B------:R-:W-:Y:S02]  /*c0c0*/  ISETP.NE.U32.AND P4, PT, R7, RZ, PT ;  /* 0x000000ff0700720c */ /* 0x000fe40003f85070 */
[----:B------:R-:W-:Y:S01]  /*c0d0*/  IADD3.X R7, RZ, R4, R14, P1, P0 ;  /* 0x00000004ff077210 */ /* 0x000fe20000fe040e */
[----:B------:R-:W-:Y:S01]  /*c0e0*/  @!PT LDS RZ, [RZ] ;  /* 0x00000000fffff984 */ /* 0x000fe20000000800 */
[----:B------:R-:W-:Y:S01]  /*c0f0*/  @!PT LDS RZ, [RZ] ;  /* 0x00000000fffff984 */ /* 0x000fe20000000800 */
[----:B------:R-:W-:Y:S01]  /*c100*/  @!PT LDS RZ, [RZ] ;  /* 0x00000000fffff984 */ /* 0x000fe20000000800 */
[----:B------:R1:W-:Y:S01]  /*c110*/  LDGSTS.E.BYPASS.LTC128B.128.ZFILL [R0+0x1000], [R8.64], P6 ;  /* 0x0100000008007fae */ /* 0x0003e2000b141d46 */
[----:B------:R-:W-:Y:S04]  /*c120*/  IADD3 R2, P1, P0, R3, R2, R18 ;  /* 0x0000000203027210 */ /* 0x000fe8000783e012 */
[----:B------:R-:W-:Y:S03]  /*c130*/  IADD3.X R3, RZ, R4, R15, P1, P0 ;  /* 0x00000004ff037210 */ /* 0x000fe60000fe040f */
[----:B------:R1:W-:Y:S04]  /*c140*/  LDGSTS.E.BYPASS.LTC128B.128.ZFILL [R0+0x3000], [R6.64], P5 ;  /* 0x0300000006007fae */ /* 0x0003e8000a941d46 */
[----:B------:R1:W-:Y:S02]  /*c150*/  LDGSTS.E.BYPASS.LTC128B.128.ZFILL [R0+0x5000], [R2.64], P4 ;  /* 0x0500000002007fae */ /* 0x0003e4000a141d46 */
.L_x_1466:
[----:B------:R-:W-:Y:S05]  /*c160*/  BSYNC B0 ;  /* 0x0000000000007941 */ /* 0x000fea0003800000 */
.L_x_1465:
[C---:B------:R-:W-:Y:S01]  /*c170*/  ISETP.GT.AND P0, PT, R197.reuse, RZ, PT ;  /* 0x000000ffc500720c */ /* 0x040fe20003f04270 */
[----:B------:R-:W0:Y:S01]  /*c180*/  LDGDEPBAR ;  /* 0x00000000000079af */ /* 0x000e220000000000 */
[----:B-1----:R-:W-:Y:S01]  /*c190*/  IADD3 R2, R197, -0x1, RZ ;  /* 0xffffffffc5027810 */ /* 0x002fe20007ffe0ff */
[----:B------:R-:W-:Y:S01]  /*c1a0*/  IMAD.MOV.U32 R102, RZ, RZ, R100 ;  /* 0x000000ffff667224 */ /* 0x000fe200078e0064 */
[C---:B------:R-:W-:Y:S01]  /*c1b0*/  ISETP.GE.AND P1, PT, R186.reuse, 0x1, PT ;  /* 0x00000001ba00780c */ /* 0x040fe20003f26270 */
[----:B------:R-:W-:Y:S01]  /*c1c0*/  IMAD.MOV.U32 R0, RZ, RZ, R101 ;  /* 0x000000ffff007224 */ /* 0x000fe200078e0065 */
[----:B------:R-:W-:Y:S01]  /*c1d0*/  IADD3 R186, R186, 0x1, RZ ;  /* 0x00000001baba7810 */ /* 0x000fe20007ffe0ff */
[----:B------:R-:W-:Y:S03]  /*c1e0*/  IMAD.MOV.U32 R197, RZ, RZ, R2 ;  /* 0x000000ffffc57224 */ /* 0x000fe600078e0002 */
[----:B------:R-:W-:Y:S03]  /*c1f0*/  SEL R186, R186, RZ, !P1 ;  /* 0x000000ffbaba7207 */ /* 0x000fe60004800000 */
[----:B------:R-:W-:-:S05]  /*c200*/  @P0 BRA `(.L_x_1469) ;  /* 0xffffcda000000947 */ /* 0x000fca000383ffff */
.L_x_1459:
[----:B------:R-:W-:Y:S05]  /*c210*/  BRA.DIV ~URZ, `(.L_x_1470) ;  /* 0x00003d527f007947 */ /* 0x000fea000b800000 */
[----:B------:R1:W2:Y:S02]  /*c220*/  SHFL.BFLY PT, R5, R216, 0x2, 0x1f ;  /* 0x0c401f00d8057f89 */ /* 0x0002a400000e0000 */
.L_x_1523:
[----:B--2---:R-:W-:Y:S01]  /*c230*/  FADD.FTZ R5, R5, R216 ;  /* 0x000000d805057221 */ /* 0x004fe20000010000 */
[----:B------:R-:W-:Y:S05]  /*c240*/  BRA.DIV ~URZ, `(.L_x_1471) ;  /* 0x00003d827f007947 */ /* 0x000fea000b800000 */
[----:B------:R-:W2:Y:S04]  /*c250*/  SHFL.BFLY PT, R0, R217, 0x2, 0x1f ;  /* 0x0c401f00d9007f89 */ /* 0x000ea800000e0000 */
[----:B------:R-:W3:Y:S01]  /*c260*/  SHFL.BFLY PT, R2, R5, 0x1, 0x1f ;  /* 0x0c201f0005027f89 */ /* 0x000ee200000e0000 */
[----:B--2---:R-:W-:-:S02]  /*c270*/  FADD.FTZ R0, R0, R217 ;  /* 0x000000d900007221 */ /* 0x004fc40000010000 */
[----:B---3--:R-:W-:-:S03]  /*c280*/  FADD.FTZ R5, R5, R2 ;  /* 0x0000000205057221 */ /* 0x008fc60000010000 */
[----:B------:R2:W3:Y:S04]  /*c290*/  SHFL.BFLY PT, R3, R0, 0x1, 0x1f ;  /* 0x0c201f0000037f89 */ /* 0x0004e800000e0000 */
.L_x_1524:
[----:B------:R-:W-:Y:S01]  /*c2a0*/  FSETP.NE.FTZ.AND P1, PT, R5, RZ, PT ;  /* 0x000000ff0500720b */ /* 0x000fe20003f35000 */
[----:B---3--:R-:W-:Y:S01]  /*c2b0*/  FADD.FTZ R3, R3, R0 ;  /* 0x0000000003037221 */ /* 0x008fe20000010000 */
[----:B------:R-:W-:Y:S02]  /*c2c0*/  MOV R2, RZ ;  /* 0x000000ff00027202 */ /* 0x000fe40000000f00 */
[----:B--2---:R-:W-:Y:S02]  /*c2d0*/  MOV R0, RZ ;  /* 0x000000ff00007202 */ /* 0x004fe40000000f00 */
[----:B------:R-:W-:Y:S02]  /*c2e0*/  FSETP.NE.FTZ.AND P0, PT, R3, RZ, PT ;  /* 0x000000ff0300720b */ /* 0x000fe40003f15000 */
[----:B------:R-:W-:-:S05]  /*c2f0*/  MOV R137, 0xff800000 ;  /* 0xff80000000897802 */ /* 0x000fca0000000f00 */
[----:B------:R-:W2:Y:S01]  /*c300*/  @P1 MUFU.RCP R2, R5 ;  /* 0x0000000500021308 */ /* 0x000ea20000001000 */
[----:B------:R-:W-:-:S05]  /*c310*/  @P1 MOV R4, 0x3f317218 ;  /* 0x3f31721800041802 */ /* 0x000fca0000000f00 */
[----:B------:R-:W-:Y:S02]  /*c320*/  @P1 FMUL.FTZ R4, R4, c[0x0][0x2d0] ;  /* 0x0000b40004041a20 */ /* 0x000fe40000410000 */
[----:B------:R-:W3:Y:S01]  /*c330*/  @P1 MUFU.LG2 R5, R5 ;  /* 0x0000000500051308 */ /* 0x000ee20000000c00 */
[----:B--2---:R-:W-:-:S07]  /*c340*/  FMUL.FTZ R34, R2, R133 ;  /* 0x0000008502227220 */ /* 0x004fce0000410000 */
[----:B------:R-:W2:Y:S01]  /*c350*/  @P0 MUFU.RCP R0, R3 ;  /* 0x0000000300000308 */ /* 0x000ea20000001000 */
        /* <DEDUP_REMOVED lines=50> */
[----:B---3--:R-:W-:-:S02]  /*c680*/  @P1 FMUL.FTZ R5, R5, 0.69314718246459960938 ;  /* 0x3f31721805051820 */ /* 0x008fc40000410000 */
[----:B--2---:R-:W-:Y:S02]  /*c690*/  FMUL.FTZ R106, R0, R106 ;  /* 0x0000006a006a7220 */ /* 0x004fe40000410000 */
        /* <DEDUP_REMOVED lines=53> */
.L_x_1424:
[----:B--2---:R2:W5:Y:S01]  /*c9f0*/  LDL R40, [R1+0x8] ;  /* 0x0000080001287983 */ /* 0x0045620000100800 */
        /* <DEDUP_REMOVED lines=17> */
[----:B------:R2:W-:Y:S02]  /*cb10*/  STL [R1+0x8], R40 ;  /* 0x0000082801007387 */ /* 0x0005e40000100800 */
.L_x_1473:
[----:B--2---:R-:W-:Y:S05]  /*cb20*/  BSYNC B0 ;  /* 0x0000000000007941 */ /* 0x004fea0003800000 */
.L_x_1472:
        /* <DEDUP_REMOVED lines=120> */
[----:B-1----:R-:W-:Y:S05]  /*d2b0*/  CALL.REL.NOINC `($__internal_7_$__cuda_sm70_shflsync_idx_p) ;  /* 0x0000323000007944 */ /* 0x002fea0003c00000 */
.L_x_1476:
[----:B--2---:R-:W2:Y:S04]  /*d2c0*/  LDL R2, [R1+0x30] ;  /* 0x0000300001027983 */ /* 0x004ea80000100800 */
[----:B------:R-:W2:Y:S01]  /*d2d0*/  LDL.LU R13, [R1+0x4] ;  /* 0x00000400010d7983 */ /* 0x000ea20000300800 */
[----:B------:R-:W-:Y:S01]  /*d2e0*/  IMAD.MOV.U32 R0, RZ, RZ, 0x1 ;  /* 0x00000001ff007424 */ /* 0x000fe200078e00ff */
[----:B------:R-:W-:Y:S02]  /*d2f0*/  SHF.R.S32.HI R8, RZ, 0x1f, R252 ;  /* 0x0000001fff087819 */ /* 0x000fe400000114fc */
[----:B------:R-:W3:Y:S02]  /*d300*/  LDL R14, [R1+0x38] ;  /* 0x00003800010e7983 */ /* 0x000ee40000100800 */
[----:B------:R-:W-:Y:S01]  /*d310*/  ISETP.NE.AND P1, PT, R0, c[0x0][0x4e8], PT ;  /* 0x00013a0000007a0c */ /* 0x000fe20003f25270 */
[----:B------:R-:W-:-:S04]  /*d320*/  IMAD R5, R8, c[0x0][0x490], RZ ;  /* 0x0001240008057a24 */ /* 0x000fc800078e02ff */
[----:B------:R-:W-:Y:S01]  /*d330*/  IMAD R5, R252, c[0x0][0x494], R5 ;  /* 0x00012500fc057a24 */ /* 0x000fe200078e0205 */
[----:B------:R-:W-:Y:S01]  /*d340*/  SHF.R.S32.HI R11, RZ, 0x1f, R251 ;  /* 0x0000001fff0b7819 */ /* 0x000fe200000114fb */
[----:B------:R-:W4:Y:S04]  /*d350*/  S2R R16, SR_TID.X ;  /* 0x0000000000107919 */ /* 0x000f280000002100 */
[----:B------:R-:W-:Y:S01]  /*d360*/  IMAD R9, R11, c[0x0][0x498], RZ ;  /* 0x000126000b097a24 */ /* 0x000fe200078e02ff */
[----:B------:R-:W-:Y:S02]  /*d370*/  ULDC UR5, c[0x0][0x4e8] ;  /* 0x00013a0000057ab9 */ /* 0x000fe40000000800 */
[----:B------:R-:W-:Y:S02]  /*d380*/  ULDC UR4, c[0x0][0x388] ;  /* 0x0000e20000047ab9 */ /* 0x000fe40000000800 */
[----:B------:R-:W-:Y:S01]  /*d390*/  UIMAD UR4, UR5, UR4, URZ ;  /* 0x00000004050472a4 */ /* 0x000fe2000f8e023f */
[----:B----4-:R-:W-:-:S04]  /*d3a0*/  SHF.R.S32.HI R15, RZ, 0x1f, R16 ;  /* 0x0000001fff0f7819 */ /* 0x010fc80000011410 */
[----:B------:R-:W-:-:S04]  /*d3b0*/  LEA.HI R15, R15, R16, RZ, 0x5 ;  /* 0x000000100f0f7211 */ /* 0x000fc800078f28ff */
[----:B------:R-:W-:-:S04]  /*d3c0*/  LOP3.LUT R15, R15, 0xffffffe0, RZ, 0xc0, !PT ;  /* 0xffffffe00f0f7812 */ /* 0x000fc800078ec0ff */
[----:B------:R-:W-:Y:S01]  /*d3d0*/  IADD3 R15, -R15, R16, RZ ;  /* 0x000000100f0f7210 */ /* 0x000fe20007ffe1ff */
[----:B------:R-:W-:Y:S01]  /*d3e0*/  BSSY B0, `(.L_x_1477) ;  /* 0x000005b000007945 */ /* 0x000fe20003800000 */
[----:B--2---:R-:W-:Y:S01]  /*d3f0*/  IADD3 R4, R2, R13, RZ ;  /* 0x0000000d02047210 */ /* 0x004fe20007ffe0ff */
[----:B------:R-:W-:-:S04]  /*d400*/  IMAD.WIDE.U32 R2, R252, c[0x0][0x490], RZ ;  /* 0x00012400fc027a25 */ /* 0x000fc800078e00ff */
[----:B------:R-:W-:-:S04]  /*d410*/  @P1 IMAD.HI.U32 R6, R4, c[0x0][0x4ec], RZ ;  /* 0x00013b0004061a27 */ /* 0x000fc800078e00ff */
[----:B------:R-:W-:Y:S01]  /*d420*/  IMAD.MOV.U32 R0, RZ, RZ, R4 ;  /* 0x000000ffff007224 */ /* 0x000fe200078e0004 */
[----:B------:R-:W-:Y:S02]  /*d430*/  @P1 SHF.R.U32.HI R0, RZ, c[0x0][0x4f0], R6 ;  /* 0x00013c00ff001a19 */ /* 0x000fe40000011606 */
[----:B------:R-:W-:-:S03]  /*d440*/  IADD3 R3, R3, R5, RZ ;  /* 0x0000000503037210 */ /* 0x000fc60007ffe0ff */
[----:B------:R-:W-:Y:S02]  /*d450*/  IMAD.MOV R5, RZ, RZ, -R0 ;  /* 0x000000ffff057224 */ /* 0x000fe400078e0a00 */
[----:B------:R-:W-:-:S04]  /*d460*/  IMAD.WIDE.U32 R6, R251, c[0x0][0x498], R2 ;  /* 0x00012600fb067a25 */ /* 0x000fc800078e0002 */
[----:B------:R-:W-:Y:S01]  /*d470*/  IMAD R2, R5, c[0x0][0x4e8], R4 ;  /* 0x00013a0005027a24 */ /* 0x000fe200078e0204 */
[----:B------:R-:W-:Y:S01]  /*d480*/  IADD3 R4, P0, R0, R6, RZ ;  /* 0x0000000600047210 */ /* 0x000fe20007f1e0ff */
[----:B------:R-:W-:Y:S01]  /*d490*/  IMAD R3, R251, c[0x0][0x49c], R9 ;  /* 0x00012700fb037a24 */ /* 0x000fe200078e0209 */
[----:B------:R-:W-:Y:S02]  /*d4a0*/  SHF.R.S32.HI R5, RZ, 0x1f, R0 ;  /* 0x0000001fff057819 */ /* 0x000fe40000011400 */
[----:B------:R-:W-:Y:S01]  /*d4b0*/  SHF.R.S32.HI R6, RZ, 0x1f, R2 ;  /* 0x0000001fff067819 */ /* 0x000fe20000011402 */
[----:B------:R-:W-:Y:S01]  /*d4c0*/  IMAD R0, R8, c[0x0][0x3e8], RZ ;  /* 0x0000fa0008007a24 */ /* 0x000fe200078e02ff */
[----:B------:R-:W-:Y:S02]  /*d4d0*/  IADD3.X R5, R5, R7, R3, P0, !PT ;  /* 0x0000000705057210 */ /* 0x000fe400007fe403 */
[----:B------:R-:W-:Y:S01]  /*d4e0*/  IADD3 R10, R219, R13, RZ ;  /* 0x0000000ddb0a7210 */ /* 0x000fe20007ffe0ff */
[----:B------:R-:W-:-:S02]  /*d4f0*/  IMAD R3, R6, c[0x0][0x488], RZ ;  /* 0x0001220006037a24 */ /* 0x000fc400078e02ff */
[C---:B------:R-:W-:Y:S02]  /*d500*/  IMAD R8, R252.reuse, c[0x0][0x3ec], R0 ;  /* 0x0000fb00fc087a24 */ /* 0x040fe400078e0200 */
[----:B------:R-:W-:-:S04]  /*d510*/  IMAD.WIDE.U32 R6, R252, c[0x0][0x3e8], RZ ;  /* 0x0000fa00fc067a25 */ /* 0x000fc800078e00ff */
[C---:B------:R-:W-:Y:S02]  /*d520*/  IMAD R9, R2.reuse, c[0x0][0x48c], R3 ;  /* 0x0001230002097a24 */ /* 0x040fe400078e0203 */
[----:B------:R-:W-:Y:S01]  /*d530*/  IMAD.WIDE.U32 R4, R2, c[0x0][0x488], R4 ;  /* 0x0001220002047a25 */ /* 0x000fe200078e0004 */
[----:B------:R-:W-:-:S03]  /*d540*/  IADD3 R3, R7, R8, RZ ;  /* 0x0000000807037210 */ /* 0x000fc60007ffe0ff */
[----:B------:R-:W-:Y:S01]  /*d550*/  @P1 IMAD.HI.U32 R2, R10, c[0x0][0x4ec], RZ ;  /* 0x00013b000a021a27 */ /* 0x000fe200078e00ff */
[----:B------:R-:W-:-:S03]  /*d560*/  LEA R8, P0, R4, c[0x0][0x450], 0x2 ;  /* 0x0001140004087a11 */ /* 0x000fc600078010ff */
[----:B------:R-:W-:Y:S02]  /*d570*/  IMAD.IADD R5, R5, 0x1, R9 ;  /* 0x0000000105057824 */ /* 0x000fe400078e0209 */
[----:B------:R-:W-:Y:S01]  /*d580*/  IMAD.MOV.U32 R0, RZ, RZ, R10 ;  /* 0x000000ffff007224 */ /* 0x000fe200078e000a */
[----:B------:R-:W-:Y:S02]  /*d590*/  @P1 SHF.R.U32.HI R0, RZ, c[0x0][0x4f0], R2 ;  /* 0x00013c00ff001a19 */ /* 0x000fe40000011602 */
[----:B------:R-:W-:Y:S01]  /*d5a0*/  MOV R2, R6 ;  /* 0x0000000600027202 */ /* 0x000fe20000000f00 */
[----:B------:R-:W-:Y:S01]  /*d5b0*/  IMAD R6, R11, c[0x0][0x3f0], RZ ;  /* 0x0000fc000b067a24 */ /* 0x000fe200078e02ff */
[----:B------:R-:W-:-:S03]  /*d5c0*/  LEA.HI.X R5, R4, c[0x0][0x454], R5, 0x2, P0 ;  /* 0x0001150004057a11 */ /* 0x000fc600000f1405 */
[C---:B------:R-:W-:Y:S02]  /*d5d0*/  IMAD R9, R251.reuse, c[0x0][0x3f4], R6 ;  /* 0x0000fd00fb097a24 */ /* 0x040fe400078e0206 */
[----:B------:R-:W-:Y:S01]  /*d5e0*/  IMAD.WIDE.U32 R2, R251, c[0x0][0x3f0], R2 ;  /* 0x0000fc00fb027a25 */ /* 0x000fe200078e0002 */
[----:B------:R-:W-:Y:S04]  /*d5f0*/  SHFL.IDX PT, R6, R8, RZ, 0x1c1f ;  /* 0x001c1fff08067589 */ /* 0x000fe800000e0000 */
[----:B------:R-:W2:Y:S01]  /*d600*/  SHFL.IDX PT, R7, R5, RZ, 0x1c1f ;  /* 0x001c1fff05077589 */ /* 0x000ea200000e0000 */
[----:B------:R-:W-:-:S03]  /*d610*/  IMAD.MOV R11, RZ, RZ, -R0 ;  /* 0x000000ffff0b7224 */ /* 0x000fc600078e0a00 */
[----:B------:R4:W-:Y:S01]  /*d620*/  SHFL.IDX PT, R4, R8, 0x1, 0x1c1f ;  /* 0x003c1f0008047f89 */ /* 0x0009e200000e0000 */
[----:B------:R-:W-:-:S03]  /*d630*/  IMAD.IADD R3, R3, 0x1, R9 ;  /* 0x0000000103037824 */ /* 0x000fc600078e0209 */
[----:B------:R-:W5:Y:S01]  /*d640*/  SHFL.IDX PT, R5, R5, 0x1, 0x1c1f ;  /* 0x003c1f0005057f89 */ /* 0x000f6200000e0000 */
[----:B---3--:R-:W-:Y:S02]  /*d650*/  IADD3 R9, R14, R13, RZ ;  /* 0x0000000d0e097210 */ /* 0x008fe40007ffe0ff */
[----:B------:R-:W-:-:S04]  /*d660*/  LOP3.LUT P0, RZ, R15, 0x3, RZ, 0xc0, !PT ;  /* 0x000000030fff7812 */ /* 0x000fc8000780c0ff */
[----:B------:R-:W-:Y:S01]  /*d670*/  ISETP.GE.OR P1, PT, R9, UR4, P0 ;  /* 0x0000000409007c0c */ /* 0x000fe20008726670 */
[----:B----4-:R-:W-:Y:S01]  /*d680*/  IMAD R8, R11, c[0x0][0x4e8], R10 ;  /* 0x00013a000b087a24 */ /* 0x010fe200078e020a */
[----:B------:R-:W-:-:S04]  /*d690*/  IADD3 R11, R9, 0x8, RZ ;  /* 0x00000008090b7810 */ /* 0x000fc80007ffe0ff */
[----:B------:R-:W-:Y:S02]  /*d6a0*/  ISETP.GE.OR P0, PT, R11, UR4, P0 ;  /* 0x000000040b007c0c */ /* 0x000fe40008706670 */
[----:B------:R-:W-:-:S05]  /*d6b0*/  SHF.R.S32.HI R12, RZ, 0x1f, R0 ;  /* 0x0000001fff0c7819 */ /* 0x000fca0000011400 */
[----:B--2---:R2:W-:Y:S01]  /*d6c0*/  @!P1 ST.E [R6.64], R137 ;  /* 0x0000008906009985 */ /* 0x0045e2000c101906 */
[----:B------:R-:W-:Y:S02]  /*d6d0*/  IMAD R10, R12, c[0x0][0x3e0], RZ ;  /* 0x0000f8000c0a7a24 */ /* 0x000fe400078e02ff */
[----:B------:R-:W-:-:S03]  /*d6e0*/  IMAD.WIDE.U32 R2, R0, c[0x0][0x3e0], R2 ;  /* 0x0000f80000027a25 */ /* 0x000fc600078e0002 */
[----:B-----5:R2:W-:Y:S01]  /*d6f0*/  @!P0 ST.E [R4.64], R49 ;  /* 0x0000003104008985 */ /* 0x0205e2000c101906 */
[----:B------:R-:W-:Y:S01]  /*d700*/  IMAD R9, R0, c[0x0][0x3e4], R10 ;  /* 0x0000f90000097a24 */ /* 0x000fe200078e020a */
[----:B------:R-:W-:Y:S02]  /*d710*/  SHF.R.S32.HI R0, RZ, 0x1f, R8 ;  /* 0x0000001fff007819 */ /* 0x000fe40000011408 */
        /* <DEDUP_REMOVED lines=8> */
[----:B------:R2:W1:Y:S01]  /*d7a0*/  LDS.128 R60, [R221+0xb080] ;  /* 0x00b08000dd3c7984 */ /* 0x0004620000000c00 */
[----:B------:R-:W-:-:S02]  /*d7b0*/  IMAD.IADD R3, R3, 0x1, R9 ;  /* 0x0000000103037824 */ /* 0x000fc400078e0209 */
[----:B------:R-:W-:Y:S02]  /*d7c0*/  IMAD R0, R0, c[0x0][0x3d8], RZ ;  /* 0x0000f60000007a24 */ /* 0x000fe400078e02ff */
[----:B------:R-:W-:-:S04]  /*d7d0*/  IMAD.WIDE.U32 R2, R8, c[0x0][0x3d8], R2 ;  /* 0x0000f60008027a25 */ /* 0x000fc800078e0002 */
[----:B------:R-:W-:Y:S01]  /*d7e0*/  IMAD R0, R8, c[0x0][0x3dc], R0 ;  /* 0x0000f70008007a24 */ /* 0x000fe200078e0200 */
[----:B------:R-:W-:Y:S01]  /*d7f0*/  LEA R12, P0, R2, c[0x0][0x380], 0x1 ;  /* 0x0000e000020c7a11 */ /* 0x000fe200078008ff */
[----:B------:R-:W-:-:S03]  /*d800*/  IMAD.IADD R11, R250, 0x1, R13 ;  /* 0x00000001fa0b7824 */ /* 0x000fc600078e020d */
[----:B------:R-:W-:-:S04]  /*d810*/  IADD3 R0, R3, R0, RZ ;  /* 0x0000000003007210 */ /* 0x000fc80007ffe0ff */
[----:B------:R-:W-:Y:S02]  /*d820*/  LEA.HI.X R10, R2, c[0x0][0x384], R0, 0x1, P0 ;  /* 0x0000e100020a7a11 */ /* 0x000fe400000f0c00 */
[----:B------:R-:W-:Y:S01]  /*d830*/  ISETP.GE.AND P0, PT, R11, UR4, PT ;  /* 0x000000040b007c0c */ /* 0x000fe2000bf06270 */
[----:B------:R2:W1:Y:S01]  /*d840*/  SHFL.IDX PT, R0, R12, RZ, 0x181f ;  /* 0x00181fff0c007589 */ /* 0x00046200000e0000 */
[----:B------:R-:W-:-:S03]  /*d850*/  SHF.R.S32.HI R13, RZ, 0x1f, R214 ;  /* 0x0000001fff0d7819 */ /* 0x000fc600000114d6 */
[----:B------:R2:W1:Y:S01]  /*d860*/  SHFL.IDX PT, R2, R10, RZ, 0x181f ;  /* 0x00181fff0a027589 */ /* 0x00046200000e0000 */
[----:B------:R-:W-:Y:S02]  /*d870*/  SHF.R.S32.HI R14, RZ, 0x1f, R213 ;  /* 0x0000001fff0e7819 */ /* 0x000fe400000114d5 */
[----:B------:R-:W-:-:S05]  /*d880*/  SHF.R.S32.HI R15, RZ, 0x1f, R200 ;  /* 0x0000001fff0f7819 */ /* 0x000fca00000114c8 */
[----:B------:R-:W-:Y:S05]  /*d890*/  @P0 BRA `(.L_x_1478) ;  /* 0x000000f000000947 */ /* 0x000fea0003800000 */
[----:B---34-:R-:W3:Y:S01]  /*d8a0*/  LDS.128 R24, [R221+0x80] ;  /* 0x00008000dd187984 */ /* 0x018ee20000000c00 */
[----:B------:R-:W-:Y:S02]  /*d8b0*/  ISETP.GE.AND P5, PT, R200, c[0x0][0x3c8], PT ;  /* 0x0000f200c8007a0c */ /* 0x000fe40003fa6270 */
[----:B------:R-:W-:Y:S01]  /*d8c0*/  ISETP.GE.AND P4, PT, R213, c[0x0][0x3c8], PT ;  /* 0x0000f200d5007a0c */ /* 0x000fe20003f86270 */
[----:B------:R-:W4:Y:S01]  /*d8d0*/  LDS.128 R20, [R221+0x4080] ;  /* 0x00408000dd147984 */ /* 0x000f220000000c00 */
[----:B------:R-:W-:-:S03]  /*d8e0*/  ISETP.GE.AND P3, PT, R214, c[0x0][0x3c8], PT ;  /* 0x0000f200d6007a0c */ /* 0x000fc60003f66270 */
[----:B------:R-:W5:Y:S06]  /*d8f0*/  LDS.128 R16, [R221+0x8080] ;  /* 0x00808000dd107984 */ /* 0x000f6c0000000c00 */
[-C--:B-1----:R-:W-:Y:S02]  /*d900*/  @!P5 LEA R8, P2, R200, R0.reuse, 0x1 ;  /* 0x00000000c808d211 */ /* 0x082fe400078408ff */
[-C--:B--2---:R-:W-:Y:S02]  /*d910*/  @!P4 LEA R6, P1, R213, R0.reuse, 0x1 ;  /* 0x00000000d506c211 */ /* 0x084fe400078208ff */
[----:B------:R-:W-:-:S02]  /*d920*/  @!P3 LEA R4, P0, R214, R0, 0x1 ;  /* 0x00000000d604b211 */ /* 0x000fc400078008ff */
[-C--:B------:R-:W-:Y:S02]  /*d930*/  @!P5 LEA.HI.X R9, R200, R2.reuse, R15, 0x1, P2 ;  /* 0x00000002c809d211 */ /* 0x080fe400010f0c0f */
[-C--:B------:R-:W-:Y:S02]  /*d940*/  @!P4 LEA.HI.X R7, R213, R2.reuse, R14, 0x1, P1 ;  /* 0x00000002d507c211 */ /* 0x080fe400008f0c0e */
[----:B------:R-:W-:Y:S01]  /*d950*/  @!P3 LEA.HI.X R5, R214, R2, R13, 0x1, P0 ;  /* 0x00000002d605b211 */ /* 0x000fe200000f0c0d */
[----:B---3--:R1:W-:Y:S04]  /*d960*/  @!P5 ST.E.128 [R8.64], R24 ;  /* 0x000000180800d985 */ /* 0x0083e8000c101d06 */
[----:B----4-:R1:W-:Y:S04]  /*d970*/  @!P4 ST.E.128 [R6.64], R20 ;  /* 0x000000140600c985 */ /* 0x0103e8000c101d06 */
[----:B-----5:R1:W-:Y:S02]  /*d980*/  @!P3 ST.E.128 [R4.64], R16 ;  /* 0x000000100400b985 */ /* 0x0203e4000c101d06 */
.L_x_1478:
[----:B---34-:R-:W-:Y:S05]  /*d990*/  BSYNC B0 ;  /* 0x0000000000007941 */ /* 0x018fea0003800000 */
.L_x_1477:
[----:B------:R-:W-:Y:S01]  /*d9a0*/  IADD3 R3, R11, 0x20, RZ ;  /* 0x000000200b037810 */ /* 0x000fe20007ffe0ff */
[----:B-1----:R1:W3:Y:S01]  /*d9b0*/  SHFL.IDX PT, R2, R10, 0x1, 0x181f ;  /* 0x00381f000a027f89 */ /* 0x0022e200000e0000 */
[----:B------:R-:W-:Y:S02]  /*d9c0*/  BSSY B0, `(.L_x_1479) ;  /* 0x0000010000007945 */ /* 0x000fe40003800000 */
[----:B------:R-:W-:Y:S01]  /*d9d0*/  ISETP.GE.AND P0, PT, R3, UR4, PT ;  /* 0x0000000403007c0c */ /* 0x000fe2000bf06270 */
[----:B------:R1:W4:-:S12]  /*d9e0*/  SHFL.IDX PT, R0, R12, 0x1, 0x181f ;  /* 0x00381f000c007f89 */ /* 0x00031800000e0000 */
[----:B------:R-:W-:Y:S05]  /*d9f0*/  @P0 BRA `(.L_x_1480) ;  /* 0x000000c000000947 */ /* 0x000fea0003800000 */
[----:B------:R-:W-:Y:S02]  /*da00*/  ISETP.GE.AND P2, PT, R200, c[0x0][0x3c8], PT ;  /* 0x0000f200c8007a0c */ /* 0x000fe40003f46270 */
[----:B------:R-:W-:Y:S02]  /*da10*/  ISETP.GE.AND P1, PT, R213, c[0x0][0x3c8], PT ;  /* 0x0000f200d5007a0c */ /* 0x000fe40003f26270 */
[----:B------:R-:W-:-:S09]  /*da20*/  ISETP.GE.AND P0, PT, R214, c[0x0][0x3c8], PT ;  /* 0x0000f200d6007a0c */ /* 0x000fd20003f06270 */
[-C--:B----4-:R-:W-:Y:S02]  /*da30*/  @!P2 LEA R8, P5, R200, R0.reuse, 0x1 ;  /* 0x00000000c808a211 */ /* 0x090fe400078a08ff */
[CC--:B--2---:R-:W-:Y:S02]  /*da40*/  @!P1 LEA R6, P4, R213.reuse, R0.reuse, 0x1 ;  /* 0x00000000d5069211 */ /* 0x0c4fe400078808ff */
[----:B------:R-:W-:Y:S02]  /*da50*/  @!P0 LEA R4, P3, R214, R0, 0x1 ;  /* 0x00000000d6048211 */ /* 0x000fe400078608ff */
[-C--:B---3--:R-:W-:Y:S02]  /*da60*/  @!P2 LEA.HI.X R9, R200, R2.reuse, R15, 0x1, P5 ;  /* 0x00000002c809a211 */ /* 0x088fe400028f0c0f */
[-C--:B------:R-:W-:Y:S02]  /*da70*/  @!P1 LEA.HI.X R7, R213, R2.reuse, R14, 0x1, P4 ;  /* 0x00000002d5079211 */ /* 0x080fe400020f0c0e */
[----:B------:R-:W-:Y:S01]  /*da80*/  @!P0 LEA.HI.X R5, R214, R2, R13, 0x1, P3 ;  /* 0x00000002d6058211 */ /* 0x000fe200018f0c0d */
[----:B------:R2:W-:Y:S04]  /*da90*/  @!P2 ST.E.128 [R8.64], R36 ;  /* 0x000000240800a985 */ /* 0x0005e8000c101d06 */
[----:B------:R2:W-:Y:S04]  /*daa0*/  @!P1 ST.E.128 [R6.64], R32 ;  /* 0x0000002006009985 */ /* 0x0005e8000c101d06 */
[----:B------:R2:W-:Y:S02]  /*dab0*/  @!P0 ST.E.128 [R4.64], R28 ;  /* 0x0000001c04008985 */ /* 0x0005e4000c101d06 */
.L_x_1480:
[----:B------:R-:W-:Y:S05]  /*dac0*/  BSYNC B0 ;  /* 0x0000000000007941 */ /* 0x000fea0003800000 */
.L_x_1479:
[----:B------:R-:W-:Y:S01]  /*dad0*/  IADD3 R3, R11, 0x40, RZ ;  /* 0x000000400b037810 */ /* 0x000fe20007ffe0ff */
[----:B---3--:R3:W1:Y:S01]  /*dae0*/  SHFL.IDX PT, R2, R10, 0x2, 0x181f ;  /* 0x00581f000a027f89 */ /* 0x00866200000e0000 */
[----:B------:R-:W-:Y:S02]  /*daf0*/  BSSY B0, `(.L_x_1481) ;  /* 0x0000010000007945 */ /* 0x000fe40003800000 */
[----:B------:R-:W-:Y:S01]  /*db00*/  ISETP.GE.AND P0, PT, R3, UR4, PT ;  /* 0x0000000403007c0c */ /* 0x000fe2000bf06270 */
[----:B----4-:R3:W4:-:S12]  /*db10*/  SHFL.IDX PT, R0, R12, 0x2, 0x181f ;  /* 0x00581f000c007f89 */ /* 0x01071800000e0000 */
[----:B------:R-:W-:Y:S05]  /*db20*/  @P0 BRA `(.L_x_1482) ;  /* 0x000000c000000947 */ /* 0x000fea0003800000 */
[----:B------:R-:W-:Y:S02]  /*db30*/  ISETP.GE.AND P2, PT, R200, c[0x0][0x3c8], PT ;  /* 0x0000f200c8007a0c */ /* 0x000fe40003f46270 */
[----:B------:R-:W-:Y:S02]  /*db40*/  ISETP.GE.AND P1, PT, R213, c[0x0][0x3c8], PT ;  /* 0x0000f200d5007a0c */ /* 0x000fe40003f26270 */
[----:B------:R-:W-:-:S09]  /*db50*/  ISETP.GE.AND P0, PT, R214, c[0x0][0x3c8], PT ;  /* 0x0000f200d6007a0c */ /* 0x000fd20003f06270 */
[-C--:B--2-4-:R-:W-:Y:S02]  /*db60*/  @!P2 LEA R8, P5, R200, R0.reuse, 0x1 ;  /* 0x00000000c808a211 */ /* 0x094fe400078a08ff */
[CC--:B------:R-:W-:Y:S02]  /*db70*/  @!P1 LEA R6, P4, R213.reuse, R0.reuse, 0x1 ;  /* 0x00000000d5069211 */ /* 0x0c0fe400078808ff */
[----:B------:R-:W-:Y:S02]  /*db80*/  @!P0 LEA R4, P3, R214, R0, 0x1 ;  /* 0x00000000d6048211 */ /* 0x000fe400078608ff */
[-C--:B-1----:R-:W-:Y:S02]  /*db90*/  @!P2 LEA.HI.X R9, R200, R2.reuse, R15, 0x1, P5 ;  /* 0x00000002c809a211 */ /* 0x082fe400028f0c0f */
[-C--:B------:R-:W-:Y:S02]  /*dba0*/  @!P1 LEA.HI.X R7, R213, R2.reuse, R14, 0x1, P4 ;  /* 0x00000002d5079211 */ /* 0x080fe400020f0c0e */
[----:B------:R-:W-:Y:S01]  /*dbb0*/  @!P0 LEA.HI.X R5, R214, R2, R13, 0x1, P3 ;  /* 0x00000002d6058211 */ /* 0x000fe200018f0c0d */
[----:B------:R1:W-:Y:S04]  /*dbc0*/  @!P2 ST.E.128 [R8.64], R48 ;  /* 0x000000300800a985 */ /* 0x0003e8000c101d06 */
[----:B------:R1:W-:Y:S04]  /*dbd0*/  @!P1 ST.E.128 [R6.64], R44 ;  /* 0x0000002c06009985 */ /* 0x0003e8000c101d06 */
[----:B------:R1:W-:Y:S02]  /*dbe0*/  @!P0 ST.E.128 [R4.64], R40 ;  /* 0x0000002804008985 */ /* 0x0003e4000c101d06 */
.L_x_1482:
[----:B------:R-:W-:Y:S05]  /*dbf0*/  BSYNC B0 ;  /* 0x0000000000007941 */ /* 0x000fea0003800000 */
.L_x_1481:
[----:B------:R-:W-:Y:S01]  /*dc00*/  IADD3 R3, R11, 0x60, RZ ;  /* 0x000000600b037810 */ /* 0x000fe20007ffe0ff */
[----:B-1----:R1:W2:Y:S03]  /*dc10*/  SHFL.IDX PT, R2, R10, 0x3, 0x181f ;  /* 0x00781f000a027f89 */ /* 0x0022a600000e0000 */
[----:B------:R-:W-:Y:S01]  /*dc20*/  ISETP.GE.AND P0, PT, R3, UR4, PT ;  /* 0x0000000403007c0c */ /* 0x000fe2000bf06270 */
[----:B----4-:R1:W4:-:S12]  /*dc30*/  SHFL.IDX PT, R0, R12, 0x3, 0x181f ;  /* 0x00781f000c007f89 */ /* 0x01031800000e0000 */
[----:B------:R-:W-:Y:S05]  /*dc40*/  @P0 BRA `(.L_x_1483) ;  /* 0x00000b0000000947 */ /* 0x000fea0003800000 */
[----:B------:R-:W-:Y:S02]  /*dc50*/  ISETP.GE.AND P1, PT, R200, c[0x0][0x3c8], PT ;  /* 0x0000f200c8007a0c */ /* 0x000fe40003f26270 */
[----:B------:R-:W-:-:S11]  /*dc60*/  ISETP.GE.AND P0, PT, R213, c[0x0][0x3c8], PT ;  /* 0x0000f200d5007a0c */ /* 0x000fd60003f06270 */
[CC--:B--2-4-:R-:W-:Y:S02]  /*dc70*/  @!P1 LEA R6, P3, R200.reuse, R0.reuse, 0x1 ;  /* 0x00000000c8069211 */ /* 0x0d4fe400078608ff */
[C---:B------:R-:W-:Y:S02]  /*dc80*/  @!P0 LEA R4, P2, R213.reuse, R0, 0x1 ;  /* 0x00000000d5048211 */ /* 0x040fe400078408ff */
[-C--:B------:R-:W-:Y:S02]  /*dc90*/  @!P1 LEA.HI.X R7, R200, R2.reuse, R15, 0x1, P3 ;  /* 0x00000002c8079211 */ /* 0x080fe400018f0c0f */
        /* <DEDUP_REMOVED lines=9> */
.L_x_1475:
[----:B------:R-:W2:Y:S01]  /*dd30*/  LDL R0, [R1+0x4] ;  /* 0x0000040001007983 */ /* 0x000ea20000100800 */
[----:B------:R-:W-:Y:S01]  /*dd40*/  BSSY B0, `(.L_x_1484) ;  /* 0x0000025000007945 */ /* 0x000fe20003800000 */
[----:B------:R-:W-:Y:S02]  /*dd50*/  SHF.R.S32.HI R9, RZ, 0x1f, R252 ;  /* 0x0000001fff097819 */ /* 0x000fe400000114fc */
[----:B------:R-:W3:Y:S01]  /*dd60*/  S2R R3, SR_TID.X ;  /* 0x0000000000037919 */ /* 0x000ee20000002100 */
[----:B------:R-:W-:Y:S02]  /*dd70*/  SHF.R.S32.HI R10, RZ, 0x1f, R251 ;  /* 0x0000001fff0a7819 */ /* 0x000fe400000114fb */
[----:B---3--:R-:W-:Y:S01]  /*dd80*/  ISETP.GE.AND P0, PT, R3, 0x80, PT ;  /* 0x000000800300780c */ /* 0x008fe20003f06270 */
[----:B--2---:R-:W-:-:S12]  /*dd90*/  IMAD.MOV.U32 R11, RZ, RZ, R0 ;  /* 0x000000ffff0b7224 */ /* 0x004fd800078e0000 */
        /* <DEDUP_REMOVED lines=16> */
[C---:B------:R-:W-:Y:S01]  /*dea0*/  IADD3 R7, -R0.reuse, RZ, RZ ;  /* 0x000000ff00077210 */ /* 0x040fe20007ffe1ff */
        /* <DEDUP_REMOVED lines=14> */
.L_x_1485:
[----:B------:R-:W-:Y:S05]  /*df90*/  BSYNC B0 ;  /* 0x0000000000007941 */ /* 0x000fea0003800000 */
.L_x_1484:
        /* <DEDUP_REMOVED lines=30> */
.L_x_1525:
[----:B------:R-:W-:Y:S05]  /*e180*/  BRA.DIV ~URZ, `(.L_x_1487) ;  /* 0x00001fb27f007947 */ /* 0x000fea000b800000 */
[----:B------:R4:W1:Y:S02]  /*e190*/  SHFL.IDX PT, R0, R11, RZ, 0x181f ;  /* 0x00181fff0b007589 */ /* 0x00086400000e0000 */
.L_x_1526:
[----:B------:R-:W5:Y:S01]  /*e1a0*/  LDL.LU R2, [R1+0x4] ;  /* 0x0000040001027983 */ /* 0x000f620000300800 */
[----:B------:R-:W-:Y:S01]  /*e1b0*/  MOV R12, c[0x0][0x4e8] ;  /* 0x00013a00000c7a02 */ /* 0x000fe20000000f00 */
[----:B------:R-:W-:Y:S04]  /*e1c0*/  BSSY B0, `(.L_x_1488) ;  /* 0x0000014000007945 */ /* 0x000fe80003800000 */
[----:B------:R-:W-:Y:S01]  /*e1d0*/  IMAD R12, R12, c[0x0][0x388], RZ ;  /* 0x0000e2000c0c7a24 */ /* 0x000fe200078e02ff */
[----:B-----5:R-:W-:-:S04]  /*e1e0*/  IADD3 R10, R250, R2, RZ ;  /* 0x00000002fa0a7210 */ /* 0x020fc80007ffe0ff */
        /* <DEDUP_REMOVED lines=17> */
.L_x_1489:
[----:B------:R-:W-:Y:S05]  /*e300*/  BSYNC B0 ;  /* 0x0000000000007941 */ /* 0x000fea0003800000 */
.L_x_1488:
[----:B------:R-:W-:Y:S05]  /*e310*/  BRA.DIV ~URZ, `(.L_x_1490) ;  /* 0x00001e927f007947 */ /* 0x000fea000b800000 */
[----:B---3--:R3:W2:Y:S04]  /*e320*/  SHFL.IDX PT, R8, R9, 0x1, 0x181f ;  /* 0x00381f0009087f89 */ /* 0x0086a800000e0000 */
[----:B-1----:R3:W1:Y:S02]  /*e330*/  SHFL.IDX PT, R0, R11, 0x1, 0x181f ;  /* 0x00381f000b007f89 */ /* 0x00266400000e0000 */
.L_x_1527:
        /* <DEDUP_REMOVED lines=19> */
.L_x_1492:
[----:B------:R-:W-:Y:S05]  /*e470*/  BSYNC B0 ;  /* 0x0000000000007941 */ /* 0x000fea0003800000 */
.L_x_1491:
[----:B------:R-:W-:Y:S05]  /*e480*/  BRA.DIV ~URZ, `(.L_x_1493) ;  /* 0x00001df27f007947 */ /* 0x000fea000b800000 */
[----:B--2---:R2:W3:Y:S02]  /*e490*/  SHFL.IDX PT, R8, R9, 0x2, 0x181f ;  /* 0x00581f0009087f89 */ /* 0x0044e400000e0000 */
.L_x_1528:
[----:B------:R-:W-:Y:S05]  /*e4a0*/  BRA.DIV ~URZ, `(.L_x_1494) ;  /* 0x00001e427f007947 */ /* 0x000fea000b800000 */
[----:B-1----:R1:W2:Y:S02]  /*e4b0*/  SHFL.IDX PT, R0, R11, 0x2, 0x181f ;  /* 0x00581f000b007f89 */ /* 0x0022a400000e0000 */
.L_x_1529:
        /* <DEDUP_REMOVED lines=19> */
.L_x_1496:
[----:B------:R-:W-:Y:S05]  /*e5f0*/  BSYNC B0 ;  /* 0x0000000000007941 */ /* 0x000fea0003800000 */
.L_x_1495:
[----:B------:R-:W-:Y:S05]  /*e600*/  BRA.DIV ~URZ, `(.L_x_1497) ;  /* 0x00001d527f007947 */ /* 0x000fea000b800000 */
[----:B---3--:R3:W1:Y:S04]  /*e610*/  SHFL.IDX PT, R8, R9, 0x3, 0x181f ;  /* 0x00781f0009087f89 */ /* 0x00866800000e0000 */
[----:B--2---:R3:W2:Y:S02]  /*e620*/  SHFL.IDX PT, R0, R11, 0x3, 0x181f ;  /* 0x00781f000b007f89 */ /* 0x0046a400000e0000 */
.L_x_1530:
        /* <DEDUP_REMOVED lines=18> */
.L_x_1483:
[----:B------:R-:W-:Y:S05]  /*e750*/  BSYNC B1 ;  /* 0x0000000000017941 */ /* 0x000fea0003800000 */
.L_x_1474:
[----:B--2-4-:R-:W2:Y:S02]  /*e760*/  LDL R0, [R1+0x34] ;  /* 0x0000340001007983 */ /* 0x014ea40000100800 */
[----:B--2---:R-:W-:-:S13]  /*e770*/  ISETP.NE.AND P0, PT, R0, RZ, PT ;  /* 0x000000ff0000720c */ /* 0x004fda0003f05270 */
[----:B------:R-:W-:Y:S01]  /*e780*/  @P0 WARPSYNC 0xffffffff ;  /* 0xffffffff00000948 */ /* 0x000fe20003800000 */
[----:B------:R-:W-:Y:S06]  /*e790*/  @P0 BAR.SYNC.DEFER_BLOCKING 0x5, 0x100 ;  /* 0x0144000000000b1d */ /* 0x000fec0000010000 */
[----:B------:R-:W2:Y:S04]  /*e7a0*/  @P0 LDS R0, [0x24100] ;  /* 0x02410000ff000984 */ /* 0x000ea80000000800 */
[----:B--2---:R2:W-:Y:S04]  /*e7b0*/  @P0 STL [R1+0x8], R0 ;  /* 0x0000080001000387 */ /* 0x0045e80000100800 */
[----:B------:R-:W-:Y:S06]  /*e7c0*/  @P0 BAR.ARV 0x4, 0x100 ;  /* 0x0104000000000b1d */ /* 0x000fec0000002000 */
[----:B------:R-:W-:Y:S05]  /*e7d0*/  @P0 BRA `(.L_x_1498) ;  /* 0x0000007000000947 */ /* 0x000fea0003800000 */
[----:B------:R-:W-:Y:S05]  /*e7e0*/  BRA.DIV ~URZ, `(.L_x_1499) ;  /* 0x00001c427f007947 */ /* 0x000fea000b800000 */
[----:B--2---:R2:W4:Y:S02]  /*e7f0*/  SHFL.IDX PT, R0, R65, RZ, 0x1f ;  /* 0x00001fff41007589 */ /* 0x00452400000e0000 */
.L_x_1531:
[----:B------:R-:W-:Y:S01]  /*e800*/  WARPSYNC 0xffffffff ;  /* 0xffffffff00007948 */ /* 0x000fe20003800000 */
[----:B------:R-:W-:Y:S06]  /*e810*/  BAR.SYNC.DEFER_BLOCKING 0x4, 0x100 ;  /* 0x0104000000007b1d */ /* 0x000fec0000010000 */
[----:B----4-:R4:W-:Y:S04]  /*e820*/  STL [R1+0x8], R0 ;  /* 0x0000080001007387 */ /* 0x0109e80000100800 */
[----:B------:R4:W-:Y:S04]  /*e830*/  @!P6 STS [0x24100], R65 ;  /* 0x02410041ff00e388 */ /* 0x0009e80000000800 */
[----:B------:R-:W-:Y:S06]  /*e840*/  BAR.ARV 0x5, 0x100 ;  /* 0x0144000000007b1d */ /* 0x000fec0000002000 */
.L_x_1498:
[----:B--2-4-:R-:W2:Y:S02]  /*e850*/  LDL R0, [R1+0x8] ;  /* 0x0000080001007983 */ /* 0x014ea40000100800 */
[----:B--2---:R-:W-:-:S13]  /*e860*/  ISETP.GE.AND P0, PT, R0, c[0x0][0x538], PT ;  /* 0x00014e0000007a0c */ /* 0x004fda0003f06270 */
[----:B-1-3--:R-:W-:Y:S01]  /*e870*/  @P0 CALL.REL.NOINC `(.L_x_1500) ;  /* 0x0000001000000944 */ /* 0x00afe20003c00000 */
[----:B------:R-:W-:Y:S05]  /*e880*/  BRA `(.L_x_1501) ;  /* 0xffff203000007947 */ /* 0x000fea000383ffff */
.L_x_1500:
[----:B------:R-:W-:Y:S05]  /*e890*/  EXIT ;  /* 0x000000000000794d */ /* 0x000fea0003800000 */
.L_x_1425:
[----:B------:R-:W-:Y:S01]  /*e8a0*/  IMAD.MOV.U32 R161, RZ, RZ, R9 ;  /* 0x000000ffffa17224 */ /* 0x000fe200078e0009 */
[----:B------:R-:W-:Y:S01]  /*e8b0*/  MOV R160, RZ ;  /* 0x000000ff00a07202 */ /* 0x000fe20000000f00 */
[----:B------:R-:W-:Y:S01]  /*e8c0*/  IMAD.MOV.U32 R3, RZ, RZ, 0x181f ;  /* 0x0000181fff037424 */ /* 0x000fe200078e00ff */
[----:B------:R-:W-:Y:S02]  /*e8d0*/  MOV R2, 0xe8f0 ;  /* 0x0000e8f000027802 */ /* 0x000fe40000000f00 */
[----:B-----5:R-:W-:Y:S05]  /*e8e0*/  CALL.REL.NOINC `($__internal_7_$__cuda_sm70_shflsync_idx_p) ;  /* 0x00001c0000007944 */ /* 0x020fea0003c00000 */
[----:B------:R-:W-:Y:S01]  /*e8f0*/  MOV R8, R160 ;  /* 0x000000a000087202 */ /* 0x000fe20000000f00 */
[----:B------:R-:W-:Y:S05]  /*e900*/  BRA `(.L_x_1502) ;  /* 0xffff2a4000007947 */ /* 0x000fea000383ffff */
.L_x_1426:
[----:B------:R-:W-:Y:S01]  /*e910*/  IMAD.MOV.U32 R161, RZ, RZ, R11 ;  /* 0x000000ffffa17224 */ /* 0x000fe200078e000b */
[----:B------:R-:W-:Y:S01]  /*e920*/  MOV R160, RZ ;  /* 0x000000ff00a07202 */ /* 0x000fe20000000f00 */
[----:B------:R-:W-:Y:S01]  /*e930*/  IMAD.MOV.U32 R3, RZ, RZ, 0x181f ;  /* 0x0000181fff037424 */ /* 0x000fe200078e00ff */
[----:B------:R-:W-:Y:S02]  /*e940*/  MOV R2, 0xe960 ;  /* 0x0000e96000027802 */ /* 0x000fe40000000f00 */
[----:B-12--5:R-:W-:Y:S05]  /*e950*/  CALL.REL.NOINC `($__internal_7_$__cuda_sm70_shflsync_idx_p) ;  /* 0x00001b9000007944 */ /* 0x026fea0003c00000 */
[----:B------:R-:W-:Y:S01]  /*e960*/  MOV R0, R160 ;  /* 0x000000a000007202 */ /* 0x000fe20000000f00 */
[----:B------:R-:W-:Y:S05]  /*e970*/  BRA `(.L_x_1503) ;  /* 0xffff29f000007947 */ /* 0x000fea000383ffff */
.L_x_1429:
[----:B------:R-:W-:Y:S01]  /*e980*/  IMAD.MOV.U32 R161, RZ, RZ, R9 ;  /* 0x000000ffffa17224 */ /* 0x000fe200078e0009 */
[----:B------:R-:W-:Y:S01]  /*e990*/  MOV R160, 0x1 ;  /* 0x0000000100a07802 */ /* 0x000fe20000000f00 */
[----:B--2---:R-:W-:Y:S01]  /*e9a0*/  IMAD.MOV.U32 R3, RZ, RZ, 0x181f ;  /* 0x0000181fff037424 */ /* 0x004fe200078e00ff */
[----:B------:R-:W-:-:S02]  /*e9b0*/  MOV R2, 0xe9d0 ;  /* 0x0000e9d000027802 */ /* 0x000fc40000000f00 */
[----:B-1--45:R-:W-:Y:S05]  /*e9c0*/  CALL.REL.NOINC `($__internal_7_$__cuda_sm70_shflsync_idx_p) ;  /* 0x00001b2000007944 */ /* 0x032fea0003c00000 */
[----:B------:R-:W-:Y:S01]  /*e9d0*/  IMAD.MOV.U32 R8, RZ, RZ, R160 ;  /* 0x000000ffff087224 */ /* 0x000fe200078e00a0 */
[----:B------:R-:W-:Y:S01]  /*e9e0*/  MOV R160, 0x1 ;  /* 0x0000000100a07802 */ /* 0x000fe20000000f00 */
[----:B------:R-:W-:Y:S01]  /*e9f0*/  IMAD.MOV.U32 R161, RZ, RZ, R11 ;  /* 0x000000ffffa17224 */ /* 0x000fe200078e000b */
[----:B------:R-:W-:-:S02]  /*ea00*/  MOV R3, 0x181f ;  /* 0x0000181f00037802 */ /* 0x000fc40000000f00 */
[----:B------:R-:W-:Y:S02]  /*ea10*/  MOV R2, 0xea30 ;  /* 0x0000ea3000027802 */ /* 0x000fe40000000f00 */
[----:B------:R-:W-:Y:S05]  /*ea20*/  CALL.REL.NOINC `($__internal_7_$__cuda_sm70_shflsync_idx_p) ;  /* 0x00001ac000007944 */ /* 0x000fea0003c00000 */
[----:B------:R-:W-:Y:S01]  /*ea30*/  MOV R0, R160 ;  /* 0x000000a000007202 */ /* 0x000fe20000000f00 */
[----:B------:R-:W-:Y:S05]  /*ea40*/  BRA `(.L_x_1504) ;  /* 0xffff2ac000007947 */ /* 0x000fea000383ffff */
.L_x_1432:
[----:B------:R-:W-:Y:S01]  /*ea50*/  IMAD.MOV.U32 R161, RZ, RZ, R9 ;  /* 0x000000ffffa17224 */ /* 0x000fe200078e0009 */
[----:B------:R-:W-:Y:S01]  /*ea60*/  MOV R160, 0x2 ;  /* 0x0000000200a07802 */ /* 0x000fe20000000f00 */
[----:B---3--:R-:W-:Y:S01]  /*ea70*/  IMAD.MOV.U32 R3, RZ, RZ, 0x181f ;  /* 0x0000181fff037424 */ /* 0x008fe200078e00ff */
[----:B------:R-:W-:Y:S02]  /*ea80*/  MOV R2, 0xeaa0 ;  /* 0x0000eaa000027802 */ /* 0x000fe40000000f00 */
[----:B-12-45:R-:W-:Y:S05]  /*ea90*/  CALL.REL.NOINC `($__internal_7_$__cuda_sm70_shflsync_idx_p) ;  /* 0x00001a5000007944 */ /* 0x036fea0003c00000 */
[----:B------:R-:W-:Y:S01]  /*eaa0*/  MOV R8, R160 ;  /* 0x000000a000087202 */ /* 0x000fe20000000f00 */
[----:B------:R-:W-:Y:S05]  /*eab0*/  BRA `(.L_x_1505) ;  /* 0xffff2bb000007947 */ /* 0x000fea000383ffff */
.L_x_1433:
[----:B------:R-:W-:Y:S01]  /*eac0*/  IMAD.MOV.U32 R161, RZ, RZ, R11 ;  /* 0x000000ffffa17224 */ /* 0x000fe200078e000b */
[----:B------:R-:W-:Y:S01]  /*ead0*/  MOV R160, 0x2 ;  /* 0x0000000200a07802 */ /* 0x000fe20000000f00 */
[----:B------:R-:W-:Y:S01]  /*eae0*/  IMAD.MOV.U32 R3, RZ, RZ, 0x181f ;  /* 0x0000181fff037424 */ /* 0x000fe200078e00ff */
[----:B------:R-:W-:Y:S02]  /*eaf0*/  MOV R2, 0xeb10 ;  /* 0x0000eb1000027802 */ /* 0x000fe40000000f00 */
[----:B-12345:R-:W-:Y:S05]  /*eb00*/  CALL.REL.NOINC `($__internal_7_$__cuda_sm70_shflsync_idx_p) ;  /* 0x000019e000007944 */ /* 0x03efea0003c00000 */
[----:B------:R-:W-:Y:S01]  /*eb10*/  MOV R0, R160 ;  /* 0x000000a000007202 */ /* 0x000fe20000000f00 */
[----:B------:R-:W-:Y:S05]  /*eb20*/  BRA `(.L_x_1506) ;  /* 0xffff2b6000007947 */ /* 0x000fea000383ffff */
.L_x_1436:
[----:B------:R-:W-:Y:S01]  /*eb30*/  IMAD.MOV.U32 R161, RZ, RZ, R9 ;  /* 0x000000ffffa17224 */ /* 0x000fe200078e0009 */
[----:B------:R-:W-:Y:S01]  /*eb40*/  MOV R160, 0x3 ;  /* 0x0000000300a07802 */ /* 0x000fe20000000f00 */
[----:B-1----:R-:W-:Y:S01]  /*eb50*/  IMAD.MOV.U32 R3, RZ, RZ, 0x181f ;  /* 0x0000181fff037424 */ /* 0x002fe200078e00ff */
[----:B------:R-:W-:-:S02]  /*eb60*/  MOV R2, 0xeb80 ;  /* 0x0000eb8000027802 */ /* 0x000fc40000000f00 */
[----:B--2345:R-:W-:Y:S05]  /*eb70*/  CALL.REL.NOINC `($__internal_7_$__cuda_sm70_shflsync_idx_p) ;  /* 0x0000197000007944 */ /* 0x03cfea0003c00000 */
        /* <DEDUP_REMOVED lines=8> */
.L_x_1439:
[----:B------:R-:W-:Y:S01]  /*ec00*/  IMAD.MOV.U32 R161, RZ, RZ, R9 ;  /* 0x000000ffffa17224 */ /* 0x000fe200078e0009 */
[----:B------:R-:W-:Y:S01]  /*ec10*/  MOV R160, RZ ;  /* 0x000000ff00a07202 */ /* 0x000fe20000000f00 */
[----:B------:R-:W-:Y:S01]  /*ec20*/  IMAD.MOV.U32 R3, RZ, RZ, 0x181f ;  /* 0x0000181fff037424 */ /* 0x000fe200078e00ff */
[----:B------:R-:W-:Y:S02]  /*ec30*/  MOV R2, 0xec50 ;  /* 0x0000ec5000027802 */ /* 0x000fe40000000f00 */
[----:B------:R-:W-:Y:S05]  /*ec40*/  CALL.REL.NOINC `($__internal_7_$__cuda_sm70_shflsync_idx_p) ;  /* 0x000018a000007944 */ /* 0x000fea0003c00000 */
[----:B------:R-:W-:Y:S01]  /*ec50*/  MOV R8, R160 ;  /* 0x000000a000087202 */ /* 0x000fe20000000f00 */
[----:B------:R-:W-:Y:S05]  /*ec60*/  BRA `(.L_x_1508) ;  /* 0xffff36e000007947 */ /* 0x000fea000383ffff */
.L_x_1440:
[----:B------:R-:W-:Y:S01]  /*ec70*/  IMAD.MOV.U32 R161, RZ, RZ, R12 ;  /* 0x000000ffffa17224 */ /* 0x000fe200078e000c */
[----:B------:R-:W-:Y:S01]  /*ec80*/  MOV R160, RZ ;  /* 0x000000ff00a07202 */ /* 0x000fe20000000f00 */
[----:B------:R-:W-:Y:S01]  /*ec90*/  IMAD.MOV.U32 R3, RZ, RZ, 0x181f ;  /* 0x0000181fff037424 */ /* 0x000fe200078e00ff */
[----:B------:R-:W-:Y:S02]  /*eca0*/  MOV R2, 0xecc0 ;  /* 0x0000ecc000027802 */ /* 0x000fe40000000f00 */
[----:B-12---:R-:W-:Y:S05]  /*ecb0*/  CALL.REL.NOINC `($__internal_7_$__cuda_sm70_shflsync_idx_p) ;  /* 0x0000183000007944 */ /* 0x006fea0003c00000 */
[C---:B------:R-:W-:Y:S01]  /*ecc0*/  IADD3 R6, P6, R160.reuse, R17, RZ ;  /* 0x00000011a0067210 */ /* 0x040fe20007fde0ff */
[----:B------:R-:W-:Y:S01]  /*ecd0*/  IMAD.MOV.U32 R161, RZ, RZ, R9 ;  /* 0x000000ffffa17224 */ /* 0x000fe200078e0009 */
[----:B------:R-:W-:-:S02]  /*ece0*/  IADD3 R4, P5, R160, R18, RZ ;  /* 0x00000012a0047210 */ /* 0x000fc40007fbe0ff */
[----:B------:R-:W-:Y:S01]  /*ecf0*/  IADD3 R2, P0, R160, R19, RZ ;  /* 0x00000013a0027210 */ /* 0x000fe20007f1e0ff */
[----:B------:R-:W-:Y:S01]  /*ed00*/  IMAD.X R7, R8, 0x1, R14, P6 ;  /* 0x0000000108077824 */ /* 0x000fe200030e060e */
[----:B------:R-:W-:Y:S01]  /*ed10*/  ISETP.GE.AND P6, PT, R200, c[0x0][0x1d4], PT ;  /* 0x00007500c8007a0c */ /* 0x000fe20003fc6270 */
[C---:B------:R-:W-:Y:S01]  /*ed20*/  IMAD.X R5, R8.reuse, 0x1, R16, P5 ;  /* 0x0000000108057824 */ /* 0x040fe200028e0610 */
[----:B------:R-:W-:Y:S01]  /*ed30*/  ISETP.GE.AND P5, PT, R213, c[0x0][0x1d4], PT ;  /* 0x00007500d5007a0c */ /* 0x000fe20003fa6270 */
[----:B------:R-:W-:Y:S01]  /*ed40*/  IMAD.X R3, R8, 0x1, R15, P0 ;  /* 0x0000000108037824 */ /* 0x000fe200000e060f */
[----:B------:R-:W-:Y:S01]  /*ed50*/  ISETP.GE.AND P0, PT, R214, c[0x0][0x1d4], PT ;  /* 0x00007500d6007a0c */ /* 0x000fe20003f06270 */
[----:B------:R-:W-:Y:S01]  /*ed60*/  IMAD.MOV.U32 R160, RZ, RZ, 0x1 ;  /* 0x00000001ffa07424 */ /* 0x000fe200078e00ff */
[----:B------:R-:W-:Y:S02]  /*ed70*/  SEL R11, RZ, 0x10, P6 ;  /* 0x00000010ff0b7807 */ /* 0x000fe40003000000 */
[----:B------:R-:W-:-:S02]  /*ed80*/  SEL R10, RZ, 0x10, P5 ;  /* 0x00000010ff0a7807 */ /* 0x000fc40002800000 */
[----:B------:R-:W-:-:S03]  /*ed90*/  SEL R9, RZ, 0x10, P0 ;  /* 0x00000010ff097807 */ /* 0x000fc60000000000 */
        /* <DEDUP_REMOVED lines=8> */
[----:B-1----:R-:W-:Y:S05]  /*ee20*/  CALL.REL.NOINC `($__internal_7_$__cuda_sm70_shflsync_idx_p) ;  /* 0x000016c000007944 */ /* 0x002fea0003c00000 */
        /* <DEDUP_REMOVED lines=8> */
.L_x_1443:
[----:B------:R-:W-:Y:S01]  /*eeb0*/  IMAD.MOV.U32 R161, RZ, RZ, R13 ;  /* 0x000000ffffa17224 */ /* 0x000fe200078e000d */
[----:B------:R-:W-:Y:S01]  /*eec0*/  MOV R160, RZ ;  /* 0x000000ff00a07202 */ /* 0x000fe20000000f00 */
[----:B------:R-:W-:Y:S01]  /*eed0*/  IMAD.MOV.U32 R3, RZ, RZ, 0x181f ;  /* 0x0000181fff037424 */ /* 0x000fe200078e00ff */
[----:B------:R-:W-:Y:S02]  /*eee0*/  MOV R2, 0xef00 ;  /* 0x0000ef0000027802 */ /* 0x000fe40000000f00 */
[----:B-1234-:R-:W-:Y:S05]  /*eef0*/  CALL.REL.NOINC `($__internal_7_$__cuda_sm70_shflsync_idx_p) ;  /* 0x000015f000007944 */ /* 0x01efea0003c00000 */
[----:B------:R-:W-:Y:S01]  /*ef00*/  MOV R12, R160 ;  /* 0x000000a0000c7202 */ /* 0x000fe20000000f00 */
[----:B------:R-:W-:Y:S05]  /*ef10*/  BRA `(.L_x_1510) ;  /* 0xffff39a000007947 */ /* 0x000fea000383ffff */
.L_x_1444:
[----:B------:R-:W-:Y:S01]  /*ef20*/  IMAD.MOV.U32 R161, RZ, RZ, R20 ;  /* 0x000000ffffa17224 */ /* 0x000fe200078e0014 */
[----:B------:R-:W-:Y:S01]  /*ef30*/  MOV R160, RZ ;  /* 0x000000ff00a07202 */ /* 0x000fe20000000f00 */
[----:B------:R-:W-:Y:S01]  /*ef40*/  IMAD.MOV.U32 R3, RZ, RZ, 0x181f ;  /* 0x0000181fff037424 */ /* 0x000fe200078e00ff */
[----:B------:R-:W-:Y:S02]  /*ef50*/  MOV R2, 0xef70 ;  /* 0x0000ef7000027802 */ /* 0x000fe40000000f00 */
[----:B-1234-:R-:W-:Y:S05]  /*ef60*/  CALL.REL.NOINC `($__internal_7_$__cuda_sm70_shflsync_idx_p) ;  /* 0x0000158000007944 */ /* 0x01efea0003c00000 */
[C---:B------:R-:W-:Y:S01]  /*ef70*/  IADD3 R16, P0, R160.reuse, R29, RZ ;  /* 0x0000001da0107210 */ /* 0x040fe20007f1e0ff */
[----:B------:R-:W-:Y:S01]  /*ef80*/  IMAD.MOV.U32 R161, RZ, RZ, R13 ;  /* 0x000000ffffa17224 */ /* 0x000fe200078e000d */
        /* <DEDUP_REMOVED lines=10> */
[----:B------:R-:W-:Y:S01]  /*f030*/  IMAD.X R3, R12, 0x1, R23, P1 ;  /* 0x000000010c037824 */ /* 0x000fe200008e0617 */
[----:B------:R-:W-:Y:S01]  /*f040*/  SEL R13, RZ, 0x10, P0 ;  /* 0x00000010ff0d7807 */ /* 0x000fe20000000000 */
        /* <DEDUP_REMOVED lines=17> */
.L_x_1447:
[----:B------:R-:W-:Y:S01]  /*f160*/  IMAD.MOV.U32 R161, RZ, RZ, R5 ;  /* 0x000000ffffa17224 */ /* 0x000fe200078e0005 */
[----:B------:R-:W-:Y:S01]  /*f170*/  MOV R160, RZ ;  /* 0x000000ff00a07202 */ /* 0x000fe20000000f00 */
[----:B------:R-:W-:Y:S01]  /*f180*/  IMAD.MOV.U32 R3, RZ, RZ, 0x181f ;  /* 0x0000181fff037424 */ /* 0x000fe200078e00ff */
[----:B------:R-:W-:Y:S02]  /*f190*/  MOV R2, 0xf1b0 ;  /* 0x0000f1b000027802 */ /* 0x000fe40000000f00 */
[----:B------:R-:W-:Y:S05]  /*f1a0*/  CALL.REL.NOINC `($__internal_7_$__cuda_sm70_shflsync_idx_p) ;  /* 0x0000134000007944 */ /* 0x000fea0003c00000 */
[----:B------:R-:W-:Y:S01]  /*f1b0*/  MOV R4, R160 ;  /* 0x000000a000047202 */ /* 0x000fe20000000f00 */
[----:B------:R-:W-:Y:S05]  /*f1c0*/  BRA `(.L_x_1512) ;  /* 0xffff620000007947 */ /* 0x000fea000383ffff */
.L_x_1448:
        /* <DEDUP_REMOVED lines=36> */
.L_x_1452:
[----:B------:R-:W-:Y:S01]  /*f410*/  MOV R160, RZ ;  /* 0x000000ff00a07202 */ /* 0x000fe20000000f00 */
[----:B------:R-:W-:Y:S01]  /*f420*/  IMAD.MOV.U32 R161, RZ, RZ, R20 ;  /* 0x000000ffffa17224 */ /* 0x000fe200078e0014 */
[----:B------:R-:W-:Y:S01]  /*f430*/  MOV R2, 0xf460 ;  /* 0x0000f46000027802 */ /* 0x000fe20000000f00 */
[----:B------:R-:W-:Y:S02]  /*f440*/  IMAD.MOV.U32 R3, RZ, RZ, 0x181f ;  /* 0x0000181fff037424 */ /* 0x000fe400078e00ff */
[----:B-1234-:R-:W-:Y:S05]  /*f450*/  CALL.REL.NOINC `($__internal_7_$__cuda_sm70_shflsync_idx_p) ;  /* 0x0000109000007944 */ /* 0x01efea0003c00000 */
[----:B------:R-:W-:Y:S01]  /*f460*/  MOV R5, R160 ;  /* 0x000000a000057202 */ /* 0x000fe20000000f00 */
[----:B------:R-:W-:-:S05]  /*f470*/  BRA `(.L_x_1514) ;  /* 0xffff65f000007947 */ /* 0x000fca000383ffff */
.L_x_1453:
[----:B------:R-:W-:Y:S01]  /*f480*/  MOV R160, RZ ;  /* 0x000000ff00a07202 */ /* 0x000fe20000000f00 */
[----:B------:R-:W-:Y:S01]  /*f490*/  IMAD.MOV.U32 R161, RZ, RZ, R21 ;  /* 0x000000ffffa17224 */ /* 0x000fe200078e0015 */
[----:B------:R-:W-:Y:S01]  /*f4a0*/  MOV R2, 0xf4d0 ;  /* 0x0000f4d000027802 */ /* 0x000fe20000000f00 */
[----:B------:R-:W-:Y:S02]  /*f4b0*/  IMAD.MOV.U32 R3, RZ, RZ, 0x181f ;  /* 0x0000181fff037424 */ /* 0x000fe400078e00ff */
[----:B-1234-:R-:W-:Y:S05]  /*f4c0*/  CALL.REL.NOINC `($__internal_7_$__cuda_sm70_shflsync_idx_p) ;  /* 0x0000102000007944 */ /* 0x01efea0003c00000 */
[----:B------:R-:W-:Y:S01]  /*f4d0*/  ISETP.GE.AND P6, PT, R200, c[0x0][0x1d4], PT ;  /* 0x00007500c8007a0c */ /* 0x000fe20003fc6270 */
[----:B------:R-:W-:Y:S01]  /*f4e0*/  IMAD R4, R211, 0x6000, R232 ;  /* 0x00006000d3047824 */ /* 0x000fe200078e02e8 */
[C---:B------:R-:W-:Y:S01]  /*f4f0*/  IADD3 R2, P0, R160.reuse, R29, RZ ;  /* 0x0000001da0027210 */ /* 0x040fe20007f1e0ff */
[----:B------:R-:W-:Y:S01]  /*f500*/  IMAD.MOV.U32 R161, RZ, RZ, R20 ;  /* 0x000000ffffa17224 */ /* 0x000fe200078e0014 */
[----:B------:R-:W-:Y:S02]  /*f510*/  ISETP.GE.AND P5, PT, R213, c[0x0][0x1d4], PT ;  /* 0x00007500d5007a0c */ /* 0x000fe40003fa6270 */
[----:B------:R-:W-:Y:S01]  /*f520*/  IADD3 R6, P1, R160, R30, RZ ;  /* 0x0000001ea0067210 */ /* 0x000fe20007f3e0ff */
[C---:B------:R-:W-:Y:S01]  /*f530*/  IMAD.X R3, R5.reuse, 0x1, R22, P0 ;  /* 0x0000000105037824 */ /* 0x040fe200000e0616 */
[----:B------:R-:W-:Y:S02]  /*f540*/  ISETP.GE.AND P0, PT, R214, c[0x0][0x1d4], PT ;  /* 0x00007500d6007a0c */ /* 0x000fe40003f06270 */
[----:B------:R-:W-:Y:S01]  /*f550*/  SEL R20, RZ, 0x10, P6 ;  /* 0x00000010ff147807 */ /* 0x000fe20003000000 */
[C---:B------:R-:W-:Y:S01]  /*f560*/  IMAD.X R7, R5.reuse, 0x1, R23, P1 ;  /* 0x0000000105077824 */ /* 0x040fe200008e0617 */
[----:B------:R-:W-:Y:S01]  /*f570*/  SEL R15, RZ, 0x10, P5 ;  /* 0x00000010ff0f7807 */ /* 0x000fe20002800000 */
[----:B------:R-:W-:Y:S01]  /*f580*/  @!PT LDS RZ, [RZ] ;  /* 0x00000000fffff984 */ /* 0x000fe20000000800 */
[----:B------:R-:W-:Y:S01]  /*f590*/  @!PT LDS RZ, [RZ] ;  /* 0x00000000fffff984 */ /* 0x000fe20000000800 */
[----:B------:R-:W-:Y:S01]  /*f5a0*/  @!PT LDS RZ, [RZ] ;  /* 0x00000000fffff984 */ /* 0x000fe20000000800 */
[----:B------:R1:W-:Y:S01]  /*f5b0*/  LDGSTS.E.BYPASS.LTC128B.128 [R4], [R2.64], !P6 ;  /* 0x0000000002047fae */ /* 0x0003e2000f101d46 */
[----:B------:R-:W-:Y:S03]  /*f5c0*/  SEL R14, RZ, 0x10, P0 ;  /* 0x00000010ff0e7807 */ /* 0x000fe60000000000 */
[----:B------:R2:W-:Y:S01]  /*f5d0*/  LDGSTS.E.BYPASS.LTC128B.128 [R4+0x2000], [R6.64], !P5 ;  /* 0x0200000006047fae */ /* 0x0005e2000e901d46 */
[----:B-1----:R-:W-:Y:S01]  /*f5e0*/  IADD3 R2, P1, R160, R31, RZ ;  /* 0x0000001fa0027210 */ /* 0x002fe20007f3e0ff */
[----:B------:R-:W-:Y:S04]  /*f5f0*/  IMAD.MOV.U32 R160, RZ, RZ, 0x1 ;  /* 0x00000001ffa07424 */ /* 0x000fe800078e00ff */
[----:B------:R-:W-:Y:S05]  /*f600*/  IMAD.X R3, R5, 0x1, R28, P1 ;  /* 0x0000000105037824 */ /* 0x000fea00008e061c */
[----:B------:R1:W-:Y:S02]  /*f610*/  LDGSTS.E.BYPASS.LTC128B.128 [R4+0x4000], [R2.64], !P0 ;  /* 0x0400000002047fae */ /* 0x0003e4000c101d46 */
[----:B-1----:R-:W-:Y:S01]  /*f620*/  MOV R2, 0xf650 ;  /* 0x0000f65000027802 */ /* 0x002fe20000000f00 */
[----:B------:R-:W-:Y:S02]  /*f630*/  IMAD.MOV.U32 R3, RZ, RZ, 0x181f ;  /* 0x0000181fff037424 */ /* 0x000fe400078e00ff */
[----:B--2---:R-:W-:Y:S05]  /*f640*/  CALL.REL.NOINC `($__internal_7_$__cuda_sm70_shflsync_idx_p) ;  /* 0x00000ea000007944 */ /* 0x004fea0003c00000 */
[----:B------:R-:W-:Y:S01]  /*f650*/  MOV R3, 0x181f ;  /* 0x0000181f00037802 */ /* 0x000fe20000000f00 */
[----:B------:R-:W-:Y:S01]  /*f660*/  IMAD.MOV.U32 R5, RZ, RZ, R160 ;  /* 0x000000ffff057224 */ /* 0x000fe200078e00a0 */
[----:B------:R-:W-:Y:S01]  /*f670*/  MOV R160, 0x1 ;  /* 0x0000000100a07802 */ /* 0x000fe20000000f00 */
[----:B------:R-:W-:Y:S01]  /*f680*/  IMAD.MOV.U32 R161, RZ, RZ, R21 ;  /* 0x000000ffffa17224 */ /* 0x000fe200078e0015 */
[----:B------:R-:W-:Y:S02]  /*f690*/  MOV R2, 0xf6b0 ;  /* 0x0000f6b000027802 */ /* 0x000fe40000000f00 */
[----:B------:R-:W-:Y:S05]  /*f6a0*/  CALL.REL.NOINC `($__internal_7_$__cuda_sm70_shflsync_idx_p) ;  /* 0x00000e4000007944 */ /* 0x000fea0003c00000 */
[----:B------:R-:W-:Y:S01]  /*f6b0*/  MOV R2, R160 ;  /* 0x000000a000027202 */ /* 0x000fe20000000f00 */
[----:B------:R-:W-:-:S05]  /*f6c0*/  BRA `(.L_x_1515) ;  /* 0xffff650000007947 */ /* 0x000fca000383ffff */
.L_x_1456:
[----:B------:R-:W-:Y:S01]  /*f6d0*/  MOV R160, RZ ;  /* 0x000000ff00a07202 */ /* 0x000fe20000000f00 */
[----:B------:R-:W-:Y:S01]  /*f6e0*/  IMAD.MOV.U32 R161, RZ, RZ, R5 ;  /* 0x000000ffffa17224 */ /* 0x000fe200078e0005 */
[----:B------:R-:W-:Y:S01]  /*f6f0*/  MOV R2, 0xf720 ;  /* 0x0000f72000027802 */ /* 0x000fe20000000f00 */
[----:B------:R-:W-:Y:S02]  /*f700*/  IMAD.MOV.U32 R3, RZ, RZ, 0x181f ;  /* 0x0000181fff037424 */ /* 0x000fe400078e00ff */
[----:B------:R-:W-:Y:S05]  /*f710*/  CALL.REL.NOINC `($__internal_7_$__cuda_sm70_shflsync_idx_p) ;  /* 0x00000dd000007944 */ /* 0x000fea0003c00000 */
[----:B------:R-:W-:Y:S01]  /*f720*/  MOV R4, R160 ;  /* 0x000000a000047202 */ /* 0x000fe20000000f00 */
[----:B------:R-:W-:-:S05]  /*f730*/  BRA `(.L_x_1516) ;  /* 0xffff94c000007947 */ /* 0x000fca000383ffff */
.L_x_1457:
[----:B------:R-:W-:Y:S01]  /*f740*/  MOV R160, RZ ;  /* 0x000000ff00a07202 */ /* 0x000fe20000000f00 */
[----:B------:R-:W-:Y:S01]  /*f750*/  IMAD.MOV.U32 R161, RZ, RZ, R12 ;  /* 0x000000ffffa17224 */ /* 0x000fe200078e000c */
[----:B------:R-:W-:Y:S01]  /*f760*/  MOV R2, 0xf790 ;  /* 0x0000f79000027802 */ /* 0x000fe20000000f00 */
[----:B------:R-:W-:Y:S02]  /*f770*/  IMAD.MOV.U32 R3, RZ, RZ, 0x181f ;  /* 0x0000181fff037424 */ /* 0x000fe400078e00ff */
[----:B-12---:R-:W-:Y:S05]  /*f780*/  CALL.REL.NOINC `($__internal_7_$__cuda_sm70_shflsync_idx_p) ;  /* 0x00000d6000007944 */ /* 0x006fea0003c00000 */
[----:B------:R-:W-:Y:S01]  /*f790*/  ISETP.GE.AND P6, PT, R200, c[0x0][0x1d4], PT ;  /* 0x00007500c8007a0c */ /* 0x000fe20003fc6270 */
[----:B------:R-:W-:Y:S01]  /*f7a0*/  IMAD R0, R211, 0x6000, R233 ;  /* 0x00006000d3007824 */ /* 0x000fe200078e02e9 */
[C---:B------:R-:W-:Y:S01]  /*f7b0*/  IADD3 R8, P0, R160.reuse, R16, RZ ;  /* 0x00000010a0087210 */ /* 0x040fe20007f1e0ff */
[----:B------:R-:W-:Y:S01]  /*f7c0*/  IMAD.MOV.U32 R161, RZ, RZ, R5 ;  /* 0x000000ffffa17224 */ /* 0x000fe200078e0005 */
[----:B------:R-:W-:Y:S02]  /*f7d0*/  ISETP.GE.AND P5, PT, R213, c[0x0][0x1d4], PT ;  /* 0x00007500d5007a0c */ /* 0x000fe40003fa6270 */
[----:B------:R-:W-:Y:S01]  /*f7e0*/  IADD3 R6, P1, R160, R17, RZ ;  /* 0x00000011a0067210 */ /* 0x000fe20007f3e0ff */
[----:B------:R-:W-:Y:S01]  /*f7f0*/  IMAD.X R9, R4, 0x1, R13, P0 ;  /* 0x0000000104097824 */ /* 0x000fe200000e060d */
[----:B------:R-:W-:Y:S02]  /*f800*/  ISETP.GE.AND P0, PT, R214, c[0x0][0x1d4], PT ;  /* 0x00007500d6007a0c */ /* 0x000fe40003f06270 */
[----:B------:R-:W-:Y:S01]  /*f810*/  SEL R11, RZ, 0x10, P6 ;  /* 0x00000010ff0b7807 */ /* 0x000fe20003000000 */
[----:B------:R-:W-:Y:S01]  /*f820*/  IMAD.X R7, R4, 0x1, R14, P1 ;  /* 0x0000000104077824 */ /* 0x000fe200008e060e */
[----:B------:R-:W-:Y:S01]  /*f830*/  IADD3 R2, P1, R160, R18, RZ ;  /* 0x00000012a0027210 */ /* 0x000fe20007f3e0ff */
[----:B------:R-:W-:Y:S01]  /*f840*/  @!PT LDS RZ, [RZ] ;  /* 0x00000000fffff984 */ /* 0x000fe20000000800 */
[----:B------:R-:W-:Y:S01]  /*f850*/  @!PT LDS RZ, [RZ] ;  /* 0x00000000fffff984 */ /* 0x000fe20000000800 */
[----:B------:R-:W-:Y:S01]  /*f860*/  @!PT LDS RZ, [RZ] ;  /* 0x00000000fffff984 */ /* 0x000fe20000000800 */
[----:B------:R1:W-:Y:S01]  /*f870*/  LDGSTS.E.BYPASS.LTC128B.128 [R0], [R8.64], !P6 ;  /* 0x0000000008007fae */ /* 0x0003e2000f101d46 */
[----:B------:R-:W-:Y:S01]  /*f880*/  IMAD.MOV.U32 R160, RZ, RZ, 0x1 ;  /* 0x00000001ffa07424 */ /* 0x000fe200078e00ff */
[----:B------:R-:W-:Y:S02]  /*f890*/  SEL R10, RZ, 0x10, P5 ;  /* 0x00000010ff0a7807 */ /* 0x000fe40002800000 */
[----:B------:R1:W-:Y:S01]  /*f8a0*/  LDGSTS.E.BYPASS.LTC128B.128 [R0+0x2000], [R6.64], !P5 ;  /* 0x0200000006007fae */ /* 0x0003e2000e901d46 */
[----:B------:R-:W-:Y:S01]  /*f8b0*/  IMAD.X R3, R4, 0x1, R15, P1 ;  /* 0x0000000104037824 */ /* 0x000fe200008e060f */
[----:B------:R-:W-:Y:S04]  /*f8c0*/  SEL R5, RZ, 0x10, P0 ;  /* 0x00000010ff057807 */ /* 0x000fe80000000000 */
[----:B------:R2:W-:Y:S02]  /*f8d0*/  LDGSTS.E.BYPASS.LTC128B.128 [R0+0x4000], [R2.64], !P0 ;  /* 0x0400000002007fae */ /* 0x0005e4000c101d46 */
[----:B--2---:R-:W-:Y:S01]  /*f8e0*/  MOV R2, 0xf910 ;  /* 0x0000f91000027802 */ /* 0x004fe20000000f00 */
[----:B------:R-:W-:Y:S02]  /*f8f0*/  IMAD.MOV.U32 R3, RZ, RZ, 0x181f ;  /* 0x0000181fff037424 */ /* 0x000fe400078e00ff */
[----:B-1----:R-:W-:Y:S05]  /*f900*/  CALL.REL.NOINC `($__internal_7_$__cuda_sm70_shflsync_idx_p) ;  /* 0x00000be000007944 */ /* 0x002fea0003c00000 */
        /* <DEDUP_REMOVED lines=8> */
.L_x_1462:
[----:B------:R-:W-:Y:S01]  /*f990*/  MOV R160, RZ ;  /* 0x000000ff00a07202 */ /* 0x000fe20000000f00 */
[----:B------:R-:W-:Y:S01]  /*f9a0*/  IMAD.MOV.U32 R161, RZ, RZ, R20 ;  /* 0x000000ffffa17224 */ /* 0x000fe200078e0014 */
[----:B------:R-:W-:Y:S01]  /*f9b0*/  MOV R2, 0xf9e0 ;  /* 0x0000f9e000027802 */ /* 0x000fe20000000f00 */
[----:B------:R-:W-:Y:S02]  /*f9c0*/  IMAD.MOV.U32 R3, RZ, RZ, 0x181f ;  /* 0x0000181fff037424 */ /* 0x000fe400078e00ff */
[----:B-1234-:R-:W-:Y:S05]  /*f9d0*/  CALL.REL.NOINC `($__internal_7_$__cuda_sm70_shflsync_idx_p) ;  /* 0x00000b1000007944 */ /* 0x01efea0003c00000 */
[----:B------:R-:W-:Y:S01]  /*f9e0*/  MOV R5, R160 ;  /* 0x000000a000057202 */ /* 0x000fe20000000f00 */
[----:B------:R-:W-:-:S05]  /*f9f0*/  BRA `(.L_x_1518) ;  /* 0xffff986000007947 */ /* 0x000fca000383ffff */
.L_x_1463:
        /* <DEDUP_REMOVED lines=14> */
[C---:B------:R-:W-:Y:S02]  /*fae0*/  IMAD.X R7, R5.reuse, 0x1, R23, P1 ;  /* 0x0000000105077824 */ /* 0x040fe400008e0617 */
[----:B------:R-:W-:Y:S01]  /*faf0*/  @!PT LDS RZ, [RZ] ;  /* 0x00000000fffff984 */ /* 0x000fe20000000800 */
[----:B------:R-:W-:Y:S01]  /*fb00*/  @!PT LDS RZ, [RZ] ;  /* 0x00000000fffff984 */ /* 0x000fe20000000800 */
[----:B------:R-:W-:Y:S01]  /*fb10*/  @!PT LDS RZ, [RZ] ;  /* 0x00000000fffff984 */ /* 0x000fe20000000800 */
[----:B------:R1:W-:Y:S04]  /*fb20*/  LDGSTS.E.BYPASS.LTC128B.128 [R4], [R2.64], !P5 ;  /* 0x0000000002047fae */ /* 0x0003e8000e901d46 */
[----:B------:R2:W-:Y:S01]  /*fb30*/  LDGSTS.E.BYPASS.LTC128B.128 [R4+0x2000], [R6.64], !P4 ;  /* 0x0200000006047fae */ /* 0x0005e2000e101d46 */
[----:B-1----:R-:W-:Y:S01]  /*fb40*/  IADD3 R2, P1, R160, R31, RZ ;  /* 0x0000001fa0027210 */ /* 0x002fe20007f3e0ff */
[----:B------:R-:W-:Y:S01]  /*fb50*/  IMAD.MOV.U32 R160, RZ, RZ, 0x1 ;  /* 0x00000001ffa07424 */ /* 0x000fe200078e00ff */
[----:B--2---:R-:W-:Y:S03]  /*fb60*/  SEL R7, RZ, 0x10, P4 ;  /* 0x00000010ff077807 */ /* 0x004fe60002000000 */
[----:B------:R-:W-:Y:S01]  /*fb70*/  IMAD.X R3, R5, 0x1, R28, P1 ;  /* 0x0000000105037824 */ /* 0x000fe200008e061c */
[----:B------:R-:W-:Y:S04]  /*fb80*/  SEL R6, RZ, 0x10, P0 ;  /* 0x00000010ff067807 */ /* 0x000fe80000000000 */
[----:B------:R1:W-:Y:S02]  /*fb90*/  LDGSTS.E.BYPASS.LTC128B.128 [R4+0x4000], [R2.64], !P0 ;  /* 0x0400000002047fae */ /* 0x0003e4000c101d46 */
[----:B-1----:R-:W-:Y:S01]  /*fba0*/  MOV R2, 0xfbd0 ;  /* 0x0000fbd000027802 */ /* 0x002fe20000000f00 */
[----:B------:R-:W-:Y:S02]  /*fbb0*/  IMAD.MOV.U32 R3, RZ, RZ, 0x181f ;  /* 0x0000181fff037424 */ /* 0x000fe400078e00ff */
[----:B------:R-:W-:Y:S05]  /*fbc0*/  CALL.REL.NOINC `($__internal_7_$__cuda_sm70_shflsync_idx_p) ;  /* 0x0000092000007944 */ /* 0x000fea0003c00000 */
        /* <DEDUP_REMOVED lines=8> */
.L_x_1464:
[----:B------:R-:W-:Y:S01]  /*fc50*/  MOV R4, 0x2 ;  /* 0x0000000200047802 */ /* 0x000fe20000000f00 */
[----:B------:R-:W-:Y:S01]  /*fc60*/  IMAD.MOV.U32 R2, RZ, RZ, R101 ;  /* 0x000000ffff027224 */ /* 0x000fe200078e0065 */
[----:B------:R-:W-:Y:S02]  /*fc70*/  MOV R3, 0xfc90 ;  /* 0x0000fc9000037802 */ /* 0x000fe40000000f00 */
[----:B------:R-:W-:Y:S05]  /*fc80*/  CALL.REL.NOINC `($__internal_6_$__cuda_sm70_shflsync_bfly_p) ;  /* 0x0000081000007944 */ /* 0x000fea0003c00000 */
[----:B------:R-:W-:Y:S01]  /*fc90*/  MOV R2, R4 ;  /* 0x0000000400027202 */ /* 0x000fe20000000f00 */
[----:B------:R-:W-:-:S05]  /*fca0*/  BRA `(.L_x_1520) ;  /* 0xffffa83000007947 */ /* 0x000fca000383ffff */
.L_x_1467:
[----:B------:R-:W-:Y:S01]  /*fcb0*/  MOV R160, RZ ;  /* 0x000000ff00a07202 */ /* 0x000fe20000000f00 */
[----:B------:R-:W-:Y:S01]  /*fcc0*/  IMAD.MOV.U32 R161, RZ, RZ, R5 ;  /* 0x000000ffffa17224 */ /* 0x000fe200078e0005 */
[----:B------:R-:W-:Y:S01]  /*fcd0*/  MOV R2, 0xfd00 ;  /* 0x0000fd0000027802 */ /* 0x000fe20000000f00 */
[----:B------:R-:W-:Y:S02]  /*fce0*/  IMAD.MOV.U32 R3, RZ, RZ, 0x181f ;  /* 0x0000181fff037424 */ /* 0x000fe400078e00ff */
[----:B------:R-:W-:Y:S05]  /*fcf0*/  CALL.REL.NOINC `($__internal_7_$__cuda_sm70_shflsync_idx_p) ;  /* 0x000007f000007944 */ /* 0x000fea0003c00000 */
[----:B------:R-:W-:Y:S01]  /*fd00*/  MOV R4, R160 ;  /* 0x000000a000047202 */ /* 0x000fe20000000f00 */
[----:B------:R-:W-:-:S05]  /*fd10*/  BRA `(.L_x_1521) ;  /* 0xffffc1a000007947 */ /* 0x000fca000383ffff */
.L_x_1468:
        /* <DEDUP_REMOVED lines=13> */
[----:B------:R-:W-:Y:S01]  /*fdf0*/  IADD3 R2, P1, R160, R18, RZ ;  /* 0x00000012a0027210 */ /* 0x000fe20007f3e0ff */
[C---:B------:R-:W-:Y:S01]  /*fe00*/  IMAD.X R7, R4.reuse, 0x1, R14, P5 ;  /* 0x0000000104077824 */ /* 0x040fe200028e060e */
[----:B------:R-:W-:Y:S01]  /*fe10*/  SEL R5, RZ, 0x10, P6 ;  /* 0x00000010ff057807 */ /* 0x000fe20003000000 */
[----:B------:R-:W-:Y:S01]  /*fe20*/  @!PT LDS RZ, [RZ] ;  /* 0x00000000fffff984 */ /* 0x000fe20000000800 */
[----:B------:R-:W-:Y:S01]  /*fe30*/  @!PT LDS RZ, [RZ] ;  /* 0x00000000fffff984 */ /* 0x000fe20000000800 */
[----:B------:R-:W-:Y:S01]  /*fe40*/  @!PT LDS RZ, [RZ] ;  /* 0x00000000fffff984 */ /* 0x000fe20000000800 */
[----:B------:R1:W-:Y:S01]  /*fe50*/  LDGSTS.E.BYPASS.LTC128B.128 [R0], [R8.64], !P6 ;  /* 0x0000000008007fae */ /* 0x0003e2000f101d46 */
[----:B------:R-:W-:Y:S01]  /*fe60*/  IMAD.MOV.U32 R160, RZ, RZ, 0x1 ;  /* 0x00000001ffa07424 */ /* 0x000fe200078e00ff */
[----:B------:R-:W-:Y:S01]  /*fe70*/  SEL R10, RZ, 0x10, P4 ;  /* 0x00000010ff0a7807 */ /* 0x000fe20002000000 */
[----:B------:R-:W-:Y:S01]  /*fe80*/  IMAD.X R3, R4, 0x1, R15, P1 ;  /* 0x0000000104037824 */ /* 0x000fe200008e060f */
[----:B------:R2:W-:Y:S04]  /*fe90*/  LDGSTS.E.BYPASS.LTC128B.128 [R0+0x2000], [R6.64], !P4 ;  /* 0x0200000006007fae */ /* 0x0005e8000e101d46 */
[----:B------:R3:W-:Y:S01]  /*fea0*/  LDGSTS.E.BYPASS.LTC128B.128 [R0+0x4000], [R2.64], !P0 ;  /* 0x0400000002007fae */ /* 0x0007e2000c101d46 */
[----:B--2---:R-:W-:Y:S02]  /*feb0*/  SEL R7, RZ, 0x10, P0 ;  /* 0x00000010ff077807 */ /* 0x004fe40000000000 */
[----:B---3--:R-:W-:Y:S01]  /*fec0*/  MOV R2, 0xfef0 ;  /* 0x0000fef000027802 */ /* 0x008fe20000000f00 */
        /* <DEDUP_REMOVED lines=10> */
.L_x_1470:
[----:B------:R-:W-:Y:S01]  /*ff70*/  IMAD.MOV.U32 R2, RZ, RZ, R216 ;  /* 0x000000ffff027224 */ /* 0x000fe200078e00d8 */
[----:B------:R-:W-:-:S02]  /*ff80*/  MOV R4, 0x2 ;  /* 0x0000000200047802 */ /* 0x000fc40000000f00 */
[----:B------:R-:W-:Y:S02]  /*ff90*/  MOV R3, 0xffb0 ;  /* 0x0000ffb000037802 */ /* 0x000fe40000000f00 */
[----:B------:R-:W-:Y:S05]  /*ffa0*/  CALL.REL.NOINC `($__internal_6_$__cuda_sm70_shflsync_bfly_p) ;  /* 0x000004f000007944 */ /* 0x000fea0003c00000 */
[----:B------:R-:W-:Y:S01]  /*ffb0*/  MOV R5, R4 ;  /* 0x0000000400057202 */ /* 0x000fe20000000f00 */
[----:B------:R-:W-:Y:S05]  /*ffc0*/  BRA `(.L_x_1523) ;  /* 0xffffc26000007947 */ /* 0x000fea000383ffff */
.L_x_1471:
[----:B------:R-:W-:Y:S01]  /*ffd0*/  IMAD.MOV.U32 R2, RZ, RZ, R5 ;  /* 0x000000ffff027224 */ /* 0x000fe200078e0005 */
[----:B------:R-:W-:Y:S02]  /*ffe0*/  MOV R4, 0x1 ;  /* 0x0000000100047802 */ /* 0x000fe40000000f00 */
[----:B------:R-:W-:Y:S02]  /*fff0*/  MOV R3, 0x10010 ;  /* 0x0001001000037802 */ /* 0x000fe40000000f00 */
[----:B-1----:R-:W-:Y:S05]  /*10000*/  CALL.REL.NOINC `($__internal_6_$__cuda_sm70_shflsync_bfly_p) ;  /* 0x0000049000007944 */ /* 0x002fea0003c00000 */
[----:B------:R-:W-:Y:S01]  /*10010*/  FADD.FTZ R5, R5, R4 ;  /* 0x0000000405057221 */ /* 0x000fe20000010000 */
[----:B------:R-:W-:Y:S02]  /*10020*/  MOV R2, R217 ;  /* 0x000000d900027202 */ /* 0x000fe40000000f00 */
[----:B------:R-:W-:Y:S02]  /*10030*/  MOV R4, 0x2 ;  /* 0x0000000200047802 */ /* 0x000fe40000000f00 */
[----:B------:R-:W-:Y:S02]  /*10040*/  MOV R3, 0x10060 ;  /* 0x0001006000037802 */ /* 0x000fe40000000f00 */
[----:B------:R-:W-:Y:S05]  /*10050*/  CALL.REL.NOINC `($__internal_6_$__cuda_sm70_shflsync_bfly_p) ;  /* 0x0000044000007944 */ /* 0x000fea0003c00000 */
[----:B------:R-:W-:Y:S01]  /*10060*/  FADD.FTZ R0, R217, R4 ;  /* 0x00000004d9007221 */ /* 0x000fe20000010000 */
[----:B------:R-:W-:-:S02]  /*10070*/  MOV R4, 0x1 ;  /* 0x0000000100047802 */ /* 0x000fc40000000f00 */
[----:B------:R-:W-:Y:S02]  /*10080*/  MOV R3, 0x100b0 ;  /* 0x000100b000037802 */ /* 0x000fe40000000f00 */
[----:B------:R-:W-:Y:S02]  /*10090*/  MOV R2, R0 ;  /* 0x0000000000027202 */ /* 0x000fe40000000f00 */
[----:B------:R-:W-:Y:S05]  /*100a0*/  CALL.REL.NOINC `($__internal_6_$__cuda_sm70_shflsync_bfly_p) ;  /* 0x000003f000007944 */ /* 0x000fea0003c00000 */
[----:B------:R-:W-:Y:S01]  /*100b0*/  MOV R3, R4 ;  /* 0x0000000400037202 */ /* 0x000fe20000000f00 */
[----:B------:R-:W-:Y:S05]  /*100c0*/  BRA `(.L_x_1524) ;  /* 0xffffc1d000007947 */ /* 0x000fea000383ffff */
.L_x_1486:
[----:B------:R-:W-:Y:S01]  /*100d0*/  IMAD.MOV.U32 R161, RZ, RZ, R9 ;  /* 0x000000ffffa17224 */ /* 0x000fe200078e0009 */
[----:B------:R-:W-:Y:S01]  /*100e0*/  MOV R160, RZ ;  /* 0x000000ff00a07202 */ /* 0x000fe20000000f00 */
[----:B------:R-:W-:Y:S01]  /*100f0*/  IMAD.MOV.U32 R3, RZ, RZ, 0x181f ;  /* 0x0000181fff037424 */ /* 0x000fe200078e00ff */
[----:B------:R-:W-:Y:S02]  /*10100*/  MOV R2, 0x10120 ;  /* 0x0001012000027802 */ /* 0x000fe40000000f00 */
[----:B-1----:R-:W-:Y:S05]  /*10110*/  CALL.REL.NOINC `($__internal_7_$__cuda_sm70_shflsync_idx_p) ;  /* 0x000003d000007944 */ /* 0x002fea0003c00000 */
[----:B------:R-:W-:Y:S01]  /*10120*/  MOV R8, R160 ;  /* 0x000000a000087202 */ /* 0x000fe20000000f00 */
[----:B------:R-:W-:Y:S05]  /*10130*/  BRA `(.L_x_1525) ;  /* 0xffffe04000007947 */ /* 0x000fea000383ffff */
.L_x_1487:
[----:B------:R-:W-:Y:S01]  /*10140*/  IMAD.MOV.U32 R161, RZ, RZ, R11 ;  /* 0x000000ffffa17224 */ /* 0x000fe200078e000b */
[----:B------:R-:W-:Y:S01]  /*10150*/  MOV R160, RZ ;  /* 0x000000ff00a07202 */ /* 0x000fe20000000f00 */
[----:B------:R-:W-:Y:S01]  /*10160*/  IMAD.MOV.U32 R3, RZ, RZ, 0x181f ;  /* 0x0000181fff037424 */ /* 0x000fe200078e00ff */
[----:B------:R-:W-:-:S02]  /*10170*/  MOV R2, 0x10190 ;  /* 0x0001019000027802 */ /* 0x000fc40000000f00 */
[----:B-123--:R-:W-:Y:S05]  /*10180*/  CALL.REL.NOINC `($__internal_7_$__cuda_sm70_shflsync_idx_p) ;  /* 0x0000036000007944 */ /* 0x00efea0003c00000 */
[----:B------:R-:W-:Y:S01]  /*10190*/  MOV R0, R160 ;  /* 0x000000a000007202 */ /* 0x000fe20000000f00 */
[----:B------:R-:W-:Y:S05]  /*101a0*/  BRA `(.L_x_1526) ;  /* 0xffffdff000007947 */ /* 0x000fea000383ffff */
.L_x_1490:
[----:B------:R-:W-:Y:S01]  /*101b0*/  IMAD.MOV.U32 R161, RZ, RZ, R9 ;  /* 0x000000ffffa17224 */ /* 0x000fe200078e0009 */
[----:B------:R-:W-:Y:S01]  /*101c0*/  MOV R160, 0x1 ;  /* 0x0000000100a07802 */ /* 0x000fe20000000f00 */
[----:B-1----:R-:W-:Y:S01]  /*101d0*/  IMAD.MOV.U32 R3, RZ, RZ, 0x181f ;  /* 0x0000181fff037424 */ /* 0x002fe200078e00ff */
[----:B------:R-:W-:-:S02]  /*101e0*/  MOV R2, 0x10200 ;  /* 0x0001020000027802 */ /* 0x000fc40000000f00 */
[----:B--234-:R-:W-:Y:S05]  /*101f0*/  CALL.REL.NOINC `($__internal_7_$__cuda_sm70_shflsync_idx_p) ;  /* 0x000002f000007944 */ /* 0x01cfea0003c00000 */
        /* <DEDUP_REMOVED lines=8> */
.L_x_1493:
[----:B------:R-:W-:Y:S01]  /*10280*/  IMAD.MOV.U32 R161, RZ, RZ, R9 ;  /* 0x000000ffffa17224 */ /* 0x000fe200078e0009 */
[----:B------:R-:W-:Y:S01]  /*10290*/  MOV R160, 0x2 ;  /* 0x0000000200a07802 */ /* 0x000fe20000000f00 */
[----:B-1----:R-:W-:Y:S01]  /*102a0*/  IMAD.MOV.U32 R3, RZ, RZ, 0x181f ;  /* 0x0000181fff037424 */ /* 0x002fe200078e00ff */
[----:B------:R-:W-:Y:S02]  /*102b0*/  MOV R2, 0x102d0 ;  /* 0x000102d000027802 */ /* 0x000fe40000000f00 */
[----:B--234-:R-:W-:Y:S05]  /*102c0*/  CALL.REL.NOINC `($__internal_7_$__cuda_sm70_shflsync_idx_p) ;  /* 0x0000022000007944 */ /* 0x01cfea0003c00000 */
[----:B------:R-:W-:Y:S01]  /*102d0*/  MOV R8, R160 ;  /* 0x000000a000087202 */ /* 0x000fe20000000f00 */
[----:B------:R-:W-:Y:S05]  /*102e0*/  BRA `(.L_x_1528) ;  /* 0xffffe1b000007947 */ /* 0x000fea000383ffff */
.L_x_1494:
[----:B------:R-:W-:Y:S01]  /*102f0*/  IMAD.MOV.U32 R161, RZ, RZ, R11 ;  /* 0x000000ffffa17224 */ /* 0x000fe200078e000b */
[----:B------:R-:W-:Y:S01]  /*10300*/  MOV R160, 0x2 ;  /* 0x0000000200a07802 */ /* 0x000fe20000000f00 */
[----:B-1----:R-:W-:Y:S01]  /*10310*/  IMAD.MOV.U32 R3, RZ, RZ, 0x181f ;  /* 0x0000181fff037424 */ /* 0x002fe200078e00ff */
[----:B------:R-:W-:Y:S02]  /*10320*/  MOV R2, 0x10340 ;  /* 0x0001034000027802 */ /* 0x000fe40000000f00 */
[----:B--234-:R-:W-:Y:S05]  /*10330*/  CALL.REL.NOINC `($__internal_7_$__cuda_sm70_shflsync_idx_p) ;  /* 0x000001b000007944 */ /* 0x01cfea0003c00000 */
[----:B------:R-:W-:Y:S01]  /*10340*/  MOV R0, R160 ;  /* 0x000000a000007202 */ /* 0x000fe20000000f00 */
[----:B------:R-:W-:Y:S05]  /*10350*/  BRA `(.L_x_1529) ;  /* 0xffffe16000007947 */ /* 0x000fea000383ffff */
.L_x_1497:
[----:B------:R-:W-:Y:S01]  /*10360*/  IMAD.MOV.U32 R161, RZ, RZ, R9 ;  /* 0x000000ffffa17224 */ /* 0x000fe200078e0009 */
[----:B------:R-:W-:Y:S01]  /*10370*/  MOV R160, 0x3 ;  /* 0x0000000300a07802 */ /* 0x000fe20000000f00 */
[----:B--2---:R-:W-:Y:S01]  /*10380*/  IMAD.MOV.U32 R3, RZ, RZ, 0x181f ;  /* 0x0000181fff037424 */ /* 0x004fe200078e00ff */
[----:B------:R-:W-:-:S02]  /*10390*/  MOV R2, 0x103b0 ;  /* 0x000103b000027802 */ /* 0x000fc40000000f00 */
[----:B-1-34-:R-:W-:Y:S05]  /*103a0*/  CALL.REL.NOINC `($__internal_7_$__cuda_sm70_shflsync_idx_p) ;  /* 0x0000014000007944 */ /* 0x01afea0003c00000 */
        /* <DEDUP_REMOVED lines=8> */
.L_x_1499:
[----:B------:R-:W-:Y:S01]  /*10430*/  IMAD.MOV.U32 R161, RZ, RZ, R65 ;  /* 0x000000ffffa17224 */ /* 0x000fe200078e0041 */
[----:B------:R-:W-:Y:S01]  /*10440*/  MOV R160, RZ ;  /* 0x000000ff00a07202 */ /* 0x000fe20000000f00 */
[----:B-1----:R-:W-:Y:S01]  /*10450*/  IMAD.MOV.U32 R3, RZ, RZ, 0x1f ;  /* 0x0000001fff037424 */ /* 0x002fe200078e00ff */
[----:B------:R-:W-:Y:S02]  /*10460*/  MOV R2, 0x10480 ;  /* 0x0001048000027802 */ /* 0x000fe40000000f00 */
[----:B--23--:R-:W-:Y:S05]  /*10470*/  CALL.REL.NOINC `($__internal_7_$__cuda_sm70_shflsync_idx_p) ;  /* 0x0000007000007944 */ /* 0x00cfea0003c00000 */
[----:B------:R-:W-:Y:S01]  /*10480*/  MOV R0, R160 ;  /* 0x000000a000007202 */ /* 0x000fe20000000f00 */
[----:B------:R-:W-:Y:S05]  /*10490*/  BRA `(.L_x_1531) ;  /* 0xffffe36000007947 */ /* 0x000fea000383ffff */
        .weak           $__internal_6_$__cuda_sm70_shflsync_bfly_p
        .type           $__internal_6_$__cuda_sm70_shflsync_bfly_p,@function
        .size           $__internal_6_$__cuda_sm70_shflsync_bfly_p,($__internal_7_$__cuda_sm70_shflsync_idx_p - $__internal_6_$__cuda_sm70_shflsync_bfly_p)
$__internal_6_$__cuda_sm70_shflsync_bfly_p:
[----:B------:R-:W-:Y:S04]  /*104a0*/  WARPSYNC R220 ;  /* 0x000000dc00007348 */ /* 0x000fe80003800000 */
[----:B------:R1:W2:Y:S02]  /*104b0*/  SHFL.BFLY PT, R4, R2, R4, R234 ;  /* 0x0c00000402047389 */ /* 0x0002a400000e00ea */
[----:B-1----:R-:W-:-:S02]  /*104c0*/  MOV R2, R3 ;  /* 0x0000000300027202 */ /* 0x002fc40000000f00 */
[----:B------:R-:W-:-:S04]  /*104d0*/  MOV R3, 0x0 ;  /* 0x0000000000037802 */ /* 0x000fc80000000f00 */
[----:B--2---:R-:W-:Y:S05]  /*104e0*/  RET.REL.NODEC R2 `(_ZN7cutlass13device_kernelIN5flash19enable_sm80_to_sm89INS1_16FlashAttnFwdSm80INS1_25CollectiveMainloopFwdSm80ILi8ELi2ELb0EN4cute5tupleIJNS5_1CILi128EEENS7_ILi64EEENS7_ILi192EEEEEELi192ENS_10bfloat16_tEfNS_4arch4Sm80ELb1ELb0ELb1ELb0ELb1ELb0ELb1ELb0EEENS1_21CollectiveEpilogueFwdINS6_IJS8_SA_S9_EEENS6_IJNS7_ILi1EEESI_SI_EEESC_SE_Li256ELb0ELb1ELb0ELb0EEENS1_30DynamicPersistentTileSchedulerILi256ELi256ELb0ELb1ELb0EEEEEEEEEvNT_6ParamsE) ;  /* 0xfffefb1002007950 */ /* 0x004fea0003c3ffff */
        .weak           $__internal_7_$__cuda_sm70_shflsync_idx_p
        .type           $__internal_7_$__cuda_sm70_shflsync_idx_p,@function
        .size           $__internal_7_$__cuda_sm70_shflsync_idx_p,(.L_x_1720 - $__internal_7_$__cuda_sm70_shflsync_idx_p)
$__internal_7_$__cuda_sm70_shflsync_idx_p:
[----:B------:R-:W-:-:S04]  /*104f0*/  MOV R162, 0xffffffff ;  /* 0xffffffff00a27802 */ /* 0x000fc80000000f00 */
[----:B------:R-:W-:Y:S04]  /*10500*/  WARPSYNC R162 ;  /* 0x000000a200007348 */ /* 0x000fe80003800000 */
[----:B------:R1:W2:Y:S02]  /*10510*/  SHFL.IDX PT, R160, R161, R160, R3 ;  /* 0x000000a0a1a07389 */ /* 0x0002a400000e0003 */
[----:B-1----:R-:W-:-:S04]  /*10520*/  MOV R3, 0x0 ;  /* 0x0000000000037802 */ /* 0x002fc80000000f00 */
[----:B--2---:R-:W-:Y:S05]  /*10530*/  RET.REL.NODEC R2 `(_ZN7cutlass13device_kernelIN5flash19enable_sm80_to_sm89INS1_16FlashAttnFwdSm80INS1_25CollectiveMainloopFwdSm80ILi8ELi2ELb0EN4cute5tupleIJNS5_1CILi128EEENS7_ILi64EEENS7_ILi192EEEEEELi192ENS_10bfloat16_tEfNS_4arch4Sm80ELb1ELb0ELb1ELb0ELb1ELb0ELb1ELb0EEENS1_21CollectiveEpilogueFwdINS6_IJS8_SA_S9_EEENS6_IJNS7_ILi1EEESI_SI_EEESC_SE_Li256ELb0ELb1ELb0ELb0EEENS1_30DynamicPersistentTileSchedulerILi256ELi256ELb0ELb1ELb0EEEEEEEEEvNT_6ParamsE) ;  /* 0xfffefac002007950 */ /* 0x004fea0003c3ffff */
.L_x_1532:
        /* <DEDUP_REMOVED lines=12> */
.L_x_1720:


//--------------------- .text._ZN7cutlass13device_kernelIN5flash19enable_sm80_to_sm89INS1_16FlashAttnFwdSm80INS1_25CollectiveMainloopFwdSm80ILi8ELi2ELb0EN4cute5tupleIJNS5_1CILi128EEENS7_ILi64EEENS7_ILi192EEEEEELi192ENS_10bfloat16_tEfNS_4arch4Sm80ELb1ELb0ELb1ELb1ELb1ELb0ELb1ELb0EEENS1_21CollectiveEpilogueFwdINS6_IJS8_SA_S9_EEENS6_IJNS7_ILi1EEESI_SI_EEESC_SE_Li256ELb1ELb1ELb0ELb0EEENS1_19SingleTileSchedulerILb1ELb0ELb1ELi128EEEEEEEEEvNT_6ParamsE --------------------------
	.section	.text._ZN7cutlass13device_kernelIN5flash19enable_sm80_to_sm89INS1_16FlashAttnFwdSm80INS1_25CollectiveMainloopFwdSm80ILi8ELi2ELb0EN4cute5tupleIJNS5_1CILi128EEENS7_ILi64EEENS7_ILi192EEEEEELi192ENS_10bfloat16_tEfNS_4arch4Sm80ELb1ELb0ELb1ELb1ELb1ELb0ELb1ELb0EEENS1_21CollectiveEpilogueFwdINS6_IJS8_SA_S9_EEENS6_IJNS7_ILi1EEESI_SI_EEESC_SE_Li256ELb1ELb1ELb0ELb0EEENS1_19SingleTileSchedulerILb1ELb0ELb1ELi128EEEEEEEEEvNT_6ParamsE,"ax",@progbits
	.sectioninfo	@"SHI_REGISTERS=254"
	.align	128
.text._ZN7cutlass13device_kernelIN5flash19enable_sm80_to_sm89INS1_16FlashAttnFwdSm80INS1_25CollectiveMainloopFwdSm80ILi8ELi2ELb0EN4cute5tupleIJNS5_1CILi128EEENS7_ILi64EEENS7_ILi192EEEEEELi192ENS_10bfloat16_tEfNS_4arch4Sm80ELb1ELb0ELb1ELb1ELb1ELb0ELb1ELb0EEENS1_21CollectiveEpilogueFwdINS6_IJS8_SA_S9_EEENS6_IJNS7_ILi1EEESI_SI_EEESC_SE_Li256ELb1ELb1ELb0ELb0EEENS1_19SingleTileSchedulerILb1ELb0ELb1ELi128EEEEEEEEEvNT_6ParamsE:
        .type           _ZN7cutlass13device_kernelIN5flash19enable_sm80_to_sm89INS1_16FlashAttnFwdSm80INS1_25CollectiveMainloopFwdSm80ILi8ELi2ELb0EN4cute5tupleIJNS5_1CILi128EEENS7_ILi64EEENS7_ILi192EEEEEELi192ENS_10bfloat16_tEfNS_4arch4Sm80ELb1ELb0ELb1ELb1ELb1ELb0ELb1ELb0EEENS1_21CollectiveEpilogueFwdINS6_IJS8_SA_S9_EEENS6_IJNS7_ILi1EEESI_SI_EEESC_SE_Li256ELb1ELb1ELb0ELb0EEENS1_19SingleTileSchedulerILb1ELb0ELb1ELi128EEEEEEEEEvNT_6ParamsE,@function
        .size           _ZN7cutlass13device_kernelIN5flash19enable_sm80_to_sm89INS1_16FlashAttnFwdSm80INS1_25CollectiveMainloopFwdSm80ILi8ELi2ELb0EN4cute5tupleIJNS5_1CILi128EEENS7_ILi64EEENS7_ILi192EEEEEELi192ENS_10bfloat16_tEfNS_4arch4Sm80ELb1ELb0ELb1ELb1ELb1ELb0ELb1ELb0EEENS1_21CollectiveEpilogueFwdINS6_IJS8_SA_S9_EEENS6_IJNS7_ILi1EEESI_SI_EEESC_SE_Li256ELb1ELb1ELb0ELb0EEENS1_19SingleTileSchedulerILb1ELb0ELb1ELi128EEEEEEEEEvNT_6ParamsE,(.L_x_1723 - _ZN7cutlass13device_kernelIN5flash19enable_sm80_to_sm89INS1_16FlashAttnFwdSm80INS1_25CollectiveMainloopFwdSm80ILi8ELi2ELb0EN4cute5tupleIJNS5_1CILi128EEENS7_ILi64EEENS7_ILi192EEEEEELi192ENS_10bfloat16_tEfNS_4arch4Sm80ELb1ELb0ELb1ELb1ELb1ELb0ELb1ELb0EEENS1_21CollectiveEpilogueFwdINS6_IJS8_SA_S9_EEENS6_IJNS7_ILi1EEESI_SI_EEESC_SE_Li256ELb1ELb1ELb0ELb0EEENS1_19SingleTileSchedulerILb1ELb0ELb1ELi128EEEEEEEEEvNT_6ParamsE)
        .other          _ZN7cutlass13device_kernelIN5flash19enable_sm80_to_sm89INS1_16FlashAttnFwdSm80INS1_25CollectiveMainloopFwdSm80ILi8ELi2ELb0EN4cute5tupleIJNS5_1CILi128EEENS7_ILi64EEENS7_ILi192EEEEEELi192ENS_10bfloat16_tEfNS_4arch4Sm80ELb1ELb0ELb1ELb1ELb1ELb0ELb1ELb0EEENS1_21CollectiveEpilogueFwdINS6_IJS8_SA_S9_EEENS6_IJNS7_ILi1EEESI_SI_EEESC_SE_Li256ELb1ELb1ELb0ELb0EEENS1_19SingleTileSchedulerILb1ELb0ELb1ELi128EEEEEEEEEvNT_6ParamsE,@"STO_CUDA_ENTRY STV_DEFAULT"
_ZN7cutlass13device_kernelIN5flash19enable_sm80_to_sm89INS1_16FlashAttnFwdSm80INS1_25CollectiveMainloopFwdSm80ILi8ELi2ELb0EN4cute5tupleIJNS5_1CILi128EEENS7_ILi64EEENS7_ILi192EEEEEELi192ENS_10bfloat16_tEfNS_4arch4Sm80ELb1ELb0ELb1ELb1ELb1ELb0ELb1ELb0EEENS1_21CollectiveEpilogueFwdINS6_IJS8_SA_S9_EEENS6_IJNS7_ILi1EEESI_SI_EEESC_SE_Li256ELb1ELb1ELb0ELb0EEENS1_19SingleTileSchedulerILb1ELb0ELb1ELi128EEEEEEEEEvNT_6ParamsE:
        /* <DEDUP_REMOVED lines=20> */
.L_x_1534:
        /* <DEDUP_REMOVED lines=13> */
.L_x_1536:
[----:B------:R-:W-:Y:S02]  /*0210*/  ULDC UR5, c[0x0][0x54c] ;  /* 0x0001530000057ab9 */ /* 0x000fe40000000800 */
.L_x_1535:
[----:B------:R-:W-:Y:S02]  /*0220*/  ULDC UR4, c[0x0][0x548] ;  /* 0x0001520000047ab9 */ /* 0x000fe40000000800 */
[----:B------:R-:W-:-:S02]  /*0230*/  USHF.L.U32 UR15, UR15, 0x7, URZ ;  /* 0x000000070f0f7899 */ /* 0x000fc4000800063f */
[----:B------:R-:W-:-:S04]  /*0240*/  UIMAD UR4, UR5, UR4, URZ ;  /* 0x00000004050472a4 */ /* 0x000fc8000f8e023f */
[----:B------:R-:W-:-:S04]  /*0250*/  UISETP.GE.AND UP0, UPT, UR15, UR4, UPT ;  /* 0x000000040f00728c */ /* 0x000fc8000bf06270 */
[----:B------:R-:W-:Y:S01]  /*0260*/  USEL UR8, UR8, 0xffffffff, !UP0 ;  /* 0xffffffff08087887 */ /* 0x000fe2000c000000 */
[----:B------:R-:W-:Y:S05]  /*0270*/  BRA `(.L_x_1537) ;  /* 0x000001b000007947 */ /* 0x000fea0003800000 */
.L_x_1533:
        /* <DEDUP_REMOVED lines=8> */
.L_x_1538:
        /* <DEDUP_REMOVED lines=13> */
.L_x_1540:
[----:B------:R-:W-:Y:S02]  /*03d0*/  ULDC UR5, c[0x0][0x54c] ;  /* 0x0001530000057ab9 */ /* 0x000fe40000000800 */
.L_x_1539:
[----:B------:R-:W-:Y:S02]  /*03e0*/  ULDC UR4, c[0x0][0x548] ;  /* 0x0001520000047ab9 */ /* 0x000fe40000000800 */
[----:B------:R-:W-:-:S02]  /*03f0*/  USHF.L.U32 UR15, UR15, 0x7, URZ ;  /* 0x000000070f0f7899 */ /* 0x000fc4000800063f */
[----:B------:R-:W-:-:S04]  /*0400*/  UIMAD UR4, UR5, UR4, URZ ;  /* 0x00000004050472a4 */ /* 0x000fc8000f8e023f */
[----:B------:R-:W-:-:S04]  /*0410*/  UISETP.GE.AND UP0, UPT, UR15, UR4, UPT ;  /* 0x000000040f00728c */ /* 0x000fc8000bf06270 */
[----:B------:R-:W-:-:S06]  /*0420*/  USEL UR8, UR8, 0xffffffff, !UP0 ;  /* 0xffffffff08087887 */ /* 0x000fcc000c000000 */
.L_x_1537:
[----:B------:R-:W-:-:S13]  /*0430*/  ISETP.LE.AND P0, PT, RZ, UR8, PT ;  /* 0x00000008ff007c0c */ /* 0x000fda000bf03270 */
[----:B------:R-:W-:Y:S05]  /*0440*/  @!P0 EXIT ;  /* 0x000000000000894d */ /* 0x000fea0003800000 */
[----:B------:R-:W-:Y:S02]  /*0450*/  ULDC.64 UR12, c[0x0][0x370] ;  /* 0x0000dc00000c7ab9 */ /* 0x000fe40000000a00 */
[----:B------:R-:W-:Y:S02]  /*0460*/  ULDC.64 UR4, c[0x0][0x360] ;  /* 0x0000d80000047ab9 */ /* 0x000fe40000000a00 */
[----:B------:R-:W-:Y:S02]  /*0470*/  UISETP.NE.U32.AND UP1, UPT, URZ, UR12, UPT ;  /* 0x0000000c3f00728c */ /* 0x000fe4000bf25070 */
[----:B------:R-:W-:Y:S02]  /*0480*/  UISETP.NE.U32.AND UP0, UPT, URZ, UR4, UPT ;  /* 0x000000043f00728c */ /* 0x000fe4000bf05070 */
[----:B------:R-:W-:Y:S02]  /*0490*/  ULDC.64 UR6, c[0x0][0x348] ;  /* 0x0000d20000067ab9 */ /* 0x000fe40000000a00 */
[----:B------:R-:W-:-:S02]  /*04a0*/  UISETP.NE.AND.EX UP1, UPT, URZ, UR13, UPT, UP1 ;  /* 0x0000000d3f00728c */ /* 0x000fc4000bf25310 */
[----:B------:R-:W-:Y:S02]  /*04b0*/  UISETP.NE.U32.AND UP2, UPT, URZ, UR6, UPT ;  /* 0x000000063f00728c */ /* 0x000fe4000bf45070 */
[----:B------:R-:W-:Y:S02]  /*04c0*/  UISETP.NE.AND.EX UP0, UPT, URZ, UR5, UPT, UP0 ;  /* 0x000000053f00728c */ /* 0x000fe4000bf05300 */
[----:B------:R-:W-:Y:S01]  /*04d0*/  UISETP.NE.AND.EX UP2, UPT, URZ, UR7, UPT, UP2 ;  /* 0x000000073f00728c */ /* 0x000fe2000bf45320 */
[----:B------:R-:W-:Y:S01]  /*04e0*/  PLOP3.LUT P2, PT, PT, PT, UP1, 0x80, 0x0 ;  /* 0x000000000000781c */ /* 0x000fe20003f4f018 */
[----:B------:R-:W-:Y:S02]  /*04f0*/  ULDC.64 UR12, c[0x0][0x370] ;  /* 0x0000dc00000c7ab9 */ /* 0x000fe40000000a00 */
        /* <DEDUP_REMOVED lines=34> */
.L_x_1541:
        /* <DEDUP_REMOVED lines=10> */
.L_x_1542:
        /* <DEDUP_REMOVED lines=12> */
.L_x_1543:
[----:B------:R-:W-:Y:S01]  /*0880*/  ULDC UR4, c[0x0][0x2c4] ;  /* 0x0000b10000047ab9 */ /* 0x000fe20000000800 */
[----:B------:R-:W-:Y:S01]  /*0890*/  PLOP3.LUT P2, PT, PT, PT, PT, 0x80, 0x0 ;  /* 0x000000000000781c */ /* 0x000fe20003f4f070 */
[----:B------:R-:W-:Y:S01]  /*08a0*/  UISETP.NE.AND UP1, UPT, UR4, 0x1, UPT ;  /* 0x000000010400788c */ /* 0x000fe2000bf25270 */
[----:B------:R-:W-:Y:S01]  /*08b0*/  CS2R R98, SRZ ;  /* 0x0000000000627805 */ /* 0x000fe2000001ff00 */
[----:B--2---:R-:W-:Y:S01]  /*08c0*/  UIADD3 UR9, -UR7, UR9, URZ ;  /* 0x0000000907097290 */ /* 0x004fe2000fffe13f */
[----:B------:R-:W-:Y:S01]  /*08d0*/  IMAD.MOV.U32 R5, RZ, RZ, RZ ;  /* 0x000000ffff057224 */ /* 0x000fe200078e00ff */
[----:B------:R-:W-:Y:S01]  /*08e0*/  ULDC.64 UR4, c[0x0][0x2c8] ;  /* 0x0000b20000047ab9 */ /* 0x000fe20000000a00 */
[----:B------:R-:W-:Y:S01]  /*08f0*/  IMAD.MOV.U32 R96, RZ, RZ, RZ ;  /* 0x000000ffff607224 */ /* 0x000fe200078e00ff */
[----:B---3--:R-:W-:Y:S01]  /*0900*/  UIADD3 UR13, UR9, 0x40, -UR12 ;  /* 0x00000040090d7890 */ /* 0x008fe2000fffe80c */
[----:B------:R-:W-:Y:S01]  /*0910*/  CS2R R94, SRZ ;  /* 0x00000000005e7805 */ /* 0x000fe2000001ff00 */
[----:B------:R-:W-:Y:S01]  /*0920*/  CS2R R92, SRZ ;  /* 0x00000000005c7805 */ /* 0x000fe2000001ff00 */
[----:B------:R-:W-:Y:S01]  /*0930*/  CS2R R90, SRZ ;  /* 0x00000000005a7805 */ /* 0x000fe2000001ff00 */
[----:B------:R-:W-:Y:S01]  /*0940*/  CS2R R88, SRZ ;  /* 0x0000000000587805 */ /* 0x000fe2000001ff00 */
[----:B------:R-:W-:Y:S01]  /*0950*/  @UP1 UIADD3 UR18, UR15, 0x7f, URZ ;  /* 0x0000007f0f121890 */ /* 0x000fe2000fffe03f */
[----:B------:R-:W-:Y:S01]  /*0960*/  CS2R R86, SRZ ;  /* 0x0000000000567805 */ /* 0x000fe2000001ff00 */
[----:B------:R-:W-:Y:S01]  /*0970*/  CS2R R84, SRZ ;  /* 0x0000000000547805 */ /* 0x000fe2000001ff00 */
        /* <DEDUP_REMOVED lines=70> */
[CC--:B------:R-:W-:Y:S01]  /*0de0*/  LEA.HI R8, R7.reuse, R2.reuse, RZ, 0x3 ;  /* 0x0000000207087211 */ /* 0x0c0fe200078f18ff */
[----:B------:R-:W-:Y:S01]  /*0df0*/  UIMAD UR17, UR17, UR4, URZ ;  /* 0x00000004111172a4 */ /* 0x000fe2000f8e023f */
[----:B------:R-:W-:Y:S01]  /*0e00*/  PLOP3.LUT P1, PT, PT, PT, UP1, 0x80, 0x0 ;  /* 0x000000000000781c */ /* 0x000fe20003f2f018 */
[----:B------:R-:W-:Y:S01]  /*0e10*/  UIMAD.WIDE.U32 UR18, UR16, UR4, URZ ;  /* 0x00000004101272a5 */ /* 0x000fe2000f8e003f */
[----:B------:R-:W-:Y:S01]  /*0e20*/  LOP3.LUT R3, R8, 0xfffffff8, RZ, 0xc0, !PT ;  /* 0xfffffff808037812 */ /* 0x000fe200078ec0ff */
[----:B------:R-:W-:Y:S01]  /*0e30*/  UIMAD UR17, UR16, UR5, UR17 ;  /* 0x00000005101172a4 */ /* 0x000fe2000f8e0211 */
[----:B------:R-:W-:Y:S01]  /*0e40*/  SHF.R.S32.HI R11, RZ, 0x3, R8 ;  /* 0x00000003ff0b7819 */ /* 0x000fe20000011408 */
[----:B------:R-:W-:Y:S01]  /*0e50*/  IMAD.MOV.U32 R188, RZ, RZ, 0x10 ;  /* 0x00000010ffbc7424 */ /* 0x000fe200078e00ff */
[----:B------:R-:W-:Y:S01]  /*0e60*/  ULDC.64 UR4, c[0x0][0x1b8] ;  /* 0x00006e0000047ab9 */ /* 0x000fe20000000a00 */
[----:B------:R-:W-:Y:S01]  /*0e70*/  IMAD.IADD R144, R2, 0x1, -R3 ;  /* 0x0000000102907824 */ /* 0x000fe200078e0a03 */
[----:B------:R-:W-:Y:S01]  /*0e80*/  UIADD3 UR19, UR19, UR17, URZ ;  /* 0x0000001113137290 */ /* 0x000fe2000fffe03f */
[----:B------:R-:W-:Y:S01]  /*0e90*/  PLOP3.LUT P0, PT, PT, PT, UP1, 0x80, 0x0 ;  /* 0x000000000000781c */ /* 0x000fe20003f0f018 */
[----:B------:R-:W-:Y:S01]  /*0ea0*/  USHF.R.S32.HI UR17, URZ, 0x1f, UR8 ;  /* 0x0000001f3f117899 */ /* 0x000fe20008011408 */
[C---:B------:R-:W-:Y:S01]  /*0eb0*/  IMAD R201, R144.reuse, 0x20, R11 ;  /* 0x0000002090c97824 */ /* 0x040fe200078e020b */
[----:B------:R-:W-:Y:S01]  /*0ec0*/  UIMAD UR16, UR14, UR4, URZ ;  /* 0x000000040e1072a4 */ /* 0x000fe2000f8e023f */
[----:B------:R-:W-:Y:S01]  /*0ed0*/  LEA.HI R16, R7, R2, RZ, 0x4 ;  /* 0x0000000207107211 */ /* 0x000fe200078f20ff */
[----:B------:R-:W-:Y:S01]  /*0ee0*/  USEL UR17, UR17, URZ, !UP2 ;  /* 0x0000003f11117287 */ /* 0x000fe2000d000000 */
[C---:B------:R-:W-:Y:S01]  /*0ef0*/  IMAD.SHL.U32 R189, R144.reuse, 0x40, RZ ;  /* 0x0000004090bd7824 */ /* 0x040fe200078e00ff */
[----:B------:R-:W-:Y:S01]  /*0f00*/  UIMAD UR16, UR6, UR5, UR16 ;  /* 0x00000005061072a4 */ /* 0x000fe2000f8e0210 */
[----:B------:R-:W-:Y:S01]  /*0f10*/  SHF.R.S32.HI R9, RZ, 0x4, R16 ;  /* 0x00000004ff097819 */ /* 0x000fe20000011410 */
[----:B------:R-:W-:Y:S01]  /*0f20*/  UIMAD.WIDE.U32 UR20, UR6, UR4, UR18 ;  /* 0x00000004061472a5 */ /* 0x000fe2000f8e0012 */
[----:B------:R-:W-:Y:S01]  /*0f30*/  IMAD.SHL.U32 R206, R144, 0x8, RZ ;  /* 0x0000000890ce7824 */ /* 0x000fe200078e00ff */
[----:B------:R-:W-:Y:S01]  /*0f40*/  USEL UR18, UR8, URZ, !UP2 ;  /* 0x0000003f08127287 */ /* 0x000fe2000d000000 */
[----:B------:R-:W-:Y:S01]  /*0f50*/  LOP3.LUT R189, R189, 0x1c0, RZ, 0xc0, !PT ;  /* 0x000001c0bdbd7812 */ /* 0x000fe200078ec0ff */
[----:B------:R-:W-:Y:S01]  /*0f60*/  ULDC.64 UR4, c[0x0][0x1c0] ;  /* 0x0000700000047ab9 */ /* 0x000fe20000000a00 */
[----:B-1----:R-:W-:Y:S01]  /*0f70*/  IADD3 R4, R201, UR15, RZ ;  /* 0x0000000fc9047c10 */ /* 0x002fe2000fffe0ff */
[----:B------:R-:W-:Y:S01]  /*0f80*/  UIMAD UR17, UR17, UR4, URZ ;  /* 0x00000004111172a4 */ /* 0x000fe2000f8e023f */
[----:B------:R-:W-:Y:S01]  /*0f90*/  LOP3.LUT R8, R189, 0x8, R8, 0xf8, !PT ;  /* 0x00000008bd087812 */ /* 0x000fe200078ef808 */
[----:B------:R-:W-:Y:S01]  /*0fa0*/  UIADD3 UR21, UR21, UR16, URZ ;  /* 0x0000001015157290 */ /* 0x000fe2000fffe03f */
[----:B------:R-:W-:Y:S01]  /*0fb0*/  SHF.R.U32.HI R189, RZ, 0x3, R189 ;  /* 0x00000003ffbd7819 */ /* 0x000fe200000116bd */
[----:B------:R-:W-:Y:S01]  /*0fc0*/  @P1 IMAD.HI.U32 R3, R4, c[0x0][0x2c8], RZ ;  /* 0x0000b20004031a27 */ /* 0x000fe200078e00ff */
[----:B------:R-:W-:Y:S01]  /*0fd0*/  UIMAD UR5, UR18, UR5, UR17 ;  /* 0x00000005120572a4 */ /* 0x000fe2000f8e0211 */
[----:B------:R-:W-:Y:S01]  /*0fe0*/  IADD3 R14, R206, 0x40, RZ ;  /* 0x00000040ce0e7810 */ /* 0x000fe20007ffe0ff */
[----:B------:R-:W-:Y:S01]  /*0ff0*/  UIMAD.WIDE.U32 UR18, UR18, UR4, UR20 ;  /* 0x00000004121272a5 */ /* 0x000fe2000f8e0014 */
[----:B------:R-:W-:Y:S01]  /*1000*/  IMAD.MOV.U32 R5, RZ, RZ, R4 ;  /* 0x000000ffff057224 */ /* 0x000fe200078e0004 */
[----:B------:R-:W-:Y:S01]  /*1010*/  @P0 SHF.R.U32.HI R5, RZ, c[0x0][0x2cc], R3 ;  /* 0x0000b300ff050a19 */ /* 0x000fe20000011603 */
[----:B------:R-:W-:Y:S01]  /*1020*/  ULDC UR4, c[0x0][0x2c4] ;  /* 0x0000b10000047ab9 */ /* 0x000fe20000000800 */
[C---:B------:R-:W-:Y:S01]  /*1030*/  LOP3.LUT R3, R16.reuse, 0xfffffff0, RZ, 0xc0, !PT ;  /* 0xfffffff010037812 */ /* 0x040fe200078ec0ff */
[----:B------:R-:W-:Y:S01]  /*1040*/  UIADD3 UR5, UR19, UR5, URZ ;  /* 0x0000000513057290 */ /* 0x000fe2000fffe03f */
[----:B------:R-:W-:Y:S01]  /*1050*/  SHF.R.S32.HI R10, RZ, 0x1f, R5 ;  /* 0x0000001fff0a7819 */ /* 0x000fe20000011405 */
[----:B------:R-:W-:Y:S01]  /*1060*/  IMAD.U32 R19, RZ, RZ, UR19 ;  /* 0x00000013ff137e24 */ /* 0x000fe2000f8e00ff */
[----:B------:R-:W-:Y:S01]  /*1070*/  LEA.HI R16, R16, R9, RZ, 0x1 ;  /* 0x0000000910107211 */ /* 0x000fe200078f08ff */
[----:B------:R-:W-:Y:S01]  /*1080*/  IMAD.IADD R6, R2, 0x1, -R3 ;  /* 0x0000000102067824 */ /* 0x000fe200078e0a03 */
[----:B------:R-:W-:Y:S01]  /*1090*/  LOP3.LUT P0, RZ, R144, 0x2, RZ, 0xc0, !PT ;  /* 0x0000000290ff7812 */ /* 0x000fe2000780c0ff */
[----:B------:R-:W-:Y:S01]  /*10a0*/  IMAD.U32 R18, RZ, RZ, UR18 ;  /* 0x00000012ff127e24 */ /* 0x000fe2000f8e00ff */
[----:B------:R-:W-:Y:S01]  /*10b0*/  LOP3.LUT R16, R16, 0xfffffffe, RZ, 0xc0, !PT ;  /* 0xfffffffe10107812 */ /* 0x000fe200078ec0ff */
[----:B------:R-:W-:Y:S01]  /*10c0*/  IMAD.U32 R19, RZ, RZ, UR5 ;  /* 0x00000005ff137e24 */ /* 0x000fe2000f8e00ff */
[----:B------:R-:W-:Y:S01]  /*10d0*/  SHF.R.S32.HI R3, RZ, 0x1f, R6 ;  /* 0x0000001fff037819 */ /* 0x000fe20000011406 */
[----:B------:R-:W-:Y:S01]  /*10e0*/  IMAD R10, R10, c[0x0][0x1b0], RZ ;  /* 0x00006c000a0a7a24 */ /* 0x000fe200078e02ff */
[----:B------:R-:W-:Y:S01]  /*10f0*/  UIMAD UR4, UR12, UR4, URZ ;  /* 0x000000040c0472a4 */ /* 0x000fe2000f8e023f */
[----:B------:R-:W-:Y:S01]  /*1100*/  IMAD.WIDE.U32 R18, R5, c[0x0][0x1b0], R18 ;  /* 0x00006c0005127a25 */ /* 0x000fe200078e0012 */
[----:B------:R-:W-:Y:S01]  /*1110*/  LEA.HI R12, R3, R6, RZ, 0x3 ;  /* 0x00000006030c7211 */ /* 0x000fe200078f18ff */
[----:B------:R-:W-:Y:S01]  /*1120*/  BSSY B0, `(.L_x_1545) ;  /* 0x0000046000007945 */ /* 0x000fe20003800000 */
[----:B------:R-:W-:Y:S01]  /*1130*/  LOP3.LUT R189, R8, R189, RZ, 0x3c, !PT ;  /* 0x000000bd08bd7212 */ /* 0x000fe200078e3cff */
[----:B------:R-:W-:Y:S01]  /*1140*/  IMAD R13, R5, c[0x0][0x1b4], R10 ;  /* 0x00006d00050d7a24 */ /* 0x000fe200078e020a */
[----:B------:R-:W-:Y:S01]  /*1150*/  LOP3.LUT R3, R12, 0xfffffff8, RZ, 0xc0, !PT ;  /* 0xfffffff80c037812 */ /* 0x000fe200078ec0ff */
[----:B------:R-:W-:Y:S01]  /*1160*/  IMAD.MOV R5, RZ, RZ, -R5 ;  /* 0x000000ffff057224 */ /* 0x000fe200078e0a05 */
[----:B------:R-:W-:Y:S01]  /*1170*/  IADD3 R8, R11, UR15, RZ ;  /* 0x0000000f0b087c10 */ /* 0x000fe2000fffe0ff */
[----:B------:R-:W-:Y:S01]  /*1180*/  IMAD.IADD R16, R9, 0x1, -R16 ;  /* 0x0000000109107824 */ /* 0x000fe200078e0a10 */
[----:B------:R-:W-:Y:S01]  /*1190*/  LOP3.LUT P1, RZ, R144, 0x4, RZ, 0xc0, !PT ;  /* 0x0000000490ff7812 */ /* 0x000fe2000782c0ff */
[----:B------:R-:W-:Y:S01]  /*11a0*/  IMAD R4, R5, c[0x0][0x2c4], R4 ;  /* 0x0000b10005047a24 */ /* 0x000fe200078e0204 */
[----:B------:R-:W-:Y:S01]  /*11b0*/  ISETP.GE.AND P3, PT, R14, c[0x0][0x198], PT ;  /* 0x000066000e007a0c */ /* 0x000fe20003f66270 */
[----:B------:R-:W-:-:S02]  /*11c0*/  IMAD.SHL.U32 R5, R11, 0x40, RZ ;  /* 0x000000400b057824 */ /* 0x000fc400078e00ff */
[----:B------:R-:W-:Y:S01]  /*11d0*/  IMAD.IADD R3, R6, 0x1, -R3 ;  /* 0x0000000106037824 */ /* 0x000fe200078e0a03 */
[----:B------:R-:W-:Y:S01]  /*11e0*/  SHF.R.S32.HI R9, RZ, 0x1f, R4 ;  /* 0x0000001fff097819 */ /* 0x000fe20000011404 */
[----:B------:R-:W-:Y:S01]  /*11f0*/  IMAD.IADD R19, R19, 0x1, R13 ;  /* 0x0000000113137824 */ /* 0x000fe200078e020d */
[----:B------:R-:W-:Y:S01]  /*1200*/  LOP3.LUT R5, R5, 0x1c0, RZ, 0xc0, !PT ;  /* 0x000001c005057812 */ /* 0x000fe200078ec0ff */
[----:B------:R-:W-:Y:S01]  /*1210*/  IMAD.SHL.U32 R13, R3, 0x40, RZ ;  /* 0x00000040030d7824 */ /* 0x000fe200078e00ff */
[----:B------:R-:W-:Y:S01]  /*1220*/  P2R R6, PR, RZ, 0x1 ;  /* 0x00000001ff067803 */ /* 0x000fe20000000000 */
[----:B------:R-:W-:Y:S01]  /*1230*/  IMAD R9, R9, c[0x0][0x1a8], RZ ;  /* 0x00006a0009097a24 */ /* 0x000fe200078e02ff */
[----:B------:R-:W-:Y:S01]  /*1240*/  SHF.R.U32.HI R15, RZ, 0x3, R5 ;  /* 0x00000003ff0f7819 */ /* 0x000fe20000011605 */
[----:B------:R-:W-:Y:S01]  /*1250*/  IMAD.SHL.U32 R6, R16, 0x8, RZ ;  /* 0x0000000810067824 */ /* 0x000fe200078e00ff */
[----:B------:R-:W-:Y:S01]  /*1260*/  LOP3.LUT R200, R5, 0x38, R206, 0xf8, !PT ;  /* 0x0000003805c87812 */ /* 0x000fe200078ef8ce */
[C---:B------:R-:W-:Y:S01]  /*1270*/  IMAD R9, R4.reuse, c[0x0][0x1ac], R9 ;  /* 0x00006b0004097a24 */ /* 0x040fe200078e0209 */
[----:B------:R-:W-:Y:S01]  /*1280*/  LOP3.LUT R13, R13, 0x1c0, RZ, 0xc0, !PT ;  /* 0x000001c00d0d7812 */ /* 0x000fe200078ec0ff */
[----:B------:R-:W-:Y:S01]  /*1290*/  IMAD.WIDE.U32 R4, R4, c[0x0][0x1a8], R18 ;  /* 0x00006a0004047a25 */ /* 0x000fe200078e0012 */
[----:B------:R-:W-:-:S02]  /*12a0*/  LOP3.LUT P5, RZ, R3, 0x4, RZ, 0xc0, !PT ;  /* 0x0000000403ff7812 */ /* 0x000fc400078ac0ff */
[----:B------:R-:W-:Y:S01]  /*12b0*/  LOP3.LUT R6, R13, 0x8, R6, 0xf8, !PT ;  /* 0x000000080d067812 */ /* 0x000fe200078ef806 */
[----:B------:R-:W-:Y:S01]  /*12c0*/  IMAD.IADD R9, R5, 0x1, R9 ;  /* 0x0000000105097824 */ /* 0x000fe200078e0209 */
[----:B------:R-:W-:Y:S01]  /*12d0*/  LEA R10, P0, R4, c[0x0][0x160], 0x1 ;  /* 0x00005800040a7a11 */ /* 0x000fe200078008ff */
[----:B------:R-:W-:Y:S01]  /*12e0*/  IMAD.SHL.U32 R12, R12, 0x40, RZ ;  /* 0x000000400c0c7824 */ /* 0x000fe200078e00ff */
[----:B------:R-:W-:Y:S01]  /*12f0*/  SHF.R.U32.HI R13, RZ, 0x3, R13 ;  /* 0x00000003ff0d7819 */ /* 0x000fe2000001160d */
[----:B------:R-:W-:Y:S01]  /*1300*/  IMAD R189, R16, 0x200, R189 ;  /* 0x0000020010bd7824 */ /* 0x000fe200078e02bd */
[----:B------:R-:W-:Y:S01]  /*1310*/  LOP3.LUT P4, RZ, R3, 0x2, RZ, 0xc0, !PT ;  /* 0x0000000203ff7812 */ /* 0x000fe2000788c0ff */
[----:B------:R1:W3:Y:S01]  /*1320*/  SHFL.IDX PT, R18, R10, RZ, 0x181f ;  /* 0x00181fff0a127589 */ /* 0x0002e200000e0000 */
[----:B------:R-:W-:Y:S01]  /*1330*/  LEA.HI.X R9, R4, c[0x0][0x164], R9, 0x1, P0 ;  /* 0x0000590004097a11 */ /* 0x000fe200000f0c09 */
[----:B------:R-:W-:Y:S01]  /*1340*/  IMAD.MOV.U32 R4, RZ, RZ, 0x20 ;  /* 0x00000020ff047424 */ /* 0x000fe200078e00ff */
[----:B------:R-:W-:-:S02]  /*1350*/  LOP3.LUT R3, R6, R13, RZ, 0x3c, !PT ;  /* 0x0000000d06037212 */ /* 0x000fc400078e3cff */
[----:B------:R-:W-:Y:S01]  /*1360*/  ISETP.GE.AND P0, PT, R8, UR4, PT ;  /* 0x0000000408007c0c */ /* 0x000fe2000bf06270 */
[----:B------:R1:W4:Y:S01]  /*1370*/  SHFL.IDX PT, R19, R9, RZ, 0x181f ;  /* 0x00181fff09137589 */ /* 0x00032200000e0000 */
[CC--:B------:R-:W-:Y:S02]  /*1380*/  LEA.HI R6, R7.reuse, R2.reuse, RZ, 0x5 ;  /* 0x0000000207067211 */ /* 0x0c0fe400078f28ff */
[----:B------:R-:W-:Y:S02]  /*1390*/  LOP3.LUT R200, R200, R15, RZ, 0x3c, !PT ;  /* 0x0000000fc8c87212 */ /* 0x000fe400078e3cff */
[----:B------:R-:W-:Y:S02]  /*13a0*/  LEA.HI R15, R7, R2, RZ, 0x6 ;  /* 0x00000002070f7211 */ /* 0x000fe400078f30ff */
[----:B------:R-:W-:Y:S02]  /*13b0*/  SHF.R.S32.HI R5, RZ, 0x5, R6 ;  /* 0x00000005ff057819 */ /* 0x000fe40000011406 */
[----:B------:R-:W-:Y:S01]  /*13c0*/  LOP3.LUT R12, R12, 0xfffffe00, RZ, 0xc0, !PT ;  /* 0xfffffe000c0c7812 */ /* 0x000fe200078ec0ff */
[----:B------:R-:W-:Y:S01]  /*13d0*/  IMAD.SHL.U32 R15, R15, 0x8, RZ ;  /* 0x000000080f0f7824 */ /* 0x000fe200078e00ff */
[----:B------:R-:W-:-:S02]  /*13e0*/  IADD3 R13, R206, 0x80, RZ ;  /* 0x00000080ce0d7810 */ /* 0x000fc40007ffe0ff */
[----:B------:R-:W-:Y:S02]  /*13f0*/  SEL R188, R188, 0xfffffff0, !P4 ;  /* 0xfffffff0bcbc7807 */ /* 0x000fe40006000000 */
[----:B------:R-:W-:Y:S02]  /*1400*/  ISETP.GE.AND P4, PT, R13, c[0x0][0x198], PT ;  /* 0x000066000d007a0c */ /* 0x000fe40003f86270 */
[----:B------:R-:W-:Y:S02]  /*1410*/  LOP3.LUT R200, R200, 0xfffffe00, R15, 0xf8, !PT ;  /* 0xfffffe00c8c87812 */ /* 0x000fe400078ef80f */
[----:B------:R-:W-:Y:S01]  /*1420*/  SEL R4, R4, 0xffffffe0, !P5 ;  /* 0xffffffe004047807 */ /* 0x000fe20006800000 */
[----:B--2---:R2:W5:Y:S02]  /*1430*/  @P2 R2UR UR17, R0 ;  /* 0x00000000001123c2 */ /* 0x00456400000e0000 */
[----:B-----5:R-:W-:Y:S01]  /*1440*/  @!UP0 UMOV UR17, UR8 ;  /* 0x0000000800118c82 */ /* 0x020fe20008000000 */
[----:B------:R-:W-:Y:S01]  /*1450*/  ISETP.GE.AND P2, PT, R206, c[0x0][0x198], PT ;  /* 0x00006600ce007a0c */ /* 0x000fe20003f46270 */
[----:B--2---:R-:W-:-:S04]  /*1460*/  IMAD R0, R5, 0x400, R12 ;  /* 0x0000040005007824 */ /* 0x004fc800078e020c */
[----:B------:R-:W-:Y:S01]  /*1470*/  IMAD.IADD R0, R0, 0x1, R3 ;  /* 0x0000000100007824 */ /* 0x000fe200078e0203 */
[----:B------:R-:W-:Y:S01]  /*1480*/  LOP3.LUT R3, R3, R12, RZ, 0xfc, !PT ;  /* 0x0000000c03037212 */ /* 0x000fe200078efcff */
        /* <DEDUP_REMOVED lines=15> */
.L_x_1546:
[----:B-1-34-:R-:W-:Y:S05]  /*1580*/  BSYNC B0 ;  /* 0x0000000000007941 */ /* 0x01afea0003800000 */
.L_x_1545:
        /* <DEDUP_REMOVED lines=20> */
.L_x_1548:
[----:B------:R-:W-:Y:S05]  /*16d0*/  BSYNC B0 ;  /* 0x0000000000007941 */ /* 0x000fea0003800000 */
.L_x_1547:
        /* <DEDUP_REMOVED lines=20> */
.L_x_1550:
[----:B------:R-:W-:Y:S05]  /*1820*/  BSYNC B0 ;  /* 0x0000000000007941 */ /* 0x000fea0003800000 */
.L_x_1549:
[----:B---3--:R-:W-:Y:S01]  /*1830*/  SHFL.IDX PT, R18, R10, 0x3, 0x181f ;  /* 0x00781f000a127f89 */ /* 0x008fe200000e0000 */
[----:B------:R-:W-:Y:S01]  /*1840*/  IADD3 R8, R8, 0x60, RZ ;  /* 0x0000006008087810 */ /* 0x000fe20007ffe0ff */
[----:B------:R-:W-:Y:S01]  /*1850*/  IMAD.MOV.U32 R196, RZ, RZ, c[0x0][0x2b8] ;  /* 0x0000ae00ffc47624 */ /* 0x000fe200078e00ff */
[----:B------:R-:W-:Y:S01]  /*1860*/  SHF.R.S32.HI R205, RZ, 0x1f, R14 ;  /* 0x0000001fffcd7819 */ /* 0x000fe2000001140e */
[----:B----4-:R-:W3:Y:S01]  /*1870*/  SHFL.IDX PT, R19, R9, 0x3, 0x181f ;  /* 0x00781f0009137f89 */ /* 0x010ee200000e0000 */
[----:B------:R-:W-:Y:S01]  /*1880*/  ISETP.GE.AND P0, PT, R8, UR4, PT ;  /* 0x0000000408007c0c */ /* 0x000fe2000bf06270 */
[----:B------:R-:W-:Y:S01]  /*1890*/  IMAD.U32 R8, RZ, RZ, UR13 ;  /* 0x0000000dff087e24 */ /* 0x000fe2000f8e00ff */
[----:B------:R-:W-:Y:S01]  /*18a0*/  SHF.R.S32.HI R204, RZ, 0x1f, R13 ;  /* 0x0000001fffcc7819 */ /* 0x000fe2000001140d */
[----:B------:R-:W-:Y:S01]  /*18b0*/  IMAD.SHL.U32 R146, R200, 0x2, RZ ;  /* 0x00000002c8927824 */ /* 0x000fe200078e00ff */
[----:B------:R-:W-:Y:S01]  /*18c0*/  LEA.HI R205, R205, R14, RZ, 0x3 ;  /* 0x0000000ecdcd7211 */ /* 0x000fe200078f18ff */
[----:B------:R-:W-:Y:S01]  /*18d0*/  IMAD R199, R8, 0x40, R201 ;  /* 0x0000004008c77824 */ /* 0x000fe200078e02c9 */
[----:B------:R-:W-:Y:S01]  /*18e0*/  LEA.HI R204, R204, R13, RZ, 0x3 ;  /* 0x0000000dcccc7211 */ /* 0x000fe200078f18ff */
[----:B------:R-:W-:Y:S01]  /*18f0*/  USHF.R.S32.HI UR16, URZ, 0x1f, UR17 ;  /* 0x0000001f3f107899 */ /* 0x000fe20008011411 */
[----:B------:R-:W-:Y:S01]  /*1900*/  LOP3.LUT R205, R205, 0xfffffff8, RZ, 0xc0, !PT ;  /* 0xfffffff8cdcd7812 */ /* 0x000fe200078ec0ff */
[----:B------:R-:W-:Y:S01]  /*1910*/  ULDC.64 UR4, c[0x0][0x2b0] ;  /* 0x0000ac0000047ab9 */ /* 0x000fe20000000a00 */
[----:B------:R-:W-:Y:S01]  /*1920*/  ISETP.NE.AND P5, PT, R196, 0x1, PT ;  /* 0x00000001c400780c */ /* 0x000fe20003fa5270 */
[----:B------:R-:W-:Y:S01]  /*1930*/  UIMAD UR16, UR16, UR4, URZ ;  /* 0x00000004101072a4 */ /* 0x000fe2000f8e023f */
[----:B------:R-:W-:Y:S01]  /*1940*/  LOP3.LUT R204, R204, 0xfffffff8, RZ, 0xc0, !PT ;  /* 0xfffffff8cccc7812 */ /* 0x000fe200078ec0ff */
[----:B------:R-:W-:Y:S01]  /*1950*/  UIMAD.WIDE.U32 UR18, UR17, UR4, URZ ;  /* 0x00000004111272a5 */ /* 0x000fe2000f8e003f */
[----:B------:R-:W-:Y:S01]  /*1960*/  IADD3 R199, R199, -0x40, RZ ;  /* 0xffffffc0c7c77810 */ /* 0x000fe20007ffe0ff */
[----:B------:R-:W-:Y:S01]  /*1970*/  UIMAD UR16, UR17, UR5, UR16 ;  /* 0x00000005111072a4 */ /* 0x000fe2000f8e0210 */
[----:B------:R-:W-:Y:S01]  /*1980*/  P2R R8, PR, RZ, 0x20 ;  /* 0x00000020ff087803 */ /* 0x000fe20000000000 */
[----:B------:R-:W-:Y:S01]  /*1990*/  IMAD.MOV.U32 R198, RZ, RZ, RZ ;  /* 0x000000ffffc67224 */ /* 0x000fe200078e00ff */
[----:B------:R-:W-:Y:S01]  /*19a0*/  ULDC.64 UR4, c[0x0][0x1e8] ;  /* 0x00007a0000047ab9 */ /* 0x000fe20000000a00 */
[----:B------:R-:W-:Y:S01]  /*19b0*/  P2R R15, PR, RZ, 0x2 ;  /* 0x00000002ff0f7803 */ /* 0x000fe20000000000 */
[----:B------:R-:W-:Y:S01]  /*19c0*/  UIADD3 UR16, UR19, UR16, URZ ;  /* 0x0000001013107290 */ /* 0x000fe2000fffe03f */
[----:B---3--:R-:W-:-:S04]  /*19d0*/  @!P0 IMAD.WIDE R16, R206, 0x2, R18 ;  /* 0x00000002ce108825 */ /* 0x008fc800078e0212 */
[--C-:B------:R-:W-:Y:S01]  /*19e0*/  @!P0 IMAD.WIDE R20, R205, 0x2, R18.reuse ;  /* 0x00000002cd148825 */ /* 0x100fe200078e0212 */
[----:B------:R-:W-:Y:S01]  /*19f0*/  @!PT LDS RZ, [RZ] ;  /* 0x00000000fffff984 */ /* 0x000fe20000000800 */
[----:B------:R3:W-:Y:S01]  /*1a00*/  @!P0 LDGSTS.E.BYPASS.LTC128B.128 [R146+0x1b100], [R16.64], !P2 ;  /* 0x1b10000010928fae */ /* 0x0007e2000d101d4a */
[C---:B------:R-:W-:Y:S02]  /*1a10*/  ISETP.GE.AND P2, PT, R199.reuse, UR9, PT ;  /* 0x00000009c7007c0c */ /* 0x040fe4000bf46270 */
[----:B------:R-:W-:Y:S01]  /*1a20*/  @!P0 IMAD.WIDE R18, R204, 0x2, R18 ;  /* 0x00000002cc128825 */ /* 0x000fe200078e0212 */
[----:B------:R-:W-:Y:S01]  /*1a30*/  IADD3 R199, R199, UR7, RZ ;  /* 0x00000007c7c77c10 */ /* 0x000fe2000fffe0ff */
[----:B------:R4:W-:Y:S01]  /*1a40*/  @!P0 LDGSTS.E.BYPASS.LTC128B.128 [R146+0x1f100], [R20.64], !P3 ;  /* 0x1f10000014928fae */ /* 0x0009e2000d901d4a */
[----:B------:R-:W-:-:S03]  /*1a50*/  ISETP.GT.OR P2, PT, R201, 0x3f, P2 ;  /* 0x0000003fc900780c */ /* 0x000fc60001744670 */
[----:B------:R5:W-:Y:S01]  /*1a60*/  @!P0 LDGSTS.E.BYPASS.LTC128B.128 [R146+0x23100], [R18.64], !P4 ;  /* 0x2310000012928fae */ /* 0x000be2000e101d4a */
[----:B-12---:R-:W-:-:S03]  /*1a70*/  @P5 IMAD.HI.U32 R9, R199, c[0x0][0x2bc], RZ ;  /* 0x0000af00c7095a27 */ /* 0x006fc600078e00ff */
[----:B------:R-:W0:Y:S01]  /*1a80*/  LDGDEPBAR ;  /* 0x00000000000079af */ /* 0x000e220000000000 */
[----:B------:R-:W-:Y:S01]  /*1a90*/  IMAD.MOV.U32 R8, RZ, RZ, R199 ;  /* 0x000000ffff087224 */ /* 0x000fe200078e00c7 */
[----:B------:R-:W-:-:S04]  /*1aa0*/  @P5 SHF.R.U32.HI R8, RZ, c[0x0][0x2c0], R9 ;  /* 0x0000b000ff085a19 */ /* 0x000fc80000011609 */
[----:B------:R-:W-:-:S04]  /*1ab0*/  @!P2 IADD3 R10, P3, R8, UR18, RZ ;  /* 0x00000012080aac10 */ /* 0x000fc8000ff7e0ff */
[----:B------:R-:W-:Y:S02]  /*1ac0*/  @!P2 LEA.HI.X.SX32 R9, R8, UR16, 0x1, P3 ;  /* 0x000000100809ac11 */ /* 0x000fe400098f0eff */
[----:B---3--:R-:W-:-:S04]  /*1ad0*/  @!P2 LEA R16, P3, R10, c[0x0][0x2a0], 0x2 ;  /* 0x0000a8000a10aa11 */ /* 0x008fc800078610ff */
[----:B------:R-:W-:Y:S01]  /*1ae0*/  @!P2 LEA.HI.X R17, R10, c[0x0][0x2a4], R9, 0x2, P3 ;  /* 0x0000a9000a11aa11 */ /* 0x000fe200018f1409 */
[----:B------:R-:W-:Y:S06]  /*1af0*/  BAR.SYNC.DEFER_BLOCKING 0x0 ;  /* 0x0000000000007b1d */ /* 0x000fec0000010000 */
[----:B------:R-:W2:Y:S01]  /*1b00*/  @!P2 LDG.E R198, [R16.64] ;  /* 0x0000000a10c6a981 */ /* 0x000ea2000c1e1900 */
        /* <DEDUP_REMOVED lines=12> */
[----:B------:R-:W-:Y:S01]  /*1bd0*/  UIADD3 UR22, UR9, -UR22, URZ ;  /* 0x8000001609167290 */ /* 0x000fe2000fffe03f */
[----:B------:R-:W-:Y:S01]  /*1be0*/  IMAD.WIDE R24, R205, 0x2, RZ ;  /* 0x00000002cd187825 */ /* 0x000fe200078e02ff */
[----:B------:R-:W-:Y:S01]  /*1bf0*/  ULDC.64 UR4, c[0x0][0x210] ;  /* 0x0000840000047ab9 */ /* 0x000fe20000000a00 */
[----:B------:R-:W-:Y:S01]  /*1c00*/  ISETP.GE.AND P3, PT, R206, c[0x0][0x1d4], PT ;  /* 0x00007500ce007a0c */ /* 0x000fe20003f66270 */
[----:B------:R-:W-:Y:S01]  /*1c10*/  UIMAD UR14, UR14, UR4, URZ ;  /* 0x000000040e0e72a4 */ /* 0x000fe2000f8e023f */
[C---:B----4-:R-:W-:Y:S01]  /*1c20*/  IMAD R20, R10.reuse, c[0x0][0x1e0], RZ ;  /* 0x000078000a147a24 */ /* 0x050fe200078e02ff */
[----:B------:R-:W-:Y:S01]  /*1c30*/  UIMAD.WIDE.U32 UR24, UR6, UR4, URZ ;  /* 0x00000004061872a5 */ /* 0x000fe2000f8e003f */
[----:B------:R-:W-:Y:S01]  /*1c40*/  IMAD R10, R10, c[0x0][0x208], RZ ;  /* 0x000082000a0a7a24 */ /* 0x000fe200078e02ff */
[----:B------:R-:W-:Y:S01]  /*1c50*/  UIMAD UR14, UR6, UR5, UR14 ;  /* 0x00000005060e72a4 */ /* 0x000fe2000f8e020e */
[C---:B------:R-:W-:Y:S01]  /*1c60*/  IMAD R20, R199.reuse, c[0x0][0x1e4], R20 ;  /* 0x00007900c7147a24 */ /* 0x040fe200078e0214 */
[----:B------:R-:W-:Y:S01]  /*1c70*/  ISETP.GE.AND P2, PT, R14, c[0x0][0x1d4], PT ;  /* 0x000075000e007a0c */ /* 0x000fe20003f46270 */
[----:B------:R-:W-:Y:S01]  /*1c80*/  IMAD R10, R199, c[0x0][0x20c], R10 ;  /* 0x00008300c70a7a24 */ /* 0x000fe200078e020a */
[----:B------:R-:W-:Y:S01]  /*1c90*/  UIADD3 UR14, UR25, UR14, URZ ;  /* 0x0000000e190e7290 */ /* 0x000fe2000fffe03f */
[----:B------:R-:W-:Y:S01]  /*1ca0*/  IMAD.IADD R21, R9, 0x1, R20 ;  /* 0x0000000109157824 */ /* 0x000fe200078e0214 */
[----:B------:R-:W-:Y:S01]  /*1cb0*/  UISETP.GE.AND UP0, UPT, UR13, 0x2, UPT ;  /* 0x000000020d00788c */ /* 0x000fe2000bf06270 */
[----:B------:R-:W-:Y:S01]  /*1cc0*/  IMAD.MOV.U32 R20, RZ, RZ, R8 ;  /* 0x000000ffff147224 */ /* 0x000fe200078e0008 */
[----:B------:R-:W-:-:S02]  /*1cd0*/  SHF.R.S32.HI R147, RZ, 0x1f, R206 ;  /* 0x0000001fff937819 */ /* 0x000fc400000114ce */
[----:B------:R-:W-:Y:S02]  /*1ce0*/  SEL R207, RZ, 0x10, P6 ;  /* 0x00000010ffcf7807 */ /* 0x000fe40003000000 */
[----:B------:R-:W-:Y:S02]  /*1cf0*/  IADD3 R197, R146, 0x100, RZ ;  /* 0x0000010092c57810 */ /* 0x000fe40007ffe0ff */
[----:B------:R-:W-:Y:S02]  /*1d00*/  SHF.R.S32.HI R132, RZ, 0x1f, R205 ;  /* 0x0000001fff847819 */ /* 0x000fe400000114cd */
[----:B------:R-:W-:Y:S02]  /*1d10*/  SHF.R.S32.HI R145, RZ, 0x1f, R204 ;  /* 0x0000001fff917819 */ /* 0x000fe400000114cc */
[----:B--2---:R-:W-:Y:S01]  /*1d20*/  SHF.R.S32.HI R9, RZ, 0x1f, R198 ;  /* 0x0000001fff097819 */ /* 0x004fe200000114c6 */
[----:B------:R-:W-:-:S04]  /*1d30*/  IMAD.WIDE.U32 R16, R198, c[0x0][0x1f0], R20 ;  /* 0x00007c00c6107a25 */ /* 0x000fc800078e0014 */
[----:B-----5:R-:W-:Y:S01]  /*1d40*/  IMAD R19, R9, c[0x0][0x1f0], RZ ;  /* 0x00007c0009137a24 */ /* 0x020fe200078e02ff */
[----:B------:R-:W-:Y:S01]  /*1d50*/  IADD3 R16, P0, R16, UR20, RZ ;  /* 0x0000001410107c10 */ /* 0x000fe2000ff1e0ff */
[----:B------:R-:W-:-:S04]  /*1d60*/  IMAD.WIDE.U32 R20, R199, c[0x0][0x208], RZ ;  /* 0x00008200c7147a25 */ /* 0x000fc800078e00ff */
[----:B------:R-:W-:Y:S02]  /*1d70*/  IMAD R8, R198, c[0x0][0x1f4], R19 ;  /* 0x00007d00c6087a24 */ /* 0x000fe400078e0213 */
[----:B------:R-:W-:-:S03]  /*1d80*/  IMAD R9, R9, c[0x0][0x218], RZ ;  /* 0x0000860009097a24 */ /* 0x000fc600078e02ff */
[----:B------:R-:W-:Y:S01]  /*1d90*/  IADD3.X R19, R17, UR17, R8, P0, !PT ;  /* 0x0000001111137c10 */ /* 0x000fe200087fe408 */
[----:B------:R-:W-:Y:S01]  /*1da0*/  IMAD R9, R198, c[0x0][0x21c], R9 ;  /* 0x00008700c6097a24 */ /* 0x000fe200078e0209 */
[C---:B------:R-:W-:Y:S02]  /*1db0*/  LEA R17, P0, R16.reuse, c[0x0][0x1c8], 0x1 ;  /* 0x0000720010117a11 */ /* 0x040fe400078008ff */
[----:B------:R-:W-:Y:S01]  /*1dc0*/  IADD3 R8, -R11, UR22, RZ ;  /* 0x000000160b087c10 */ /* 0x000fe2000fffe1ff */
[----:B------:R-:W-:Y:S01]  /*1dd0*/  IMAD.IADD R11, R21, 0x1, R10 ;  /* 0x00000001150b7824 */ /* 0x000fe200078e020a */
[----:B------:R-:W-:Y:S01]  /*1de0*/  LEA.HI.X R16, R16, c[0x0][0x1cc], R19, 0x1, P0 ;  /* 0x0000730010107a11 */ /* 0x000fe200000f0c13 */
[----:B------:R-:W-:Y:S01]  /*1df0*/  SHFL.IDX PT, R18, R17, RZ, 0x181f ;  /* 0x00181fff11127589 */ /* 0x000fe200000e0000 */
[----:B------:R-:W-:Y:S01]  /*1e00*/  ISETP.GE.AND P0, PT, R8, 0x1, PT ;  /* 0x000000010800780c */ /* 0x000fe20003f06270 */
[----:B------:R-:W-:Y:S02]  /*1e10*/  IMAD.MOV.U32 R10, RZ, RZ, R20 ;  /* 0x000000ffff0a7224 */ /* 0x000fe400078e0014 */
[----:B------:R-:W1:Y:S02]  /*1e20*/  SHFL.IDX PT, R19, R16, RZ, 0x181f ;  /* 0x00181fff10137589 */ /* 0x000e6400000e0000 */
[----:B------:R-:W-:-:S02]  /*1e30*/  IMAD.WIDE.U32 R10, R198, c[0x0][0x218], R10 ;  /* 0x00008600c60a7a25 */ /* 0x000fc400078e000a */
[----:B------:R-:W-:Y:S04]  /*1e40*/  SHFL.IDX PT, R28, R17, 0x1, 0x181f ;  /* 0x00381f00111c7f89 */ /* 0x000fe800000e0000 */
[----:B------:R2:W3:Y:S02]  /*1e50*/  SHFL.IDX PT, R29, R16, 0x1, 0x181f ;  /* 0x00381f00101d7f89 */ /* 0x0004e400000e0000 */
[----:B-1----:R-:W-:-:S04]  /*1e60*/  @P0 IMAD.WIDE R22, R206, 0x2, R18 ;  /* 0x00000002ce160825 */ /* 0x002fc800078e0212 */
[--C-:B------:R-:W-:Y:S01]  /*1e70*/  @P0 IMAD.WIDE R20, R205, 0x2, R18.reuse ;  /* 0x00000002cd140825 */ /* 0x100fe200078e0212 */
[----:B------:R1:W-:Y:S03]  /*1e80*/  @P0 LDGSTS.E.BYPASS.LTC128B.128 [R146+0xc100], [R22.64], !P5 ;  /* 0x0c10000016920fae */ /* 0x0003e6000e901d4a */
[----:B------:R-:W-:Y:S01]  /*1e90*/  @P0 IMAD.WIDE R18, R204, 0x2, R18 ;  /* 0x00000002cc120825 */ /* 0x000fe200078e0212 */
[----:B------:R4:W-:Y:S03]  /*1ea0*/  @P0 LDGSTS.E.BYPASS.LTC128B.128 [R146+0xe100], [R20.64], !P4 ;  /* 0x0e10000014920fae */ /* 0x0009e6000e101d4a */
[----:B--2---:R-:W-:Y:S01]  /*1eb0*/  IMAD.WIDE R16, R206, 0x2, RZ ;  /* 0x00000002ce107825 */ /* 0x004fe200078e02ff */
[----:B------:R2:W-:Y:S01]  /*1ec0*/  @P0 LDGSTS.E.BYPASS.LTC128B.128 [R146+0x10100], [R18.64], !P6 ;  /* 0x1010000012920fae */ /* 0x0005e2000f101d4a */
[----:B------:R-:W-:-:S04]  /*1ed0*/  IADD3 R10, P0, R10, UR24, RZ ;  /* 0x000000180a0a7c10 */ /* 0x000fc8000ff1e0ff */
[----:B------:R-:W-:Y:S02]  /*1ee0*/  IADD3.X R9, R11, UR14, R9, P0, !PT ;  /* 0x0000000e0b097c10 */ /* 0x000fe400087fe409 */
[----:B-1----:R-:W-:-:S04]  /*1ef0*/  LEA R23, P0, R10, c[0x0][0x1f8], 0x1 ;  /* 0x00007e000a177a11 */ /* 0x002fc800078008ff */
[----:B------:R-:W-:Y:S01]  /*1f00*/  LEA.HI.X R22, R10, c[0x0][0x1fc], R9, 0x1, P0 ;  /* 0x00007f000a167a11 */ /* 0x000fe200000f0c09 */
[----:B------:R-:W4:Y:S01]  /*1f10*/  SHFL.IDX PT, R11, R23, RZ, 0x181f ;  /* 0x00181fff170b7589 */ /* 0x000f2200000e0000 */
[----:B------:R-:W-:-:S03]  /*1f20*/  ISETP.GT.AND P0, PT, R8, 0x20, PT ;  /* 0x000000200800780c */ /* 0x000fc60003f04270 */
[----:B------:R-:W1:Y:S04]  /*1f30*/  SHFL.IDX PT, R12, R22, RZ, 0x181f ;  /* 0x00181fff160c7589 */ /* 0x000e6800000e0000 */
[----:B------:R-:W5:Y:S04]  /*1f40*/  SHFL.IDX PT, R9, R23, 0x1, 0x181f ;  /* 0x00381f0017097f89 */ /* 0x000f6800000e0000 */
[----:B------:R5:W5:Y:S02]  /*1f50*/  SHFL.IDX PT, R10, R22, 0x1, 0x181f ;  /* 0x00381f00160a7f89 */ /* 0x000b6400000e0000 */
[----:B---3--:R-:W-:-:S04]  /*1f60*/  @P0 IMAD.WIDE R26, R206, 0x2, R28 ;  /* 0x00000002ce1a0825 */ /* 0x008fc800078e021c */
[--C-:B------:R-:W-:Y:S01]  /*1f70*/  @P0 IMAD.WIDE R30, R205, 0x2, R28.reuse ;  /* 0x00000002cd1e0825 */ /* 0x100fe200078e021c */
[----:B------:R3:W-:Y:S03]  /*1f80*/  @P0 LDGSTS.E.BYPASS.LTC128B.128 [R146+0xd100], [R26.64], !P5 ;  /* 0x0d1000001a920fae */ /* 0x0007e6000e901d4a */
[----:B------:R-:W-:Y:S01]  /*1f90*/  @P0 IMAD.WIDE R28, R204, 0x2, R28 ;  /* 0x00000002cc1c0825 */ /* 0x000fe200078e021c */
[----:B------:R3:W-:Y:S04]  /*1fa0*/  @P0 LDGSTS.E.BYPASS.LTC128B.128 [R146+0xf100], [R30.64], !P4 ;  /* 0x0f1000001e920fae */ /* 0x0007e8000e101d4a */
[----:B------:R3:W-:Y:S01]  /*1fb0*/  @P0 LDGSTS.E.BYPASS.LTC128B.128 [R146+0x11100], [R28.64], !P6 ;  /* 0x111000001c920fae */ /* 0x0007e2000f101d4a */
[----:B----4-:R-:W-:-:S03]  /*1fc0*/  IADD3 R20, P0, R11, R16, RZ ;  /* 0x000000100b147210 */ /* 0x010fc60007f1e0ff */
[----:B------:R-:W0:Y:S02]  /*1fd0*/  LDGDEPBAR ;  /* 0x00000000000079af */ /* 0x000e240000000000 */
[----:B-1----:R-:W-:Y:S01]  /*1fe0*/  IMAD.X R21, R12, 0x1, R17, P0 ;  /* 0x000000010c157824 */ /* 0x002fe200000e0611 */
[----:B--2---:R-:W-:Y:S01]  /*1ff0*/  IADD3 R18, P0, R11, R24, RZ ;  /* 0x000000180b127210 */ /* 0x004fe20007f1e0ff */
[----:B-----5:R-:W-:-:S04]  /*2000*/  IMAD.WIDE R22, R204, 0x2, RZ ;  /* 0x00000002cc167825 */ /* 0x020fc800078e02ff */
[----:B------:R-:W-:Y:S01]  /*2010*/  IMAD.X R19, R12, 0x1, R25, P0 ;  /* 0x000000010c137824 */ /* 0x000fe200000e0619 */
[----:B------:R-:W-:-:S05]  /*2020*/  IADD3 R16, P0, R16, R9, RZ ;  /* 0x0000000910107210 */ /* 0x000fca0007f1e0ff */
[----:B------:R-:W-:Y:S01]  /*2030*/  IMAD.X R17, R17, 0x1, R10, P0 ;  /* 0x0000000111117824 */ /* 0x000fe200000e060a */
[----:B---3--:R-:W-:-:S05]  /*2040*/  IADD3 R26, P0, R11, R22, RZ ;  /* 0x000000160b1a7210 */ /* 0x008fca0007f1e0ff */
        /* <DEDUP_REMOVED lines=15> */
[----:B------:R-:W-:-:S03]  /*2140*/  ISETP.NE.AND P1, PT, R15, RZ, PT ;  /* 0x000000ff0f00720c */ /* 0x000fc60003f25270 */
[----:B------:R1:W-:Y:S01]  /*2150*/  LDGSTS.E.BYPASS.LTC128B.128 [R146+0x1100], [R16.64], !P3 ;  /* 0x0110000010927fae */ /* 0x0003e2000d901d4a */
[----:B------:R-:W-:-:S03]  /*2160*/  ISETP.GT.AND P3, PT, R201, 0x3f, PT ;  /* 0x0000003fc900780c */ /* 0x000fc60003f64270 */
[----:B------:R1:W-:Y:S04]  /*2170*/  LDGSTS.E.BYPASS.LTC128B.128 [R146+0x3100], [R24.64], !P2 ;  /* 0x0310000018927fae */ /* 0x0003e8000d101d4a */
[----:B------:R1:W-:Y:S01]  /*2180*/  LDGSTS.E.BYPASS.LTC128B.128 [R146+0x5100], [R22.64], !P0 ;  /* 0x0510000016927fae */ /* 0x0003e2000c101d4a */
[----:B------:R-:W-:-:S03]  /*2190*/  PLOP3.LUT P0, PT, PT, PT, UP0, 0x40, 0x0 ;  /* 0x000000000000781c */ /* 0x000fc60003f0e808 */
[----:B------:R-:W0:Y:S10]  /*21a0*/  LDGDEPBAR ;  /* 0x00000000000079af */ /* 0x000e340000000000 */
[----:B------:R-:W-:Y:S05]  /*21b0*/  @P0 BRA `(.L_x_1551) ;  /* 0x0000043000000947 */ /* 0x000fea0003800000 */
[----:B------:R-:W-:Y:S01]  /*21c0*/  ULEA UR4, UR13, UR7, 0x6 ;  /* 0x000000070d047291 */ /* 0x000fe2000f8e303f */
        /* <DEDUP_REMOVED lines=15> */
[----:B-1----:R-:W-:Y:S01]  /*22c0*/  IADD3 R19, -R207, 0x10, RZ ;  /* 0x00000010cf137810 */ /* 0x002fe20007ffe1ff */
[----:B------:R-:W-:-:S03]  /*22d0*/  IMAD R199, R8, c[0x0][0x2b8], R199 ;  /* 0x0000ae0008c77a24 */ /* 0x000fc600078e02c7 */
[----:B------:R-:W-:Y:S01]  /*22e0*/  LOP3.LUT R19, R19, 0xf, RZ, 0xc0, !PT ;  /* 0x0000000f13137812 */ /* 0x000fe200078ec0ff */
[----:B------:R-:W-:Y:S01]  /*22f0*/  IMAD.WIDE.U32 R12, R199, c[0x0][0x1e0], RZ ;  /* 0x00007800c70c7a25 */ /* 0x000fe200078e00ff */
[----:B------:R-:W-:-:S05]  /*2300*/  SHF.R.S32.HI R8, RZ, 0x1f, R199 ;  /* 0x0000001fff087819 */ /* 0x000fca00000114c7 */
[----:B------:R-:W-:-:S04]  /*2310*/  IMAD R8, R8, c[0x0][0x1e0], RZ ;  /* 0x0000780008087a24 */ /* 0x000fc800078e02ff */
[----:B------:R-:W-:-:S04]  /*2320*/  IMAD R9, R199, c[0x0][0x1e4], R8 ;  /* 0x00007900c7097a24 */ /* 0x000fc800078e0208 */
        /* <DEDUP_REMOVED lines=11> */
[----:B------:R-:W-:Y:S01]  /*23e0*/  IADD3.X R11, R11, UR17, R8, P0, !PT ;  /* 0x000000110b0b7c10 */ /* 0x000fe200087fe408 */
[----:B------:R-:W-:Y:S01]  /*23f0*/  IMAD.SHL.U32 R8, R204, 0x2, RZ ;  /* 0x00000002cc087824 */ /* 0x000fe200078e00ff */
[----:B------:R-:W-:Y:S02]  /*2400*/  LEA R17, P0, R16, c[0x0][0x1c8], 0x1 ;  /* 0x0000720010117a11 */ /* 0x000fe400078008ff */
[----:B------:R-:W-:Y:S02]  /*2410*/  IADD3 R22, -R10, 0x10, RZ ;  /* 0x000000100a167810 */ /* 0x000fe40007ffe1ff */
[----:B------:R-:W-:Y:S01]  /*2420*/  LEA.HI.X R16, R16, c[0x0][0x1cc], R11, 0x1, P0 ;  /* 0x0000730010107a11 */ /* 0x000fe200000f0c0b */
[----:B------:R-:W1:Y:S01]  /*2430*/  SHFL.IDX PT, R18, R17, 0x1, 0x181f ;  /* 0x00381f0011127f89 */ /* 0x000e6200000e0000 */
[----:B------:R-:W-:Y:S01]  /*2440*/  IMAD.SHL.U32 R11, R205, 0x2, RZ ;  /* 0x00000002cd0b7824 */ /* 0x000fe200078e00ff */
[----:B------:R-:W-:Y:S02]  /*2450*/  LOP3.LUT R22, R22, 0xf, RZ, 0xc0, !PT ;  /* 0x0000000f16167812 */ /* 0x000fe400078ec0ff */
[----:B------:R-:W2:Y:S01]  /*2460*/  SHFL.IDX PT, R20, R16, 0x1, 0x181f ;  /* 0x00381f0010147f89 */ /* 0x000ea200000e0000 */
[----:B------:R-:W-:-:S03]  /*2470*/  SHF.L.U64.HI R9, R204, 0x1, R145 ;  /* 0x00000001cc097819 */ /* 0x000fc60000010291 */
        /* <DEDUP_REMOVED lines=23> */
.L_x_1551:
[----:B------:R-:W0:Y:S01]  /*25f0*/  LDGDEPBAR ;  /* 0x00000000000079af */ /* 0x000e220000000000 */
[----:B------:R-:W-:Y:S01]  /*2600*/  LOP3.LUT P0, RZ, R144, 0x2, RZ, 0xc0, !PT ;  /* 0x0000000290ff7812 */ /* 0x000fe2000780c0ff */
[----:B------:R-:W-:Y:S01]  /*2610*/  IMAD.SHL.U32 R189, R189, 0x2, RZ ;  /* 0x00000002bdbd7824 */ /* 0x000fe200078e00ff */
[----:B------:R-:W-:Y:S01]  /*2620*/  MOV R186, 0x20 ;  /* 0x0000002000ba7802 */ /* 0x000fe20000000f00 */
[----:B------:R-:W-:Y:S01]  /*2630*/  IMAD.SHL.U32 R188, R188, 0x2, RZ ;  /* 0x00000002bcbc7824 */ /* 0x000fe200078e00ff */
[C---:B------:R-:W-:Y:S01]  /*2640*/  LEA R191, R0.reuse, 0x18100, 0x1 ;  /* 0x0001810000bf7811 */ /* 0x040fe200078e08ff */
[----:B-1----:R-:W-:Y:S01]  /*2650*/  IMAD.SHL.U32 R8, R0, 0x2, RZ ;  /* 0x0000000200087824 */ /* 0x002fe200078e00ff */
[----:B------:R-:W-:Y:S02]  /*2660*/  SEL R186, R186, 0xffffffe0, !P0 ;  /* 0xffffffe0baba7807 */ /* 0x000fe40004000000 */
[----:B------:R-:W-:Y:S01]  /*2670*/  PLOP3.LUT P0, PT, PT, PT, UP0, 0x40, 0x0 ;  /* 0x000000000000781c */ /* 0x000fe20003f0e808 */
[----:B------:R-:W-:Y:S01]  /*2680*/  IMAD.IADD R187, R191, 0x1, R188 ;  /* 0x00000001bfbb7824 */ /* 0x000fe200078e02bc */
[----:B------:R-:W-:-:S02]  /*2690*/  IADD3 R94, R189, R186, RZ ;  /* 0x000000babd5e7210 */ /* 0x000fc40007ffe0ff */
[----:B------:R-:W-:Y:S01]  /*26a0*/  IADD3 R190, R189, 0xc100, RZ ;  /* 0x0000c100bdbe7810 */ /* 0x000fe20007ffe0ff */
[----:B------:R-:W-:-:S04]  /*26b0*/  DEPBAR.LE SB0, 0x3 ;  /* 0x000080c00000791a */ /* 0x000fc80000000000 */
[----:B------:R-:W-:-:S04]  /*26c0*/  DEPBAR.LE SB0, 0x2 ;  /* 0x000080800000791a */ /* 0x000fc80000000000 */
[----:B------:R-:W-:Y:S06]  /*26d0*/  BAR.SYNC.DEFER_BLOCKING 0x0 ;  /* 0x0000000000007b1d */ /* 0x000fec0000010000 */
[----:B------:R-:W1:Y:S04]  /*26e0*/  LDSM.16.M88.4 R8, [R8+0x18100] ;  /* 0x018100000808783b */ /* 0x000e680000000200 */
        /* <DEDUP_REMOVED lines=9> */
[----:B------:R-:W-:Y:S05]  /*2780*/  @P0 BRA `(.L_x_1552) ;  /* 0x0000034000000947 */ /* 0x000fea0003800000 */
        /* <DEDUP_REMOVED lines=10> */
[----:B------:R-:W-:Y:S01]  /*2830*/  IMAD.SHL.U32 R29, R206, 0x2, RZ ;  /* 0x00000002ce1d7824 */ /* 0x000fe200078e00ff */
[----:B------:R-:W-:Y:S01]  /*2840*/  LOP3.LUT R38, R38, 0xf, RZ, 0xc0, !PT ;  /* 0x0000000f26267812 */ /* 0x000fe200078ec0ff */
[----:B------:R-:W-:Y:S01]  /*2850*/  IMAD.IADD R13, R13, 0x1, R0 ;  /* 0x000000010d0d7824 */ /* 0x000fe200078e0200 */
[----:B------:R-:W-:Y:S01]  /*2860*/  LOP3.LUT R33, R33, 0xf, RZ, 0xc0, !PT ;  /* 0x0000000f21217812 */ /* 0x000fe200078ec0ff */
[C---:B------:R-:W-:Y:S01]  /*2870*/  IMAD R0, R198.reuse, c[0x0][0x21c], R15 ;  /* 0x00008700c6007a24 */ /* 0x040fe200078e020f */
[----:B------:R-:W-:Y:S01]  /*2880*/  SHF.L.U64.HI R15, R205, 0x1, R132 ;  /* 0x00000001cd0f7819 */ /* 0x000fe20000010284 */
[----:B------:R-:W-:-:S04]  /*2890*/  IMAD.WIDE.U32 R12, R198, c[0x0][0x218], R12 ;  /* 0x00008600c60c7a25 */ /* 0x000fc800078e000c */
[----:B------:R-:W-:Y:S01]  /*28a0*/  IMAD.SHL.U32 R14, R205, 0x2, RZ ;  /* 0x00000002cd0e7824 */ /* 0x000fe200078e00ff */
[----:B------:R-:W-:Y:S02]  /*28b0*/  IADD3 R31, P0, R12, UR24, RZ ;  /* 0x000000180c1f7c10 */ /* 0x000fe4000ff1e0ff */
[C---:B------:R-:W-:Y:S02]  /*28c0*/  SHF.L.U64.HI R12, R204.reuse, 0x1, R145 ;  /* 0x00000001cc0c7819 */ /* 0x040fe40000010291 */
[----:B------:R-:W-:Y:S02]  /*28d0*/  IADD3.X R0, R13, UR14, R0, P0, !PT ;  /* 0x0000000e0d007c10 */ /* 0x000fe400087fe400 */
[C---:B------:R-:W-:Y:S02]  /*28e0*/  LEA R32, P0, R31.reuse, c[0x0][0x1f8], 0x1 ;  /* 0x00007e001f207a11 */ /* 0x040fe400078008ff */
[----:B------:R-:W-:Y:S02]  /*28f0*/  SEL R13, RZ, 0x10, P4 ;  /* 0x00000010ff0d7807 */ /* 0x000fe40002000000 */
[----:B------:R-:W-:Y:S01]  /*2900*/  LEA.HI.X R31, R31, c[0x0][0x1fc], R0, 0x1, P0 ;  /* 0x00007f001f1f7a11 */ /* 0x000fe200000f0c00 */
[----:B------:R-:W5:Y:S01]  /*2910*/  SHFL.IDX PT, R34, R32, 0x1, 0x181f ;  /* 0x00381f0020227f89 */ /* 0x000f6200000e0000 */
[----:B------:R-:W-:Y:S01]  /*2920*/  IADD3 R37, -R13, 0x10, RZ ;  /* 0x000000100d257810 */ /* 0x000fe20007ffe1ff */
[----:B------:R-:W-:-:S02]  /*2930*/  IMAD.SHL.U32 R0, R204, 0x2, RZ ;  /* 0x00000002cc007824 */ /* 0x000fc400078e00ff */
[----:B------:R-:W2:Y:S01]  /*2940*/  SHFL.IDX PT, R35, R31, 0x1, 0x181f ;  /* 0x00381f001f237f89 */ /* 0x000ea200000e0000 */
[----:B------:R-:W-:-:S03]  /*2950*/  LOP3.LUT R37, R37, 0xf, RZ, 0xc0, !PT ;  /* 0x0000000f25257812 */ /* 0x000fc600078ec0ff */
[----:B------:R-:W-:Y:S01]  /*2960*/  SHFL.IDX PT, R31, R31, RZ, 0x181f ;  /* 0x00181fff1f1f7589 */ /* 0x000fe200000e0000 */
[----:B-----5:R-:W-:-:S04]  /*2970*/  IADD3 R38, P2, P0, R38, R34, R29 ;  /* 0x0000002226267210 */ /* 0x020fc8000785e01d */
[----:B--2---:R-:W-:Y:S02]  /*2980*/  IADD3.X R39, RZ, R35, R30, P2, P0 ;  /* 0x00000023ff277210 */ /* 0x004fe400017e041e */
[----:B------:R-:W-:-:S04]  /*2990*/  IADD3 R36, P2, P0, R37, R34, R14 ;  /* 0x0000002225247210 */ /* 0x000fc8000785e00e */
[-C--:B------:R-:W-:Y:S02]  /*29a0*/  IADD3.X R37, RZ, R35.reuse, R15, P2, P0 ;  /* 0x00000023ff257210 */ /* 0x080fe400017e040f */
[----:B------:R-:W-:Y:S02]  /*29b0*/  IADD3 R34, P2, P0, R33, R34, R0 ;  /* 0x0000002221227210 */ /* 0x000fe4000785e000 */
[----:B------:R-:W2:Y:S02]  /*29c0*/  SHFL.IDX PT, R33, R32, RZ, 0x181f ;  /* 0x00181fff20217589 */ /* 0x000ea400000e0000 */
[----:B------:R-:W-:Y:S02]  /*29d0*/  IADD3.X R35, RZ, R35, R12, P2, P0 ;  /* 0x00000023ff237210 */ /* 0x000fe400017e040c */
[----:B--2---:R-:W-:-:S05]  /*29e0*/  IADD3 R52, P0, R33, R29, RZ ;  /* 0x0000001d21347210 */ /* 0x004fca0007f1e0ff */
        /* <DEDUP_REMOVED lines=14> */
.L_x_1552:
[C---:B-1-3--:R-:W-:Y:S01]  /*2ad0*/  HMMA.16816.F32.BF16 R28, R8.reuse, R40, RZ ;  /* 0x00000028081c723c */ /* 0x04afe200000418ff */
[----:B------:R-:W-:Y:S01]  /*2ae0*/  IMAD.MOV.U32 R0, RZ, RZ, 0x40 ;  /* 0x00000040ff007424 */ /* 0x000fe200078e00ff */
[----:B------:R-:W-:Y:S01]  /*2af0*/  LDSM.16.M88.4 R68, [R191+0x4000] ;  /* 0x00400000bf44783b */ /* 0x000fe20000000200 */
[C---:B------:R-:W-:Y:S01]  /*2b00*/  IMAD R185, R4.reuse, 0x2, R191 ;  /* 0x0000000204b97824 */ /* 0x040fe200078e02bf */
[----:B------:R-:W-:Y:S01]  /*2b10*/  PLOP3.LUT P0, PT, PT, PT, UP1, 0x80, 0x0 ;  /* 0x000000000000781c */ /* 0x000fe20003f0f018 */
[----:B------:R-:W-:Y:S01]  /*2b20*/  IMAD R184, R4, 0x2, R187 ;  /* 0x0000000204b87824 */ /* 0x000fe200078e02bb */
[----:B------:R-:W-:Y:S01]  /*2b30*/  SEL R133, R0, 0xffffffc0, !P1 ;  /* 0xffffffc000857807 */ /* 0x000fe20004800000 */
[----:B------:R-:W-:Y:S01]  /*2b40*/  LDSM.16.M88.4 R76, [R189+0xf900] ;  /* 0x00f90000bd4c783b */ /* 0x000fe20000000200 */
[C---:B------:R-:W-:Y:S01]  /*2b50*/  HMMA.16816.F32.BF16 R40, R8.reuse, R42, RZ ;  /* 0x0000002a0828723c */ /* 0x040fe200000418ff */
[----:B------:R-:W-:Y:S01]  /*2b60*/  UMOV UR4, 0xffffffc0 ;  /* 0xffffffc000047882 */ /* 0x000fe20000000000 */
[----:B------:R-:W-:Y:S01]  /*2b70*/  IMAD.SHL.U32 R135, R3, 0x2, RZ ;  /* 0x0000000203877824 */ /* 0x000fe200078e00ff */
[----:B--2---:R-:W-:Y:S01]  /*2b80*/  LDSM.16.M88.4 R12, [R185] ;  /* 0x00000000b90c783b */ /* 0x004fe20000000200 */
[----:B------:R-:W-:Y:S01]  /*2b90*/  IMAD.IADD R92, R189, 0x1, R133 ;  /* 0x00000001bd5c7824 */ /* 0x000fe200078e0285 */
[----:B------:R-:W-:Y:S01]  /*2ba0*/  UIMAD UR4, UR13, UR4, 0x41 ;  /* 0x000000410d0474a4 */ /* 0x000fe2000f8e0204 */
[----:B------:R-:W-:Y:S01]  /*2bb0*/  IMAD.IADD R0, R133, 0x1, R94 ;  /* 0x0000000185007824 */ /* 0x000fe200078e025e */
[----:B------:R-:W-:Y:S01]  /*2bc0*/  LDSM.16.M88.4 R88, [R94+0x11100] ;  /* 0x011100005e58783b */ /* 0x000fe20000000200 */
[----:B----4-:R-:W-:Y:S01]  /*2bd0*/  HMMA.16816.F32.BF16 R64, R8, R60, RZ ;  /* 0x0000003c0840723c */ /* 0x010fe200000418ff */
[--C-:B------:R-:W-:Y:S01]  /*2be0*/  IMAD R134, R4, 0x2, R135.reuse ;  /* 0x0000000204867824 */ /* 0x100fe200078e0287 */
[----:B------:R-:W-:Y:S01]  /*2bf0*/  UISETP.GE.AND UP0, UPT, UR13, 0x3, UPT ;  /* 0x000000030d00788c */ /* 0x000fe2000bf06270 */
[----:B------:R-:W1:Y:S01]  /*2c00*/  LDSM.16.M88.4 R32, [R92+0xc100] ;  /* 0x00c100005c20783b */ /* 0x000e620000000200 */
[----:B------:R-:W-:-:S02]  /*2c10*/  IMAD.IADD R171, R188, 0x1, R135 ;  /* 0x00000001bcab7824 */ /* 0x000fc400078e0287 */
[----:B------:R-:W-:Y:S01]  /*2c20*/  IMAD.IADD R163, R188, 0x1, R134 ;  /* 0x00000001bca37824 */ /* 0x000fe200078e0286 */
[----:B------:R-:W-:Y:S01]  /*2c30*/  LDSM.16.M88.4 R84, [R92+0x10100] ;  /* 0x010100005c54783b */ /* 0x000fe20000000200 */
[C---:B------:R-:W-:Y:S01]  /*2c40*/  HMMA.16816.F32.BF16 R60, R8.reuse, R62, RZ ;  /* 0x0000003e083c723c */ /* 0x040fe200000418ff */
[----:B------:R-:W-:Y:S02]  /*2c50*/  IMAD R4, R4, 0x2, R171 ;  /* 0x0000000204047824 */ /* 0x000fe400078e02ab */
[----:B------:R-:W-:Y:S04]  /*2c60*/  LDSM.16.M88.4 R80, [R189+0x11900] ;  /* 0x01190000bd50783b */ /* 0x000fe80000000200 */
[----:B------:R-:W0:Y:S01]  /*2c70*/  LDGDEPBAR ;  /* 0x00000000000079af */ /* 0x000e220000000000 */
[C---:B------:R-:W-:Y:S08]  /*2c80*/  HMMA.16816.F32.BF16 R36, R8.reuse, R56, RZ ;  /* 0x000000380824723c */ /* 0x040ff000000418ff */
[C---:B------:R-:W-:Y:S08]  /*2c90*/  HMMA.16816.F32.BF16 R56, R8.reuse, R58, RZ ;  /* 0x0000003a0838723c */ /* 0x040ff000000418ff */
[C---:B------:R-:W-:Y:S08]  /*2ca0*/  HMMA.16816.F32.BF16 R52, R8.reuse, R24, RZ ;  /* 0x000000180834723c */ /* 0x040ff000000418ff */
[----:B------:R-:W-:Y:S01]  /*2cb0*/  HMMA.16816.F32.BF16 R8, R8, R26, RZ ;  /* 0x0000001a0808723c */ /* 0x000fe200000418ff */
[----:B------:R-:W-:Y:S07]  /*2cc0*/  LDSM.16.M88.4 R24, [R92+0xc900] ;  /* 0x00c900005c18783b */ /* 0x000fee0000000200 */
        /* <DEDUP_REMOVED lines=8> */
[----:B------:R-:W-:Y:S07]  /*2d50*/  LDSM.16.M88.4 R44, [R0+0xc900] ;  /* 0x00c90000002c783b */ /* 0x000fee0000000200 */
[C---:B------:R-:W-:Y:S08]  /*2d60*/  HMMA.16816.F32.BF16 R52, R72.reuse, R20, R52 ;  /* 0x000000144834723c */ /* 0x040ff00000041834 */
[----:B------:R-:W-:Y:S01]  /*2d70*/  HMMA.16816.F32.BF16 R72, R72, R22, R8 ;  /* 0x000000164848723c */ /* 0x000fe20000041808 */
[----:B------:R-:W-:Y:S04]  /*2d80*/  LDSM.16.M88.4 R20, [R184] ;  /* 0x00000000b814783b */ /* 0x000fe80000000200 */
[----:B------:R-:W4:Y:S03]  /*2d90*/  LDSM.16.M88.4 R8, [R0+0xc100] ;  /* 0x00c100000008783b */ /* 0x000f260000000200 */
[C---:B-1----:R-:W-:Y:S08]  /*2da0*/  HMMA.16816.F32.BF16 R28, R12.reuse, R32, R28 ;  /* 0x000000200c1c723c */ /* 0x042ff0000004181c */
[C---:B------:R-:W-:Y:S01]  /*2db0*/  HMMA.16816.F32.BF16 R40, R12.reuse, R34, R40 ;  /* 0x000000220c28723c */ /* 0x040fe20000041828 */
[----:B------:R-:W1:Y:S07]  /*2dc0*/  LDSM.16.M88.4 R32, [R0+0xd100] ;  /* 0x00d100000020783b */ /* 0x000e6e0000000200 */
[C---:B--2---:R-:W-:Y:S08]  /*2dd0*/  HMMA.16816.F32.BF16 R36, R12.reuse, R16, R36 ;  /* 0x000000100c24723c */ /* 0x044ff00000041824 */
[C---:B------:R-:W-:Y:S01]  /*2de0*/  HMMA.16816.F32.BF16 R56, R12.reuse, R18, R56 ;  /* 0x000000120c38723c */ /* 0x040fe20000041838 */
[----:B------:R-:W2:Y:S07]  /*2df0*/  LDSM.16.M88.4 R16, [R189+0xe100] ;  /* 0x00e10000bd10783b */ /* 0x000eae0000000200 */
[C---:B------:R-:W-:Y:S08]  /*2e00*/  HMMA.16816.F32.BF16 R64, R12.reuse, R24, R64 ;  /* 0x000000180c40723c */ /* 0x040ff00000041840 */
[C---:B------:R-:W-:Y:S01]  /*2e10*/  HMMA.16816.F32.BF16 R60, R12.reuse, R26, R60 ;  /* 0x0000001a0c3c723c */ /* 0x040fe2000004183c */
[----:B------:R-:W-:Y:S07]  /*2e20*/  LDSM.16.M88.4 R24, [R0+0xd900] ;  /* 0x00d900000018783b */ /* 0x000fee0000000200 */
[C---:B---3--:R-:W-:Y:S08]  /*2e30*/  HMMA.16816.F32.BF16 R52, R12.reuse, R48, R52 ;  /* 0x000000300c34723c */ /* 0x048ff00000041834 */
[----:B------:R-:W-:Y:S01]  /*2e40*/  HMMA.16816.F32.BF16 R72, R12, R50, R72 ;  /* 0x000000320c48723c */ /* 0x000fe20000041848 */
[----:B------:R-:W3:Y:S04]  /*2e50*/  LDSM.16.M88.4 R12, [R189+0xe900] ;  /* 0x00e90000bd0c783b */ /* 0x000ee80000000200 */
[----:B------:R-:W-:Y:S03]  /*2e60*/  LDSM.16.M88.4 R48, [R94+0xe100] ;  /* 0x00e100005e30783b */ /* 0x000fe60000000200 */
[C---:B----4-:R-:W-:Y:S08]  /*2e70*/  HMMA.16816.F32.BF16 R28, R20.reuse, R8, R28 ;  /* 0x00000008141c723c */ /* 0x050ff0000004181c */
[C---:B------:R-:W-:Y:S01]  /*2e80*/  HMMA.16816.F32.BF16 R40, R20.reuse, R10, R40 ;  /* 0x0000000a1428723c */ /* 0x040fe20000041828 */
[----:B------:R-:W4:Y:S07]  /*2e90*/  LDSM.16.M88.4 R8, [R189+0xf100] ;  /* 0x00f10000bd08783b */ /* 0x000f2e0000000200 */
[C---:B------:R-:W-:Y:S08]  /*2ea0*/  HMMA.16816.F32.BF16 R64, R20.reuse, R44, R64 ;  /* 0x0000002c1440723c */ /* 0x040ff00000041840 */
[C---:B------:R-:W-:Y:S01]  /*2eb0*/  HMMA.16816.F32.BF16 R60, R20.reuse, R46, R60 ;  /* 0x0000002e143c723c */ /* 0x040fe2000004183c */
[----:B------:R-:W-:Y:S07]  /*2ec0*/  LDSM.16.M88.4 R44, [R185+0x4000] ;  /* 0x00400000b92c783b */ /* 0x000fee0000000200 */
[C---:B-1----:R-:W-:Y:S08]  /*2ed0*/  HMMA.16816.F32.BF16 R36, R20.reuse, R32, R36 ;  /* 0x000000201424723c */ /* 0x042ff00000041824 */
[----:B------:R-:W-:Y:S01]  /*2ee0*/  HMMA.16816.F32.BF16 R56, R20, R34, R56 ;  /* 0x000000221438723c */ /* 0x000fe20000041838 */
[----:B------:R-:W-:Y:S07]  /*2ef0*/  LDSM.16.M88.4 R32, [R92+0xe900] ;  /* 0x00e900005c20783b */ /* 0x000fee0000000200 */
[C---:B--2---:R-:W-:Y:S08]  /*2f00*/  HMMA.16816.F32.BF16 R28, R68.reuse, R16, R28 ;  /* 0x00000010441c723c */ /* 0x044ff0000004181c */
[C---:B------:R-:W-:Y:S01]  /*2f10*/  HMMA.16816.F32.BF16 R40, R68.reuse, R18, R40 ;  /* 0x000000124428723c */ /* 0x040fe20000041828 */
[----:B------:R-:W1:Y:S07]  /*2f20*/  LDSM.16.M88.4 R16, [R187+0x4000] ;  /* 0x00400000bb10783b */ /* 0x000e6e0000000200 */
[C---:B---3--:R-:W-:Y:S08]  /*2f30*/  HMMA.16816.F32.BF16 R64, R68.reuse, R12, R64 ;  /* 0x0000000c4440723c */ /* 0x048ff00000041840 */
[----:B------:R-:W-:Y:S01]  /*2f40*/  HMMA.16816.F32.BF16 R60, R68, R14, R60 ;  /* 0x0000000e443c723c */ /* 0x000fe2000004183c */
[----:B------:R-:W2:Y:S07]  /*2f50*/  LDSM.16.M88.4 R12, [R94+0xf100] ;  /* 0x00f100005e0c783b */ /* 0x000eae0000000200 */
[C---:B------:R-:W-:Y:S08]  /*2f60*/  HMMA.16816.F32.BF16 R52, R20.reuse, R24, R52 ;  /* 0x000000181434723c */ /* 0x040ff00000041834 */
[----:B------:R-:W-:Y:S01]  /*2f70*/  HMMA.16816.F32.BF16 R72, R20, R26, R72 ;  /* 0x0000001a1448723c */ /* 0x000fe20000041848 */
[----:B------:R-:W3:Y:S04]  /*2f80*/  LDSM.16.M88.4 R24, [R94+0xe900] ;  /* 0x00e900005e18783b */ /* 0x000ee80000000200 */
[----:B------:R-:W-:Y:S03]  /*2f90*/  LDSM.16.M88.4 R20, [R94+0xf900] ;  /* 0x00f900005e14783b */ /* 0x000fe60000000200 */
[C---:B----4-:R-:W-:Y:S08]  /*2fa0*/  HMMA.16816.F32.BF16 R36, R68.reuse, R8, R36 ;  /* 0x000000084424723c */ /* 0x050ff00000041824 */
[----:B------:R-:W-:Y:S01]  /*2fb0*/  HMMA.16816.F32.BF16 R56, R68, R10, R56 ;  /* 0x0000000a4438723c */ /* 0x000fe20000041838 */
[----:B------:R-:W4:Y:S07]  /*2fc0*/  LDSM.16.M88.4 R8, [R92+0xe100] ;  /* 0x00e100005c08783b */ /* 0x000f2e0000000200 */
[C---:B-1----:R-:W-:Y:S08]  /*2fd0*/  HMMA.16816.F32.BF16 R28, R16.reuse, R48, R28 ;  /* 0x00000030101c723c */ /* 0x042ff0000004181c */
[----:B------:R-:W-:Y:S01]  /*2fe0*/  HMMA.16816.F32.BF16 R40, R16, R50, R40 ;  /* 0x000000321028723c */ /* 0x000fe20000041828 */
[----:B------:R-:W-:Y:S07]  /*2ff0*/  LDSM.16.M88.4 R48, [R92+0xf900] ;  /* 0x00f900005c30783b */ /* 0x000fee0000000200 */
[C---:B------:R-:W-:Y:S08]  /*3000*/  HMMA.16816.F32.BF16 R52, R68.reuse, R76, R52 ;  /* 0x0000004c4434723c */ /* 0x040ff00000041834 */
[----:B------:R-:W-:Y:S01]  /*3010*/  HMMA.16816.F32.BF16 R72, R68, R78, R72 ;  /* 0x0000004e4448723c */ /* 0x000fe20000041848 */
[----:B------:R-:W-:Y:S04]  /*3020*/  LDSM.16.M88.4 R76, [R191+0x8000] ;  /* 0x00800000bf4c783b */ /* 0x000fe80000000200 */
[----:B------:R-:W-:Y:S03]  /*3030*/  LDSM.16.M88.4 R68, [R94+0x10900] ;  /* 0x010900005e44783b */ /* 0x000fe60000000200 */
[C---:B--2---:R-:W-:Y:S08]  /*3040*/  HMMA.16816.F32.BF16 R36, R16.reuse, R12, R36 ;  /* 0x0000000c1024723c */ /* 0x044ff00000041824 */
[C---:B------:R-:W-:Y:S01]  /*3050*/  HMMA.16816.F32.BF16 R56, R16.reuse, R14, R56 ;  /* 0x0000000e1038723c */ /* 0x040fe20000041838 */
[----:B------:R-:W1:Y:S07]  /*3060*/  LDSM.16.M88.4 R12, [R92+0xf100] ;  /* 0x00f100005c0c783b */ /* 0x000e6e0000000200 */
[C---:B---3--:R-:W-:Y:S08]  /*3070*/  HMMA.16816.F32.BF16 R64, R16.reuse, R24, R64 ;  /* 0x000000181040723c */ /* 0x048ff00000041840 */
[----:B------:R-:W-:Y:S01]  /*3080*/  HMMA.16816.F32.BF16 R60, R16, R26, R60 ;  /* 0x0000001a103c723c */ /* 0x000fe2000004183c */
[----:B------:R-:W-:Y:S07]  /*3090*/  LDSM.16.M88.4 R24, [R0+0xe100] ;  /* 0x00e100000018783b */ /* 0x000fee0000000200 */
[C---:B----4-:R-:W-:Y:S08]  /*30a0*/  HMMA.16816.F32.BF16 R28, R44.reuse, R8, R28 ;  /* 0x000000082c1c723c */ /* 0x050ff0000004181c */
[----:B------:R-:W-:Y:S01]  /*30b0*/  HMMA.16816.F32.BF16 R40, R44, R10, R40 ;  /* 0x0000000a2c28723c */ /* 0x000fe20000041828 */
[----:B------:R-:W2:Y:S07]  /*30c0*/  LDSM.16.M88.4 R8, [R184+0x4000] ;  /* 0x00400000b808783b */ /* 0x000eae0000000200 */
[C---:B------:R-:W-:Y:S08]  /*30d0*/  HMMA.16816.F32.BF16 R52, R16.reuse, R20, R52 ;  /* 0x000000141034723c */ /* 0x040ff00000041834 */
[----:B------:R-:W-:Y:S01]  /*30e0*/  HMMA.16816.F32.BF16 R72, R16, R22, R72 ;  /* 0x000000161048723c */ /* 0x000fe20000041848 */
[----:B------:R-:W3:Y:S04]  /*30f0*/  LDSM.16.M88.4 R20, [R0+0xe900] ;  /* 0x00e900000014783b */ /* 0x000ee80000000200 */
[----:B------:R-:W4:Y:S03]  /*3100*/  LDSM.16.M88.4 R16, [R0+0xf100] ;  /* 0x00f100000010783b */ /* 0x000f260000000200 */
[C---:B------:R-:W-:Y:S08]  /*3110*/  HMMA.16816.F32.BF16 R64, R44.reuse, R32, R64 ;  /* 0x000000202c40723c */ /* 0x040ff00000041840 */
[C---:B------:R-:W-:Y:S01]  /*3120*/  HMMA.16816.F32.BF16 R60, R44.reuse, R34, R60 ;  /* 0x000000222c3c723c */ /* 0x040fe2000004183c */
[----:B------:R-:W5:Y:S07]  /*3130*/  LDSM.16.M88.4 R32, [R0+0xf900] ;  /* 0x00f900000020783b */ /* 0x000f6e0000000200 */
[C---:B-1----:R-:W-:Y:S08]  /*3140*/  HMMA.16816.F32.BF16 R36, R44.reuse, R12, R36 ;  /* 0x0000000c2c24723c */ /* 0x042ff00000041824 */
[C---:B------:R-:W-:Y:S01]  /*3150*/  HMMA.16816.F32.BF16 R56, R44.reuse, R14, R56 ;  /* 0x0000000e2c38723c */ /* 0x040fe20000041838 */
[----:B------:R-:W1:Y:S07]  /*3160*/  LDSM.16.M88.4 R12, [R189+0x10100] ;  /* 0x01010000bd0c783b */ /* 0x000e6e0000000200 */
[C---:B------:R-:W-:Y:S08]  /*3170*/  HMMA.16816.F32.BF16 R52, R44.reuse, R48, R52 ;  /* 0x000000302c34723c */ /* 0x040ff00000041834 */
[----:B------:R-:W-:Y:S01]  /*3180*/  HMMA.16816.F32.BF16 R72, R44, R50, R72 ;  /* 0x000000322c48723c */ /* 0x000fe20000041848 */
[----:B------:R-:W-:Y:S04]  /*3190*/  LDSM.16.M88.4 R44, [R92+0x11100] ;  /* 0x011100005c2c783b */ /* 0x000fe80000000200 */
[----:B------:R-:W-:Y:S03]  /*31a0*/  LDSM.16.M88.4 R48, [R92+0x10900] ;  /* 0x010900005c30783b */ /* 0x000fe60000000200 */
[C---:B--2---:R-:W-:Y:S08]  /*31b0*/  HMMA.16816.F32.BF16 R28, R8.reuse, R24, R28 ;  /* 0x00000018081c723c */ /* 0x044ff0000004181c */
[C---:B------:R-:W-:Y:S01]  /*31c0*/  HMMA.16816.F32.BF16 R40, R8.reuse, R26, R40 ;  /* 0x0000001a0828723c */ /* 0x040fe20000041828 */
[----:B------:R-:W2:Y:S07]  /*31d0*/  LDSM.16.M88.4 R24, [R189+0x11100] ;  /* 0x01110000bd18783b */ /* 0x000eae0000000200 */
        /* <DEDUP_REMOVED lines=8> */
[----:B------:R-:W4:Y:S04]  /*3260*/  LDSM.16.M88.4 R8, [R189+0x10900] ;  /* 0x01090000bd08783b */ /* 0x000f280000000200 */
[----:B------:R-:W-:Y:S03]  /*3270*/  LDSM.16.M88.4 R32, [R0+0x10100] ;  /* 0x010100000020783b */ /* 0x000fe60000000200 */
[C---:B-1----:R-:W-:Y:S08]  /*3280*/  HMMA.16816.F32.BF16 R28, R76.reuse, R12, R28 ;  /* 0x0000000c4c1c723c */ /* 0x042ff0000004181c */
[C---:B------:R-:W-:Y:S01]  /*3290*/  HMMA.16816.F32.BF16 R40, R76.reuse, R14, R40 ;  /* 0x0000000e4c28723c */ /* 0x040fe20000041828 */
[----:B------:R-:W1:Y:S07]  /*32a0*/  LDSM.16.M88.4 R12, [R185+0x8000] ;  /* 0x00800000b90c783b */ /* 0x000e6e0000000200 */
[----:B--2---:R-:W-:Y:S08]  /*32b0*/  HMMA.16816.F32.BF16 R36, R76, R24, R36 ;  /* 0x000000184c24723c */ /* 0x004ff00000041824 */
[----:B---3--:R-:W-:Y:S08]  /*32c0*/  HMMA.16816.F32.BF16 R28, R16, R20, R28 ;  /* 0x00000014101c723c */ /* 0x008ff0000004181c */
[C---:B------:R-:W-:Y:S01]  /*32d0*/  HMMA.16816.F32.BF16 R56, R76.reuse, R26, R56 ;  /* 0x0000001a4c38723c */ /* 0x040fe20000041838 */
[----:B------:R-:W-:Y:S04]  /*32e0*/  LDSM.16.M88.4 R24, [R94+0x11900] ;  /* 0x011900005e18783b */ /* 0x000fe80000000200 */
[----:B------:R-:W-:Y:S03]  /*32f0*/  LDSM.16.M88.4 R92, [R92+0x11900] ;  /* 0x011900005c5c783b */ /* 0x000fe60000000200 */
[C---:B----4-:R-:W-:Y:S08]  /*3300*/  HMMA.16816.F32.BF16 R64, R76.reuse, R8, R64 ;  /* 0x000000084c40723c */ /* 0x050ff00000041840 */
[----:B------:R-:W-:Y:S01]  /*3310*/  HMMA.16816.F32.BF16 R60, R76, R10, R60 ;  /* 0x0000000a4c3c723c */ /* 0x000fe2000004183c */
[----:B------:R-:W2:Y:S07]  /*3320*/  LDSM.16.M88.4 R8, [R184+0x8000] ;  /* 0x00800000b808783b */ /* 0x000eae0000000200 */
[C---:B------:R-:W-:Y:S08]  /*3330*/  HMMA.16816.F32.BF16 R36, R16.reuse, R88, R36 ;  /* 0x000000581024723c */ /* 0x040ff00000041824 */
[----:B------:R-:W-:Y:S01]  /*3340*/  HMMA.16816.F32.BF16 R40, R16, R22, R40 ;  /* 0x000000161028723c */ /* 0x000fe20000041828 */
[----:B------:R-:W3:Y:S07]  /*3350*/  LDSM.16.M88.4 R20, [R0+0x11100] ;  /* 0x011100000014783b */ /* 0x000eee0000000200 */
[----:B-1----:R-:W-:Y:S08]  /*3360*/  HMMA.16816.F32.BF16 R28, R12, R84, R28 ;  /* 0x000000540c1c723c */ /* 0x002ff0000004181c */
[C---:B------:R-:W-:Y:S08]  /*3370*/  HMMA.16816.F32.BF16 R64, R16.reuse, R68, R64 ;  /* 0x000000441040723c */ /* 0x040ff00000041840 */
[----:B------:R-:W-:Y:S08]  /*3380*/  HMMA.16816.F32.BF16 R60, R16, R70, R60 ;  /* 0x00000046103c723c */ /* 0x000ff0000004183c */
[----:B------:R-:W-:Y:S08]  /*3390*/  HMMA.16816.F32.BF16 R52, R76, R80, R52 ;  /* 0x000000504c34723c */ /* 0x000ff00000041834 */
[----:B------:R-:W-:Y:S01]  /*33a0*/  HMMA.16816.F32.BF16 R68, R12, R44, R36 ;  /* 0x0000002c0c44723c */ /* 0x000fe20000041824 */
[----:B------:R-:W1:Y:S07]  /*33b0*/  LDSM.16.M88.4 R36, [R0+0x10900] ;  /* 0x010900000024783b */ /* 0x000e6e0000000200 */
[----:B--2---:R-:W-:Y:S08]  /*33c0*/  HMMA.16816.F32.BF16 R28, R8, R32, R28 ;  /* 0x00000020081c723c */ /* 0x004ff0000004181c */
[----:B------:R-:W-:Y:S07]  /*33d0*/  HMMA.16816.F32.BF16 R52, R16, R24, R52 ;  /* 0x000000181034723c */ /* 0x000fee0000041834 */
[----:B------:R-:W-:Y:S01]  /*33e0*/  LOP3.LUT R25, R6, 0xffffffe0, RZ, 0xc0, !PT ;  /* 0xffffffe006197812 */ /* 0x000fe200078ec0ff */
[----:B---3--:R-:W-:Y:S01]  /*33f0*/  HMMA.16816.F32.BF16 R68, R8, R20, R68 ;  /* 0x000000140844723c */ /* 0x008fe20000041844 */
[----:B------:R-:W-:-:S04]  /*3400*/  SHF.R.S32.HI R24, RZ, 0x1f, R5 ;  /* 0x0000001fff187819 */ /* 0x000fc80000011405 */
[----:B------:R-:W-:Y:S02]  /*3410*/  LEA.HI R24, R24, R5, RZ, 0x3 ;  /* 0x0000000518187211 */ /* 0x000fe400078f18ff */
[----:B------:R-:W-:Y:S01]  /*3420*/  LEA.HI R21, R7, R2, RZ, 0x2 ;  /* 0x0000000207157211 */ /* 0x000fe200078f10ff */
[----:B------:R-:W-:Y:S01]  /*3430*/  IMAD.IADD R7, R2, 0x1, -R25 ;  /* 0x0000000102077824 */ /* 0x000fe200078e0a19 */
[----:B------:R-:W-:Y:S01]  /*3440*/  HMMA.16816.F32.BF16 R72, R76, R82, R72 ;  /* 0x000000524c48723c */ /* 0x000fe20000041848 */
[----:B------:R-:W-:Y:S01]  /*3450*/  FMUL.FTZ R6, R28, c[0x0][0x320] ;  /* 0x0000c8001c067a20 */ /* 0x000fe20000410000 */
[----:B------:R-:W-:Y:S01]  /*3460*/  LOP3.LUT R21, R21, 0xfffffffc, RZ, 0xc0, !PT ;  /* 0xfffffffc15157812 */ /* 0x000fe200078ec0ff */
[----:B------:R-:W-:Y:S01]  /*3470*/  FMUL.FTZ R29, R29, c[0x0][0x320] ;  /* 0x0000c8001d1d7a20 */ /* 0x000fe20000410000 */
[----:B------:R-:W-:Y:S01]  /*3480*/  SHF.R.S32.HI R20, RZ, 0x1f, R7 ;  /* 0x0000001fff147819 */ /* 0x000fe20000011407 */
[----:B------:R-:W-:Y:S01]  /*3490*/  FMUL.FTZ R31, R31, c[0x0][0x320] ;  /* 0x0000c8001f1f7a20 */ /* 0x000fe20000410000 */
[----:B------:R-:W-:Y:S01]  /*34a0*/  LOP3.LUT R24, R24, 0xffffff8, RZ, 0xc0, !PT ;  /* 0x0ffffff818187812 */ /* 0x000fe200078ec0ff */
[----:B------:R-:W-:Y:S01]  /*34b0*/  IMAD.IADD R21, R2, 0x1, -R21 ;  /* 0x0000000102157824 */ /* 0x000fe200078e0a15 */
[----:B------:R-:W-:Y:S01]  /*34c0*/  LEA.HI R20, R20, R7, RZ, 0x2 ;  /* 0x0000000714147211 */ /* 0x000fe200078f10ff */
[----:B------:R-:W-:Y:S01]  /*34d0*/  HMMA.16816.F32.BF16 R40, R12, R86, R40 ;  /* 0x000000560c28723c */ /* 0x000fe20000041828 */
[----:B------:R-:W2:Y:S01]  /*34e0*/  MUFU.TANH R6, R6 ;  /* 0x0000000600067308 */ /* 0x000ea20000002400 */
[----:B------:R-:W-:Y:S01]  /*34f0*/  IMAD.IADD R24, R5, 0x1, -R24 ;  /* 0x0000000105187824 */ /* 0x000fe200078e0a18 */
[C---:B------:R-:W-:Y:S01]  /*3500*/  LEA.HI R28, R21.reuse, R21, RZ, 0x1 ;  /* 0x00000015151c7211 */ /* 0x040fe200078f08ff */
[----:B------:R-:W-:Y:S01]  /*3510*/  FMUL.FTZ R2, R30, c[0x0][0x320] ;  /* 0x0000c8001e027a20 */ /* 0x000fe20000410000 */
[----:B------:R-:W-:Y:S01]  /*3520*/  LEA.HI.SX32 R25, R20, UR15, 0x1e ;  /* 0x0000000f14197c11 */ /* 0x000fe2000f8ff2ff */
[----:B------:R-:W-:Y:S01]  /*3530*/  FMUL.FTZ R68, R68, c[0x0][0x320] ;  /* 0x0000c80044447a20 */ /* 0x000fe20000410000 */
[----:B------:R-:W-:Y:S01]  /*3540*/  LOP3.LUT R28, R28, 0x1ffffffe, RZ, 0xc0, !PT ;  /* 0x1ffffffe1c1c7812 */ /* 0x000fe200078ec0ff */
[----:B------:R-:W-:Y:S01]  /*3550*/  HMMA.16816.F32.BF16 R56, R16, R90, R56 ;  /* 0x0000005a1038723c */ /* 0x000fe20000041838 */
[----:B------:R-:W-:Y:S01]  /*3560*/  LOP3.LUT R20, R20, 0x7ffffffc, RZ, 0xc0, !PT ;  /* 0x7ffffffc14147812 */ /* 0x000fe200078ec0ff */
[----:B------:R-:W-:Y:S01]  /*3570*/  IMAD R24, R24, 0x10, R25 ;  /* 0x0000001018187824 */ /* 0x000fe200078e0219 */
[----:B------:R-:W3:Y:S01]  /*3580*/  MUFU.TANH R5, R29 ;  /* 0x0000001d00057308 */ /* 0x000ee20000002400 */
[----:B------:R-:W-:-:S02]  /*3590*/  IMAD.IADD R21, R21, 0x1, -R28 ;  /* 0x0000000115157824 */ /* 0x000fc400078e0a1c */
[----:B------:R-:W-:Y:S02]  /*35a0*/  IMAD.IADD R209, R7, 0x1, -R20 ;  /* 0x0000000107d17824 */ /* 0x000fe400078e0a14 */
[----:B------:R-:W-:Y:S01]  /*35b0*/  IMAD R208, R21, 0x8, R24 ;  /* 0x0000000815d07824 */ /* 0x000fe200078e0218 */
[----:B------:R-:W-:Y:S01]  /*35c0*/  HMMA.16816.F32.BF16 R72, R16, R26, R72 ;  /* 0x0000001a1048723c */ /* 0x000fe20000041848 */
[----:B------:R-:W-:Y:S01]  /*35d0*/  IMAD.SHL.U32 R209, R209, 0x2, RZ ;  /* 0x00000002d1d17824 */ /* 0x000fe200078e00ff */
[----:B------:R-:W-:Y:S01]  /*35e0*/  MUFU.TANH R213, R68 ;  /* 0x0000004400d57308 */ /* 0x000fe20000002400 */
[----:B------:R-:W-:Y:S01]  /*35f0*/  @P0 IMAD.HI.U32 R24, R208, c[0x0][0x2c8], RZ ;  /* 0x0000b200d0180a27 */ /* 0x000fe200078e00ff */
[----:B------:R-:W-:-:S03]  /*3600*/  PLOP3.LUT P0, PT, PT, PT, UP1, 0x80, 0x0 ;  /* 0x000000000000781c */ /* 0x000fc60003f0f018 */
[----:B------:R-:W-:Y:S01]  /*3610*/  IMAD.MOV.U32 R16, RZ, RZ, R208 ;  /* 0x000000ffff107224 */ /* 0x000fe200078e00d0 */
[----:B------:R-:W-:Y:S01]  /*3620*/  HMMA.16816.F32.BF16 R64, R12, R48, R64 ;  /* 0x000000300c40723c */ /* 0x000fe20000041840 */
[----:B------:R-:W-:Y:S01]  /*3630*/  FMUL.FTZ R69, R69, c[0x0][0x320] ;  /* 0x0000c80045457a20 */ /* 0x000fe20000410000 */
[----:B------:R-:W-:Y:S01]  /*3640*/  MUFU.TANH R2, R2 ;  /* 0x0000000200027308 */ /* 0x000fe20000002400 */
[----:B------:R-:W-:Y:S02]  /*3650*/  FMUL.FTZ R70, R70, c[0x0][0x320] ;  /* 0x0000c80046467a20 */ /* 0x000fe40000410000 */
[----:B------:R-:W-:-:S03]  /*3660*/  FMUL.FTZ R71, R71, c[0x0][0x320] ;  /* 0x0000c80047477a20 */ /* 0x000fc60000410000 */
[----:B------:R-:W-:Y:S01]  /*3670*/  HMMA.16816.F32.BF16 R40, R8, R34, R40 ;  /* 0x000000220828723c */ /* 0x000fe20000041828 */
[----:B------:R-:W-:Y:S01]  /*3680*/  @P0 SHF.R.U32.HI R16, RZ, c[0x0][0x2cc], R24 ;  /* 0x0000b300ff100a19 */ /* 0x000fe20000011618 */
[----:B------:R-:W-:Y:S01]  /*3690*/  LDSM.16.M88.4 R32, [R0+0x11900] ;  /* 0x011900000020783b */ /* 0x000fe20000000200 */
[----:B------:R-:W-:Y:S01]  /*36a0*/  MUFU.TANH R167, R69 ;  /* 0x0000004500a77308 */ /* 0x000fe20000002400 */
[----:B------:R-:W-:-:S04]  /*36b0*/  DEPBAR.LE SB0, 0x2 ;  /* 0x000080800000791a */ /* 0x000fc80000000000 */
[C---:B------:R-:W-:Y:S01]  /*36c0*/  HMMA.16816.F32.BF16 R60, R12.reuse, R50, R60 ;  /* 0x000000320c3c723c */ /* 0x040fe2000004183c */
[----:B------:R-:W4:Y:S02]  /*36d0*/  SHFL.IDX PT, R0, R16, RZ, 0x1c1f ;  /* 0x001c1fff10007589 */ /* 0x000f2400000e0000 */
[----:B------:R-:W-:Y:S02]  /*36e0*/  MUFU.TANH R31, R31 ;  /* 0x0000001f001f7308 */ /* 0x000fe40000002400 */
[----:B------:R-:W-:Y:S03]  /*36f0*/  BAR.SYNC.DEFER_BLOCKING 0x0 ;  /* 0x0000000000007b1d */ /* 0x000fe60000010000 */
[C---:B------:R-:W-:Y:S03]  /*3700*/  HMMA.16816.F32.BF16 R56, R12.reuse, R46, R56 ;  /* 0x0000002e0c38723c */ /* 0x040fe60000041838 */
[----:B------:R-:W-:Y:S05]  /*3710*/  MUFU.TANH R203, R70 ;  /* 0x0000004600cb7308 */ /* 0x000fea0000002400 */
[----:B------:R-:W-:Y:S01]  /*3720*/  HMMA.16816.F32.BF16 R52, R12, R92, R52 ;  /* 0x0000005c0c34723c */ /* 0x000fe20000041834 */
[----:B------:R-:W-:-:S02]  /*3730*/  FMUL.FTZ R21, R40, c[0x0][0x320] ;  /* 0x0000c80028157a20 */ /* 0x000fc40000410000 */
[----:B------:R-:W-:Y:S01]  /*3740*/  FMUL.FTZ R17, R41, c[0x0][0x320] ;  /* 0x0000c80029117a20 */ /* 0x000fe20000410000 */
[----:B------:R-:W-:Y:S04]  /*3750*/  MUFU.TANH R173, R71 ;  /* 0x0000004700ad7308 */ /* 0x000fe80000002400 */
[----:B------:R-:W-:Y:S04]  /*3760*/  HMMA.16816.F32.BF16 R72, R12, R94, R72 ;  /* 0x0000005e0c48723c */ /* 0x000fe80000041848 */
[----:B------:R-:W5:Y:S01]  /*3770*/  MUFU.TANH R21, R21 ;  /* 0x0000001500157308 */ /* 0x000f620000002400 */
[----:B------:R-:W-:Y:S02]  /*3780*/  LDSM.16.MT88.4 R124, [R135+0x100] ;  /* 0x00010000877c783b */ /* 0x000fe40000004200 */
[----:B------:R-:W-:Y:S01]  /*3790*/  IMAD.U32 R12, RZ, RZ, UR4 ;  /* 0x00000004ff0c7e24 */ /* 0x000fe2000f8e00ff */
[C---:B-1----:R-:W-:Y:S01]  /*37a0*/  HMMA.16816.F32.BF16 R64, R8.reuse, R36, R64 ;  /* 0x000000240840723c */ /* 0x042fe20000041840 */
[----:B------:R-:W-:Y:S03]  /*37b0*/  LDSM.16.MT88.4 R116, [R171+0x100] ;  /* 0x00010000ab74783b */ /* 0x000fe60000004200 */
[C---:B------:R-:W-:Y:S01]  /*37c0*/  IADD3 R12, -R209.reuse, UR9, R12 ;  /* 0x00000009d10c7c10 */ /* 0x040fe2000fffe10c */
[----:B------:R-:W1:Y:S01]  /*37d0*/  MUFU.TANH R17, R17 ;  /* 0x0000001100117308 */ /* 0x000e620000002400 */
[----:B------:R-:W-:Y:S02]  /*37e0*/  LDSM.16.MT88.4 R108, [R134+0x100] ;  /* 0x00010000866c783b */ /* 0x000fe40000004200 */
[----:B------:R-:W-:Y:S01]  /*37f0*/  IADD3 R13, R12, -UR12, RZ ;  /* 0x8000000c0c0d7c10 */ /* 0x000fe2000fffe0ff */
[----:B------:R-:W-:Y:S01]  /*3800*/  HMMA.16816.F32.BF16 R60, R8, R38, R60 ;  /* 0x00000026083c723c */ /* 0x000fe2000004183c */
[----:B------:R-:W-:Y:S01]  /*3810*/  IADD3 R12, -R209, UR22, RZ ;  /* 0x00000016d10c7c10 */ /* 0x000fe2000fffe1ff */
[----:B------:R-:W-:Y:S02]  /*3820*/  LDSM.16.MT88.4 R100, [R4+0x100] ;  /* 0x000100000464783b */ /* 0x000fe40000004200 */
[----:B----4-:R-:W-:-:S02]  /*3830*/  IMAD.IADD R15, R13, 0x1, R0 ;  /* 0x000000010d0f7824 */ /* 0x010fc400078e0200 */
[----:B------:R-:W-:Y:S02]  /*3840*/  LDSM.16.MT88.4 R48, [R171+0x2100] ;  /* 0x00210000ab30783b */ /* 0x000fe40000004200 */
[C---:B------:R-:W-:Y:S01]  /*3850*/  HMMA.16816.F32.BF16 R56, R8.reuse, R22, R56 ;  /* 0x000000160838723c */ /* 0x040fe20000041838 */
[----:B------:R-:W-:Y:S01]  /*3860*/  IMNMX R15, R12, R15, PT ;  /* 0x0000000f0c0f7217 */ /* 0x000fe20003800200 */
[----:B------:R-:W-:Y:S03]  /*3870*/  LDSM.16.MT88.4 R80, [R171+0x4100] ;  /* 0x00410000ab50783b */ /* 0x000fe60000004200 */
[----:B------:R-:W-:Y:S01]  /*3880*/  ISETP.GT.AND P0, PT, R15, RZ, PT ;  /* 0x000000ff0f00720c */ /* 0x000fe20003f04270 */
[----:B------:R-:W-:Y:S01]  /*3890*/  LDSM.16.MT88.4 R88, [R134+0x4100] ;  /* 0x004100008658783b */ /* 0x000fe20000004200 */
[----:B------:R-:W-:Y:S01]  /*38a0*/  FMUL.FTZ R19, R64, c[0x0][0x320] ;  /* 0x0000c80040137a20 */ /* 0x000fe20000410000 */
[C---:B------:R-:W-:Y:S01]  /*38b0*/  HMMA.16816.F32.BF16 R52, R8.reuse, R32, R52 ;  /* 0x000000200834723c */ /* 0x040fe20000041834 */
[----:B--2---:R-:W-:Y:S01]  /*38c0*/  FSEL R25, R6, -INF , P0 ;  /* 0xff80000006197808 */ /* 0x004fe20000000000 */
[----:B------:R-:W-:Y:S01]  /*38d0*/  FMUL.FTZ R18, R65, c[0x0][0x320] ;  /* 0x0000c80041127a20 */ /* 0x000fe20000410000 */
[----:B------:R-:W-:Y:S01]  /*38e0*/  ISETP.GT.AND P0, PT, R15, 0x1, PT ;  /* 0x000000010f00780c */ /* 0x000fe20003f04270 */
[----:B------:R-:W2:Y:S01]  /*38f0*/  SHFL.IDX PT, R6, R16, 0x1, 0x1c1f ;  /* 0x003c1f0010067f89 */ /* 0x000ea200000e0000 */
[----:B------:R-:W4:Y:S01]  /*3900*/  MUFU.TANH R19, R19 ;  /* 0x0000001300137308 */ /* 0x000f220000002400 */
[----:B------:R-:W-:Y:S01]  /*3910*/  FMUL.FTZ R23, R42, c[0x0][0x320] ;  /* 0x0000c8002a177a20 */ /* 0x000fe20000410000 */
[----:B---3--:R-:W-:Y:S01]  /*3920*/  FSEL R0, R5, -INF , P0 ;  /* 0xff80000005007808 */ /* 0x008fe20000000000 */
[----:B------:R-:W-:Y:S01]  /*3930*/  FMUL.FTZ R60, R60, c[0x0][0x320] ;  /* 0x0000c8003c3c7a20 */ /* 0x000fe20000410000 */
[----:B------:R-:W-:Y:S01]  /*3940*/  ISETP.GT.AND P0, PT, R15, 0x8, PT ;  /* 0x000000080f00780c */ /* 0x000fe20003f04270 */
[----:B------:R-:W-:Y:S01]  /*3950*/  FMUL.FTZ R14, R61, c[0x0][0x320] ;  /* 0x0000c8003d0e7a20 */ /* 0x000fe20000410000 */
[----:B------:R-:W-:Y:S01]  /*3960*/  HMMA.16816.F32.BF16 R72, R8, R34, R72 ;  /* 0x000000220848723c */ /* 0x000fe20000041848 */
[----:B------:R-:W-:Y:S01]  /*3970*/  LDSM.16.MT88.4 R136, [R171+0x900] ;  /* 0x00090000ab88783b */ /* 0x000fe20000004200 */
[----:B------:R-:W3:Y:S01]  /*3980*/  MUFU.TANH R18, R18 ;  /* 0x0000001200127308 */ /* 0x000ee20000002400 */
[----:B-----5:R-:W-:Y:S01]  /*3990*/  FSEL R29, R21, -INF , P0 ;  /* 0xff800000151d7808 */ /* 0x020fe20000000000 */
[----:B------:R-:W-:Y:S01]  /*39a0*/  FMUL.FTZ R21, R43, c[0x0][0x320] ;  /* 0x0000c8002b157a20 */ /* 0x000fe20000410000 */
[----:B------:R-:W-:Y:S01]  /*39b0*/  ISETP.GT.AND P0, PT, R15, 0x9, PT ;  /* 0x000000090f00780c */ /* 0x000fe20003f04270 */
[----:B------:R-:W-:Y:S01]  /*39c0*/  FMUL.FTZ R56, R56, c[0x0][0x320] ;  /* 0x0000c80038387a20 */ /* 0x000fe20000410000 */
[----:B------:R-:W-:Y:S01]  /*39d0*/  LDSM.16.MT88.4 R40, [R135+0x2100] ;  /* 0x002100008728783b */ /* 0x000fe20000004200 */
[----:B------:R-:W-:Y:S01]  /*39e0*/  FMUL.FTZ R57, R57, c[0x0][0x320] ;  /* 0x0000c80039397a20 */ /* 0x000fe20000410000 */
[----:B-1----:R-:W-:Y:S01]  /*39f0*/  FSEL R27, R17, -INF , P0 ;  /* 0xff800000111b7808 */ /* 0x002fe20000000000 */
[----:B------:R-:W1:Y:S01]  /*3a00*/  MUFU.TANH R7, R60 ;  /* 0x0000003c00077308 */ /* 0x000e620000002400 */
[----:B------:R-:W-:Y:S01]  /*3a10*/  ISETP.GT.AND P0, PT, R15, 0x10, PT ;  /* 0x000000100f00780c */ /* 0x000fe20003f04270 */
[----:B------:R-:W-:-:S02]  /*3a20*/  FMUL.FTZ R8, R66, c[0x0][0x320] ;  /* 0x0000c80042087a20 */ /* 0x000fc40000410000 */
[----:B------:R-:W-:Y:S01]  /*3a30*/  FMUL.FTZ R52, R52, c[0x0][0x320] ;  /* 0x0000c80034347a20 */ /* 0x000fe20000410000 */
[----:B----4-:R-:W-:Y:S01]  /*3a40*/  FSEL R19, R19, -INF , P0 ;  /* 0xff80000013137808 */ /* 0x010fe20000000000 */
[----:B------:R-:W-:Y:S01]  /*3a50*/  FMUL.FTZ R53, R53, c[0x0][0x320] ;  /* 0x0000c80035357a20 */ /* 0x000fe20000410000 */
[----:B------:R-:W-:Y:S01]  /*3a60*/  ISETP.GT.AND P0, PT, R15, 0x11, PT ;  /* 0x000000110f00780c */ /* 0x000fe20003f04270 */
[----:B------:R-:W4:Y:S01]  /*3a70*/  MUFU.TANH R14, R14 ;  /* 0x0000000e000e7308 */ /* 0x000f220000002400 */
[----:B--2---:R-:W-:Y:S02]  /*3a80*/  IMAD.IADD R13, R13, 0x1, R6 ;  /* 0x000000010d0d7824 */ /* 0x004fe400078e0206 */
[----:B---3--:R-:W-:Y:S01]  /*3a90*/  FSEL R17, R18, -INF , P0 ;  /* 0xff80000012117808 */ /* 0x008fe20000000000 */
[----:B------:R-:W-:Y:S01]  /*3aa0*/  FMUL.FTZ R11, R62, c[0x0][0x320] ;  /* 0x0000c8003e0b7a20 */ /* 0x000fe20000410000 */
[----:B------:R-:W-:Y:S01]  /*3ab0*/  ISETP.GT.AND P0, PT, R15, 0x18, PT ;  /* 0x000000180f00780c */ /* 0x000fe20003f04270 */
[----:B------:R-:W-:Y:S01]  /*3ac0*/  FMUL.FTZ R72, R72, c[0x0][0x320] ;  /* 0x0000c80048487a20 */ /* 0x000fe20000410000 */
[----:B------:R-:W-:Y:S01]  /*3ad0*/  IMNMX R12, R12, R13, PT ;  /* 0x0000000d0c0c7217 */ /* 0x000fe20003800200 */
[----:B------:R-:W2:Y:S01]  /*3ae0*/  MUFU.TANH R165, R56 ;  /* 0x0000003800a57308 */ /* 0x000ea20000002400 */
[----:B-1----:R-:W-:Y:S01]  /*3af0*/  FSEL R7, R7, -INF , P0 ;  /* 0xff80000007077808 */ /* 0x002fe20000000000 */
[----:B------:R-:W-:Y:S01]  /*3b00*/  FMUL.FTZ R73, R73, c[0x0][0x320] ;  /* 0x0000c80049497a20 */ /* 0x000fe20000410000 */
[----:B------:R-:W-:Y:S01]  /*3b10*/  ISETP.GT.AND P0, PT, R15, 0x19, PT ;  /* 0x000000190f00780c */ /* 0x000fe20003f04270 */
[----:B------:R-:W-:-:S02]  /*3b20*/  FMUL.FTZ R13, R67, c[0x0][0x320] ;  /* 0x0000c800430d7a20 */ /* 0x000fc40000410000 */
[----:B------:R-:W-:Y:S01]  /*3b30*/  FMUL.FTZ R9, R63, c[0x0][0x320] ;  /* 0x0000c8003f097a20 */ /* 0x000fe20000410000 */
[----:B------:R-:W-:Y:S01]  /*3b40*/  LDSM.16.MT88.4 R64, [R163+0x2100] ;  /* 0x00210000a340783b */ /* 0x000fe20000004200 */
[----:B----4-:R-:W-:Y:S01]  /*3b50*/  FSEL R5, R14, -INF , P0 ;  /* 0xff8000000e057808 */ /* 0x010fe20000000000 */
[----:B------:R-:W1:Y:S01]  /*3b60*/  MUFU.TANH R211, R57 ;  /* 0x0000003900d37308 */ /* 0x000e620000002400 */
[----:B------:R-:W-:Y:S01]  /*3b70*/  ISETP.GT.AND P0, PT, R15, 0x20, PT ;  /* 0x000000200f00780c */ /* 0x000fe20003f04270 */
[----:B------:R-:W-:Y:S02]  /*3b80*/  FMUL.FTZ R58, R58, c[0x0][0x320] ;  /* 0x0000c8003a3a7a20 */ /* 0x000fe40000410000 */
[----:B------:R-:W-:Y:S01]  /*3b90*/  FMUL.FTZ R59, R59, c[0x0][0x320] ;  /* 0x0000c8003b3b7a20 */ /* 0x000fe20000410000 */
[----:B------:R-:W-:Y:S01]  /*3ba0*/  FSEL R213, R213, -INF , P0 ;  /* 0xff800000d5d57808 */ /* 0x000fe20000000000 */
[----:B------:R-:W-:Y:S01]  /*3bb0*/  FMUL.FTZ R54, R54, c[0x0][0x320] ;  /* 0x0000c80036367a20 */ /* 0x000fe20000410000 */
[----:B------:R-:W-:Y:S01]  /*3bc0*/  ISETP.GT.AND P0, PT, R15, 0x21, PT ;  /* 0x000000210f00780c */ /* 0x000fe20003f04270 */
[----:B------:R-:W3:Y:S01]  /*3bd0*/  MUFU.TANH R193, R52 ;  /* 0x0000003400c17308 */ /* 0x000ee20000002400 */
[----:B------:R-:W-:-:S02]  /*3be0*/  FMUL.FTZ R55, R55, c[0x0][0x320] ;  /* 0x0000c80037377a20 */ /* 0x000fc40000410000 */
[----:B------:R-:W-:Y:S01]  /*3bf0*/  FSEL R167, R167, -INF , P0 ;  /* 0xff800000a7a77808 */ /* 0x000fe20000000000 */
[----:B------:R-:W-:Y:S01]  /*3c00*/  FMUL.FTZ R74, R74, c[0x0][0x320] ;  /* 0x0000c8004a4a7a20 */ /* 0x000fe20000410000 */
[----:B------:R-:W-:Y:S01]  /*3c10*/  ISETP.GT.AND P0, PT, R15, 0x28, PT ;  /* 0x000000280f00780c */ /* 0x000fe20003f04270 */
[----:B------:R-:W-:Y:S02]  /*3c20*/  FMUL.FTZ R75, R75, c[0x0][0x320] ;  /* 0x0000c8004b4b7a20 */ /* 0x000fe40000410000 */
[----:B------:R-:W4:Y:S01]  /*3c30*/  MUFU.TANH R183, R53 ;  /* 0x0000003500b77308 */ /* 0x000f220000002400 */
[----:B--2---:R-:W-:Y:S02]  /*3c40*/  FSEL R165, R165, -INF , P0 ;  /* 0xff800000a5a57808 */ /* 0x004fe40000000000 */
[----:B------:R-:W-:-:S04]  /*3c50*/  ISETP.GT.AND P0, PT, R15, 0x29, PT ;  /* 0x000000290f00780c */ /* 0x000fc80003f04270 */
[----:B-1----:R-:W-:Y:S01]  /*3c60*/  FSEL R211, R211, -INF , P0 ;  /* 0xff800000d3d37808 */ /* 0x002fe20000000000 */
[----:B------:R-:W1:Y:S01]  /*3c70*/  MUFU.TANH R181, R72 ;  /* 0x0000004800b57308 */ /* 0x000e620000002400 */
[----:B------:R-:W-:-:S04]  /*3c80*/  ISETP.GT.AND P0, PT, R15, 0x30, PT ;  /* 0x000000300f00780c */ /* 0x000fc80003f04270 */
[----:B---3--:R-:W-:Y:S02]  /*3c90*/  FSEL R193, R193, -INF , P0 ;  /* 0xff800000c1c17808 */ /* 0x008fe40000000000 */
[----:B------:R-:W-:Y:S01]  /*3ca0*/  ISETP.GT.AND P0, PT, R15, 0x31, PT ;  /* 0x000000310f00780c */ /* 0x000fe20003f04270 */
[----:B------:R-:W2:Y:S03]  /*3cb0*/  MUFU.TANH R179, R73 ;  /* 0x0000004900b37308 */ /* 0x000ea60000002400 */
[----:B----4-:R-:W-:Y:S02]  /*3cc0*/  FSEL R183, R183, -INF , P0 ;  /* 0xff800000b7b77808 */ /* 0x010fe40000000000 */
[----:B------:R-:W-:-:S03]  /*3cd0*/  ISETP.GT.AND P0, PT, R15, 0x38, PT ;  /* 0x000000380f00780c */ /* 0x000fc60003f04270 */
[----:B------:R-:W3:Y:S01]  /*3ce0*/  MUFU.TANH R23, R23 ;  /* 0x0000001700177308 */ /* 0x000ee20000002400 */
[----:B-1----:R-:W-:Y:S02]  /*3cf0*/  FSEL R181, R181, -INF , P0 ;  /* 0xff800000b5b57808 */ /* 0x002fe40000000000 */
[----:B------:R-:W-:-:S04]  /*3d00*/  ISETP.GT.AND P0, PT, R15, 0x39, PT ;  /* 0x000000390f00780c */ /* 0x000fc80003f04270 */
[----:B--2---:R-:W-:Y:S01]  /*3d10*/  FSEL R179, R179, -INF , P0 ;  /* 0xff800000b3b37808 */ /* 0x004fe20000000000 */
[----:B------:R-:W1:Y:S01]  /*3d20*/  MUFU.TANH R21, R21 ;  /* 0x0000001500157308 */ /* 0x000e620000002400 */
[----:B------:R-:W-:-:S04]  /*3d30*/  ISETP.GT.AND P0, PT, R12, RZ, PT ;  /* 0x000000ff0c00720c */ /* 0x000fc80003f04270 */
[----:B------:R-:W-:Y:S02]  /*3d40*/  FSEL R6, R2, -INF , P0 ;  /* 0xff80000002067808 */ /* 0x000fe40000000000 */
[----:B------:R-:W-:Y:S01]  /*3d50*/  FMNMX.FTZ R2, R25, R0, !PT ;  /* 0x0000000019027209 */ /* 0x000fe20007810000 */
[----:B------:R-:W2:Y:S01]  /*3d60*/  MUFU.TANH R8, R8 ;  /* 0x0000000800087308 */ /* 0x000ea20000002400 */
[C---:B------:R-:W-:Y:S02]  /*3d70*/  ISETP.GT.AND P0, PT, R12.reuse, 0x1, PT ;  /* 0x000000010c00780c */ /* 0x040fe40003f04270 */
[----:B------:R-:W-:Y:S02]  /*3d80*/  FMNMX.FTZ R2, R29, R2, !PT ;  /* 0x000000021d027209 */ /* 0x000fe40007810000 */
[----:B------:R-:W-:Y:S02]  /*3d90*/  FSEL R31, R31, -INF , P0 ;  /* 0xff8000001f1f7808 */ /* 0x000fe40000000000 */
[----:B------:R-:W-:Y:S01]  /*3da0*/  ISETP.GT.AND P0, PT, R12, 0x8, PT ;  /* 0x000000080c00780c */ /* 0x000fe20003f04270 */
[----:B------:R-:W4:Y:S01]  /*3db0*/  MUFU.TANH R13, R13 ;  /* 0x0000000d000d7308 */ /* 0x000f220000002400 */
[----:B------:R-:W-:-:S02]  /*3dc0*/  FMNMX.FTZ R2, R27, R2, !PT ;  /* 0x000000021b027209 */ /* 0x000fc40007810000 */
[----:B---3--:R-:W-:Y:S02]  /*3dd0*/  FSEL R23, R23, -INF , P0 ;  /* 0xff80000017177808 */ /* 0x008fe40000000000 */
[----:B------:R-:W-:Y:S02]  /*3de0*/  FMNMX.FTZ R2, R19, R2, !PT ;  /* 0x0000000213027209 */ /* 0x000fe40007810000 */
[C---:B------:R-:W-:Y:S01]  /*3df0*/  ISETP.GT.AND P0, PT, R12.reuse, 0x9, PT ;  /* 0x000000090c00780c */ /* 0x040fe20003f04270 */
[----:B------:R-:W3:Y:S01]  /*3e00*/  MUFU.TANH R11, R11 ;  /* 0x0000000b000b7308 */ /* 0x000ee20000002400 */
[----:B------:R-:W-:Y:S02]  /*3e10*/  FMNMX.FTZ R2, R17, R2, !PT ;  /* 0x0000000211027209 */ /* 0x000fe40007810000 */
[----:B-1----:R-:W-:Y:S02]  /*3e20*/  FSEL R21, R21, -INF , P0 ;  /* 0xff80000015157808 */ /* 0x002fe40000000000 */
[----:B------:R-:W-:-:S02]  /*3e30*/  ISETP.GT.AND P0, PT, R12, 0x10, PT ;  /* 0x000000100c00780c */ /* 0x000fc40003f04270 */
[----:B------:R-:W-:Y:S01]  /*3e40*/  FMNMX.FTZ R2, R7, R2, !PT ;  /* 0x0000000207027209 */ /* 0x000fe20007810000 */
[----:B------:R-:W1:Y:S01]  /*3e50*/  MUFU.TANH R9, R9 ;  /* 0x0000000900097308 */ /* 0x000e620000002400 */
[----:B--2---:R-:W-:Y:S02]  /*3e60*/  FSEL R15, R8, -INF , P0 ;  /* 0xff800000080f7808 */ /* 0x004fe40000000000 */
[----:B------:R-:W-:Y:S02]  /*3e70*/  ISETP.GT.AND P0, PT, R12, 0x11, PT ;  /* 0x000000110c00780c */ /* 0x000fe40003f04270 */
[----:B------:R-:W-:Y:S02]  /*3e80*/  FMNMX.FTZ R2, R5, R2, !PT ;  /* 0x0000000205027209 */ /* 0x000fe40007810000 */
[----:B------:R-:W-:Y:S01]  /*3e90*/  FMNMX.FTZ R8, R6, R31, !PT ;  /* 0x0000001f06087209 */ /* 0x000fe20007810000 */
[----:B------:R-:W2:Y:S01]  /*3ea0*/  MUFU.TANH R195, R58 ;  /* 0x0000003a00c37308 */ /* 0x000ea20000002400 */
[----:B----4-:R-:W-:-:S02]  /*3eb0*/  FSEL R13, R13, -INF , P0 ;  /* 0xff8000000d0d7808 */ /* 0x010fc40000000000 */
[C---:B------:R-:W-:Y:S02]  /*3ec0*/  ISETP.GT.AND P0, PT, R12.reuse, 0x18, PT ;  /* 0x000000180c00780c */ /* 0x040fe40003f04270 */
[----:B------:R-:W-:Y:S02]  /*3ed0*/  FMNMX.FTZ R2, R213, R2, !PT ;  /* 0x00000002d5027209 */ /* 0x000fe40007810000 */
[----:B------:R-:W-:Y:S01]  /*3ee0*/  FMNMX.FTZ R8, R23, R8, !PT ;  /* 0x0000000817087209 */ /* 0x000fe20007810000 */
[----:B------:R4:W5:Y:S01]  /*3ef0*/  MUFU.TANH R175, R59 ;  /* 0x0000003b00af7308 */ /* 0x0009620000002400 */
[----:B---3--:R-:W-:Y:S02]  /*3f00*/  FSEL R11, R11, -INF , P0 ;  /* 0xff8000000b0b7808 */ /* 0x008fe40000000000 */
[----:B------:R-:W-:Y:S02]  /*3f10*/  FMNMX.FTZ R2, R167, R2, !PT ;  /* 0x00000002a7027209 */ /* 0x000fe40007810000 */
[----:B------:R-:W-:-:S02]  /*3f20*/  ISETP.GT.AND P0, PT, R12, 0x19, PT ;  /* 0x000000190c00780c */ /* 0x000fc40003f04270 */
[----:B------:R-:W-:Y:S01]  /*3f30*/  FMNMX.FTZ R8, R21, R8, !PT ;  /* 0x0000000815087209 */ /* 0x000fe20007810000 */
[----:B------:R-:W3:Y:S01]  /*3f40*/  MUFU.TANH R177, R54 ;  /* 0x0000003600b17308 */ /* 0x000ee20000002400 */
[----:B------:R-:W-:Y:S02]  /*3f50*/  FMNMX.FTZ R2, R165, R2, !PT ;  /* 0x00000002a5027209 */ /* 0x000fe40007810000 */
[----:B-1----:R-:W-:Y:S02]  /*3f60*/  FSEL R9, R9, -INF , P0 ;  /* 0xff80000009097808 */ /* 0x002fe40000000000 */
[----:B------:R-:W-:Y:S02]  /*3f70*/  FMNMX.FTZ R8, R15, R8, !PT ;  /* 0x000000080f087209 */ /* 0x000fe40007810000 */
[----:B------:R-:W-:Y:S01]  /*3f80*/  ISETP.GT.AND P0, PT, R12, 0x20, PT ;  /* 0x000000200c00780c */ /* 0x000fe20003f04270 */
[----:B------:R-:W1:Y:S01]  /*3f90*/  MUFU.TANH R143, R55 ;  /* 0x00000037008f7308 */ /* 0x000e620000002400 */
[----:B------:R-:W-:Y:S01]  /*3fa0*/  FMNMX.FTZ R2, R211, R2, !PT ;  /* 0x00000002d3027209 */ /* 0x000fe20007810000 */
[----:B----4-:R-:W-:Y:S01]  /*3fb0*/  LDSM.16.MT88.4 R56, [R134+0x2100] ;  /* 0x002100008638783b */ /* 0x010fe20000004200 */
[----:B------:R-:W-:-:S02]  /*3fc0*/  FMNMX.FTZ R8, R13, R8, !PT ;  /* 0x000000080d087209 */ /* 0x000fc40007810000 */
[----:B------:R-:W-:Y:S02]  /*3fd0*/  FSEL R203, R203, -INF , P0 ;  /* 0xff800000cbcb7808 */ /* 0x000fe40000000000 */
[C---:B------:R-:W-:Y:S01]  /*3fe0*/  ISETP.GT.AND P0, PT, R12.reuse, 0x21, PT ;  /* 0x000000210c00780c */ /* 0x040fe20003f04270 */
[----:B------:R-:W4:Y:S01]  /*3ff0*/  MUFU.TANH R141, R74 ;  /* 0x0000004a008d7308 */ /* 0x000f220000002400 */
[----:B------:R-:W-:Y:S02]  /*4000*/  FMNMX.FTZ R2, R193, R2, !PT ;  /* 0x00000002c1027209 */ /* 0x000fe40007810000 */
[----:B------:R-:W-:Y:S02]  /*4010*/  FMNMX.FTZ R8, R11, R8, !PT ;  /* 0x000000080b087209 */ /* 0x000fe40007810000 */
[----:B------:R-:W-:Y:S02]  /*4020*/  FSEL R173, R173, -INF , P0 ;  /* 0xff800000adad7808 */ /* 0x000fe40000000000 */
[----:B------:R-:W-:Y:S01]  /*4030*/  ISETP.GT.AND P0, PT, R12, 0x28, PT ;  /* 0x000000280c00780c */ /* 0x000fe20003f04270 */
[----:B------:R1:W1:Y:S01]  /*4040*/  MUFU.TANH R169, R75 ;  /* 0x0000004b00a97308 */ /* 0x0002620000002400 */
[----:B------:R-:W-:-:S02]  /*4050*/  FMNMX.FTZ R2, R183, R2, !PT ;  /* 0x00000002b7027209 */ /* 0x000fc40007810000 */
[----:B------:R-:W-:Y:S02]  /*4060*/  FMNMX.FTZ R8, R9, R8, !PT ;  /* 0x0000000809087209 */ /* 0x000fe40007810000 */
[----:B--2---:R-:W-:Y:S02]  /*4070*/  FSEL R195, R195, -INF , P0 ;  /* 0xff800000c3c37808 */ /* 0x004fe40000000000 */
[----:B------:R-:W-:Y:S02]  /*4080*/  FMNMX.FTZ R2, R181, R2, !PT ;  /* 0x00000002b5027209 */ /* 0x000fe40007810000 */
[----:B------:R-:W-:Y:S02]  /*4090*/  ISETP.GT.AND P0, PT, R12, 0x29, PT ;  /* 0x000000290c00780c */ /* 0x000fe40003f04270 */
[----:B------:R-:W-:Y:S02]  /*40a0*/  FMNMX.FTZ R8, R203, R8, !PT ;  /* 0x00000008cb087209 */ /* 0x000fe40007810000 */
[----:B------:R-:W-:-:S02]  /*40b0*/  FMNMX.FTZ R2, R179, R2, !PT ;  /* 0x00000002b3027209 */ /* 0x000fc40007810000 */
[----:B-----5:R-:W-:Y:S01]  /*40c0*/  FSEL R175, R175, -INF , P0 ;  /* 0xff800000afaf7808 */ /* 0x020fe20000000000 */
[----:B-1----:R-:W-:Y:S01]  /*40d0*/  LDSM.16.MT88.4 R72, [R135+0x4100] ;  /* 0x004100008748783b */ /* 0x002fe20000004200 */
[----:B------:R-:W-:Y:S02]  /*40e0*/  FMNMX.FTZ R8, R173, R8, !PT ;  /* 0x00000008ad087209 */ /* 0x000fe40007810000 */
[C---:B------:R-:W-:Y:S01]  /*40f0*/  ISETP.GT.AND P0, PT, R12.reuse, 0x30, PT ;  /* 0x000000300c00780c */ /* 0x040fe20003f04270 */
[----:B------:R-:W1:Y:S01]  /*4100*/  SHFL.BFLY PT, R33, R2, 0x2, 0x1f ;  /* 0x0c401f0002217f89 */ /* 0x000e6200000e0000 */
[----:B------:R-:W-:Y:S02]  /*4110*/  FMNMX.FTZ R8, R195, R8, !PT ;  /* 0x00000008c3087209 */ /* 0x000fe40007810000 */
[----:B---3--:R-:W-:Y:S02]  /*4120*/  FSEL R177, R177, -INF , P0 ;  /* 0xff800000b1b17808 */ /* 0x008fe40000000000 */
[----:B------:R-:W-:-:S02]  /*4130*/  ISETP.GT.AND P0, PT, R12, 0x31, PT ;  /* 0x000000310c00780c */ /* 0x000fc40003f04270 */
[----:B------:R-:W-:Y:S02]  /*4140*/  FMNMX.FTZ R8, R175, R8, !PT ;  /* 0x00000008af087209 */ /* 0x000fe40007810000 */
[----:B------:R-:W-:Y:S02]  /*4150*/  FSEL R143, R143, -INF , P0 ;  /* 0xff8000008f8f7808 */ /* 0x000fe40000000000 */
[C---:B------:R-:W-:Y:S02]  /*4160*/  ISETP.GT.AND P0, PT, R12.reuse, 0x38, PT ;  /* 0x000000380c00780c */ /* 0x040fe40003f04270 */
[----:B------:R-:W-:Y:S02]  /*4170*/  FMNMX.FTZ R8, R177, R8, !PT ;  /* 0x00000008b1087209 */ /* 0x000fe40007810000 */
[----:B----4-:R-:W-:Y:S02]  /*4180*/  FSEL R141, R141, -INF , P0 ;  /* 0xff8000008d8d7808 */ /* 0x010fe40000000000 */
[----:B------:R-:W-:-:S02]  /*4190*/  ISETP.GT.AND P0, PT, R12, 0x39, PT ;  /* 0x000000390c00780c */ /* 0x000fc40003f04270 */
[----:B------:R-:W-:Y:S02]  /*41a0*/  FMNMX.FTZ R8, R143, R8, !PT ;  /* 0x000000088f087209 */ /* 0x000fe40007810000 */
[----:B------:R-:W-:Y:S02]  /*41b0*/  FSEL R169, R169, -INF , P0 ;  /* 0xff800000a9a97808 */ /* 0x000fe40000000000 */
        /* <DEDUP_REMOVED lines=16> */
[--C-:B------:R-:W-:Y:S01]  /*42c0*/  FFMA.FTZ R151, R7, c[0x0][0x2d0], -R140.reuse ;  /* 0x0000b40007977a23 */ /* 0x100fe2000001088c */
[----:B------:R-:W-:Y:S01]  /*42d0*/  LDSM.16.MT88.4 R24, [R171+0x2900] ;  /* 0x00290000ab18783b */ /* 0x000fe20000004200 */
[----:B------:R-:W-:-:S02]  /*42e0*/  FFMA.FTZ R148, R5, c[0x0][0x2d0], -R140 ;  /* 0x0000b40005947a23 */ /* 0x000fc4000001088c */
[--C-:B------:R-:W-:Y:S02]  /*42f0*/  FFMA.FTZ R157, R19, c[0x0][0x2d0], -R140.reuse ;  /* 0x0000b400139d7a23 */ /* 0x100fe4000001088c */
[--C-:B------:R-:W-:Y:S01]  /*4300*/  FFMA.FTZ R152, R17, c[0x0][0x2d0], -R140.reuse ;  /* 0x0000b40011987a23 */ /* 0x100fe2000001088c */
[----:B------:R-:W2:Y:S01]  /*4310*/  MUFU.EX2 R159, R159 ;  /* 0x0000009f009f7308 */ /* 0x000ea20000000800 */
[----:B------:R-:W-:Y:S01]  /*4320*/  LDSM.16.MT88.4 R16, [R134+0x2900] ;  /* 0x002900008610783b */ /* 0x000fe20000004200 */
        /* <DEDUP_REMOVED lines=11> */
[--C-:B------:R-:W-:Y:S01]  /*43e0*/  FFMA.FTZ R183, R183, c[0x0][0x2d0], -R140.reuse ;  /* 0x0000b400b7b77a23 */ /* 0x100fe2000001088c */
[----:B------:R-:W-:Y:S01]  /*43f0*/  PLOP3.LUT P0, PT, PT, PT, UP0, 0x40, 0x0 ;  /* 0x000000000000781c */ /* 0x000fe20003f0e808 */
[----:B------:R-:W-:Y:S01]  /*4400*/  FFMA.FTZ R176, R181, c[0x0][0x2d0], -R140 ;  /* 0x0000b400b5b07a23 */ /* 0x000fe2000001088c */
[----:B------:R-:W1:Y:S01]  /*4410*/  MUFU.EX2 R153, R153 ;  /* 0x0000009900997308 */ /* 0x000e620000000800 */
[--C-:B------:R-:W-:Y:S01]  /*4420*/  FFMA.FTZ R161, R6, c[0x0][0x2d0], -R168.reuse ;  /* 0x0000b40006a17a23 */ /* 0x100fe200000108a8 */
[----:B--2---:R-:W-:Y:S01]  /*4430*/  F2FP.BF16.PACK_AB R96, R158, R159 ;  /* 0x0000009f9e60723e */ /* 0x004fe200000010ff */
[--C-:B------:R-:W-:Y:S01]  /*4440*/  FFMA.FTZ R160, R31, c[0x0][0x2d0], -R168.reuse ;  /* 0x0000b4001fa07a23 */ /* 0x100fe200000108a8 */
[----:B------:R-:W2:Y:S01]  /*4450*/  LDSM.16.MT88.4 R4, [R4+0x4100] ;  /* 0x004100000404783b */ /* 0x000ea20000004200 */
[----:B------:R-:W-:-:S02]  /*4460*/  FFMA.FTZ R162, R23, c[0x0][0x2d0], -R168 ;  /* 0x0000b40017a27a23 */ /* 0x000fc400000108a8 */
[--C-:B------:R-:W-:Y:S01]  /*4470*/  FFMA.FTZ R155, R21, c[0x0][0x2d0], -R168.reuse ;  /* 0x0000b400159b7a23 */ /* 0x100fe200000108a8 */
[----:B------:R-:W-:Y:S01]  /*4480*/  MUFU.EX2 R161, R161 ;  /* 0x000000a100a17308 */ /* 0x000fe20000000800 */
[--C-:B------:R-:W-:Y:S01]  /*4490*/  FFMA.FTZ R150, R11, c[0x0][0x2d0], -R168.reuse ;  /* 0x0000b4000b967a23 */ /* 0x100fe200000108a8 */
[----:B------:R-:W-:Y:S01]  /*44a0*/  LDSM.16.MT88.4 R20, [R135+0x900] ;  /* 0x000900008714783b */ /* 0x000fe20000004200 */
[--C-:B------:R-:W-:Y:S02]  /*44b0*/  FFMA.FTZ R3, R9, c[0x0][0x2d0], -R168.reuse ;  /* 0x0000b40009037a23 */ /* 0x100fe400000108a8 */
[--C-:B------:R-:W-:Y:S01]  /*44c0*/  FFMA.FTZ R154, R15, c[0x0][0x2d0], -R168.reuse ;  /* 0x0000b4000f9a7a23 */ /* 0x100fe200000108a8 */
[----:B------:R-:W3:Y:S01]  /*44d0*/  LDSM.16.MT88.4 R8, [R135+0x2900] ;  /* 0x002900008708783b */ /* 0x000ee20000004200 */
[--C-:B------:R-:W-:Y:S01]  /*44e0*/  FFMA.FTZ R149, R13, c[0x0][0x2d0], -R168.reuse ;  /* 0x0000b4000d957a23 */ /* 0x100fe200000108a8 */
[----:B------:R-:W4:Y:S01]  /*44f0*/  MUFU.EX2 R160, R160 ;  /* 0x000000a000a07308 */ /* 0x000f220000000800 */
[----:B-1----:R-:W-:Y:S01]  /*4500*/  F2FP.BF16.PACK_AB R98, R153, R156 ;  /* 0x0000009c9962723e */ /* 0x002fe200000010ff */
[----:B------:R-:W1:Y:S01]  /*4510*/  LDSM.16.MT88.4 R12, [R163+0x2900] ;  /* 0x00290000a30c783b */ /* 0x000e620000004200 */
[----:B------:R-:W-:-:S02]  /*4520*/  FFMA.FTZ R170, R203, c[0x0][0x2d0], -R168 ;  /* 0x0000b400cbaa7a23 */ /* 0x000fc400000108a8 */
[--C-:B------:R-:W-:Y:S01]  /*4530*/  FFMA.FTZ R173, R173, c[0x0][0x2d0], -R168.reuse ;  /* 0x0000b400adad7a23 */ /* 0x100fe200000108a8 */
[----:B------:R-:W-:Y:S01]  /*4540*/  LDSM.16.MT88.4 R28, [R163+0x900] ;  /* 0x00090000a31c783b */ /* 0x000fe20000004200 */
[--C-:B------:R-:W-:Y:S01]  /*4550*/  FFMA.FTZ R172, R195, c[0x0][0x2d0], -R168.reuse ;  /* 0x0000b400c3ac7a23 */ /* 0x100fe200000108a8 */
[----:B------:R-:W-:Y:S01]  /*4560*/  MUFU.EX2 R162, R162 ;  /* 0x000000a200a27308 */ /* 0x000fe20000000800 */
[----:B------:R-:W-:Y:S02]  /*4570*/  FFMA.FTZ R175, R175, c[0x0][0x2d0], -R168 ;  /* 0x0000b400afaf7a23 */ /* 0x000fe400000108a8 */
[----:B------:R-:W-:Y:S02]  /*4580*/  FFMA.FTZ R203, R179, c[0x0][0x2d0], -R140 ;  /* 0x0000b400b3cb7a23 */ /* 0x000fe4000001088c */
[--C-:B------:R-:W-:Y:S02]  /*4590*/  FFMA.FTZ R177, R177, c[0x0][0x2d0], -R168.reuse ;  /* 0x0000b400b1b17a23 */ /* 0x100fe400000108a8 */
[--C-:B------:R-:W-:Y:S01]  /*45a0*/  FFMA.FTZ R178, R143, c[0x0][0x2d0], -R168.reuse ;  /* 0x0000b4008fb27a23 */ /* 0x100fe200000108a8 */
[----:B------:R-:W5:Y:S01]  /*45b0*/  MUFU.EX2 R155, R155 ;  /* 0x0000009b009b7308 */ /* 0x000f620000000800 */
[----:B----4-:R-:W-:Y:S01]  /*45c0*/  F2FP.BF16.PACK_AB R97, R160, R161 ;  /* 0x000000a1a061723e */ /* 0x010fe200000010ff */
        /* <DEDUP_REMOVED lines=9> */
[----:B------:R-:W4:Y:S01]  /*4660*/  MUFU.EX2 R152, R152 ;  /* 0x0000009800987308 */ /* 0x000f220000000800 */
        /* <DEDUP_REMOVED lines=198> */
[----:B------:R-:W-:Y:S01]  /*52d0*/  SHF.L.U64.HI R10, R206, 0x1, R147 ;  /* 0x00000001ce0a7819 */ /* 0x000fe20000010293 */
        /* <DEDUP_REMOVED lines=8> */
[----:B------:R-:W-:Y:S02]  /*5360*/  IMAD.IADD R7, R9, 0x1, R6 ;  /* 0x0000000109077824 */ /* 0x000fe400078e0206 */
[----:B------:R-:W-:Y:S01]  /*5370*/  IMAD.MOV.U32 R6, RZ, RZ, R8 ;  /* 0x000000ffff067224 */ /* 0x000fe200078e0008 */
[----:B------:R-:W-:Y:S01]  /*5380*/  SEL R8, RZ, 0x10, P5 ;  /* 0x00000010ff087807 */ /* 0x000fe20002800000 */
[----:B------:R-:W-:-:S03]  /*5390*/  IMAD.SHL.U32 R9, R206, 0x2, RZ ;  /* 0x00000002ce097824 */ /* 0x000fc600078e00ff */
[----:B------:R-:W-:-:S04]  /*53a0*/  IADD3 R18, -R8, 0x10, RZ ;  /* 0x0000001008127810 */ /* 0x000fc80007ffe1ff */
[----:B------:R-:W-:Y:S02]  /*53b0*/  LOP3.LUT R18, R18, 0xf, RZ, 0xc0, !PT ;  /* 0x0000000f12127812 */ /* 0x000fe400078ec0ff */
[----:B--2---:R-:W-:Y:S01]  /*53c0*/  SHF.R.S32.HI R11, RZ, 0x1f, R198 ;  /* 0x0000001fff0b7819 */ /* 0x004fe200000114c6 */
[----:B------:R-:W-:Y:S01]  /*53d0*/  IMAD.WIDE.U32 R4, R198, c[0x0][0x1f0], R6 ;  /* 0x00007c00c6047a25 */ /* 0x000fe200078e0006 */
[----:B------:R-:W-:-:S03]  /*53e0*/  SHF.L.U64.HI R7, R205, 0x1, R132 ;  /* 0x00000001cd077819 */ /* 0x000fc60000010284 */
[----:B------:R-:W-:Y:S01]  /*53f0*/  IMAD R11, R11, c[0x0][0x1f0], RZ ;  /* 0x00007c000b0b7a24 */ /* 0x000fe200078e02ff */
[----:B------:R-:W-:Y:S01]  /*5400*/  IADD3 R4, P0, R4, UR20, RZ ;  /* 0x0000001404047c10 */ /* 0x000fe2000ff1e0ff */
[----:B------:R-:W-:Y:S02]  /*5410*/  IMAD.SHL.U32 R6, R205, 0x2, RZ ;  /* 0x00000002cd067824 */ /* 0x000fe400078e00ff */
[----:B------:R-:W-:-:S05]  /*5420*/  IMAD R11, R198, c[0x0][0x1f4], R11 ;  /* 0x00007d00c60b7a24 */ /* 0x000fca00078e020b */
[----:B------:R-:W-:Y:S02]  /*5430*/  IADD3.X R11, R5, UR17, R11, P0, !PT ;  /* 0x00000011050b7c10 */ /* 0x000fe400087fe40b */
[C---:B------:R-:W-:Y:S02]  /*5440*/  LEA R12, P0, R4.reuse, c[0x0][0x1c8], 0x1 ;  /* 0x00007200040c7a11 */ /* 0x040fe400078008ff */
        /* <DEDUP_REMOVED lines=30> */
.L_x_1553:
[----:B------:R-:W-:Y:S01]  /*5630*/  ULDC.64 UR4, c[0x0][0x2c8] ;  /* 0x0000b20000047ab9 */ /* 0x000fe20000000a00 */
[----:B------:R-:W0:Y:S01]  /*5640*/  LDGDEPBAR ;  /* 0x00000000000079af */ /* 0x000e220000000000 */
[----:B------:R-:W-:-:S04]  /*5650*/  UIMAD.WIDE.U32 UR22, UR15, UR4, URZ ;  /* 0x000000040f1672a5 */ /* 0x000fc8000f8e003f */
[----:B------:R-:W-:Y:S02]  /*5660*/  @UP1 USHF.R.U32.HI UR15, URZ, UR5, UR23 ;  /* 0x000000053f0f1299 */ /* 0x000fe40008011617 */
[----:B------:R-:W-:Y:S02]  /*5670*/  UIADD3 UR23, UR13, -0x2, URZ ;  /* 0xfffffffe0d177890 */ /* 0x000fe4000fffe03f */
[----:B------:R-:W-:Y:S02]  /*5680*/  UIADD3 UR15, UR15, UR9, -UR12 ;  /* 0x000000090f0f7290 */ /* 0x000fe4000fffe80c */
[----:B------:R-:W-:Y:S02]  /*5690*/  UMOV UR13, URZ ;  /* 0x0000003f000d7c82 */ /* 0x000fe40008000000 */
[----:B------:R-:W-:Y:S02]  /*56a0*/  USHF.R.S32.HI UR4, URZ, 0x1f, UR15 ;  /* 0x0000001f3f047899 */ /* 0x000fe4000801140f */
[----:B------:R-:W-:-:S02]  /*56b0*/  UMOV UR5, 0x1 ;  /* 0x0000000100057882 */ /* 0x000fc40000000000 */
[----:B------:R-:W-:-:S04]  /*56c0*/  ULEA.HI UR4, UR4, UR15, URZ, 0x6 ;  /* 0x0000000f04047291 */ /* 0x000fc8000f8f303f */
[----:B------:R-:W-:-:S04]  /*56d0*/  USHF.R.S32.HI UR22, URZ, 0x6, UR4 ;  /* 0x000000063f167899 */ /* 0x000fc80008011404 */
[----:B------:R-:W-:-:S04]  /*56e0*/  UISETP.LT.AND UP0, UPT, URZ, UR22, UPT ;  /* 0x000000163f00728c */ /* 0x000fc8000bf01270 */
[----:B------:R-:W-:-:S04]  /*56f0*/  USEL UR22, URZ, UR22, !UP0 ;  /* 0x000000163f167287 */ /* 0x000fc8000c000000 */
[----:B------:R-:W-:-:S06]  /*5700*/  UISETP.GE.AND UP0, UPT, UR23, UR22, UPT ;  /* 0x000000161700728c */ /* 0x000fcc000bf06270 */
[----:B------:R-:W-:-:S13]  /*5710*/  PLOP3.LUT P0, PT, PT, PT, UP0, 0x40, 0x0 ;  /* 0x000000000000781c */ /* 0x000fda0003f0e808 */
[----:B------:R-:W-:Y:S05]  /*5720*/  @P0 BRA `(.L_x_1554) ;  /* 0x0000363000000947 */ /* 0x000fea0003800000 */
        /* <DEDUP_REMOVED lines=15> */
.L_x_1557:
[----:B------:R-:W-:Y:S04]  /*5820*/  DEPBAR.LE SB0, 0x2 ;  /* 0x000080800000791a */ /* 0x000fe80000000000 */
[----:B------:R-:W-:Y:S01]  /*5830*/  BAR.SYNC.DEFER_BLOCKING 0x0 ;  /* 0x0000000000007b1d */ /* 0x000fe20000010000 */
[----:B------:R-:W-:Y:S01]  /*5840*/  MOV R2, UR5 ;  /* 0x0000000500027c02 */ /* 0x000fe20008000f00 */
[----:B------:R-:W-:Y:S04]  /*5850*/  UISETP.GE.AND UP0, UPT, UR23, 0x1, UPT ;  /* 0x000000011700788c */ /* 0x000fe8000bf06270 */
[C---:B------:R-:W-:Y:S02]  /*5860*/  IMAD R193, R2.reuse, 0x6000, R190 ;  /* 0x0000600002c17824 */ /* 0x040fe400078e02be */
[----:B------:R-:W-:Y:S01]  /*5870*/  IMAD R0, R2, 0x6000, R189 ;  /* 0x0000600002007824 */ /* 0x000fe200078e02bd */
[----:B------:R-:W-:Y:S02]  /*5880*/  PLOP3.LUT P0, PT, PT, PT, UP0, 0x80, 0x0 ;  /* 0x000000000000781c */ /* 0x000fe40003f0f008 */
[----:B------:R-:W-:Y:S02]  /*5890*/  IADD3 R2, R186, R193, RZ ;  /* 0x000000c1ba027210 */ /* 0x000fe40007ffe0ff */
[----:B------:R2:W3:Y:S04]  /*58a0*/  LDSM.16.M88.4 R140, [R0+0xc100] ;  /* 0x00c10000008c783b */ /* 0x0004e80000000200 */
[----:B-1----:R2:W1:Y:S04]  /*58b0*/  LDSM.16.M88.4 R144, [R0+0xc900] ;  /* 0x00c900000090783b */ /* 0x0024680000000200 */
[----:B------:R2:W4:Y:S04]  /*58c0*/  LDSM.16.M88.4 R148, [R0+0xd100] ;  /* 0x00d100000094783b */ /* 0x0005280000000200 */
[----:B------:R2:W1:Y:S04]  /*58d0*/  LDSM.16.M88.4 R152, [R0+0xd900] ;  /* 0x00d900000098783b */ /* 0x0004680000000200 */
[----:B------:R2:W1:Y:S04]  /*58e0*/  LDSM.16.M88.4 R136, [R191] ;  /* 0x00000000bf88783b */ /* 0x0004680000000200 */
[----:B------:R2:W1:Y:S04]  /*58f0*/  LDSM.16.M88.4 R156, [R187] ;  /* 0x00000000bb9c783b */ /* 0x0004680000000200 */
[----:B------:R2:W1:Y:S04]  /*5900*/  LDSM.16.M88.4 R160, [R2] ;  /* 0x0000000002a0783b */ /* 0x0004680000000200 */
[----:B------:R2:W1:Y:S04]  /*5910*/  LDSM.16.M88.4 R164, [R2+0x800] ;  /* 0x0008000002a4783b */ /* 0x0004680000000200 */
[----:B------:R2:W1:Y:S04]  /*5920*/  LDSM.16.M88.4 R168, [R2+0x1000] ;  /* 0x0010000002a8783b */ /* 0x0004680000000200 */
[----:B------:R2:W1:Y:S01]  /*5930*/  LDSM.16.M88.4 R172, [R2+0x1800] ;  /* 0x0018000002ac783b */ /* 0x0004620000000200 */
[----:B------:R-:W-:-:S05]  /*5940*/  @!P0 BRA `(.L_x_1555) ;  /* 0x000002f000008947 */ /* 0x000fca0003800000 */
        /* <DEDUP_REMOVED lines=13> */
[----:B--2---:R-:W-:Y:S04]  /*5a20*/  IADD3 R0, P0, R6, UR24, RZ ;  /* 0x0000001806007c10 */ /* 0x004fe8000ff1e0ff */
[----:B------:R-:W-:Y:S02]  /*5a30*/  IADD3.X R7, R7, UR14, R4, P0, !PT ;  /* 0x0000000e07077c10 */ /* 0x000fe400087fe404 */
[C---:B------:R-:W-:Y:S04]  /*5a40*/  LEA R13, P0, R0.reuse, c[0x0][0x1f8], 0x1 ;  /* 0x00007e00000d7a11 */ /* 0x040fe800078008ff */
[----:B------:R-:W-:Y:S01]  /*5a50*/  LEA.HI.X R12, R0, c[0x0][0x1fc], R7, 0x1, P0 ;  /* 0x00007f00000c7a11 */ /* 0x000fe200000f0c07 */
[----:B------:R-:W2:Y:S01]  /*5a60*/  SHFL.IDX PT, R6, R13, 0x1, 0x181f ;  /* 0x00381f000d067f89 */ /* 0x000ea200000e0000 */
[----:B------:R-:W-:Y:S03]  /*5a70*/  IADD3 R7, -R207, 0x10, RZ ;  /* 0x00000010cf077810 */ /* 0x000fe60007ffe1ff */
[----:B------:R-:W5:Y:S01]  /*5a80*/  SHFL.IDX PT, R0, R12, 0x1, 0x181f ;  /* 0x00381f000c007f89 */ /* 0x000f6200000e0000 */
[----:B------:R-:W-:Y:S03]  /*5a90*/  LOP3.LUT R7, R7, 0xf, RZ, 0xc0, !PT ;  /* 0x0000000f07077812 */ /* 0x000fe600078ec0ff */
[----:B------:R-:W4:Y:S04]  /*5aa0*/  SHFL.IDX PT, R5, R13, RZ, 0x181f ;  /* 0x00181fff0d057589 */ /* 0x000f2800000e0000 */
[----:B------:R3:W1:Y:S01]  /*5ab0*/  SHFL.IDX PT, R4, R12, RZ, 0x181f ;  /* 0x00181fff0c047589 */ /* 0x00066200000e0000 */
[----:B--2---:R-:W-:Y:S04]  /*5ac0*/  IADD3 R10, P1, P0, R11, R6, R216 ;  /* 0x000000060b0a7210 */ /* 0x004fe8000783e0d8 */
[----:B-----5:R-:W-:Y:S02]  /*5ad0*/  IADD3.X R11, RZ, R0, R217, P1, P0 ;  /* 0x00000000ff0b7210 */ /* 0x020fe40000fe04d9 */
[----:B------:R-:W-:Y:S04]  /*5ae0*/  IADD3 R8, P1, P0, R8, R6, R213 ;  /* 0x0000000608087210 */ /* 0x000fe8000783e0d5 */
[----:B------:R-:W-:Y:S02]  /*5af0*/  IADD3.X R9, RZ, R0, R214, P1, P0 ;  /* 0x00000000ff097210 */ /* 0x000fe40000fe04d6 */
[----:B------:R-:W-:Y:S04]  /*5b00*/  IADD3 R6, P1, P0, R7, R6, R210 ;  /* 0x0000000607067210 */ /* 0x000fe8000783e0d2 */
[----:B------:R-:W-:Y:S01]  /*5b10*/  IADD3.X R7, RZ, R0, R211, P1, P0 ;  /* 0x00000000ff077210 */ /* 0x000fe20000fe04d3 */
[----:B------:R-:W-:Y:S01]  /*5b20*/  IMAD.U32 R0, RZ, RZ, UR13 ;  /* 0x0000000dff007e24 */ /* 0x000fe2000f8e00ff */
[C---:B----4-:R-:W-:Y:S02]  /*5b30*/  IADD3 R14, P1, R5.reuse, R216, RZ ;  /* 0x000000d8050e7210 */ /* 0x050fe40007f3e0ff */
[----:B---3--:R-:W-:Y:S03]  /*5b40*/  IADD3 R12, P0, R5, R213, RZ ;  /* 0x000000d5050c7210 */ /* 0x008fe60007f1e0ff */
[C---:B-1----:R-:W-:Y:S01]  /*5b50*/  IMAD.X R15, R4.reuse, 0x1, R217, P1 ;  /* 0x00000001040f7824 */ /* 0x042fe200008e06d9 */
[----:B------:R-:W-:Y:S01]  /*5b60*/  ISETP.NE.U32.AND P1, PT, R215, RZ, PT ;  /* 0x000000ffd700720c */ /* 0x000fe20003f25070 */
[----:B------:R-:W-:Y:S01]  /*5b70*/  IMAD.X R13, R4, 0x1, R214, P0 ;  /* 0x00000001040d7824 */ /* 0x000fe200000e06d6 */
[----:B------:R-:W-:Y:S01]  /*5b80*/  IADD3 R16, P0, R5, R210, RZ ;  /* 0x000000d205107210 */ /* 0x000fe20007f1e0ff */
[----:B------:R-:W-:Y:S04]  /*5b90*/  IMAD R5, R0, 0x6000, R197 ;  /* 0x0000600000057824 */ /* 0x000fe800078e02c5 */
[----:B------:R-:W-:Y:S01]  /*5ba0*/  IMAD.X R17, R4, 0x1, R211, P0 ;  /* 0x0000000104117824 */ /* 0x000fe200000e06d3 */
[----:B------:R1:W-:Y:S01]  /*5bb0*/  LDGSTS.E.BYPASS.LTC128B.128 [R5], [R14.64], !P5 ;  /* 0x000000000e057fae */ /* 0x0003e2000e901d4a */
[----:B------:R-:W-:Y:S03]  /*5bc0*/  ISETP.NE.U32.AND P0, PT, R207, RZ, PT ;  /* 0x000000ffcf00720c */ /* 0x000fe60003f05070 */
[----:B------:R1:W-:Y:S04]  /*5bd0*/  LDGSTS.E.BYPASS.LTC128B.128 [R5+0x2000], [R12.64], !P4 ;  /* 0x020000000c057fae */ /* 0x0003e8000e101d4a */
[----:B------:R1:W-:Y:S04]  /*5be0*/  LDGSTS.E.BYPASS.LTC128B.128 [R5+0x4000], [R16.64], !P6 ;  /* 0x0400000010057fae */ /* 0x0003e8000f101d4a */
[----:B------:R1:W-:Y:S01]  /*5bf0*/  LDGSTS.E.BYPASS.LTC128B.128.ZFILL [R5+0x1000], [R10.64], P1 ;  /* 0x010000000a057fae */ /* 0x0003e20008941d4a */
[----:B------:R-:W-:Y:S11]  /*5c00*/  ISETP.NE.U32.AND P1, PT, R212, RZ, PT ;  /* 0x000000ffd400720c */ /* 0x000ff60003f25070 */
[----:B------:R-:W-:Y:S02]  /*5c10*/  @!UPT UIADD3 URZ, URZ, URZ, URZ ;  /* 0x0000003f3f3ff290 */ /* 0x000fe4000fffe03f */
[----:B------:R1:W-:Y:S04]  /*5c20*/  LDGSTS.E.BYPASS.LTC128B.128.ZFILL [R5+0x3000], [R8.64], P1 ;  /* 0x0300000008057fae */ /* 0x0003e80008941d4a */
[----:B------:R1:W-:Y:S02]  /*5c30*/  LDGSTS.E.BYPASS.LTC128B.128.ZFILL [R5+0x5000], [R6.64], P0 ;  /* 0x0500000006057fae */ /* 0x0003e40008141d4a */
.L_x_1555:
[C---:B-1-3--:R-:W-:Y:S01]  /*5c40*/  HMMA.16816.F32.BF16 R4, R136.reuse, R140, RZ ;  /* 0x0000008c8804723c */ /* 0x04afe200000418ff */
[----:B------:R-:W-:Y:S01]  /*5c50*/  LDSM.16.M88.4 R180, [R193+0x4000] ;  /* 0x00400000c1b4783b */ /* 0x000fe20000000200 */
[----:B------:R-:W-:Y:S01]  /*5c60*/  UIMAD UR4, UR5, 0x6000, URZ ;  /* 0x00006000050478a4 */ /* 0x000fe2000f8e023f */
[----:B------:R-:W-:Y:S01]  /*5c70*/  PLOP3.LUT P1, PT, PT, PT, UP1, 0x80, 0x0 ;  /* 0x000000000000781c */ /* 0x000fe20003f2f018 */
[----:B------:R-:W-:Y:S01]  /*5c80*/  USHF.L.U32 UR15, UR23, 0x6, URZ ;  /* 0x00000006170f7899 */ /* 0x000fe2000800063f */
[CC--:B------:R-:W-:Y:S01]  /*5c90*/  IADD3 R192, R133.reuse, R193.reuse, RZ ;  /* 0x000000c185c07210 */ /* 0x0c0fe20007ffe0ff */
[----:B------:R-:W-:Y:S01]  /*5ca0*/  UISETP.GE.AND UP0, UPT, UR23, 0x2, UPT ;  /* 0x000000021700788c */ /* 0x000fe2000bf06270 */
[----:B--2---:R-:W-:Y:S01]  /*5cb0*/  IADD3 R0, R133, R2, RZ ;  /* 0x0000000285007210 */ /* 0x004fe20007ffe0ff */
[C---:B------:R-:W-:Y:S01]  /*5cc0*/  HMMA.16816.F32.BF16 R8, R136.reuse, R142, RZ ;  /* 0x0000008e8808723c */ /* 0x040fe200000418ff */
[----:B------:R-:W-:Y:S01]  /*5cd0*/  LDSM.16.M88.4 R140, [R185] ;  /* 0x00000000b98c783b */ /* 0x000fe20000000200 */
[----:B------:R-:W-:Y:S01]  /*5ce0*/  PLOP3.LUT P0, PT, PT, PT, UP1, 0x80, 0x0 ;  /* 0x000000000000781c */ /* 0x000fe20003f0f018 */
[----:B------:R-:W-:Y:S01]  /*5cf0*/  UIADD3 UR26, UR13, 0x1, URZ ;  /* 0x000000010d1a7890 */ /* 0x000fe2000fffe03f */
[CC--:B------:R-:W-:Y:S01]  /*5d00*/  IADD3 R195, R186.reuse, R193.reuse, RZ ;  /* 0x000000c1bac37210 */ /* 0x0c0fe20007ffe0ff */
[----:B------:R-:W-:Y:S01]  /*5d10*/  UISETP.GE.AND UP2, UPT, UR13, 0x1, UPT ;  /* 0x000000010d00788c */ /* 0x000fe2000bf46270 */
[----:B------:R-:W-:Y:S02]  /*5d20*/  IADD3 R194, R186, R193, R133 ;  /* 0x000000c1bac27210 */ /* 0x000fe40007ffe085 */
[C---:B------:R-:W-:Y:S01]  /*5d30*/  HMMA.16816.F32.BF16 R12, R136.reuse, R144, RZ ;  /* 0x00000090880c723c */ /* 0x040fe200000418ff */
[----:B------:R-:W-:Y:S01]  /*5d40*/  LDSM.16.M88.4 R176, [R192+0x2000] ;  /* 0x00200000c0b0783b */ /* 0x000fe20000000200 */
[----:B------:R-:W-:Y:S06]  /*5d50*/  USEL UR13, UR26, URZ, !UP2 ;  /* 0x0000003f1a0d7287 */ /* 0x000fec000d000000 */
[C---:B------:R-:W-:Y:S01]  /*5d60*/  HMMA.16816.F32.BF16 R16, R136.reuse, R146, RZ ;  /* 0x000000928810723c */ /* 0x040fe200000418ff */
[----:B------:R-:W1:Y:S07]  /*5d70*/  LDSM.16.M88.4 R144, [R192] ;  /* 0x00000000c090783b */ /* 0x000e6e0000000200 */
[C---:B----4-:R-:W-:Y:S01]  /*5d80*/  HMMA.16816.F32.BF16 R20, R136.reuse, R148, RZ ;  /* 0x000000948814723c */ /* 0x050fe200000418ff */
        /* <DEDUP_REMOVED lines=12> */
[----:B------:R-:W4:Y:S07]  /*5e50*/  LDSM.16.M88.4 R164, [R0] ;  /* 0x0000000000a4783b */ /* 0x000f2e0000000200 */
        /* <DEDUP_REMOVED lines=18> */
[----:B------:R-:W3:Y:S07]  /*5f80*/  LDSM.16.M88.4 R140, [R191+0x4000] ;  /* 0x00400000bf8c783b */ /* 0x000eee0000000200 */
[C---:B----4-:R-:W-:Y:S01]  /*5f90*/  HMMA.16816.F32.BF16 R4, R160.reuse, R164, R4 ;  /* 0x000000a4a004723c */ /* 0x050fe20000041804 */
        /* <DEDUP_REMOVED lines=86> */
[----:B------:R-:W-:Y:S07]  /*6500*/  HMMA.16816.F32.BF16 R32, R160, R150, R32 ;  /* 0x00000096a020723c */ /* 0x000fee0000041820 */
[----:B------:R-:W-:Y:S01]  /*6510*/  @P1 IMAD.HI.U32 R160, R208, c[0x0][0x2c8], RZ ;  /* 0x0000b200d0a01a27 */ /* 0x000fe200078e00ff */
[C---:B------:R-:W-:Y:S01]  /*6520*/  HMMA.16816.F32.BF16 R4, R164.reuse, R168, R4 ;  /* 0x000000a8a404723c */ /* 0x040fe20000041804 */
[----:B------:R-:W-:Y:S07]  /*6530*/  MOV R163, UR12 ;  /* 0x0000000c00a37c02 */ /* 0x000fee0008000f00 */
[C---:B------:R-:W-:Y:S08]  /*6540*/  HMMA.16816.F32.BF16 R8, R164.reuse, R170, R8 ;  /* 0x000000aaa408723c */ /* 0x040ff00000041808 */
[C---:B----4-:R-:W-:Y:S08]  /*6550*/  HMMA.16816.F32.BF16 R12, R164.reuse, R140, R12 ;  /* 0x0000008ca40c723c */ /* 0x050ff0000004180c */
[C---:B------:R-:W-:Y:S01]  /*6560*/  HMMA.16816.F32.BF16 R16, R164.reuse, R142, R16 ;  /* 0x0000008ea410723c */ /* 0x040fe20000041810 */
[----:B------:R-:W3:Y:S07]  /*6570*/  LDSM.16.M88.4 R140, [R194+0x5000] ;  /* 0x00500000c28c783b */ /* 0x000eee0000000200 */
[C---:B------:R-:W-:Y:S08]  /*6580*/  HMMA.16816.F32.BF16 R20, R164.reuse, R152, R20 ;  /* 0x00000098a414723c */ /* 0x040ff00000041814 */
[C---:B------:R-:W-:Y:S08]  /*6590*/  HMMA.16816.F32.BF16 R24, R164.reuse, R154, R24 ;  /* 0x0000009aa418723c */ /* 0x040ff00000041818 */
[C---:B------:R-:W-:Y:S08]  /*65a0*/  HMMA.16816.F32.BF16 R28, R164.reuse, R156, R28 ;  /* 0x0000009ca41c723c */ /* 0x040ff0000004181c */
[----:B------:R-:W-:Y:S07]  /*65b0*/  HMMA.16816.F32.BF16 R32, R164, R158, R32 ;  /* 0x0000009ea420723c */ /* 0x000fee0000041820 */
[----:B------:R-:W-:Y:S01]  /*65c0*/  MOV R164, UR15 ;  /* 0x0000000f00a47c02 */ /* 0x000fe20008000f00 */
[C---:B-1----:R-:W-:Y:S05]  /*65d0*/  HMMA.16816.F32.BF16 R4, R172.reuse, R180, R4 ;  /* 0x000000b4ac04723c */ /* 0x042fea0000041804 */
[----:B------:R-:W-:Y:S02]  /*65e0*/  IADD3 R164, -R209, 0x1, -R164 ;  /* 0x00000001d1a47810 */ /* 0x000fe40007ffe9a4 */
[----:B------:R-:W-:Y:S01]  /*65f0*/  MOV R165, R208 ;  /* 0x000000d000a57202 */ /* 0x000fe20000000f00 */
[C---:B------:R-:W-:Y:S04]  /*6600*/  HMMA.16816.F32.BF16 R8, R172.reuse, R182, R8 ;  /* 0x000000b6ac08723c */ /* 0x040fe80000041808 */
[----:B------:R-:W-:Y:S02]  /*6610*/  IADD3 R163, -R163, UR9, R164 ;  /* 0x00000009a3a37c10 */ /* 0x000fe4000fffe1a4 */
[----:B------:R-:W-:Y:S02]  /*6620*/  @P0 SHF.R.U32.HI R165, RZ, c[0x0][0x2cc], R160 ;  /* 0x0000b300ffa50a19 */ /* 0x000fe400000116a0 */
[C---:B--2---:R-:W-:Y:S03]  /*6630*/  HMMA.16816.F32.BF16 R12, R172.reuse, R136, R12 ;  /* 0x00000088ac0c723c */ /* 0x044fe6000004180c */
[----:B------:R-:W1:Y:S05]  /*6640*/  SHFL.IDX PT, R162, R165, RZ, 0x1c1f ;  /* 0x001c1fffa5a27589 */ /* 0x000e6a00000e0000 */
[C---:B------:R-:W-:Y:S03]  /*6650*/  HMMA.16816.F32.BF16 R16, R172.reuse, R138, R16 ;  /* 0x0000008aac10723c */ /* 0x040fe60000041810 */
[----:B------:R-:W-:Y:S01]  /*6660*/  LDSM.16.M88.4 R136, [R194+0x5800] ;  /* 0x00580000c288783b */ /* 0x000fe20000000200 */
[----:B------:R-:W-:Y:S02]  /*6670*/  FMUL.FTZ R0, R4, c[0x0][0x320] ;  /* 0x0000c80004007a20 */ /* 0x000fe40000410000 */
[----:B------:R-:W-:Y:S02]  /*6680*/  FMUL.FTZ R154, R6, c[0x0][0x320] ;  /* 0x0000c800069a7a20 */ /* 0x000fe40000410000 */
[C---:B---3--:R-:W-:Y:S01]  /*6690*/  HMMA.16816.F32.BF16 R20, R172.reuse, R140, R20 ;  /* 0x0000008cac14723c */ /* 0x048fe20000041814 */
[----:B------:R-:W-:Y:S04]  /*66a0*/  DEPBAR.LE SB0, 0x2 ;  /* 0x000080800000791a */ /* 0x000fe80000000000 */
[----:B------:R-:W2:Y:S01]  /*66b0*/  SHFL.IDX PT, R160, R165, 0x1, 0x1c1f ;  /* 0x003c1f00a5a07f89 */ /* 0x000ea200000e0000 */
[----:B------:R-:W-:Y:S01]  /*66c0*/  FMUL.FTZ R2, R5, c[0x0][0x320] ;  /* 0x0000c80005027a20 */ /* 0x000fe20000410000 */
[----:B------:R-:W3:Y:S01]  /*66d0*/  MUFU.TANH R0, R0 ;  /* 0x0000000000007308 */ /* 0x000ee20000002400 */
[C---:B------:R-:W-:Y:S05]  /*66e0*/  HMMA.16816.F32.BF16 R24, R172.reuse, R142, R24 ;  /* 0x0000008eac18723c */ /* 0x040fea0000041818 */
[----:B------:R-:W-:Y:S01]  /*66f0*/  FMUL.FTZ R159, R8, c[0x0][0x320] ;  /* 0x0000c800089f7a20 */ /* 0x000fe20000410000 */
[----:B-1----:R-:W-:Y:S01]  /*6700*/  IADD3 R161, R163, R162, RZ ;  /* 0x000000a2a3a17210 */ /* 0x002fe20007ffe0ff */
[----:B------:R-:W-:Y:S02]  /*6710*/  FMUL.FTZ R155, R7, c[0x0][0x320] ;  /* 0x0000c800079b7a20 */ /* 0x000fe40000410000 */
[----:B------:R-:W1:Y:S01]  /*6720*/  MUFU.TANH R2, R2 ;  /* 0x0000000200027308 */ /* 0x000e620000002400 */
[----:B------:R-:W-:Y:S01]  /*6730*/  BAR.SYNC.DEFER_BLOCKING 0x0 ;  /* 0x0000000000007b1d */ /* 0x000fe20000010000 */
[----:B------:R-:W-:Y:S01]  /*6740*/  ISETP.GT.AND P0, PT, R161, RZ, PT ;  /* 0x000000ffa100720c */ /* 0x000fe20003f04270 */
[----:B------:R-:W-:Y:S01]  /*6750*/  FMUL.FTZ R156, R9, c[0x0][0x320] ;  /* 0x0000c800099c7a20 */ /* 0x000fe20000410000 */
[----:B------:R-:W-:Y:S01]  /*6760*/  ISETP.GT.AND P2, PT, R161, 0x1, PT ;  /* 0x00000001a100780c */ /* 0x000fe20003f44270 */
[----:B------:R-:W-:Y:S02]  /*6770*/  FMUL.FTZ R157, R10, c[0x0][0x320] ;  /* 0x0000c8000a9d7a20 */ /* 0x000fe40000410000 */
[----:B------:R-:W-:Y:S02]  /*6780*/  FMUL.FTZ R158, R11, c[0x0][0x320] ;  /* 0x0000c8000b9e7a20 */ /* 0x000fe40000410000 */
[----:B------:R-:W-:Y:S02]  /*6790*/  FMUL.FTZ R243, R12, c[0x0][0x320] ;  /* 0x0000c8000cf37a20 */ /* 0x000fe40000410000 */
[----:B------:R-:W-:Y:S01]  /*67a0*/  FMUL.FTZ R179, R13, c[0x0][0x320] ;  /* 0x0000c8000db37a20 */ /* 0x000fe20000410000 */
[----:B--2---:R-:W-:Y:S01]  /*67b0*/  IADD3 R160, R163, R160, RZ ;  /* 0x000000a0a3a07210 */ /* 0x004fe20007ffe0ff */
[----:B------:R-:W-:Y:S01]  /*67c0*/  FMUL.FTZ R241, R14, c[0x0][0x320] ;  /* 0x0000c8000ef17a20 */ /* 0x000fe20000410000 */
[----:B---3--:R-:W-:Y:S01]  /*67d0*/  FSEL R0, R0, -INF , P0 ;  /* 0xff80000000007808 */ /* 0x008fe20000000000 */
[----:B------:R-:W-:Y:S01]  /*67e0*/  FMUL.FTZ R183, R15, c[0x0][0x320] ;  /* 0x0000c8000fb77a20 */ /* 0x000fe20000410000 */
[----:B------:R-:W-:Y:S01]  /*67f0*/  ISETP.GT.AND P1, PT, R160, RZ, PT ;  /* 0x000000ffa000720c */ /* 0x000fe20003f24270 */
[----:B------:R-:W-:Y:S01]  /*6800*/  FMUL.FTZ R239, R16, c[0x0][0x320] ;  /* 0x0000c80010ef7a20 */ /* 0x000fe20000410000 */
[C---:B------:R-:W-:Y:S03]  /*6810*/  HMMA.16816.F32.BF16 R28, R172.reuse, R136, R28 ;  /* 0x00000088ac1c723c */ /* 0x040fe6000004181c */
[----:B------:R-:W-:Y:S01]  /*6820*/  FMUL.FTZ R195, R17, c[0x0][0x320] ;  /* 0x0000c80011c37a20 */ /* 0x000fe20000410000 */
[----:B------:R-:W-:Y:S01]  /*6830*/  ISETP.GT.AND P0, PT, R160, 0x1, PT ;  /* 0x00000001a000780c */ /* 0x000fe20003f04270 */
[----:B------:R-:W-:Y:S01]  /*6840*/  FMUL.FTZ R237, R18, c[0x0][0x320] ;  /* 0x0000c80012ed7a20 */ /* 0x000fe20000410000 */
[----:B-1----:R-:W-:Y:S01]  /*6850*/  FSEL R245, R2, -INF , P2 ;  /* 0xff80000002f57808 */ /* 0x002fe20001000000 */
[----:B------:R-:W1:Y:S01]  /*6860*/  MUFU.TANH R154, R154 ;  /* 0x0000009a009a7308 */ /* 0x000e620000002400 */
[----:B------:R-:W-:Y:S01]  /*6870*/  HMMA.16816.F32.BF16 R32, R172, R138, R32 ;  /* 0x0000008aac20723c */ /* 0x000fe20000041820 */
[----:B------:R-:W-:Y:S03]  /*6880*/  LDSM.16.MT88.4 R144, [R135+UR4+0x3900] ;  /* 0x003900048790783b */ /* 0x000fe60008004200 */
[----:B------:R-:W-:Y:S01]  /*6890*/  FMUL.FTZ R219, R19, c[0x0][0x320] ;  /* 0x0000c80013db7a20 */ /* 0x000fe20000410000 */
[----:B------:R-:W-:Y:S01]  /*68a0*/  IADD3 R137, R135, UR4, RZ ;  /* 0x0000000487897c10 */ /* 0x000fe2000fffe0ff */
[----:B------:R-:W-:Y:S02]  /*68b0*/  FMUL.FTZ R235, R20, c[0x0][0x320] ;  /* 0x0000c80014eb7a20 */ /* 0x000fe40000410000 */
[----:B------:R-:W-:Y:S01]  /*68c0*/  FMUL.FTZ R233, R21, c[0x0][0x320] ;  /* 0x0000c80015e97a20 */ /* 0x000fe20000410000 */
[----:B------:R-:W2:Y:S03]  /*68d0*/  MUFU.TANH R155, R155 ;  /* 0x0000009b009b7308 */ /* 0x000ea60000002400 */
[----:B------:R-:W-:Y:S01]  /*68e0*/  FMUL.FTZ R231, R22, c[0x0][0x320] ;  /* 0x0000c80016e77a20 */ /* 0x000fe20000410000 */
[----:B------:R-:W-:Y:S01]  /*68f0*/  IADD3 R168, R188, R137, RZ ;  /* 0x00000089bca87210 */ /* 0x000fe20007ffe0ff */
[----:B------:R-:W-:Y:S02]  /*6900*/  FMUL.FTZ R229, R23, c[0x0][0x320] ;  /* 0x0000c80017e57a20 */ /* 0x000fe40000410000 */
[----:B------:R-:W-:Y:S02]  /*6910*/  FMUL.FTZ R227, R24, c[0x0][0x320] ;  /* 0x0000c80018e37a20 */ /* 0x000fe40000410000 */
[----:B------:R-:W-:Y:S01]  /*6920*/  FMUL.FTZ R225, R25, c[0x0][0x320] ;  /* 0x0000c80019e17a20 */ /* 0x000fe20000410000 */
[----:B------:R-:W3:Y:S01]  /*6930*/  MUFU.TANH R159, R159 ;  /* 0x0000009f009f7308 */ /* 0x000ee20000002400 */
[----:B------:R-:W-:Y:S01]  /*6940*/  FMUL.FTZ R181, R28, c[0x0][0x320] ;  /* 0x0000c8001cb57a20 */ /* 0x000fe20000410000 */
[----:B------:R-:W-:Y:S01]  /*6950*/  LDSM.16.MT88.4 R140, [R168+0x100] ;  /* 0x00010000a88c783b */ /* 0x000fe20000004200 */
[----:B------:R-:W-:Y:S01]  /*6960*/  FMUL.FTZ R167, R29, c[0x0][0x320] ;  /* 0x0000c8001da77a20 */ /* 0x000fe20000410000 */
[----:B-1----:R-:W-:Y:S01]  /*6970*/  FSEL R169, R154, -INF , P1 ;  /* 0xff8000009aa97808 */ /* 0x002fe20000800000 */
[----:B------:R-:W-:Y:S01]  /*6980*/  FMUL.FTZ R32, R32, c[0x0][0x320] ;  /* 0x0000c80020207a20 */ /* 0x000fe20000410000 */
[----:B------:R-:W-:Y:S01]  /*6990*/  ISETP.GT.AND P1, PT, R161, 0x8, PT ;  /* 0x00000008a100780c */ /* 0x000fe20003f24270 */
[----:B------:R-:W-:Y:S01]  /*69a0*/  FMUL.FTZ R223, R26, c[0x0][0x320] ;  /* 0x0000c8001adf7a20 */ /* 0x000fe20000410000 */
[----:B------:R-:W-:Y:S01]  /*69b0*/  FMNMX.FTZ R154, R0, R3, !PT ;  /* 0x00000003009a7209 */ /* 0x000fe20007810000 */
[----:B------:R-:W-:Y:S01]  /*69c0*/  FMUL.FTZ R33, R33, c[0x0][0x320] ;  /* 0x0000c80021217a20 */ /* 0x000fe20000410000 */
[----:B------:R-:W1:Y:S01]  /*69d0*/  MUFU.TANH R156, R156 ;  /* 0x0000009c009c7308 */ /* 0x000e620000002400 */
[----:B------:R-:W-:Y:S01]  /*69e0*/  FMUL.FTZ R221, R27, c[0x0][0x320] ;  /* 0x0000c8001bdd7a20 */ /* 0x000fe20000410000 */
[----:B------:R-:W-:Y:S01]  /*69f0*/  FMNMX.FTZ R154, R245, R154, !PT ;  /* 0x0000009af59a7209 */ /* 0x000fe20007810000 */
[----:B------:R-:W-:Y:S01]  /*6a00*/  FMUL.FTZ R165, R30, c[0x0][0x320] ;  /* 0x0000c8001ea57a20 */ /* 0x000fe20000410000 */
[----:B--2---:R-:W-:Y:S01]  /*6a10*/  FSEL R171, R155, -INF , P0 ;  /* 0xff8000009bab7808 */ /* 0x004fe20000000000 */
[----:B------:R-:W-:Y:S01]  /*6a20*/  FMUL.FTZ R2, R31, c[0x0][0x320] ;  /* 0x0000c8001f027a20 */ /* 0x000fe20000410000 */
[----:B------:R-:W-:Y:S01]  /*6a30*/  ISETP.GT.AND P0, PT, R161, 0x9, PT ;  /* 0x00000009a100780c */ /* 0x000fe20003f04270 */
[----:B------:R-:W-:Y:S01]  /*6a40*/  FMUL.FTZ R35, R35, c[0x0][0x320] ;  /* 0x0000c80023237a20 */ /* 0x000fe20000410000 */
[----:B------:R-:W-:Y:S02]  /*6a50*/  LDSM.16.MT88.4 R148, [R168+0x3900] ;  /* 0x00390000a894783b */ /* 0x000fe40000004200 */
[----:B------:R-:W2:Y:S01]  /*6a60*/  MUFU.TANH R157, R157 ;  /* 0x0000009d009d7308 */ /* 0x000ea20000002400 */
[----:B---3--:R-:W-:Y:S02]  /*6a70*/  FSEL R247, R159, -INF , P1 ;  /* 0xff8000009ff77808 */ /* 0x008fe40000800000 */
[----:B------:R-:W-:Y:S02]  /*6a80*/  ISETP.GT.AND P1, PT, R160, 0x8, PT ;  /* 0x00000008a000780c */ /* 0x000fe40003f24270 */
[----:B------:R-:W-:Y:S05]  /*6a90*/  FMNMX.FTZ R154, R247, R154, !PT ;  /* 0x0000009af79a7209 */ /* 0x000fea0007810000 */
[----:B------:R-:W3:Y:S01]  /*6aa0*/  MUFU.TANH R158, R158 ;  /* 0x0000009e009e7308 */ /* 0x000ee20000002400 */
[----:B-1----:R-:W-:Y:S02]  /*6ab0*/  FSEL R173, R156, -INF , P0 ;  /* 0xff8000009cad7808 */ /* 0x002fe40000000000 */
[----:B------:R-:W-:Y:S02]  /*6ac0*/  ISETP.GT.AND P0, PT, R160, 0x9, PT ;  /* 0x00000009a000780c */ /* 0x000fe40003f04270 */
[----:B------:R-:W-:Y:S05]  /*6ad0*/  FMNMX.FTZ R154, R173, R154, !PT ;  /* 0x0000009aad9a7209 */ /* 0x000fea0007810000 */
[----:B------:R-:W1:Y:S01]  /*6ae0*/  MUFU.TANH R243, R243 ;  /* 0x000000f300f37308 */ /* 0x000e620000002400 */
[----:B------:R-:W-:Y:S02]  /*6af0*/  FMNMX.FTZ R156, R169, R132, !PT ;  /* 0x00000084a99c7209 */ /* 0x000fe40007810000 */
[----:B--2---:R-:W-:Y:S01]  /*6b00*/  FSEL R251, R157, -INF , P1 ;  /* 0xff8000009dfb7808 */ /* 0x004fe20000800000 */
[----:B------:R-:W-:Y:S01]  /*6b10*/  FMUL.FTZ R157, R34, c[0x0][0x320] ;  /* 0x0000c800229d7a20 */ /* 0x000fe20000410000 */
[----:B------:R-:W-:Y:S02]  /*6b20*/  ISETP.GT.AND P1, PT, R161, 0x10, PT ;  /* 0x00000010a100780c */ /* 0x000fe40003f24270 */
[----:B------:R-:W-:Y:S03]  /*6b30*/  FMNMX.FTZ R156, R171, R156, !PT ;  /* 0x0000009cab9c7209 */ /* 0x000fe60007810000 */
[----:B------:R-:W2:Y:S01]  /*6b40*/  MUFU.TANH R179, R179 ;  /* 0x000000b300b37308 */ /* 0x000ea20000002400 */
[----:B---3--:R-:W-:Y:S02]  /*6b50*/  FSEL R249, R158, -INF , P0 ;  /* 0xff8000009ef97808 */ /* 0x008fe40000000000 */
[----:B------:R-:W-:Y:S02]  /*6b60*/  ISETP.GT.AND P0, PT, R161, 0x11, PT ;  /* 0x00000011a100780c */ /* 0x000fe40003f04270 */
[----:B------:R-:W-:Y:S05]  /*6b70*/  FMNMX.FTZ R158, R251, R156, !PT ;  /* 0x0000009cfb9e7209 */ /* 0x000fea0007810000 */
[----:B------:R-:W3:Y:S01]  /*6b80*/  MUFU.TANH R241, R241 ;  /* 0x000000f100f17308 */ /* 0x000ee20000002400 */
[----:B-1----:R-:W-:Y:S02]  /*6b90*/  FSEL R243, R243, -INF , P1 ;  /* 0xff800000f3f37808 */ /* 0x002fe40000800000 */
[C---:B------:R-:W-:Y:S02]  /*6ba0*/  ISETP.GT.AND P1, PT, R160.reuse, 0x10, PT ;  /* 0x00000010a000780c */ /* 0x040fe40003f24270 */
[----:B------:R-:W-:Y:S05]  /*6bb0*/  FMNMX.FTZ R154, R243, R154, !PT ;  /* 0x0000009af39a7209 */ /* 0x000fea0007810000 */
[----:B------:R-:W1:Y:S01]  /*6bc0*/  MUFU.TANH R239, R239 ;  /* 0x000000ef00ef7308 */ /* 0x000e620000002400 */
[----:B--2---:R-:W-:Y:S02]  /*6bd0*/  FSEL R179, R179, -INF , P0 ;  /* 0xff800000b3b37808 */ /* 0x004fe40000000000 */
[C---:B------:R-:W-:Y:S02]  /*6be0*/  ISETP.GT.AND P0, PT, R160.reuse, 0x11, PT ;  /* 0x00000011a000780c */ /* 0x040fe40003f04270 */
[----:B------:R-:W-:Y:S05]  /*6bf0*/  FMNMX.FTZ R154, R179, R154, !PT ;  /* 0x0000009ab39a7209 */ /* 0x000fea0007810000 */
[----:B------:R-:W2:Y:S01]  /*6c00*/  MUFU.TANH R183, R183 ;  /* 0x000000b700b77308 */ /* 0x000ea20000002400 */
[----:B---3--:R-:W-:Y:S02]  /*6c10*/  FSEL R241, R241, -INF , P1 ;  /* 0xff800000f1f17808 */ /* 0x008fe40000800000 */
[----:B------:R-:W-:Y:S07]  /*6c20*/  ISETP.GT.AND P1, PT, R161, 0x18, PT ;  /* 0x00000018a100780c */ /* 0x000fee0003f24270 */
[----:B------:R-:W3:Y:S01]  /*6c30*/  MUFU.TANH R195, R195 ;  /* 0x000000c300c37308 */ /* 0x000ee20000002400 */
[----:B-1----:R-:W-:Y:S02]  /*6c40*/  FSEL R239, R239, -INF , P1 ;  /* 0xff800000efef7808 */ /* 0x002fe40000800000 */
[C---:B------:R-:W-:Y:S02]  /*6c50*/  ISETP.GT.AND P1, PT, R160.reuse, 0x18, PT ;  /* 0x00000018a000780c */ /* 0x040fe40003f24270 */
[----:B------:R-:W-:Y:S05]  /*6c60*/  FMNMX.FTZ R154, R239, R154, !PT ;  /* 0x0000009aef9a7209 */ /* 0x000fea0007810000 */
[----:B------:R-:W1:Y:S01]  /*6c70*/  MUFU.TANH R237, R237 ;  /* 0x000000ed00ed7308 */ /* 0x000e620000002400 */
[----:B--2---:R-:W-:Y:S02]  /*6c80*/  FSEL R183, R183, -INF , P0 ;  /* 0xff800000b7b77808 */ /* 0x004fe40000000000 */
[----:B------:R-:W-:Y:S07]  /*6c90*/  ISETP.GT.AND P0, PT, R161, 0x19, PT ;  /* 0x00000019a100780c */ /* 0x000fee0003f04270 */
[----:B------:R-:W2:Y:S01]  /*6ca0*/  MUFU.TANH R235, R235 ;  /* 0x000000eb00eb7308 */ /* 0x000ea20000002400 */
[----:B---3--:R-:W-:Y:S02]  /*6cb0*/  FSEL R195, R195, -INF , P0 ;  /* 0xff800000c3c37808 */ /* 0x008fe40000000000 */
[C---:B------:R-:W-:Y:S02]  /*6cc0*/  ISETP.GT.AND P0, PT, R160.reuse, 0x19, PT ;  /* 0x00000019a000780c */ /* 0x040fe40003f04270 */
[----:B------:R-:W-:Y:S05]  /*6cd0*/  FMNMX.FTZ R156, R195, R154, !PT ;  /* 0x0000009ac39c7209 */ /* 0x000fea0007810000 */
[----:B------:R-:W3:Y:S01]  /*6ce0*/  MUFU.TANH R219, R219 ;  /* 0x000000db00db7308 */ /* 0x000ee20000002400 */
[----:B------:R-:W-:Y:S02]  /*6cf0*/  FMNMX.FTZ R154, R249, R158, !PT ;  /* 0x0000009ef99a7209 */ /* 0x000fe40007810000 */
[----:B-1----:R-:W-:Y:S02]  /*6d00*/  FSEL R237, R237, -INF , P1 ;  /* 0xff800000eded7808 */ /* 0x002fe40000800000 */
[----:B------:R-:W-:Y:S02]  /*6d10*/  ISETP.GT.AND P1, PT, R161, 0x20, PT ;  /* 0x00000020a100780c */ /* 0x000fe40003f24270 */
[----:B------:R-:W-:Y:S03]  /*6d20*/  FMNMX.FTZ R154, R241, R154, !PT ;  /* 0x0000009af19a7209 */ /* 0x000fe60007810000 */
[----:B------:R-:W1:Y:S01]  /*6d30*/  MUFU.TANH R233, R233 ;  /* 0x000000e900e97308 */ /* 0x000e620000002400 */
[----:B------:R-:W-:Y:S02]  /*6d40*/  FMNMX.FTZ R154, R183, R154, !PT ;  /* 0x0000009ab79a7209 */ /* 0x000fe40007810000 */
[----:B--2---:R-:W-:Y:S02]  /*6d50*/  FSEL R235, R235, -INF , P1 ;  /* 0xff800000ebeb7808 */ /* 0x004fe40000800000 */
[C---:B------:R-:W-:Y:S02]  /*6d60*/  ISETP.GT.AND P1, PT, R160.reuse, 0x20, PT ;  /* 0x00000020a000780c */ /* 0x040fe40003f24270 */
[----:B------:R-:W-:Y:S03]  /*6d70*/  FMNMX.FTZ R156, R235, R156, !PT ;  /* 0x0000009ceb9c7209 */ /* 0x000fe60007810000 */
[----:B------:R-:W2:Y:S01]  /*6d80*/  MUFU.TANH R231, R231 ;  /* 0x000000e700e77308 */ /* 0x000ea20000002400 */
[----:B---3--:R-:W-:Y:S02]  /*6d90*/  FSEL R219, R219, -INF , P0 ;  /* 0xff800000dbdb7808 */ /* 0x008fe40000000000 */
[----:B------:R-:W-:Y:S07]  /*6da0*/  ISETP.GT.AND P0, PT, R161, 0x21, PT ;  /* 0x00000021a100780c */ /* 0x000fee0003f04270 */
[----:B------:R-:W3:Y:S01]  /*6db0*/  MUFU.TANH R227, R227 ;  /* 0x000000e300e37308 */ /* 0x000ee20000002400 */
[----:B-1----:R-:W-:Y:S02]  /*6dc0*/  FSEL R233, R233, -INF , P0 ;  /* 0xff800000e9e97808 */ /* 0x002fe40000000000 */
[----:B------:R-:W-:Y:S02]  /*6dd0*/  ISETP.GT.AND P0, PT, R160, 0x21, PT ;  /* 0x00000021a000780c */ /* 0x000fe40003f04270 */
[----:B------:R-:W-:Y:S05]  /*6de0*/  FMNMX.FTZ R156, R233, R156, !PT ;  /* 0x0000009ce99c7209 */ /* 0x000fea0007810000 */
[----:B------:R-:W1:Y:S01]  /*6df0*/  MUFU.TANH R229, R229 ;  /* 0x000000e500e57308 */ /* 0x000e620000002400 */
[----:B--2---:R-:W-:Y:S02]  /*6e00*/  FSEL R231, R231, -INF , P1 ;  /* 0xff800000e7e77808 */ /* 0x004fe40000800000 */
[----:B------:R-:W-:Y:S07]  /*6e10*/  ISETP.GT.AND P1, PT, R161, 0x28, PT ;  /* 0x00000028a100780c */ /* 0x000fee0003f24270 */
[----:B------:R-:W2:Y:S01]  /*6e20*/  MUFU.TANH R225, R225 ;  /* 0x000000e100e17308 */ /* 0x000ea20000002400 */
[----:B---3--:R-:W-:Y:S02]  /*6e30*/  FSEL R227, R227, -INF , P1 ;  /* 0xff800000e3e37808 */ /* 0x008fe40000800000 */
[----:B------:R-:W-:Y:S02]  /*6e40*/  ISETP.GT.AND P1, PT, R161, 0x30, PT ;  /* 0x00000030a100780c */ /* 0x000fe40003f24270 */
[----:B------:R-:W-:Y:S05]  /*6e50*/  FMNMX.FTZ R34, R227, R156, !PT ;  /* 0x0000009ce3227209 */ /* 0x000fea0007810000 */
[----:B------:R-:W3:Y:S01]  /*6e60*/  MUFU.TANH R181, R181 ;  /* 0x000000b500b57308 */ /* 0x000ee20000002400 */
[----:B------:R-:W-:Y:S02]  /*6e70*/  FMNMX.FTZ R156, R237, R154, !PT ;  /* 0x0000009aed9c7209 */ /* 0x000fe40007810000 */
[----:B-1----:R-:W-:Y:S02]  /*6e80*/  FSEL R229, R229, -INF , P0 ;  /* 0xff800000e5e57808 */ /* 0x002fe40000000000 */
[----:B------:R-:W-:Y:S05]  /*6e90*/  ISETP.GT.AND P0, PT, R161, 0x29, PT ;  /* 0x00000029a100780c */ /* 0x000fea0003f04270 */
[----:B------:R-:W1:Y:S01]  /*6ea0*/  MUFU.TANH R167, R167 ;  /* 0x000000a700a77308 */ /* 0x000e620000002400 */
[----:B--2---:R-:W-:Y:S02]  /*6eb0*/  FSEL R225, R225, -INF , P0 ;  /* 0xff800000e1e17808 */ /* 0x004fe40000000000 */
[----:B------:R-:W-:Y:S02]  /*6ec0*/  ISETP.GT.AND P0, PT, R161, 0x31, PT ;  /* 0x00000031a100780c */ /* 0x000fe40003f04270 */
[----:B------:R-:W-:Y:S05]  /*6ed0*/  FMNMX.FTZ R34, R225, R34, !PT ;  /* 0x00000022e1227209 */ /* 0x000fea0007810000 */
[----:B------:R-:W2:Y:S01]  /*6ee0*/  MUFU.TANH R32, R32 ;  /* 0x0000002000207308 */ /* 0x000ea20000002400 */
[----:B---3--:R-:W-:Y:S02]  /*6ef0*/  FSEL R181, R181, -INF , P1 ;  /* 0xff800000b5b57808 */ /* 0x008fe40000800000 */
[----:B------:R-:W-:Y:S02]  /*6f00*/  ISETP.GT.AND P1, PT, R161, 0x38, PT ;  /* 0x00000038a100780c */ /* 0x000fe40003f24270 */
        /* <DEDUP_REMOVED lines=8> */
[----:B------:R-:W-:Y:S02]  /*6f90*/  FMNMX.FTZ R34, R229, R34, !PT ;  /* 0x00000022e5227209 */ /* 0x000fe40007810000 */
[----:B--2---:R-:W-:Y:S02]  /*6fa0*/  FSEL R161, R32, -INF , P1 ;  /* 0xff80000020a17808 */ /* 0x004fe40000800000 */
[C---:B------:R-:W-:Y:S02]  /*6fb0*/  ISETP.GT.AND P1, PT, R160.reuse, 0x28, PT ;  /* 0x00000028a000780c */ /* 0x040fe40003f24270 */
[----:B------:R-:W-:Y:S01]  /*6fc0*/  FMNMX.FTZ R154, R161, R154, !PT ;  /* 0x0000009aa19a7209 */ /* 0x000fe20007810000 */
[----:B------:R-:W2:Y:S01]  /*6fd0*/  MUFU.TANH R221, R221 ;  /* 0x000000dd00dd7308 */ /* 0x000ea20000002400 */
[----:B---3--:R-:W-:Y:S02]  /*6fe0*/  FSEL R159, R159, -INF , P0 ;  /* 0xff8000009f9f7808 */ /* 0x008fe40000000000 */
[C---:B------:R-:W-:Y:S02]  /*6ff0*/  ISETP.GT.AND P0, PT, R160.reuse, 0x29, PT ;  /* 0x00000029a000780c */ /* 0x040fe40003f04270 */
[----:B------:R-:W-:Y:S05]  /*7000*/  FMNMX.FTZ R32, R159, R154, !PT ;  /* 0x0000009a9f207209 */ /* 0x000fea0007810000 */
[----:B------:R-:W3:Y:S01]  /*7010*/  MUFU.TANH R165, R165 ;  /* 0x000000a500a57308 */ /* 0x000ee20000002400 */
[----:B------:R-:W4:Y:S01]  /*7020*/  SHFL.BFLY PT, R33, R32, 0x2, 0x1f ;  /* 0x0c401f0020217f89 */ /* 0x000f2200000e0000 */
[----:B-1----:R-:W-:Y:S02]  /*7030*/  FSEL R223, R223, -INF , P1 ;  /* 0xff800000dfdf7808 */ /* 0x002fe40000800000 */
[C---:B------:R-:W-:Y:S02]  /*7040*/  ISETP.GT.AND P1, PT, R160.reuse, 0x30, PT ;  /* 0x00000030a000780c */ /* 0x040fe40003f24270 */
[----:B------:R-:W-:Y:S04]  /*7050*/  FMNMX.FTZ R34, R223, R34, !PT ;  /* 0x00000022df227209 */ /* 0x000fe80007810000 */
        /* <DEDUP_REMOVED lines=9> */
[----:B------:R-:W-:Y:S02]  /*70f0*/  FMNMX.FTZ R2, R165, R34, !PT ;  /* 0x00000022a5027209 */ /* 0x000fe40007810000 */
[----:B------:R-:W-:Y:S02]  /*7100*/  ISETP.GT.AND P0, PT, R160, 0x39, PT ;  /* 0x00000039a000780c */ /* 0x000fe40003f04270 */
[----:B------:R-:W-:Y:S02]  /*7110*/  FMNMX.FTZ R2, R163, R2, !PT ;  /* 0x00000002a3027209 */ /* 0x000fe40007810000 */
[----:B--2---:R-:W-:Y:S04]  /*7120*/  FSEL R157, R157, -INF , P1 ;  /* 0xff8000009d9d7808 */ /* 0x004fe80000800000 */
[----:B------:R-:W-:Y:S02]  /*7130*/  FMNMX.FTZ R2, R157, R2, !PT ;  /* 0x000000029d027209 */ /* 0x000fe40007810000 */
[----:B---3--:R-:W-:Y:S02]  /*7140*/  FSEL R155, R155, -INF , P0 ;  /* 0xff8000009b9b7808 */ /* 0x008fe40000000000 */
[----:B----4-:R-:W-:Y:S02]  /*7150*/  FMNMX.FTZ R35, R32, R33, !PT ;  /* 0x0000002120237209 */ /* 0x010fe40007810000 */
[----:B------:R-:W-:Y:S03]  /*7160*/  FMNMX.FTZ R34, R155, R2, !PT ;  /* 0x000000029b227209 */ /* 0x000fe60007810000 */
[----:B------:R-:W1:Y:S08]  /*7170*/  SHFL.BFLY PT, R2, R35, 0x1, 0x1f ;  /* 0x0c201f0023027f89 */ /* 0x000e7000000e0000 */
[----:B------:R-:W2:Y:S01]  /*7180*/  SHFL.BFLY PT, R175, R34, 0x2, 0x1f ;  /* 0x0c401f0022af7f89 */ /* 0x000ea200000e0000 */
[----:B-1----:R-:W-:Y:S04]  /*7190*/  FMNMX.FTZ R2, R35, R2, !PT ;  /* 0x0000000223027209 */ /* 0x002fe80007810000 */
[C---:B------:R-:W-:Y:S01]  /*71a0*/  FSETP.NEU.FTZ.AND P1, PT, R2.reuse, -INF , PT ;  /* 0xff8000000200780b */ /* 0x040fe20003f3d000 */
[----:B------:R-:W-:Y:S01]  /*71b0*/  FMUL.FTZ R156, R2, c[0x0][0x2d0] ;  /* 0x0000b400029c7a20 */ /* 0x000fe20000410000 */
[----:B--2---:R-:W-:Y:S04]  /*71c0*/  FMNMX.FTZ R33, R34, R175, !PT ;  /* 0x000000af22217209 */ /* 0x004fe80007810000 */
[----:B------:R-:W-:Y:S02]  /*71d0*/  FSEL R156, R156, RZ, P1 ;  /* 0x000000ff9c9c7208 */ /* 0x000fe40000800000 */
[----:B------:R-:W-:Y:S01]  /*71e0*/  FSEL R4, R2, RZ, P1 ;  /* 0x000000ff02047208 */ /* 0x000fe20000800000 */
[----:B------:R-:W1:Y:S02]  /*71f0*/  SHFL.BFLY PT, R32, R33, 0x1, 0x1f ;  /* 0x0c201f0021207f89 */ /* 0x000e6400000e0000 */
[--C-:B------:R-:W-:Y:S02]  /*7200*/  FFMA.FTZ R177, R0, c[0x0][0x2d0], -R156.reuse ;  /* 0x0000b40000b17a23 */ /* 0x100fe4000001089c */
[----:B------:R-:W-:Y:S02]  /*7210*/  FADD.FTZ R4, -R4, R3 ;  /* 0x0000000304047221 */ /* 0x000fe40000010100 */
        /* <DEDUP_REMOVED lines=22> */
[----:B------:R-:W-:Y:S01]  /*7380*/  FFMA.FTZ R181, R181, c[0x0][0x2d0], -R156 ;  /* 0x0000b400b5b57a23 */ /* 0x000fe2000001089c */
[----:B------:R-:W-:Y:S01]  /*7390*/  PLOP3.LUT P0, PT, PT, PT, UP0, 0x80, 0x0 ;  /* 0x000000000000781c */ /* 0x000fe20003f0f008 */
[----:B------:R-:W-:Y:S02]  /*73a0*/  FADD.FTZ R3, -R5, R132 ;  /* 0x0000008405037221 */ /* 0x000fe40000010100 */
[--C-:B------:R-:W-:Y:S01]  /*73b0*/  FFMA.FTZ R173, R169, c[0x0][0x2d0], -R154.reuse ;  /* 0x0000b400a9ad7a23 */ /* 0x100fe2000001089a */
[----:B------:R-:W3:Y:S01]  /*73c0*/  MUFU.EX2 R174, R174 ;  /* 0x000000ae00ae7308 */ /* 0x000ee20000000800 */
[--C-:B------:R-:W-:Y:S02]  /*73d0*/  FFMA.FTZ R172, R171, c[0x0][0x2d0], -R154.reuse ;  /* 0x0000b400abac7a23 */ /* 0x100fe4000001089a */
[--C-:B------:R-:W-:Y:S01]  /*73e0*/  FFMA.FTZ R171, R251, c[0x0][0x2d0], -R154.reuse ;  /* 0x0000b400fbab7a23 */ /* 0x100fe2000001089a */
[----:B--2---:R-:W-:Y:S01]  /*73f0*/  F2FP.BF16.PACK_AB R136, R176, R177 ;  /* 0x000000b1b088723e */ /* 0x004fe200000010ff */
[--C-:B------:R-:W-:Y:S02]  /*7400*/  FFMA.FTZ R170, R249, c[0x0][0x2d0], -R154.reuse ;  /* 0x0000b400f9aa7a23 */ /* 0x100fe4000001089a */
[----:B------:R-:W-:Y:S02]  /*7410*/  FMUL.FTZ R132, R4, c[0x0][0x2d0] ;  /* 0x0000b40004847a20 */ /* 0x000fe40000410000 */
[----:B------:R-:W-:Y:S01]  /*7420*/  FMUL.FTZ R7, R3, c[0x0][0x2d0] ;  /* 0x0000b40003077a20 */ /* 0x000fe20000410000 */
[----:B------:R-:W-:Y:S01]  /*7430*/  MUFU.EX2 R173, R173 ;  /* 0x000000ad00ad7308 */ /* 0x000fe20000000800 */
[----:B------:R-:W-:Y:S02]  /*7440*/  FFMA.FTZ R228, R163, c[0x0][0x2d0], -R154 ;  /* 0x0000b400a3e47a23 */ /* 0x000fe4000001089a */
[----:B------:R-:W-:Y:S01]  /*7450*/  LDSM.16.MT88.4 R160, [R135+UR4+0x5900] ;  /* 0x0059000487a0783b */ /* 0x000fe20008004200 */
[----:B------:R-:W-:Y:S02]  /*7460*/  FFMA.FTZ R156, R159, c[0x0][0x2d0], -R156 ;  /* 0x0000b4009f9c7a23 */ /* 0x000fe4000001089c */
[--C-:B------:R-:W-:Y:S02]  /*7470*/  FFMA.FTZ R180, R241, c[0x0][0x2d0], -R154.reuse ;  /* 0x0000b400f1b47a23 */ /* 0x100fe4000001089a */
[--C-:B------:R-:W-:Y:S02]  /*7480*/  FFMA.FTZ R183, R183, c[0x0][0x2d0], -R154.reuse ;  /* 0x0000b400b7b77a23 */ /* 0x100fe4000001089a */
[----:B------:R-:W2:Y:S01]  /*7490*/  MUFU.EX2 R132, R132 ;  /* 0x0000008400847308 */ /* 0x000ea20000000800 */
[--C-:B------:R-:W-:Y:S02]  /*74a0*/  FFMA.FTZ R194, R237, c[0x0][0x2d0], -R154.reuse ;  /* 0x0000b400edc27a23 */ /* 0x100fe4000001089a */
[--C-:B------:R-:W-:Y:S01]  /*74b0*/  FFMA.FTZ R219, R219, c[0x0][0x2d0], -R154.reuse ;  /* 0x0000b400dbdb7a23 */ /* 0x100fe2000001089a */
[----:B---3--:R-:W-:Y:S01]  /*74c0*/  F2FP.BF16.PACK_AB R138, R174, R175 ;  /* 0x000000afae8a723e */ /* 0x008fe200000010ff */
[--C-:B------:R-:W-:Y:S02]  /*74d0*/  FFMA.FTZ R220, R231, c[0x0][0x2d0], -R154.reuse ;  /* 0x0000b400e7dc7a23 */ /* 0x100fe4000001089a */
[--C-:B------:R-:W-:Y:S02]  /*74e0*/  FFMA.FTZ R231, R157, c[0x0][0x2d0], -R154.reuse ;  /* 0x0000b4009de77a23 */ /* 0x100fe4000001089a */
[--C-:B------:R-:W-:Y:S01]  /*74f0*/  FFMA.FTZ R229, R229, c[0x0][0x2d0], -R154.reuse ;  /* 0x0000b400e5e57a23 */ /* 0x100fe2000001089a */
[----:B------:R-:W3:Y:S01]  /*7500*/  MUFU.EX2 R3, R7 ;  /* 0x0000000700037308 */ /* 0x000ee20000000800 */
[--C-:B------:R-:W-:Y:S02]  /*7510*/  FFMA.FTZ R223, R223, c[0x0][0x2d0], -R154.reuse ;  /* 0x0000b400dfdf7a23 */ /* 0x100fe4000001089a */
[--C-:B------:R-:W-:Y:S02]  /*7520*/  FFMA.FTZ R224, R221, c[0x0][0x2d0], -R154.reuse ;  /* 0x0000b400dde07a23 */ /* 0x100fe4000001089a */
[--C-:B------:R-:W-:Y:S02]  /*7530*/  FFMA.FTZ R221, R165, c[0x0][0x2d0], -R154.reuse ;  /* 0x0000b400a5dd7a23 */ /* 0x100fe4000001089a */
[----:B------:R-:W-:Y:S01]  /*7540*/  LDSM.16.MT88.4 R164, [R168+0x5900] ;  /* 0x00590000a8a4783b */ /* 0x000fe20000004200 */
[----:B------:R-:W-:Y:S02]  /*7550*/  FFMA.FTZ R154, R155, c[0x0][0x2d0], -R154 ;  /* 0x0000b4009b9a7a23 */ /* 0x000fe4000001089a */
[----:B------:R-:W4:Y:S01]  /*7560*/  MUFU.EX2 R172, R172 ;  /* 0x000000ac00ac7308 */ /* 0x000f220000000800 */
[C---:B--2---:R-:W-:Y:S02]  /*7570*/  FMUL.FTZ R4, R132.reuse, R128 ;  /* 0x0000008084047220 */ /* 0x044fe40000410000 */
[C---:B------:R-:W-:Y:S02]  /*7580*/  FMUL.FTZ R5, R132.reuse, R129 ;  /* 0x0000008184057220 */ /* 0x040fe40000410000 */
[C---:B------:R-:W-:Y:S05]  /*7590*/  FMUL.FTZ R8, R132.reuse, R124 ;  /* 0x0000007c84087220 */ /* 0x040fea0000410000 */
[----:B------:R-:W-:Y:S01]  /*75a0*/  MUFU.EX2 R171, R171 ;  /* 0x000000ab00ab7308 */ /* 0x000fe20000000800 */
[C---:B------:R-:W-:Y:S02]  /*75b0*/  FMUL.FTZ R9, R132.reuse, R125 ;  /* 0x0000007d84097220 */ /* 0x040fe40000410000 */
[C---:B------:R-:W-:Y:S02]  /*75c0*/  FMUL.FTZ R12, R132.reuse, R120 ;  /* 0x00000078840c7220 */ /* 0x040fe40000410000 */
[C---:B---3--:R-:W-:Y:S02]  /*75d0*/  FMUL.FTZ R6, R3.reuse, R130 ;  /* 0x0000008203067220 */ /* 0x048fe40000410000 */
[C---:B------:R-:W-:Y:S02]  /*75e0*/  FMUL.FTZ R7, R3.reuse, R131 ;  /* 0x0000008303077220 */ /* 0x040fe40000410000 */
[C---:B------:R-:W-:Y:S01]  /*75f0*/  FMUL.FTZ R10, R3.reuse, R126 ;  /* 0x0000007e030a7220 */ /* 0x040fe20000410000 */
[----:B------:R-:W2:Y:S01]  /*7600*/  MUFU.EX2 R170, R170 ;  /* 0x000000aa00aa7308 */ /* 0x000ea20000000800 */
[C---:B------:R-:W-:Y:S01]  /*7610*/  FMUL.FTZ R11, R3.reuse, R127 ;  /* 0x0000007f030b7220 */ /* 0x040fe20000410000 */
[----:B------:R-:W-:Y:S01]  /*7620*/  LDSM.16.MT88.4 R128, [R168+0x2900] ;  /* 0x00290000a880783b */ /* 0x000fe20000004200 */
[----:B------:R-:W-:Y:S01]  /*7630*/  FMUL.FTZ R13, R132, R121 ;  /* 0x00000079840d7220 */ /* 0x000fe20000410000 */
[----:B----4-:R-:W-:Y:S01]  /*7640*/  F2FP.BF16.PACK_AB R137, R172, R173 ;  /* 0x000000adac89723e */ /* 0x010fe200000010ff */
[C---:B------:R-:W-:Y:S02]  /*7650*/  FMUL.FTZ R14, R3.reuse, R122 ;  /* 0x0000007a030e7220 */ /* 0x040fe40000410000 */
[C---:B------:R-:W-:Y:S02]  /*7660*/  FMUL.FTZ R15, R3.reuse, R123 ;  /* 0x0000007b030f7220 */ /* 0x040fe40000410000 */
[C---:B------:R-:W-:Y:S01]  /*7670*/  FMUL.FTZ R16, R132.reuse, R116 ;  /* 0x0000007484107220 */ /* 0x040fe20000410000 */
[----:B------:R-:W3:Y:S01]  /*7680*/  LDSM.16.MT88.4 R124, [R134+UR4+0x100] ;  /* 0x00010004867c783b */ /* 0x000ee20008004200 */
[C---:B------:R-:W-:Y:S01]  /*7690*/  FMUL.FTZ R17, R132.reuse, R117 ;  /* 0x0000007584117220 */ /* 0x040fe20000410000 */
[----:B------:R-:W-:Y:S01]  /*76a0*/  MUFU.EX2 R230, R156 ;  /* 0x0000009c00e67308 */ /* 0x000fe20000000800 */
[C---:B------:R-:W-:Y:S02]  /*76b0*/  FMUL.FTZ R18, R3.reuse, R118 ;  /* 0x0000007603127220 */ /* 0x040fe40000410000 */
[C---:B------:R-:W-:Y:S02]  /*76c0*/  FMUL.FTZ R19, R3.reuse, R119 ;  /* 0x0000007703137220 */ /* 0x040fe40000410000 */
[C---:B------:R-:W-:Y:S01]  /*76d0*/  FMUL.FTZ R20, R132.reuse, R112 ;  /* 0x0000007084147220 */ /* 0x040fe20000410000 */
[----:B------:R-:W-:Y:S01]  /*76e0*/  LDSM.16.MT88.4 R116, [R134+UR4+0x900] ;  /* 0x000900048674783b */ /* 0x000fe20008004200 */
[----:B------:R-:W-:Y:S02]  /*76f0*/  FMUL.FTZ R21, R132, R113 ;  /* 0x0000007184157220 */ /* 0x000fe40000410000 */
[C---:B------:R-:W-:Y:S01]  /*7700*/  FMUL.FTZ R22, R3.reuse, R114 ;  /* 0x0000007203167220 */ /* 0x040fe20000410000 */
[----:B------:R4:W-:Y:S01]  /*7710*/  MUFU.EX2 R232, R154 ;  /* 0x0000009a00e87308 */ /* 0x0009e20000000800 */
[C---:B------:R-:W-:Y:S01]  /*7720*/  FMUL.FTZ R23, R3.reuse, R115 ;  /* 0x0000007303177220 */ /* 0x040fe20000410000 */
[----:B--2---:R-:W-:Y:S01]  /*7730*/  F2FP.BF16.PACK_AB R139, R170, R171 ;  /* 0x000000abaa8b723e */ /* 0x004fe200000010ff */
[C---:B------:R-:W-:Y:S01]  /*7740*/  FMUL.FTZ R24, R132.reuse, R108 ;  /* 0x0000006c84187220 */ /* 0x040fe20000410000 */
[----:B------:R-:W-:Y:S01]  /*7750*/  LDSM.16.MT88.4 R112, [R135+UR4+0x2100] ;  /* 0x002100048770783b */ /* 0x000fe20008004200 */
[----:B------:R-:W-:Y:S02]  /*7760*/  FMUL.FTZ R25, R132, R109 ;  /* 0x0000006d84197220 */ /* 0x000fe40000410000 */
[C---:B------:R-:W-:Y:S02]  /*7770*/  FMUL.FTZ R26, R3.reuse, R110 ;  /* 0x0000006e031a7220 */ /* 0x040fe40000410000 */
[C---:B-1----:R-:W-:Y:S01]  /*7780*/  HMMA.16816.F32.BF16 R4, R136.reuse, R32, R4 ;  /* 0x000000208804723c */ /* 0x042fe20000041804 */
[----:B------:R-:W-:Y:S04]  /*7790*/  MUFU.EX2 R178, R178 ;  /* 0x000000b200b27308 */ /* 0x000fe80000000800 */
[C---:B------:R-:W-:Y:S02]  /*77a0*/  FMUL.FTZ R27, R3.reuse, R111 ;  /* 0x0000006f031b7220 */ /* 0x040fe40000410000 */
[----:B------:R-:W-:Y:S01]  /*77b0*/  IADD3 R33, R134, UR4, RZ ;  /* 0x0000000486217c10 */ /* 0x000fe2000fffe0ff */
[C---:B------:R-:W-:Y:S03]  /*77c0*/  HMMA.16816.F32.BF16 R8, R136.reuse, R34, R8 ;  /* 0x000000228808723c */ /* 0x040fe60000041808 */
[----:B------:R-:W1:Y:S01]  /*77d0*/  MUFU.EX2 R179, R179 ;  /* 0x000000b300b37308 */ /* 0x000e620000000800 */
[----:B------:R-:W-:Y:S01]  /*77e0*/  IADD3 R169, R188, R33, RZ ;  /* 0x00000021bca97210 */ /* 0x000fe20007ffe0ff */
[C---:B------:R-:W-:Y:S01]  /*77f0*/  FMUL.FTZ R28, R132.reuse, R104 ;  /* 0x00000068841c7220 */ /* 0x040fe20000410000 */
[----:B----4-:R-:W-:Y:S02]  /*7800*/  LDSM.16.MT88.4 R152, [R134+UR4+0x3900] ;  /* 0x003900048698783b */ /* 0x010fe40008004200 */
[C---:B------:R-:W-:Y:S04]  /*7810*/  HMMA.16816.F32.BF16 R12, R136.reuse, R140, R12 ;  /* 0x0000008c880c723c */ /* 0x040fe8000004180c */
[C---:B------:R-:W-:Y:S01]  /*7820*/  FMUL.FTZ R29, R132.reuse, R105 ;  /* 0x00000069841d7220 */ /* 0x040fe20000410000 */
[----:B------:R-:W-:Y:S01]  /*7830*/  MUFU.EX2 R180, R180 ;  /* 0x000000b400b47308 */ /* 0x000fe20000000800 */
[C---:B------:R-:W-:Y:S01]  /*7840*/  FMUL.FTZ R30, R3.reuse, R106 ;  /* 0x0000006a031e7220 */ /* 0x040fe20000410000 */
[----:B------:R-:W2:Y:S01]  /*7850*/  LDSM.16.MT88.4 R120, [R169+0x100] ;  /* 0x00010000a978783b */ /* 0x000ea20000004200 */
[C---:B------:R-:W-:Y:S04]  /*7860*/  HMMA.16816.F32.BF16 R16, R136.reuse, R142, R16 ;  /* 0x0000008e8810723c */ /* 0x040fe80000041810 */
[C---:B------:R-:W-:Y:S02]  /*7870*/  FMUL.FTZ R31, R3.reuse, R107 ;  /* 0x0000006b031f7220 */ /* 0x040fe40000410000 */
[C---:B------:R-:W-:Y:S01]  /*7880*/  FMUL.FTZ R32, R132.reuse, R100 ;  /* 0x0000006484207220 */ /* 0x040fe20000410000 */
[----:B------:R-:W4:Y:S01]  /*7890*/  LDSM.16.MT88.4 R104, [R168+0x2100] ;  /* 0x00210000a868783b */ /* 0x000f220000004200 */
[C---:B---3--:R-:W-:Y:S01]  /*78a0*/  HMMA.16816.F32.BF16 R20, R136.reuse, R124, R20 ;  /* 0x0000007c8814723c */ /* 0x048fe20000041814 */
[----:B------:R-:W3:Y:S03]  /*78b0*/  MUFU.EX2 R183, R183 ;  /* 0x000000b700b77308 */ /* 0x000ee60000000800 */
[C---:B------:R-:W-:Y:S02]  /*78c0*/  FMUL.FTZ R33, R132.reuse, R101 ;  /* 0x0000006584217220 */ /* 0x040fe40000410000 */
[C---:B------:R-:W-:Y:S01]  /*78d0*/  FMUL.FTZ R34, R3.reuse, R102 ;  /* 0x0000006603227220 */ /* 0x040fe20000410000 */
[----:B------:R-:W-:Y:S01]  /*78e0*/  LDSM.16.MT88.4 R108, [R169+0x2100] ;  /* 0x00210000a96c783b */ /* 0x000fe20000004200 */
[C---:B------:R-:W-:Y:S03]  /*78f0*/  HMMA.16816.F32.BF16 R24, R136.reuse, R126, R24 ;  /* 0x0000007e8818723c */ /* 0x040fe60000041818 */
[----:B------:R-:W-:Y:S01]  /*7900*/  MUFU.EX2 R182, R182 ;  /* 0x000000b600b67308 */ /* 0x000fe20000000800 */
[C---:B------:R-:W-:Y:S02]  /*7910*/  FMUL.FTZ R35, R3.reuse, R103 ;  /* 0x0000006703237220 */ /* 0x040fe40000410000 */
[C---:B------:R-:W-:Y:S01]  /*7920*/  FMUL.FTZ R36, R132.reuse, R36 ;  /* 0x0000002484247220 */ /* 0x040fe20000410000 */
[----:B------:R-:W5:Y:S01]  /*7930*/  LDSM.16.MT88.4 R100, [R134+UR4+0x2100] ;  /* 0x002100048664783b */ /* 0x000f620008004200 */
[C---:B------:R-:W-:Y:S04]  /*7940*/  FMUL.FTZ R37, R132.reuse, R37 ;  /* 0x0000002584257220 */ /* 0x040fe80000410000 */
[C---:B------:R-:W-:Y:S01]  /*7950*/  FMUL.FTZ R38, R3.reuse, R38 ;  /* 0x0000002603267220 */ /* 0x040fe20000410000 */
[----:B------:R-:W1:Y:S01]  /*7960*/  MUFU.EX2 R195, R195 ;  /* 0x000000c300c37308 */ /* 0x000e620000000800 */
[C---:B------:R-:W-:Y:S01]  /*7970*/  FMUL.FTZ R39, R3.reuse, R39 ;  /* 0x0000002703277220 */ /* 0x040fe20000410000 */
[----:B------:R-:W-:Y:S01]  /*7980*/  LDSM.16.MT88.4 R124, [R135+UR4+0x2900] ;  /* 0x00290004877c783b */ /* 0x000fe20008004200 */
[C---:B------:R-:W-:Y:S02]  /*7990*/  FMUL.FTZ R40, R132.reuse, R40 ;  /* 0x0000002884287220 */ /* 0x040fe40000410000 */
[C---:B------:R-:W-:Y:S02]  /*79a0*/  FMUL.FTZ R41, R132.reuse, R41 ;  /* 0x0000002984297220 */ /* 0x040fe40000410000 */
[C---:B------:R-:W-:Y:S02]  /*79b0*/  FMUL.FTZ R42, R3.reuse, R42 ;  /* 0x0000002a032a7220 */ /* 0x040fe40000410000 */
[C---:B------:R-:W-:Y:S01]  /*79c0*/  FMUL.FTZ R43, R3.reuse, R43 ;  /* 0x0000002b032b7220 */ /* 0x040fe20000410000 */
[C---:B--2---:R-:W-:Y:S01]  /*79d0*/  HMMA.16816.F32.BF16 R28, R136.reuse, R120, R28 ;  /* 0x00000078881c723c */ /* 0x044fe2000004181c */
[----:B------:R-:W-:Y:S01]  /*79e0*/  LDSM.16.MT88.4 R140, [R134+UR4+0x2900] ;  /* 0x00290004868c783b */ /* 0x000fe20008004200 */
[----:B------:R-:W-:Y:S01]  /*79f0*/  MUFU.EX2 R194, R194 ;  /* 0x000000c200c27308 */ /* 0x000fe20000000800 */
[C---:B------:R-:W-:Y:S02]  /*7a00*/  FMUL.FTZ R44, R132.reuse, R44 ;  /* 0x0000002c842c7220 */ /* 0x040fe40000410000 */
[C---:B------:R-:W-:Y:S02]  /*7a10*/  FMUL.FTZ R45, R132.reuse, R45 ;  /* 0x0000002d842d7220 */ /* 0x040fe40000410000 */
[C---:B------:R-:W-:Y:S01]  /*7a20*/  FMUL.FTZ R46, R3.reuse, R46 ;  /* 0x0000002e032e7220 */ /* 0x040fe20000410000 */
[C---:B------:R-:W-:Y:S01]  /*7a30*/  HMMA.16816.F32.BF16 R32, R136.reuse, R122, R32 ;  /* 0x0000007a8820723c */ /* 0x040fe20000041820 */
[----:B------:R-:W-:Y:S03]  /*7a40*/  LDSM.16.MT88.4 R120, [R169+0x900] ;  /* 0x00090000a978783b */ /* 0x000fe60000004200 */
[C---:B------:R-:W-:Y:S01]  /*7a50*/  FMUL.FTZ R47, R3.reuse, R47 ;  /* 0x0000002f032f7220 */ /* 0x040fe20000410000 */
[----:B------:R-:W2:Y:S01]  /*7a60*/  MUFU.EX2 R219, R219 ;  /* 0x000000db00db7308 */ /* 0x000ea20000000800 */
[C---:B------:R-:W-:Y:S02]  /*7a70*/  FMUL.FTZ R48, R132.reuse, R48 ;  /* 0x0000003084307220 */ /* 0x040fe40000410000 */
[C---:B------:R-:W-:Y:S01]  /*7a80*/  HMMA.16816.F32.BF16 R36, R136.reuse, R112, R36 ;  /* 0x000000708824723c */ /* 0x040fe20000041824 */
[----:B------:R-:W-:Y:S03]  /*7a90*/  LDSM.16.MT88.4 R156, [R169+0x3900] ;  /* 0x00390000a99c783b */ /* 0x000fe60000004200 */
[C---:B------:R-:W-:Y:S02]  /*7aa0*/  FMUL.FTZ R49, R132.reuse, R49 ;  /* 0x0000003184317220 */ /* 0x040fe40000410000 */
[C---:B------:R-:W-:Y:S01]  /*7ab0*/  FMUL.FTZ R50, R3.reuse, R50 ;  /* 0x0000003203327220 */ /* 0x040fe20000410000 */
[----:B------:R-:W-:Y:S01]  /*7ac0*/  MUFU.EX2 R218, R218 ;  /* 0x000000da00da7308 */ /* 0x000fe20000000800 */
[C---:B------:R-:W-:Y:S01]  /*7ad0*/  HMMA.16816.F32.BF16 R40, R136.reuse, R114, R40 ;  /* 0x000000728828723c */ /* 0x040fe20000041828 */
[----:B------:R-:W-:Y:S03]  /*7ae0*/  LDSM.16.MT88.4 R112, [R135+UR4+0x900] ;  /* 0x000900048770783b */ /* 0x000fe60008004200 */
[C---:B------:R-:W-:Y:S02]  /*7af0*/  FMUL.FTZ R51, R3.reuse, R51 ;  /* 0x0000003303337220 */ /* 0x040fe40000410000 */
[C---:B------:R-:W-:Y:S02]  /*7b00*/  FMUL.FTZ R52, R132.reuse, R52 ;  /* 0x0000003484347220 */ /* 0x040fe40000410000 */
[C---:B----4-:R-:W-:Y:S01]  /*7b10*/  HMMA.16816.F32.BF16 R44, R136.reuse, R104, R44 ;  /* 0x00000068882c723c */ /* 0x050fe2000004182c */
[----:B------:R-:W-:Y:S03]  /*7b20*/  MUFU.EX2 R233, R233 ;  /* 0x000000e900e97308 */ /* 0x000fe60000000800 */
[C---:B------:R-:W-:Y:S02]  /*7b30*/  FMUL.FTZ R53, R132.reuse, R53 ;  /* 0x0000003584357220 */ /* 0x040fe40000410000 */
[C---:B------:R-:W-:Y:S02]  /*7b40*/  FMUL.FTZ R54, R3.reuse, R54 ;  /* 0x0000003603367220 */ /* 0x040fe40000410000 */
[C---:B------:R-:W-:Y:S01]  /*7b50*/  HMMA.16816.F32.BF16 R48, R136.reuse, R106, R48 ;  /* 0x0000006a8830723c */ /* 0x040fe20000041830 */
[----:B------:R-:W4:Y:S02]  /*7b60*/  LDSM.16.MT88.4 R104, [R135+UR4+0x4100] ;  /* 0x004100048768783b */ /* 0x000f240008004200 */
[----:B------:R-:W-:Y:S01]  /*7b70*/  MUFU.EX2 R220, R220 ;  /* 0x000000dc00dc7308 */ /* 0x000fe20000000800 */
[C---:B------:R-:W-:Y:S02]  /*7b80*/  FMUL.FTZ R55, R3.reuse, R55 ;  /* 0x0000003703377220 */ /* 0x040fe40000410000 */
[C---:B------:R-:W-:Y:S02]  /*7b90*/  FMUL.FTZ R56, R132.reuse, R56 ;  /* 0x0000003884387220 */ /* 0x040fe40000410000 */
[C---:B------:R-:W-:Y:S03]  /*7ba0*/  FMUL.FTZ R57, R132.reuse, R57 ;  /* 0x0000003984397220 */ /* 0x040fe60000410000 */
[C---:B-----5:R-:W-:Y:S02]  /*7bb0*/  HMMA.16816.F32.BF16 R52, R136.reuse, R100, R52 ;  /* 0x000000648834723c */ /* 0x060fe40000041834 */
[----:B------:R-:W-:Y:S01]  /*7bc0*/  MUFU.EX2 R229, R229 ;  /* 0x000000e500e57308 */ /* 0x000fe20000000800 */
[C---:B------:R-:W-:Y:S02]  /*7bd0*/  FMUL.FTZ R58, R3.reuse, R58 ;  /* 0x0000003a033a7220 */ /* 0x040fe40000410000 */
[C---:B------:R-:W-:Y:S02]  /*7be0*/  FMUL.FTZ R59, R3.reuse, R59 ;  /* 0x0000003b033b7220 */ /* 0x040fe40000410000 */
[C---:B------:R-:W-:Y:S02]  /*7bf0*/  FMUL.FTZ R60, R132.reuse, R60 ;  /* 0x0000003c843c7220 */ /* 0x040fe40000410000 */
[C---:B------:R-:W-:Y:S03]  /*7c00*/  FMUL.FTZ R61, R132.reuse, R61 ;  /* 0x0000003d843d7220 */ /* 0x040fe60000410000 */
[C---:B------:R-:W-:Y:S01]  /*7c10*/  HMMA.16816.F32.BF16 R56, R136.reuse, R102, R56 ;  /* 0x000000668838723c */ /* 0x040fe20000041838 */
[----:B------:R-:W5:Y:S01]  /*7c20*/  LDSM.16.MT88.4 R100, [R168+0x4100] ;  /* 0x00410000a864783b */ /* 0x000f620000004200 */
[----:B------:R-:W-:Y:S01]  /*7c30*/  MUFU.EX2 R222, R222 ;  /* 0x000000de00de7308 */ /* 0x000fe20000000800 */
[C---:B------:R-:W-:Y:S02]  /*7c40*/  FMUL.FTZ R62, R3.reuse, R62 ;  /* 0x0000003e033e7220 */ /* 0x040fe40000410000 */
[C---:B------:R-:W-:Y:S02]  /*7c50*/  FMUL.FTZ R63, R3.reuse, R63 ;  /* 0x0000003f033f7220 */ /* 0x040fe40000410000 */
[C---:B------:R-:W-:Y:S02]  /*7c60*/  FMUL.FTZ R64, R132.reuse, R64 ;  /* 0x0000004084407220 */ /* 0x040fe40000410000 */
[C---:B------:R-:W-:Y:S03]  /*7c70*/  FMUL.FTZ R65, R132.reuse, R65 ;  /* 0x0000004184417220 */ /* 0x040fe60000410000 */
[C---:B------:R-:W-:Y:S01]  /*7c80*/  HMMA.16816.F32.BF16 R60, R136.reuse, R108, R60 ;  /* 0x0000006c883c723c */ /* 0x040fe2000004183c */
[----:B------:R-:W-:Y:S02]  /*7c90*/  MUFU.EX2 R225, R225 ;  /* 0x000000e100e17308 */ /* 0x000fe40000000800 */
[C---:B------:R-:W-:Y:S02]  /*7ca0*/  FMUL.FTZ R66, R3.reuse, R66 ;  /* 0x0000004203427220 */ /* 0x040fe40000410000 */
[C---:B------:R-:W-:Y:S02]  /*7cb0*/  FMUL.FTZ R67, R3.reuse, R67 ;  /* 0x0000004303437220 */ /* 0x040fe40000410000 */
[C---:B------:R-:W-:Y:S02]  /*7cc0*/  FMUL.FTZ R68, R132.reuse, R68 ;  /* 0x0000004484447220 */ /* 0x040fe40000410000 */
[C---:B------:R-:W-:Y:S02]  /*7cd0*/  FMUL.FTZ R69, R132.reuse, R69 ;  /* 0x0000004584457220 */ /* 0x040fe40000410000 */
[----:B------:R-:W-:Y:S01]  /*7ce0*/  MUFU.EX2 R223, R223 ;  /* 0x000000df00df7308 */ /* 0x000fe20000000800 */
[C---:B------:R-:W-:Y:S01]  /*7cf0*/  HMMA.16816.F32.BF16 R64, R136.reuse, R110, R64 ;  /* 0x0000006e8840723c */ /* 0x040fe20000041840 */
[----:B------:R-:W1:Y:S02]  /*7d00*/  LDSM.16.MT88.4 R108, [R134+UR4+0x4100] ;  /* 0x00410004866c783b */ /* 0x000e640008004200 */
[C---:B------:R-:W-:Y:S02]  /*7d10*/  FMUL.FTZ R70, R3.reuse, R70 ;  /* 0x0000004603467220 */ /* 0x040fe40000410000 */
[C---:B------:R-:W-:Y:S02]  /*7d20*/  FMUL.FTZ R71, R3.reuse, R71 ;  /* 0x0000004703477220 */ /* 0x040fe40000410000 */
[C---:B------:R-:W-:Y:S02]  /*7d30*/  FMUL.FTZ R72, R132.reuse, R72 ;  /* 0x0000004884487220 */ /* 0x040fe40000410000 */
[C---:B------:R-:W-:Y:S01]  /*7d40*/  FMUL.FTZ R73, R132.reuse, R73 ;  /* 0x0000004984497220 */ /* 0x040fe20000410000 */
[----:B------:R-:W-:Y:S02]  /*7d50*/  MUFU.EX2 R224, R224 ;  /* 0x000000e000e07308 */ /* 0x000fe40000000800 */
[C---:B----4-:R-:W-:Y:S03]  /*7d60*/  HMMA.16816.F32.BF16 R68, R136.reuse, R104, R68 ;  /* 0x000000688844723c */ /* 0x050fe60000041844 */
[C---:B------:R-:W-:Y:S02]  /*7d70*/  FMUL.FTZ R74, R3.reuse, R74 ;  /* 0x0000004a034a7220 */ /* 0x040fe40000410000 */
[C---:B------:R-:W-:Y:S02]  /*7d80*/  FMUL.FTZ R75, R3.reuse, R75 ;  /* 0x0000004b034b7220 */ /* 0x040fe40000410000 */
[C---:B------:R-:W-:Y:S01]  /*7d90*/  FMUL.FTZ R84, R132.reuse, R84 ;  /* 0x0000005484547220 */ /* 0x040fe20000410000 */
[----:B------:R-:W-:Y:S01]  /*7da0*/  MUFU.EX2 R181, R181 ;  /* 0x000000b500b57308 */ /* 0x000fe20000000800 */
[C---:B------:R-:W-:Y:S03]  /*7db0*/  FMUL.FTZ R85, R132.reuse, R85 ;  /* 0x0000005584557220 */ /* 0x040fe60000410000 */
[C---:B------:R-:W-:Y:S01]  /*7dc0*/  HMMA.16816.F32.BF16 R72, R136.reuse, R106, R72 ;  /* 0x0000006a8848723c */ /* 0x040fe20000041848 */
[----:B------:R-:W4:Y:S02]  /*7dd0*/  LDSM.16.MT88.4 R104, [R169+0x4100] ;  /* 0x00410000a968783b */ /* 0x000f240000004200 */
[C---:B------:R-:W-:Y:S02]  /*7de0*/  FMUL.FTZ R76, R132.reuse, R76 ;  /* 0x0000004c844c7220 */ /* 0x040fe40000410000 */
[C---:B------:R-:W-:Y:S01]  /*7df0*/  FMUL.FTZ R77, R132.reuse, R77 ;  /* 0x0000004d844d7220 */ /* 0x040fe20000410000 */
[----:B------:R-:W2:Y:S01]  /*7e00*/  MUFU.EX2 R226, R226 ;  /* 0x000000e200e27308 */ /* 0x000ea20000000800 */
[C---:B------:R-:W-:Y:S02]  /*7e10*/  FMUL.FTZ R78, R3.reuse, R78 ;  /* 0x0000004e034e7220 */ /* 0x040fe40000410000 */
[C---:B------:R-:W-:Y:S03]  /*7e20*/  FMUL.FTZ R79, R3.reuse, R79 ;  /* 0x0000004f034f7220 */ /* 0x040fe60000410000 */
[C---:B------:R-:W-:Y:S02]  /*7e30*/  FMUL.FTZ R86, R3.reuse, R86 ;  /* 0x0000005603567220 */ /* 0x040fe40000410000 */
[C---:B------:R-:W-:Y:S02]  /*7e40*/  FMUL.FTZ R87, R3.reuse, R87 ;  /* 0x0000005703577220 */ /* 0x040fe40000410000 */
[C---:B-----5:R-:W-:Y:S01]  /*7e50*/  HMMA.16816.F32.BF16 R76, R136.reuse, R100, R76 ;  /* 0x00000064884c723c */ /* 0x060fe2000004184c */
[----:B------:R-:W-:Y:S02]  /*7e60*/  MUFU.EX2 R221, R221 ;  /* 0x000000dd00dd7308 */ /* 0x000fe40000000800 */
[C---:B------:R-:W-:Y:S02]  /*7e70*/  FMUL.FTZ R80, R132.reuse, R80 ;  /* 0x0000005084507220 */ /* 0x040fe40000410000 */
[C---:B------:R-:W-:Y:S02]  /*7e80*/  FMUL.FTZ R81, R132.reuse, R81 ;  /* 0x0000005184517220 */ /* 0x040fe40000410000 */
[----:B------:R-:W-:Y:S01]  /*7e90*/  FMUL.FTZ R82, R3, R82 ;  /* 0x0000005203527220 */ /* 0x000fe20000410000 */
[----:B-1----:R-:W-:Y:S01]  /*7ea0*/  F2FP.BF16.PACK_AB R100, R179, R178 ;  /* 0x000000b2b364723e */ /* 0x002fe200000010ff */
[----:B------:R-:W-:Y:S02]  /*7eb0*/  FMUL.FTZ R83, R3, R83 ;  /* 0x0000005303537220 */ /* 0x000fe40000410000 */
[----:B------:R-:W1:Y:S01]  /*7ec0*/  MUFU.EX2 R228, R228 ;  /* 0x000000e400e47308 */ /* 0x000e620000000800 */
[C---:B------:R-:W-:Y:S01]  /*7ed0*/  FMUL.FTZ R88, R132.reuse, R88 ;  /* 0x0000005884587220 */ /* 0x040fe20000410000 */
[----:B---3--:R-:W-:Y:S01]  /*7ee0*/  F2FP.BF16.PACK_AB R101, R183, R180 ;  /* 0x000000b4b765723e */ /* 0x008fe200000010ff */
[C---:B------:R-:W-:Y:S02]  /*7ef0*/  FMUL.FTZ R89, R132.reuse, R89 ;  /* 0x0000005984597220 */ /* 0x040fe40000410000 */
[C---:B------:R-:W-:Y:S03]  /*7f00*/  HMMA.16816.F32.BF16 R80, R136.reuse, R102, R80 ;  /* 0x000000668850723c */ /* 0x040fe60000041850 */
[C---:B------:R-:W-:Y:S02]  /*7f10*/  FMUL.FTZ R90, R3.reuse, R90 ;  /* 0x0000005a035a7220 */ /* 0x040fe40000410000 */
[----:B------:R-:W-:Y:S01]  /*7f20*/  FMUL.FTZ R91, R3, R91 ;  /* 0x0000005b035b7220 */ /* 0x000fe20000410000 */
[----:B------:R-:W3:Y:S01]  /*7f30*/  MUFU.EX2 R227, R227 ;  /* 0x000000e300e37308 */ /* 0x000ee20000000800 */
[C---:B------:R-:W-:Y:S01]  /*7f40*/  FMUL.FTZ R92, R132.reuse, R92 ;  /* 0x0000005c845c7220 */ /* 0x040fe20000410000 */
[C---:B------:R-:W-:Y:S04]  /*7f50*/  HMMA.16816.F32.BF16 R84, R136.reuse, R108, R84 ;  /* 0x0000006c8854723c */ /* 0x040fe80000041854 */
[C---:B------:R-:W-:Y:S01]  /*7f60*/  FMUL.FTZ R93, R132.reuse, R93 ;  /* 0x0000005d845d7220 */ /* 0x040fe20000410000 */
[----:B------:R-:W-:Y:S01]  /*7f70*/  F2FP.BF16.PACK_AB R102, R195, R182 ;  /* 0x000000b6c366723e */ /* 0x000fe200000010ff */
[----:B------:R-:W-:Y:S01]  /*7f80*/  FMUL.FTZ R94, R3, R94 ;  /* 0x0000005e035e7220 */ /* 0x000fe20000410000 */
[----:B--2---:R-:W-:Y:S01]  /*7f90*/  F2FP.BF16.PACK_AB R103, R219, R194 ;  /* 0x000000c2db67723e */ /* 0x004fe200000010ff */
[C---:B------:R-:W-:Y:S01]  /*7fa0*/  HMMA.16816.F32.BF16 R88, R136.reuse, R110, R88 ;  /* 0x0000006e8858723c */ /* 0x040fe20000041858 */
[----:B------:R-:W2:Y:S01]  /*7fb0*/  LDSM.16.MT88.4 R108, [R168+0x900] ;  /* 0x00090000a86c783b */ /* 0x000ea20000004200 */
[----:B------:R-:W5:Y:S02]  /*7fc0*/  MUFU.EX2 R231, R231 ;  /* 0x000000e700e77308 */ /* 0x000f640000000800 */
        /* <DEDUP_REMOVED lines=10> */
[----:B------:R-:W-:Y:S02]  /*8070*/  FADD.FTZ R176, R176, R177 ;  /* 0x000000b1b0b07221 */ /* 0x000fe40000010000 */
[----:B------:R-:W-:Y:S02]  /*8080*/  FADD.FTZ R172, R172, R173 ;  /* 0x000000adacac7221 */ /* 0x000fe40000010000 */
[----:B------:R-:W-:Y:S01]  /*8090*/  F2FP.BF16.PACK_AB R136, R226, R181 ;  /* 0x000000b5e288723e */ /* 0x000fe200000010ff */
[C---:B------:R-:W-:Y:S05]  /*80a0*/  HMMA.16816.F32.BF16 R4, R100.reuse, R112, R4 ;  /* 0x000000706404723c */ /* 0x040fea0000041804 */
[----:B-1----:R-:W-:Y:S01]  /*80b0*/  F2FP.BF16.PACK_AB R137, R228, R221 ;  /* 0x000000dde489723e */ /* 0x002fe200000010ff */
[----:B------:R-:W-:Y:S01]  /*80c0*/  FADD.FTZ R3, R175, R176 ;  /* 0x000000b0af037221 */ /* 0x000fe20000010000 */
[----:B---3--:R-:W-:Y:S01]  /*80d0*/  F2FP.BF16.PACK_AB R138, R230, R227 ;  /* 0x000000e3e68a723e */ /* 0x008fe200000010ff */
[C---:B------:R-:W-:Y:S01]  /*80e0*/  HMMA.16816.F32.BF16 R8, R100.reuse, R114, R8 ;  /* 0x000000726408723c */ /* 0x040fe20000041808 */
[----:B------:R-:W-:Y:S03]  /*80f0*/  LDSM.16.MT88.4 R112, [R168+0x4900] ;  /* 0x00490000a870783b */ /* 0x000fe60000004200 */
[----:B-----5:R-:W-:Y:S01]  /*8100*/  F2FP.BF16.PACK_AB R139, R232, R231 ;  /* 0x000000e7e88b723e */ /* 0x020fe200000010ff */
[----:B------:R-:W-:Y:S03]  /*8110*/  FADD.FTZ R3, R174, R3 ;  /* 0x00000003ae037221 */ /* 0x000fe60000010000 */
[C---:B--2---:R-:W-:Y:S04]  /*8120*/  HMMA.16816.F32.BF16 R12, R100.reuse, R108, R12 ;  /* 0x0000006c640c723c */ /* 0x044fe8000004180c */
[----:B------:R-:W-:Y:S04]  /*8130*/  FADD.FTZ R178, R178, R3 ;  /* 0x00000003b2b27221 */ /* 0x000fe80000010000 */
[C---:B------:R-:W-:Y:S01]  /*8140*/  HMMA.16816.F32.BF16 R16, R100.reuse, R110, R16 ;  /* 0x0000006e6410723c */ /* 0x040fe20000041810 */
[----:B------:R-:W1:Y:S03]  /*8150*/  LDSM.16.MT88.4 R108, [R135+UR4+0x4900] ;  /* 0x00490004876c783b */ /* 0x000e660008004200 */
[----:B------:R-:W-:Y:S04]  /*8160*/  FADD.FTZ R179, R179, R178 ;  /* 0x000000b2b3b37221 */ /* 0x000fe80000010000 */
[C---:B------:R-:W-:Y:S04]  /*8170*/  HMMA.16816.F32.BF16 R20, R100.reuse, R116, R20 ;  /* 0x000000746414723c */ /* 0x040fe80000041814 */
[----:B------:R-:W-:Y:S04]  /*8180*/  FADD.FTZ R182, R182, R179 ;  /* 0x000000b3b6b67221 */ /* 0x000fe80000010000 */
[C---:B------:R-:W-:Y:S01]  /*8190*/  HMMA.16816.F32.BF16 R24, R100.reuse, R118, R24 ;  /* 0x000000766418723c */ /* 0x040fe20000041818 */
[----:B------:R-:W-:Y:S03]  /*81a0*/  LDSM.16.MT88.4 R116, [R169+0x4900] ;  /* 0x00490000a974783b */ /* 0x000fe60000004200 */
        /* <DEDUP_REMOVED lines=32> */
[----:B------:R-:W-:Y:S03]  /*83b0*/  F2FP.BF16.PACK_AB R103, R224, R223 ;  /* 0x000000dfe067723e */ /* 0x000fe600000010ff */
[----:B------:R-:W-:Y:S04]  /*83c0*/  FADD.FTZ R222, R222, R233 ;  /* 0x000000e9dede7221 */ /* 0x000fe80000010000 */
        /* <DEDUP_REMOVED lines=77> */
[----:B------:R-:W-:Y:S01]  /*88a0*/  FADD.FTZ R202, R232, R231 ;  /* 0x000000e7e8ca7221 */ /* 0x000fe20000010000 */
[----:B------:R-:W-:-:S05]  /*88b0*/  @!P0 BRA `(.L_x_1556) ;  /* 0x000003f000008947 */ /* 0x000fca0003800000 */
[----:B------:R-:W-:Y:S01]  /*88c0*/  ISETP.NE.AND P2, PT, R196, 0x1, PT ;  /* 0x00000001c400780c */ /* 0x000fe20003f45270 */
[----:B------:R-:W-:Y:S01]  /*88d0*/  IMAD.U32 R4, RZ, RZ, UR7 ;  /* 0x00000007ff047e24 */ /* 0x000fe2000f8e00ff */
[----:B------:R-:W-:Y:S01]  /*88e0*/  IADD3 R11, -R215, 0x10, RZ ;  /* 0x00000010d70b7810 */ /* 0x000fe20007ffe1ff */
[----:B------:R-:W-:Y:S03]  /*88f0*/  IMAD.MOV.U32 R198, RZ, RZ, RZ ;  /* 0x000000ffffc67224 */ /* 0x000fe600078e00ff */
[----:B------:R-:W-:Y:S02]  /*8900*/  IADD3 R199, R201, UR15, R4 ;  /* 0x0000000fc9c77c10 */ /* 0x000fe4000fffe004 */
[----:B------:R-:W-:Y:S02]  /*8910*/  LOP3.LUT R11, R11, 0xf, RZ, 0xc0, !PT ;  /* 0x0000000f0b0b7812 */ /* 0x000fe400078ec0ff */
[----:B------:R-:W-:Y:S05]  /*8920*/  IADD3 R199, R199, -0x80, RZ ;  /* 0xffffff80c7c77810 */ /* 0x000fea0007ffe0ff */
        /* <DEDUP_REMOVED lines=18> */
[----:B------:R-:W-:Y:S02]  /*8a50*/  IADD3 R5, P0, R6, UR20, RZ ;  /* 0x0000001406057c10 */ /* 0x000fe4000ff1e0ff */
[----:B------:R-:W-:Y:S01]  /*8a60*/  IADD3 R8, -R212, 0x10, RZ ;  /* 0x00000010d4087810 */ /* 0x000fe20007ffe1ff */
[----:B------:R-:W-:Y:S03]  /*8a70*/  IMAD R4, R198, c[0x0][0x1f4], R4 ;  /* 0x00007d00c6047a24 */ /* 0x000fe600078e0204 */
[----:B------:R-:W-:Y:S02]  /*8a80*/  LOP3.LUT R8, R8, 0xf, RZ, 0xc0, !PT ;  /* 0x0000000f08087812 */ /* 0x000fe400078ec0ff */
[----:B------:R-:W-:Y:S02]  /*8a90*/  IADD3.X R4, R7, UR17, R4, P0, !PT ;  /* 0x0000001107047c10 */ /* 0x000fe400087fe404 */
[----:B------:R-:W-:Y:S02]  /*8aa0*/  LEA R13, P0, R5, c[0x0][0x1c8], 0x1 ;  /* 0x00007200050d7a11 */ /* 0x000fe400078008ff */
[----:B------:R-:W-:Y:S02]  /*8ab0*/  IADD3 R7, -R207, 0x10, RZ ;  /* 0x00000010cf077810 */ /* 0x000fe40007ffe1ff */
[----:B------:R-:W-:Y:S01]  /*8ac0*/  LEA.HI.X R3, R5, c[0x0][0x1cc], R4, 0x1, P0 ;  /* 0x0000730005037a11 */ /* 0x000fe200000f0c04 */
[----:B------:R-:W1:Y:S01]  /*8ad0*/  SHFL.IDX PT, R6, R13, 0x1, 0x181f ;  /* 0x00381f000d067f89 */ /* 0x000e6200000e0000 */
[----:B------:R-:W-:Y:S03]  /*8ae0*/  LOP3.LUT R7, R7, 0xf, RZ, 0xc0, !PT ;  /* 0x0000000f07077812 */ /* 0x000fe600078ec0ff */
[----:B------:R-:W2:Y:S04]  /*8af0*/  SHFL.IDX PT, R12, R3, 0x1, 0x181f ;  /* 0x00381f00030c7f89 */ /* 0x000ea800000e0000 */
[----:B------:R3:W-:Y:S04]  /*8b00*/  SHFL.IDX PT, R4, R3, RZ, 0x181f ;  /* 0x00181fff03047589 */ /* 0x0007e800000e0000 */
[----:B------:R-:W4:Y:S01]  /*8b10*/  SHFL.IDX PT, R5, R13, RZ, 0x181f ;  /* 0x00181fff0d057589 */ /* 0x000f2200000e0000 */
[----:B-1----:R-:W-:Y:S04]  /*8b20*/  IADD3 R10, P1, P0, R11, R6, R216 ;  /* 0x000000060b0a7210 */ /* 0x002fe8000783e0d8 */
[----:B--2---:R-:W-:Y:S02]  /*8b30*/  IADD3.X R11, RZ, R12, R217, P1, P0 ;  /* 0x0000000cff0b7210 */ /* 0x004fe40000fe04d9 */
[----:B------:R-:W-:Y:S01]  /*8b40*/  IADD3 R8, P1, P0, R8, R6, R213 ;  /* 0x0000000608087210 */ /* 0x000fe2000783e0d5 */
[----:B---3--:R-:W-:Y:S03]  /*8b50*/  IMAD.U32 R3, RZ, RZ, UR13 ;  /* 0x0000000dff037e24 */ /* 0x008fe6000f8e00ff */
[----:B------:R-:W-:Y:S01]  /*8b60*/  IADD3.X R9, RZ, R12, R214, P1, P0 ;  /* 0x0000000cff097210 */ /* 0x000fe20000fe04d6 */
[----:B------:R-:W-:Y:S01]  /*8b70*/  IMAD R3, R3, 0x3000, R200 ;  /* 0x0000300003037824 */ /* 0x000fe200078e02c8 */
[----:B------:R-:W-:Y:S04]  /*8b80*/  IADD3 R6, P1, P0, R7, R6, R210 ;  /* 0x0000000607067210 */ /* 0x000fe8000783e0d2 */
[----:B------:R-:W-:Y:S02]  /*8b90*/  IADD3.X R7, RZ, R12, R211, P1, P0 ;  /* 0x0000000cff077210 */ /* 0x000fe40000fe04d3 */
[C---:B----4-:R-:W-:Y:S02]  /*8ba0*/  IADD3 R14, P1, R5.reuse, R216, RZ ;  /* 0x000000d8050e7210 */ /* 0x050fe40007f3e0ff */
[----:B------:R-:W-:Y:S03]  /*8bb0*/  IADD3 R12, P0, R5, R213, RZ ;  /* 0x000000d5050c7210 */ /* 0x000fe60007f1e0ff */
[C---:B------:R-:W-:Y:S01]  /*8bc0*/  IMAD.X R15, R4.reuse, 0x1, R217, P1 ;  /* 0x00000001040f7824 */ /* 0x040fe200008e06d9 */
[----:B------:R-:W-:Y:S01]  /*8bd0*/  ISETP.NE.U32.AND P1, PT, R215, RZ, PT ;  /* 0x000000ffd700720c */ /* 0x000fe20003f25070 */
[C---:B------:R-:W-:Y:S01]  /*8be0*/  IMAD.X R13, R4.reuse, 0x1, R214, P0 ;  /* 0x00000001040d7824 */ /* 0x040fe200000e06d6 */
[----:B------:R-:W-:Y:S01]  /*8bf0*/  IADD3 R16, P0, R5, R210, RZ ;  /* 0x000000d205107210 */ /* 0x000fe20007f1e0ff */
[----:B------:R-:W-:Y:S04]  /*8c00*/  IMAD.SHL.U32 R5, R3, 0x2, RZ ;  /* 0x0000000203057824 */ /* 0x000fe800078e00ff */
[----:B------:R-:W-:Y:S01]  /*8c10*/  IMAD.X R17, R4, 0x1, R211, P0 ;  /* 0x0000000104117824 */ /* 0x000fe200000e06d3 */
[----:B------:R1:W-:Y:S01]  /*8c20*/  LDGSTS.E.BYPASS.LTC128B.128 [R5+0xc100], [R14.64], !P5 ;  /* 0x0c1000000e057fae */ /* 0x0003e2000e901d4a */
        /* <DEDUP_REMOVED lines=8> */
.L_x_1556:
[----:B------:R-:W-:Y:S01]  /*8cb0*/  UISETP.GT.AND UP0, UPT, UR23, UR22, UPT ;  /* 0x000000161700728c */ /* 0x000fe2000bf04270 */
[----:B------:R-:W0:Y:S01]  /*8cc0*/  LDGDEPBAR ;  /* 0x00000000000079af */ /* 0x000e220000000000 */
[----:B------:R-:W-:Y:S01]  /*8cd0*/  UIADD3 UR4, UR5, 0x1, URZ ;  /* 0x0000000105047890 */ /* 0x000fe2000fffe03f */
[----:B------:R-:W-:Y:S01]  /*8ce0*/  IMAD.MOV.U32 R132, RZ, RZ, R0 ;  /* 0x000000ffff847224 */ /* 0x000fe200078e0000 */
[----:B------:R-:W-:Y:S01]  /*8cf0*/  UISETP.GE.AND UP2, UPT, UR5, 0x1, UPT ;  /* 0x000000010500788c */ /* 0x000fe2000bf46270 */
[----:B------:R-:W-:Y:S01]  /*8d00*/  MOV R3, R2 ;  /* 0x0000000200037202 */ /* 0x000fe20000000f00 */
[----:B------:R-:W-:Y:S01]  /*8d10*/  UIADD3 UR23, UR23, -0x1, URZ ;  /* 0xffffffff17177890 */ /* 0x000fe2000fffe03f */
[----:B------:R-:W-:Y:S01]  /*8d20*/  PLOP3.LUT P0, PT, PT, PT, UP0, 0x80, 0x0 ;  /* 0x000000000000781c */ /* 0x000fe20003f0f008 */
[----:B------:R-:W-:Y:S11]  /*8d30*/  USEL UR5, UR4, URZ, !UP2 ;  /* 0x0000003f04057287 */ /* 0x000ff6000d000000 */
[----:B------:R-:W-:Y:S01]  /*8d40*/  @!UPT UIADD3 URZ, URZ, URZ, URZ ;  /* 0x0000003f3f3ff290 */ /* 0x000fe2000fffe03f */
[----:B------:R-:W-:-:S05]  /*8d50*/  @P0 BRA `(.L_x_1557) ;  /* 0xffffcac000000947 */ /* 0x000fca000383ffff */
.L_x_1554:
[----:B------:R-:W-:-:S13]  /*8d60*/  ISETP.LE.AND P0, PT, RZ, UR23, PT ;  /* 0x00000017ff007c0c */ /* 0x000fda000bf03270 */
[----:B------:R-:W-:Y:S05]  /*8d70*/  @!P0 BRA `(.L_x_1558) ;  /* 0x00002fb000008947 */ /* 0x000fea0003800000 */
[----:B------:R-:W2:Y:S01]  /*8d80*/  S2R R3, SR_TID.X ;  /* 0x0000000000037919 */ /* 0x000ea20000002100 */
[----:B-1----:R-:W-:Y:S01]  /*8d90*/  SHF.R.S32.HI R5, RZ, 0x1f, R206 ;  /* 0x0000001fff057819 */ /* 0x002fe200000114ce */
[----:B------:R-:W-:Y:S01]  /*8da0*/  IMAD.MOV.U32 R190, RZ, RZ, 0x40 ;  /* 0x00000040ffbe7424 */ /* 0x000fe200078e00ff */
[----:B------:R-:W-:Y:S01]  /*8db0*/  SHF.R.S32.HI R194, RZ, 0x1f, R205 ;  /* 0x0000001fffc27819 */ /* 0x000fe200000114cd */
[----:B------:R-:W-:Y:S01]  /*8dc0*/  IMAD.MOV.U32 R133, RZ, RZ, R2 ;  /* 0x000000ffff857224 */ /* 0x000fe200078e0002 */
[----:B------:R-:W-:Y:S02]  /*8dd0*/  SHF.R.S32.HI R195, RZ, 0x1f, R204 ;  /* 0x0000001fffc37819 */ /* 0x000fe400000114cc */
[C---:B------:R-:W-:Y:S01]  /*8de0*/  SHF.L.U64.HI R192, R206.reuse, 0x1, R5 ;  /* 0x00000001cec07819 */ /* 0x040fe20000010205 */
[----:B------:R-:W-:Y:S01]  /*8df0*/  IMAD.SHL.U32 R206, R206, 0x2, RZ ;  /* 0x00000002cece7824 */ /* 0x000fe200078e00ff */
[C---:B------:R-:W-:Y:S01]  /*8e00*/  SHF.L.U64.HI R194, R205.reuse, 0x1, R194 ;  /* 0x00000001cdc27819 */ /* 0x040fe200000102c2 */
[----:B------:R-:W-:Y:S01]  /*8e10*/  IMAD.SHL.U32 R205, R205, 0x2, RZ ;  /* 0x00000002cdcd7824 */ /* 0x000fe200078e00ff */
[C---:B------:R-:W-:Y:S01]  /*8e20*/  SHF.L.U64.HI R195, R204.reuse, 0x1, R195 ;  /* 0x00000001ccc37819 */ /* 0x040fe200000102c3 */
[----:B------:R-:W-:Y:S01]  /*8e30*/  IMAD.SHL.U32 R204, R204, 0x2, RZ ;  /* 0x00000002cccc7824 */ /* 0x000fe200078e00ff */
[----:B--2---:R-:W-:-:S04]  /*8e40*/  SHF.R.S32.HI R4, RZ, 0x1f, R3 ;  /* 0x0000001fff047819 */ /* 0x004fc80000011403 */
[----:B------:R-:W-:-:S04]  /*8e50*/  LEA.HI R4, R4, R3, RZ, 0x3 ;  /* 0x0000000304047211 */ /* 0x000fc800078f18ff */
[----:B------:R-:W-:-:S05]  /*8e60*/  LOP3.LUT R4, R4, 0xfffffff8, RZ, 0xc0, !PT ;  /* 0xfffffff804047812 */ /* 0x000fca00078ec0ff */
[----:B------:R-:W-:Y:S02]  /*8e70*/  IMAD.IADD R4, R3, 0x1, -R4 ;  /* 0x0000000103047824 */ /* 0x000fe400078e0a04 */
[----:B------:R-:W-:-:S03]  /*8e80*/  IMAD.MOV.U32 R3, RZ, RZ, R0 ;  /* 0x000000ffff037224 */ /* 0x000fc600078e0000 */
[----:B------:R-:W-:-:S04]  /*8e90*/  LOP3.LUT P0, RZ, R4, 0x4, RZ, 0xc0, !PT ;  /* 0x0000000404ff7812 */ /* 0x000fc8000780c0ff */
[----:B------:R-:W-:Y:S02]  /*8ea0*/  SEL R190, R190, 0xffffffc0, !P0 ;  /* 0xffffffc0bebe7807 */ /* 0x000fe40004000000 */
.L_x_1561:
[----:B------:R-:W-:Y:S04]  /*8eb0*/  DEPBAR.LE SB0, 0x2 ;  /* 0x000080800000791a */ /* 0x000fe80000000000 */
[----:B------:R-:W-:Y:S01]  /*8ec0*/  BAR.SYNC.DEFER_BLOCKING 0x0 ;  /* 0x0000000000007b1d */ /* 0x000fe20000010000 */
[----:B------:R-:W-:Y:S01]  /*8ed0*/  UIMAD UR4, UR5, 0x6000, URZ ;  /* 0x00006000050478a4 */ /* 0x000fe2000f8e023f */
[----:B------:R-:W-:Y:S05]  /*8ee0*/  ISETP.NE.AND P0, PT, RZ, UR23, PT ;  /* 0x00000017ff007c0c */ /* 0x000fea000bf05270 */
[----:B------:R-:W-:Y:S05]  /*8ef0*/  IADD3 R165, R189, UR4, RZ ;  /* 0x00000004bda57c10 */ /* 0x000fea000fffe0ff */
[----:B------:R-:W-:Y:S01]  /*8f00*/  IMAD.IADD R193, R186, 0x1, R165 ;  /* 0x00000001bac17824 */ /* 0x000fe200078e02a5 */
[----:B------:R1:W2:Y:S04]  /*8f10*/  LDSM.16.M88.4 R136, [R191] ;  /* 0x00000000bf88783b */ /* 0x0002a80000000200 */
        /* <DEDUP_REMOVED lines=23> */
[----:B------:R-:W5:Y:S01]  /*9090*/  SHFL.IDX PT, R5, R6, 0x1, 0x181f ;  /* 0x00381f0006057f89 */ /* 0x000f6200000e0000 */
[----:B------:R-:W-:Y:S03]  /*90a0*/  IMAD.U32 R0, RZ, RZ, UR13 ;  /* 0x0000000dff007e24 */ /* 0x000fe6000f8e00ff */
[----:B------:R-:W4:Y:S01]  /*90b0*/  SHFL.IDX PT, R9, R6, RZ, 0x181f ;  /* 0x00181fff06097589 */ /* 0x000f2200000e0000 */
[----:B------:R-:W-:Y:S03]  /*90c0*/  IMAD R2, R0, 0x6000, R197 ;  /* 0x0000600000027824 */ /* 0x000fe600078e02c5 */
[----:B------:R-:W3:Y:S04]  /*90d0*/  SHFL.IDX PT, R11, R4, RZ, 0x181f ;  /* 0x00181fff040b7589 */ /* 0x000ee800000e0000 */
[----:B------:R2:W1:Y:S01]  /*90e0*/  SHFL.IDX PT, R7, R4, 0x1, 0x181f ;  /* 0x00381f0004077f89 */ /* 0x00046200000e0000 */
[-C--:B-----5:R-:W-:Y:S02]  /*90f0*/  IADD3 R10, P2, R5, R206.reuse, RZ ;  /* 0x000000ce050a7210 */ /* 0x0a0fe40007f5e0ff */
[C---:B----4-:R-:W-:Y:S02]  /*9100*/  IADD3 R12, P0, R9.reuse, R206, RZ ;  /* 0x000000ce090c7210 */ /* 0x050fe40007f1e0ff */
[-C--:B------:R-:W-:Y:S02]  /*9110*/  IADD3 R8, P1, R9, R205.reuse, RZ ;  /* 0x000000cd09087210 */ /* 0x080fe40007f3e0ff */
[----:B---3--:R-:W-:Y:S02]  /*9120*/  IADD3.X R13, R11, R192, RZ, P0, !PT ;  /* 0x000000c00b0d7210 */ /* 0x008fe400007fe4ff */
[----:B------:R-:W-:Y:S01]  /*9130*/  IADD3 R14, P0, R9, R204, RZ ;  /* 0x000000cc090e7210 */ /* 0x000fe20007f1e0ff */
[--C-:B------:R-:W-:Y:S01]  /*9140*/  IMAD.X R9, R11, 0x1, R194.reuse, P1 ;  /* 0x000000010b097824 */ /* 0x100fe200008e06c2 */
[----:B--2---:R-:W-:Y:S01]  /*9150*/  IADD3 R4, P1, R5, R205, RZ ;  /* 0x000000cd05047210 */ /* 0x004fe20007f3e0ff */
[----:B------:R2:W-:Y:S02]  /*9160*/  LDGSTS.E.BYPASS.LTC128B.128 [R2], [R12.64], !P5 ;  /* 0x000000000c027fae */ /* 0x0005e4000e901d4a */
[----:B------:R-:W-:Y:S01]  /*9170*/  IMAD.X R15, R11, 0x1, R195, P0 ;  /* 0x000000010b0f7824 */ /* 0x000fe200000e06c3 */
[----:B-1----:R-:W-:Y:S01]  /*9180*/  IADD3.X R11, R7, R192, RZ, P2, !PT ;  /* 0x000000c0070b7210 */ /* 0x002fe200017fe4ff */
[----:B------:R2:W-:Y:S01]  /*9190*/  LDGSTS.E.BYPASS.LTC128B.128 [R2+0x2000], [R8.64], !P4 ;  /* 0x0200000008027fae */ /* 0x0005e2000e101d4a */
[----:B------:R-:W-:Y:S01]  /*91a0*/  IADD3 R6, P0, R5, R204, RZ ;  /* 0x000000cc05067210 */ /* 0x000fe20007f1e0ff */
[C---:B------:R-:W-:Y:S02]  /*91b0*/  IMAD.X R5, R7.reuse, 0x1, R194, P1 ;  /* 0x0000000107057824 */ /* 0x040fe400008e06c2 */
[----:B------:R2:W-:Y:S01]  /*91c0*/  LDGSTS.E.BYPASS.LTC128B.128 [R2+0x4000], [R14.64], !P6 ;  /* 0x040000000e027fae */ /* 0x0005e2000f101d4a */
[----:B------:R-:W-:Y:S03]  /*91d0*/  IADD3.X R7, R7, R195, RZ, P0, !PT ;  /* 0x000000c307077210 */ /* 0x000fe600007fe4ff */
[----:B------:R2:W-:Y:S04]  /*91e0*/  LDGSTS.E.BYPASS.LTC128B.128 [R2+0x1000], [R10.64], !P5 ;  /* 0x010000000a027fae */ /* 0x0005e8000e901d4a */
[----:B------:R2:W-:Y:S04]  /*91f0*/  LDGSTS.E.BYPASS.LTC128B.128 [R2+0x3000], [R4.64], !P4 ;  /* 0x0300000004027fae */ /* 0x0005e8000e101d4a */
[----:B------:R2:W-:Y:S02]  /*9200*/  LDGSTS.E.BYPASS.LTC128B.128 [R2+0x5000], [R6.64], !P6 ;  /* 0x0500000006027fae */ /* 0x0005e4000f101d4a */
.L_x_1559:
[C---:B--23--:R-:W-:Y:S01]  /*9210*/  HMMA.16816.F32.BF16 R4, R136.reuse, R140, RZ ;  /* 0x0000008c8804723c */ /* 0x04cfe200000418ff */
[----:B------:R-:W-:Y:S01]  /*9220*/  LDSM.16.M88.4 R172, [R193+0xf900] ;  /* 0x00f90000c1ac783b */ /* 0x000fe20000000200 */
[----:B------:R-:W-:Y:S02]  /*9230*/  UISETP.GE.AND UP0, UPT, UR23, 0x2, UPT ;  /* 0x000000021700788c */ /* 0x000fe4000bf06270 */
[C---:B------:R-:W-:Y:S01]  /*9240*/  IADD3 R0, R190.reuse, R165, RZ ;  /* 0x000000a5be007210 */ /* 0x040fe20007ffe0ff */
[----:B------:R-:W-:Y:S01]  /*9250*/  UIADD3 UR9, UR13, 0x1, URZ ;  /* 0x000000010d097890 */ /* 0x000fe2000fffe03f */
[C---:B------:R-:W-:Y:S01]  /*9260*/  IADD3 R2, R190.reuse, R193, RZ ;  /* 0x000000c1be027210 */ /* 0x040fe20007ffe0ff */
[----:B------:R-:W-:Y:S01]  /*9270*/  UISETP.GE.AND UP1, UPT, UR13, 0x1, UPT ;  /* 0x000000010d00788c */ /* 0x000fe2000bf26270 */
[C---:B------:R-:W-:Y:S01]  /*9280*/  HMMA.16816.F32.BF16 R8, R136.reuse, R142, RZ ;  /* 0x0000008e8808723c */ /* 0x040fe200000418ff */
[----:B------:R-:W-:Y:S01]  /*9290*/  LDSM.16.M88.4 R140, [R0+0xc100] ;  /* 0x00c10000008c783b */ /* 0x000fe20000000200 */
[----:B------:R-:W-:Y:S01]  /*92a0*/  PLOP3.LUT P0, PT, PT, PT, UP0, 0x80, 0x0 ;  /* 0x000000000000781c */ /* 0x000fe20003f0f008 */
        /* <DEDUP_REMOVED lines=143> */
[C---:B------:R-:W-:Y:S02]  /*9ba0*/  HMMA.16816.F32.BF16 R20, R176.reuse, R140, R20 ;  /* 0x0000008cb014723c */ /* 0x040fe40000041814 */
        /* <DEDUP_REMOVED lines=157> */
[----:B------:R-:W-:Y:S01]  /*a580*/  LDSM.16.MT88.4 R152, [R134+UR4+0x3900] ;  /* 0x003900048698783b */ /* 0x000fe20008004200 */
[--C-:B------:R-:W-:Y:S02]  /*a590*/  FFMA.FTZ R216, R150, c[0x0][0x2d0], -R145.reuse ;  /* 0x0000b40096d87a23 */ /* 0x100fe40000010891 */
[----:B------:R-:W-:Y:S01]  /*a5a0*/  MUFU.EX2 R168, R168 ;  /* 0x000000a800a87308 */ /* 0x000fe20000000800 */
[--C-:B------:R-:W-:Y:S02]  /*a5b0*/  FFMA.FTZ R213, R149, c[0x0][0x2d0], -R148.reuse ;  /* 0x0000b40095d57a23 */ /* 0x100fe40000010894 */
[--C-:B------:R-:W-:Y:S02]  /*a5c0*/  FFMA.FTZ R215, R146, c[0x0][0x2d0], -R145.reuse ;  /* 0x0000b40092d77a23 */ /* 0x100fe40000010891 */
[C---:B--2---:R-:W-:Y:S02]  /*a5d0*/  FMUL.FTZ R6, R3.reuse, R130 ;  /* 0x0000008203067220 */ /* 0x044fe40000410000 */
        /* <DEDUP_REMOVED lines=17> */
[----:B------:R-:W1:Y:S01]  /*a6f0*/  MUFU.EX2 R165, R165 ;  /* 0x000000a500a57308 */ /* 0x000e620000000800 */
[----:B------:R-:W-:Y:S01]  /*a700*/  FMUL.FTZ R39, R3, R39 ;  /* 0x0000002703277220 */ /* 0x000fe20000410000 */
        /* <DEDUP_REMOVED lines=75> */
[C---:B------:R-:W-:Y:S02]  /*abc0*/  FMUL.FTZ R74, R3.reuse, R74 ;  /* 0x0000004a034a7220 */ /* 0x040fe40000410000 */
[C---:B------:R-:W-:Y:S01]  /*abd0*/  HMMA.16816.F32.BF16 R40, R128.reuse, R114, R40 ;  /* 0x000000728028723c */ /* 0x040fe20000041828 */
[----:B------:R-:W-:Y:S03]  /*abe0*/  LDSM.16.MT88.4 R112, [R135+UR4+0x900] ;  /* 0x000900048770783b */ /* 0x000fe60008004200 */
[C---:B------:R-:W-:Y:S02]  /*abf0*/  FMUL.FTZ R75, R3.reuse, R75 ;  /* 0x0000004b034b7220 */ /* 0x040fe40000410000 */
[C---:B------:R-:W-:Y:S02]  /*ac00*/  FMUL.FTZ R84, R132.reuse, R84 ;  /* 0x0000005484547220 */ /* 0x040fe40000410000 */
[----:B------:R-:W-:Y:S01]  /*ac10*/  FMUL.FTZ R85, R132, R85 ;  /* 0x0000005584557220 */ /* 0x000fe20000410000 */
[C---:B---3--:R-:W-:Y:S03]  /*ac20*/  HMMA.16816.F32.BF16 R44, R128.reuse, R104, R44 ;  /* 0x00000068802c723c */ /* 0x048fe6000004182c */
[C---:B------:R-:W-:Y:S02]  /*ac30*/  FMUL.FTZ R86, R3.reuse, R86 ;  /* 0x0000005603567220 */ /* 0x040fe40000410000 */
[----:B------:R-:W-:Y:S02]  /*ac40*/  FMUL.FTZ R87, R3, R87 ;  /* 0x0000005703577220 */ /* 0x000fe40000410000 */
[--C-:B------:R-:W-:Y:S01]  /*ac50*/  FFMA.FTZ R173, R173, c[0x0][0x2d0], -R148.reuse ;  /* 0x0000b400adad7a23 */ /* 0x100fe20000010894 */
[C---:B------:R-:W-:Y:S01]  /*ac60*/  HMMA.16816.F32.BF16 R48, R128.reuse, R106, R48 ;  /* 0x0000006a8030723c */ /* 0x040fe20000041830 */
[----:B------:R-:W1:Y:S03]  /*ac70*/  LDSM.16.MT88.4 R104, [R135+UR4+0x4100] ;  /* 0x004100048768783b */ /* 0x000e660008004200 */
[--C-:B------:R-:W-:Y:S01]  /*ac80*/  FFMA.FTZ R174, R175, c[0x0][0x2d0], -R148.reuse ;  /* 0x0000b400afae7a23 */ /* 0x100fe20000010894 */
[----:B------:R-:W-:Y:S01]  /*ac90*/  MUFU.EX2 R173, R173 ;  /* 0x000000ad00ad7308 */ /* 0x000fe20000000800 */
[--C-:B------:R-:W-:Y:S02]  /*aca0*/  FFMA.FTZ R175, R208, c[0x0][0x2d0], -R145.reuse ;  /* 0x0000b400d0af7a23 */ /* 0x100fe40000010891 */
[C---:B------:R-:W-:Y:S04]  /*acb0*/  HMMA.16816.F32.BF16 R52, R128.reuse, R100, R52 ;  /* 0x000000648034723c */ /* 0x040fe80000041834 */
[--C-:B------:R-:W-:Y:S02]  /*acc0*/  FFMA.FTZ R208, R158, c[0x0][0x2d0], -R145.reuse ;  /* 0x0000b4009ed07a23 */ /* 0x100fe40000010891 */
[--C-:B------:R-:W-:Y:S01]  /*acd0*/  FFMA.FTZ R176, R182, c[0x0][0x2d0], -R145.reuse ;  /* 0x0000b400b6b07a23 */ /* 0x100fe20000010891 */
[----:B------:R-:W2:Y:S01]  /*ace0*/  MUFU.EX2 R174, R174 ;  /* 0x000000ae00ae7308 */ /* 0x000ea20000000800 */
[C---:B------:R-:W-:Y:S01]  /*acf0*/  HMMA.16816.F32.BF16 R56, R128.reuse, R102, R56 ;  /* 0x000000668038723c */ /* 0x040fe20000041838 */
[----:B------:R-:W3:Y:S03]  /*ad00*/  LDSM.16.MT88.4 R100, [R133+0x4100] ;  /* 0x004100008564783b */ /* 0x000ee60000004200 */
[--C-:B------:R-:W-:Y:S02]  /*ad10*/  FFMA.FTZ R182, R159, c[0x0][0x2d0], -R148.reuse ;  /* 0x0000b4009fb67a23 */ /* 0x100fe40000010894 */
[--C-:B------:R-:W-:Y:S02]  /*ad20*/  FFMA.FTZ R177, R181, c[0x0][0x2d0], -R148.reuse ;  /* 0x0000b400b5b17a23 */ /* 0x100fe40000010894 */
[C---:B------:R-:W-:Y:S01]  /*ad30*/  HMMA.16816.F32.BF16 R60, R128.reuse, R108, R60 ;  /* 0x0000006c803c723c */ /* 0x040fe2000004183c */
[----:B------:R-:W-:Y:S01]  /*ad40*/  LDSM.16.MT88.4 R156, [R164+0x3900] ;  /* 0x00390000a49c783b */ /* 0x000fe20000004200 */
[----:B------:R-:W-:Y:S02]  /*ad50*/  MUFU.EX2 R175, R175 ;  /* 0x000000af00af7308 */ /* 0x000fe40000000800 */
[--C-:B------:R-:W-:Y:S02]  /*ad60*/  FFMA.FTZ R181, R161, c[0x0][0x2d0], -R148.reuse ;  /* 0x0000b400a1b57a23 */ /* 0x100fe40000010894 */
[----:B------:R-:W-:Y:S02]  /*ad70*/  FFMA.FTZ R148, R147, c[0x0][0x2d0], -R148 ;  /* 0x0000b40093947a23 */ /* 0x000fe40000010894 */
[C---:B------:R-:W-:Y:S01]  /*ad80*/  HMMA.16816.F32.BF16 R64, R128.reuse, R110, R64 ;  /* 0x0000006e8040723c */ /* 0x040fe20000041840 */
[----:B------:R-:W4:Y:S03]  /*ad90*/  LDSM.16.MT88.4 R108, [R134+UR4+0x4100] ;  /* 0x00410004866c783b */ /* 0x000f260008004200 */
[----:B------:R5:W-:Y:S01]  /*ada0*/  MUFU.EX2 R218, R148 ;  /* 0x0000009400da7308 */ /* 0x000be20000000800 */
[--C-:B------:R-:W-:Y:S02]  /*adb0*/  FFMA.FTZ R179, R180, c[0x0][0x2d0], -R145.reuse ;  /* 0x0000b400b4b37a23 */ /* 0x100fe40000010891 */
[--C-:B------:R-:W-:Y:S01]  /*adc0*/  FFMA.FTZ R180, R162, c[0x0][0x2d0], -R145.reuse ;  /* 0x0000b400a2b47a23 */ /* 0x100fe20000010891 */
[C---:B-1----:R-:W-:Y:S01]  /*add0*/  HMMA.16816.F32.BF16 R68, R128.reuse, R104, R68 ;  /* 0x000000688044723c */ /* 0x042fe20000041844 */
[----:B------:R-:W-:Y:S03]  /*ade0*/  LDSM.16.MT88.4 R160, [R135+UR4+0x5900] ;  /* 0x0059000487a0783b */ /* 0x000fe60008004200 */
[----:B------:R-:W-:Y:S02]  /*adf0*/  FFMA.FTZ R145, R144, c[0x0][0x2d0], -R145 ;  /* 0x0000b40090917a23 */ /* 0x000fe40000010891 */
[C---:B------:R-:W-:Y:S01]  /*ae00*/  FMUL.FTZ R88, R132.reuse, R88 ;  /* 0x0000005884587220 */ /* 0x040fe20000410000 */
[----:B------:R-:W1:Y:S01]  /*ae10*/  MUFU.EX2 R176, R176 ;  /* 0x000000b000b07308 */ /* 0x000e620000000800 */
[C---:B------:R-:W-:Y:S01]  /*ae20*/  FMUL.FTZ R89, R132.reuse, R89 ;  /* 0x0000005984597220 */ /* 0x040fe20000410000 */
[C---:B------:R-:W-:Y:S01]  /*ae30*/  HMMA.16816.F32.BF16 R72, R128.reuse, R106, R72 ;  /* 0x0000006a8048723c */ /* 0x040fe20000041848 */
[----:B------:R-:W4:Y:S02]  /*ae40*/  LDSM.16.MT88.4 R104, [R164+0x4100] ;  /* 0x00410000a468783b */ /* 0x000f240000004200 */
[C---:B------:R-:W-:Y:S02]  /*ae50*/  FMUL.FTZ R76, R132.reuse, R76 ;  /* 0x0000004c844c7220 */ /* 0x040fe40000410000 */
[C---:B------:R-:W-:Y:S02]  /*ae60*/  FMUL.FTZ R77, R132.reuse, R77 ;  /* 0x0000004d844d7220 */ /* 0x040fe40000410000 */
[C---:B------:R-:W-:Y:S01]  /*ae70*/  FMUL.FTZ R78, R3.reuse, R78 ;  /* 0x0000004e034e7220 */ /* 0x040fe20000410000 */
[----:B------:R-:W4:Y:S01]  /*ae80*/  MUFU.EX2 R177, R177 ;  /* 0x000000b100b17308 */ /* 0x000f220000000800 */
[----:B-----5:R-:W-:Y:S03]  /*ae90*/  LDSM.16.MT88.4 R148, [R133+0x3900] ;  /* 0x003900008594783b */ /* 0x020fe60000004200 */
[C---:B------:R-:W-:Y:S02]  /*aea0*/  FMUL.FTZ R79, R3.reuse, R79 ;  /* 0x0000004f034f7220 */ /* 0x040fe40000410000 */
[C---:B------:R-:W-:Y:S02]  /*aeb0*/  FMUL.FTZ R90, R3.reuse, R90 ;  /* 0x0000005a035a7220 */ /* 0x040fe40000410000 */
[C---:B------:R-:W-:Y:S02]  /*aec0*/  FMUL.FTZ R91, R3.reuse, R91 ;  /* 0x0000005b035b7220 */ /* 0x040fe40000410000 */
[C---:B------:R-:W-:Y:S01]  /*aed0*/  FMUL.FTZ R92, R132.reuse, R92 ;  /* 0x0000005c845c7220 */ /* 0x040fe20000410000 */
[C---:B---3--:R-:W-:Y:S01]  /*aee0*/  HMMA.16816.F32.BF16 R76, R128.reuse, R100, R76 ;  /* 0x00000064804c723c */ /* 0x048fe2000004184c */
[----:B------:R-:W-:Y:S02]  /*aef0*/  MUFU.EX2 R179, R179 ;  /* 0x000000b300b37308 */ /* 0x000fe40000000800 */
[C---:B------:R-:W-:Y:S02]  /*af00*/  FMUL.FTZ R80, R132.reuse, R80 ;  /* 0x0000005084507220 */ /* 0x040fe40000410000 */
[----:B------:R-:W-:Y:S02]  /*af10*/  FMUL.FTZ R81, R132, R81 ;  /* 0x0000005184517220 */ /* 0x000fe40000410000 */
[C---:B------:R-:W-:Y:S01]  /*af20*/  FMUL.FTZ R82, R3.reuse, R82 ;  /* 0x0000005203527220 */ /* 0x040fe20000410000 */
[----:B--2---:R-:W-:Y:S01]  /*af30*/  F2FP.BF16.PACK_AB R100, R174, R173 ;  /* 0x000000adae64723e */ /* 0x004fe200000010ff */
[C---:B------:R-:W-:Y:S02]  /*af40*/  FMUL.FTZ R83, R3.reuse, R83 ;  /* 0x0000005303537220 */ /* 0x040fe40000410000 */
[----:B------:R2:W-:Y:S01]  /*af50*/  MUFU.EX2 R220, R145 ;  /* 0x0000009100dc7308 */ /* 0x0005e20000000800 */
[----:B------:R-:W-:Y:S01]  /*af60*/  FMUL.FTZ R93, R132, R93 ;  /* 0x0000005d845d7220 */ /* 0x000fe20000410000 */
[----:B-1----:R-:W-:Y:S01]  /*af70*/  F2FP.BF16.PACK_AB R101, R176, R175 ;  /* 0x000000afb065723e */ /* 0x002fe200000010ff */
[C---:B------:R-:W-:Y:S02]  /*af80*/  FMUL.FTZ R94, R3.reuse, R94 ;  /* 0x0000005e035e7220 */ /* 0x040fe40000410000 */
[C---:B------:R-:W-:Y:S03]  /*af90*/  HMMA.16816.F32.BF16 R80, R128.reuse, R102, R80 ;  /* 0x000000668050723c */ /* 0x040fe60000041850 */
[C---:B------:R-:W-:Y:S02]  /*afa0*/  FMUL.FTZ R95, R3.reuse, R95 ;  /* 0x0000005f035f7220 */ /* 0x040fe40000410000 */
[C---:B------:R-:W-:Y:S01]  /*afb0*/  FMUL.FTZ R96, R132.reuse, R96 ;  /* 0x0000006084607220 */ /* 0x040fe20000410000 */
[----:B------:R-:W1:Y:S01]  /*afc0*/  MUFU.EX2 R180, R180 ;  /* 0x000000b400b47308 */ /* 0x000e620000000800 */
[----:B------:R-:W-:Y:S01]  /*afd0*/  FMUL.FTZ R97, R132, R97 ;  /* 0x0000006184617220 */ /* 0x000fe20000410000 */
[C---:B----4-:R-:W-:Y:S04]  /*afe0*/  HMMA.16816.F32.BF16 R84, R128.reuse, R108, R84 ;  /* 0x0000006c8054723c */ /* 0x050fe80000041854 */
[C---:B------:R-:W-:Y:S01]  /*aff0*/  FMUL.FTZ R98, R3.reuse, R98 ;  /* 0x0000006203627220 */ /* 0x040fe20000410000 */
[----:B------:R-:W-:Y:S01]  /*b000*/  F2FP.BF16.PACK_AB R102, R178, R177 ;  /* 0x000000b1b266723e */ /* 0x000fe200000010ff */
[C---:B------:R-:W-:Y:S02]  /*b010*/  FMUL.FTZ R99, R3.reuse, R99 ;  /* 0x0000006303637220 */ /* 0x040fe40000410000 */
[C---:B------:R-:W-:Y:S01]  /*b020*/  HMMA.16816.F32.BF16 R88, R128.reuse, R110, R88 ;  /* 0x0000006e8058723c */ /* 0x040fe20000041858 */
[----:B------:R-:W3:Y:S01]  /*b030*/  LDSM.16.MT88.4 R108, [R133+0x900] ;  /* 0x00090000856c783b */ /* 0x000ee20000004200 */
[----:B------:R-:W-:Y:S02]  /*b040*/  MUFU.EX2 R181, R181 ;  /* 0x000000b500b57308 */ /* 0x000fe40000000800 */
[----:B------:R-:W-:Y:S02]  /*b050*/  FFMA.FTZ R172, R132, R203, R172 ;  /* 0x000000cb84ac7223 */ /* 0x000fe400000100ac */
[----:B------:R-:W-:Y:S02]  /*b060*/  FFMA.FTZ R168, R3, R202, R168 ;  /* 0x000000ca03a87223 */ /* 0x000fe400000100a8 */
[C---:B------:R-:W-:Y:S01]  /*b070*/  HMMA.16816.F32.BF16 R92, R128.reuse, R104, R92 ;  /* 0x00000068805c723c */ /* 0x040fe2000004185c */
[----:B--2---:R-:W-:Y:S03]  /*b080*/  LDSM.16.MT88.4 R144, [R135+UR4+0x3900] ;  /* 0x003900048790783b */ /* 0x004fe60008004200 */
[----:B------:R-:W2:Y:S01]  /*b090*/  MUFU.EX2 R182, R182 ;  /* 0x000000b600b67308 */ /* 0x000ea20000000800 */
[----:B------:R-:W-:Y:S01]  /*b0a0*/  FADD.FTZ R171, R171, R172 ;  /* 0x000000acabab7221 */ /* 0x000fe20000010000 */
[----:B-1----:R-:W-:Y:S01]  /*b0b0*/  F2FP.BF16.PACK_AB R103, R180, R179 ;  /* 0x000000b3b467723e */ /* 0x002fe200000010ff */
[----:B------:R-:W-:Y:S01]  /*b0c0*/  FADD.FTZ R167, R167, R168 ;  /* 0x000000a8a7a77221 */ /* 0x000fe20000010000 */
[----:B------:R-:W-:Y:S01]  /*b0d0*/  HMMA.16816.F32.BF16 R96, R128, R106, R96 ;  /* 0x0000006a8060723c */ /* 0x000fe20000041860 */
[----:B------:R-:W1:Y:S05]  /*b0e0*/  LDSM.16.MT88.4 R104, [R164+0x2900] ;  /* 0x00290000a468783b */ /* 0x000e6a0000004200 */
[----:B------:R-:W4:Y:S02]  /*b0f0*/  MUFU.EX2 R208, R208 ;  /* 0x000000d000d07308 */ /* 0x000f240000000800 */
[C---:B------:R-:W-:Y:S08]  /*b100*/  HMMA.16816.F32.BF16 R4, R100.reuse, R112, R4 ;  /* 0x000000706404723c */ /* 0x040ff00000041804 */
[C---:B------:R-:W-:Y:S01]  /*b110*/  HMMA.16816.F32.BF16 R8, R100.reuse, R114, R8 ;  /* 0x000000726408723c */ /* 0x040fe20000041808 */
[----:B------:R-:W-:Y:S07]  /*b120*/  LDSM.16.MT88.4 R112, [R133+0x4900] ;  /* 0x004900008570783b */ /* 0x000fee0000004200 */
[C---:B---3--:R-:W-:Y:S08]  /*b130*/  HMMA.16816.F32.BF16 R12, R100.reuse, R108, R12 ;  /* 0x0000006c640c723c */ /* 0x048ff0000004180c */
[C---:B------:R-:W-:Y:S01]  /*b140*/  HMMA.16816.F32.BF16 R16, R100.reuse, R110, R16 ;  /* 0x0000006e6410723c */ /* 0x040fe20000041810 */
[----:B------:R-:W3:Y:S07]  /*b150*/  LDSM.16.MT88.4 R108, [R135+UR4+0x4900] ;  /* 0x00490004876c783b */ /* 0x000eee0008004200 */
        /* <DEDUP_REMOVED lines=18> */
[C---:B-1----:R-:W-:Y:S08]  /*b280*/  HMMA.16816.F32.BF16 R60, R100.reuse, R104, R60 ;  /* 0x00000068643c723c */ /* 0x042ff0000004183c */
[C---:B------:R-:W-:Y:S01]  /*b290*/  HMMA.16816.F32.BF16 R64, R100.reuse, R106, R64 ;  /* 0x0000006a6440723c */ /* 0x040fe20000041840 */
[----:B------:R-:W1:Y:S07]  /*b2a0*/  LDSM.16.MT88.4 R104, [R134+UR4+0x4900] ;  /* 0x004900048668783b */ /* 0x000e6e0008004200 */
[C---:B---3--:R-:W-:Y:S08]  /*b2b0*/  HMMA.16816.F32.BF16 R68, R100.reuse, R108, R68 ;  /* 0x0000006c6444723c */ /* 0x048ff00000041844 */
[C---:B------:R-:W-:Y:S01]  /*b2c0*/  HMMA.16816.F32.BF16 R72, R100.reuse, R110, R72 ;  /* 0x0000006e6448723c */ /* 0x040fe20000041848 */
[----:B------:R-:W3:Y:S07]  /*b2d0*/  LDSM.16.MT88.4 R108, [R135+UR4+0x1100] ;  /* 0x00110004876c783b */ /* 0x000eee0008004200 */
[C---:B------:R-:W-:Y:S08]  /*b2e0*/  HMMA.16816.F32.BF16 R76, R100.reuse, R112, R76 ;  /* 0x00000070644c723c */ /* 0x040ff0000004184c */
[C---:B------:R-:W-:Y:S01]  /*b2f0*/  HMMA.16816.F32.BF16 R80, R100.reuse, R114, R80 ;  /* 0x000000726450723c */ /* 0x040fe20000041850 */
[----:B------:R-:W5:Y:S07]  /*b300*/  LDSM.16.MT88.4 R112, [R134+UR4+0x1100] ;  /* 0x001100048670783b */ /* 0x000f6e0008004200 */
[C---:B-1----:R-:W-:Y:S08]  /*b310*/  HMMA.16816.F32.BF16 R84, R100.reuse, R104, R84 ;  /* 0x000000686454723c */ /* 0x042ff00000041854 */
[C---:B------:R-:W-:Y:S01]  /*b320*/  HMMA.16816.F32.BF16 R88, R100.reuse, R106, R88 ;  /* 0x0000006a6458723c */ /* 0x040fe20000041858 */
[----:B------:R-:W1:Y:S07]  /*b330*/  LDSM.16.MT88.4 R104, [R135+UR4+0x3100] ;  /* 0x003100048768783b */ /* 0x000e6e0008004200 */
[C---:B------:R-:W-:Y:S08]  /*b340*/  HMMA.16816.F32.BF16 R92, R100.reuse, R116, R92 ;  /* 0x00000074645c723c */ /* 0x040ff0000004185c */
[----:B------:R-:W-:Y:S01]  /*b350*/  HMMA.16816.F32.BF16 R96, R100, R118, R96 ;  /* 0x000000766460723c */ /* 0x000fe20000041860 */
[----:B------:R-:W1:Y:S06]  /*b360*/  LDSM.16.MT88.4 R116, [R133+0x3100] ;  /* 0x003100008574783b */ /* 0x000e6c0000004200 */
[----:B--2---:R-:W-:Y:S02]  /*b370*/  F2FP.BF16.PACK_AB R100, R182, R181 ;  /* 0x000000b5b664723e */ /* 0x004fe400000010ff */
[----:B----4-:R-:W-:Y:S03]  /*b380*/  F2FP.BF16.PACK_AB R101, R208, R183 ;  /* 0x000000b7d065723e */ /* 0x010fe600000010ff */
[----:B------:R-:W-:Y:S02]  /*b390*/  F2FP.BF16.PACK_AB R102, R210, R193 ;  /* 0x000000c1d266723e */ /* 0x000fe400000010ff */
[----:B------:R-:W-:Y:S07]  /*b3a0*/  F2FP.BF16.PACK_AB R103, R212, R207 ;  /* 0x000000cfd467723e */ /* 0x000fee00000010ff */
[C---:B---3--:R-:W-:Y:S08]  /*b3b0*/  HMMA.16816.F32.BF16 R4, R100.reuse, R108, R4 ;  /* 0x0000006c6404723c */ /* 0x048ff00000041804 */
[C---:B------:R-:W-:Y:S01]  /*b3c0*/  HMMA.16816.F32.BF16 R8, R100.reuse, R110, R8 ;  /* 0x0000006e6408723c */ /* 0x040fe20000041808 */
[----:B------:R-:W2:Y:S07]  /*b3d0*/  LDSM.16.MT88.4 R108, [R134+UR4+0x3100] ;  /* 0x00310004866c783b */ /* 0x000eae0008004200 */
[C---:B------:R-:W-:Y:S08]  /*b3e0*/  HMMA.16816.F32.BF16 R12, R100.reuse, R120, R12 ;  /* 0x00000078640c723c */ /* 0x040ff0000004180c */
[C---:B------:R-:W-:Y:S08]  /*b3f0*/  HMMA.16816.F32.BF16 R16, R100.reuse, R122, R16 ;  /* 0x0000007a6410723c */ /* 0x040ff00000041810 */
[C---:B-----5:R-:W-:Y:S08]  /*b400*/  HMMA.16816.F32.BF16 R20, R100.reuse, R112, R20 ;  /* 0x000000706414723c */ /* 0x060ff00000041814 */
        /* <DEDUP_REMOVED lines=8> */
[C---:B------:R-:W-:Y:S08]  /*b490*/  HMMA.16816.F32.BF16 R44, R100.reuse, R116, R44 ;  /* 0x00000074642c723c */ /* 0x040ff0000004182c */
        /* <DEDUP_REMOVED lines=53> */
[C---:B--2---:R-:W-:Y:S07]  /*b7f0*/  HMMA.16816.F32.BF16 R76, R136.reuse, R8, R76 ;  /* 0x00000008884c723c */ /* 0x044fee000004184c */
[----:B------:R-:W-:Y:S01]  /*b800*/  FADD.FTZ R8, R170, R171 ;  /* 0x000000abaa087221 */ /* 0x000fe20000010000 */
[C---:B------:R-:W-:Y:S04]  /*b810*/  HMMA.16816.F32.BF16 R80, R136.reuse, R10, R80 ;  /* 0x0000000a8850723c */ /* 0x040fe80000041850 */
[----:B------:R-:W-:Y:S04]  /*b820*/  FADD.FTZ R8, R169, R8 ;  /* 0x00000008a9087221 */ /* 0x000fe80000010000 */
[C---:B-1----:R-:W-:Y:S04]  /*b830*/  HMMA.16816.F32.BF16 R84, R136.reuse, R12, R84 ;  /* 0x0000000c8854723c */ /* 0x042fe80000041854 */
        /* <DEDUP_REMOVED lines=16> */
[----:B------:R-:W-:Y:S01]  /*b940*/  ULEA UR4, UR23, UR7, 0x6 ;  /* 0x0000000717047291 */ /* 0x000fe2000f8e303f */
[----:B------:R-:W-:Y:S01]  /*b950*/  ISETP.NE.AND P1, PT, R196, 0x1, PT ;  /* 0x00000001c400780c */ /* 0x000fe20003f25270 */
[----:B------:R-:W-:Y:S02]  /*b960*/  IMAD.MOV.U32 R198, RZ, RZ, RZ ;  /* 0x000000ffffc67224 */ /* 0x000fe400078e00ff */
[----:B------:R-:W-:Y:S02]  /*b970*/  IMAD.U32 R15, RZ, RZ, UR13 ;  /* 0x0000000dff0f7e24 */ /* 0x000fe4000f8e00ff */
        /* <DEDUP_REMOVED lines=15> */
[----:B-1----:R-:W-:Y:S05]  /*ba70*/  IMAD.WIDE.U32 R4, R199, c[0x0][0x1e0], RZ ;  /* 0x00007800c7047a25 */ /* 0x002fea00078e00ff */
[----:B------:R-:W-:Y:S02]  /*ba80*/  IADD3 R5, R5, R3, RZ ;  /* 0x0000000305057210 */ /* 0x000fe40007ffe0ff */
        /* <DEDUP_REMOVED lines=9> */
[----:B------:R-:W-:Y:S03]  /*bb20*/  IMAD R4, R15, 0x3000, R200 ;  /* 0x000030000f047824 */ /* 0x000fe600078e02c8 */
[----:B------:R-:W2:Y:S01]  /*bb30*/  SHFL.IDX PT, R11, R6, RZ, 0x181f ;  /* 0x00181fff060b7589 */ /* 0x000ea200000e0000 */
[----:B------:R-:W-:Y:S03]  /*bb40*/  IMAD.SHL.U32 R3, R4, 0x2, RZ ;  /* 0x0000000204037824 */ /* 0x000fe600078e00ff */
[----:B------:R-:W3:Y:S04]  /*bb50*/  SHFL.IDX PT, R5, R16, 0x1, 0x181f ;  /* 0x00381f0010057f89 */ /* 0x000ee800000e0000 */
[----:B------:R4:W5:Y:S01]  /*bb60*/  SHFL.IDX PT, R7, R6, 0x1, 0x181f ;  /* 0x00381f0006077f89 */ /* 0x00096200000e0000 */
[C---:B-1----:R-:W-:Y:S02]  /*bb70*/  IADD3 R12, P0, R9.reuse, R206, RZ ;  /* 0x000000ce090c7210 */ /* 0x042fe40007f1e0ff */
[-C--:B------:R-:W-:Y:S03]  /*bb80*/  IADD3 R8, P1, R9, R205.reuse, RZ ;  /* 0x000000cd09087210 */ /* 0x080fe60007f3e0ff */
[--C-:B--2---:R-:W-:Y:S01]  /*bb90*/  IMAD.X R13, R11, 0x1, R192.reuse, P0 ;  /* 0x000000010b0d7824 */ /* 0x104fe200000e06c0 */
[----:B------:R-:W-:Y:S02]  /*bba0*/  IADD3 R14, P0, R9, R204, RZ ;  /* 0x000000cc090e7210 */ /* 0x000fe40007f1e0ff */
[----:B------:R-:W-:Y:S02]  /*bbb0*/  IADD3.X R9, R11, R194, RZ, P1, !PT ;  /* 0x000000c20b097210 */ /* 0x000fe40000ffe4ff */
[----:B------:R1:W-:Y:S01]  /*bbc0*/  LDGSTS.E.BYPASS.LTC128B.128 [R3+0xc100], [R12.64], !P5 ;  /* 0x0c1000000c037fae */ /* 0x0003e2000e901d4a */
[----:B---3--:R-:W-:Y:S01]  /*bbd0*/  IADD3 R10, P2, R5, R206, RZ ;  /* 0x000000ce050a7210 */ /* 0x008fe20007f5e0ff */
[--C-:B------:R-:W-:Y:S01]  /*bbe0*/  IMAD.X R15, R11, 0x1, R195.reuse, P0 ;  /* 0x000000010b0f7824 */ /* 0x100fe200000e06c3 */
[C---:B------:R-:W-:Y:S01]  /*bbf0*/  IADD3 R4, P1, R5.reuse, R205, RZ ;  /* 0x000000cd05047210 */ /* 0x040fe20007f3e0ff */
[----:B------:R1:W-:Y:S01]  /*bc00*/  LDGSTS.E.BYPASS.LTC128B.128 [R3+0xe100], [R8.64], !P4 ;  /* 0x0e10000008037fae */ /* 0x0003e2000e101d4a */
[----:B----4-:R-:W-:Y:S01]  /*bc10*/  IADD3 R6, P0, R5, R204, RZ ;  /* 0x000000cc05067210 */ /* 0x010fe20007f1e0ff */
[C---:B-----5:R-:W-:Y:S01]  /*bc20*/  IMAD.X R11, R7.reuse, 0x1, R192, P2 ;  /* 0x00000001070b7824 */ /* 0x060fe200010e06c0 */
[C---:B------:R-:W-:Y:S01]  /*bc30*/  IADD3.X R5, R7.reuse, R194, RZ, P1, !PT ;  /* 0x000000c207057210 */ /* 0x040fe20000ffe4ff */
[----:B------:R1:W-:Y:S02]  /*bc40*/  LDGSTS.E.BYPASS.LTC128B.128 [R3+0x10100], [R14.64], !P6 ;  /* 0x101000000e037fae */ /* 0x0003e4000f101d4a */
[----:B------:R-:W-:Y:S02]  /*bc50*/  IMAD.X R7, R7, 0x1, R195, P0 ;  /* 0x0000000107077824 */ /* 0x000fe400000e06c3 */
[----:B------:R1:W-:Y:S04]  /*bc60*/  LDGSTS.E.BYPASS.LTC128B.128 [R3+0xd100], [R10.64], !P5 ;  /* 0x0d1000000a037fae */ /* 0x0003e8000e901d4a */
[----:B------:R1:W-:Y:S04]  /*bc70*/  LDGSTS.E.BYPASS.LTC128B.128 [R3+0xf100], [R4.64], !P4 ;  /* 0x0f10000004037fae */ /* 0x0003e8000e101d4a */
[----:B------:R1:W-:Y:S02]  /*bc80*/  LDGSTS.E.BYPASS.LTC128B.128 [R3+0x11100], [R6.64], !P6 ;  /* 0x1110000006037fae */ /* 0x0003e4000f101d4a */
.L_x_1560:
[----:B------:R-:W-:Y:S01]  /*bc90*/  UIADD3 UR4, UR23, -0x1, URZ ;  /* 0xffffffff17047890 */ /* 0x000fe2000fffe03f */
[----:B------:R-:W0:Y:S01]  /*bca0*/  LDGDEPBAR ;  /* 0x00000000000079af */ /* 0x000e220000000000 */
[----:B------:R-:W-:Y:S01]  /*bcb0*/  UIADD3 UR9, UR5, 0x1, URZ ;  /* 0x0000000105097890 */ /* 0x000fe2000fffe03f */
[----:B------:R-:W-:Y:S01]  /*bcc0*/  ISETP.LT.AND P0, PT, RZ, UR23, PT ;  /* 0x00000017ff007c0c */ /* 0x000fe2000bf01270 */
[----:B------:R-:W-:Y:S01]  /*bcd0*/  UISETP.GE.AND UP0, UPT, UR5, 0x1, UPT ;  /* 0x000000010500788c */ /* 0x000fe2000bf06270 */
[----:B-1----:R-:W-:Y:S01]  /*bce0*/  IMAD.MOV.U32 R3, RZ, RZ, R0 ;  /* 0x000000ffff037224 */ /* 0x002fe200078e0000 */
[----:B------:R-:W-:Y:S01]  /*bcf0*/  MOV R133, R2 ;  /* 0x0000000200857202 */ /* 0x000fe20000000f00 */
[----:B------:R-:W-:Y:S02]  /*bd00*/  UMOV UR23, UR4 ;  /* 0x0000000400177c82 */ /* 0x000fe40008000000 */
[----:B------:R-:W-:Y:S07]  /*bd10*/  USEL UR5, UR9, URZ, !UP0 ;  /* 0x0000003f09057287 */ /* 0x000fee000c000000 */
[----:B------:R-:W-:-:S05]  /*bd20*/  @P0 BRA `(.L_x_1561) ;  /* 0xffffd18000000947 */ /* 0x000fca000383ffff */
.L_x_1558:
        /* <DEDUP_REMOVED lines=122> */
.L_x_1544:
        /* <DEDUP_REMOVED lines=42> */
[----:B------:R-:W-:Y:S01]  /*c770*/  ISETP.NE.U32.AND P0, PT, R12, 0x1, PT ;  /* 0x000000010c00780c */ /* 0x000fe20003f05070 */
[----:B------:R-:W-:Y:S01]  /*c780*/  IMAD.U32 R12, RZ, RZ, UR4 ;  /* 0x00000004ff0c7e24 */ /* 0x000fe2000f8e00ff */
        /* <DEDUP_REMOVED lines=9> */
[----:B------:R-:W-:Y:S02]  /*c820*/  F2FP.BF16.PACK_AB R44, R45, R44 ;  /* 0x0000002c2d2c723e */ /* 0x000fe400000010ff */
[----:B------:R-:W-:-:S02]  /*c830*/  F2FP.BF16.PACK_AB R46, R47, R46 ;  /* 0x0000002e2f2e723e */ /* 0x000fc400000010ff */
[C---:B------:R-:W-:Y:S02]  /*c840*/  IADD3 R6, R13.reuse, 0x80, RZ ;  /* 0x000000800d067810 */ /* 0x040fe40007ffe0ff */
[----:B------:R-:W-:Y:S02]  /*c850*/  IADD3 R5, R13, 0x70, RZ ;  /* 0x000000700d057810 */ /* 0x000fe40007ffe0ff */
[----:B------:R-:W-:Y:S02]  /*c860*/  @P0 IADD3 R5, R6, 0x10, RZ ;  /* 0x0000001006050810 */ /* 0x000fe40007ffe0ff */
[----:B------:R-:W-:Y:S01]  /*c870*/  SEL R6, R9, 0xffffffe0, !P1 ;  /* 0xffffffe009067807 */ /* 0x000fe20004800000 */
[----:B------:R-:W-:Y:S01]  /*c880*/  IMAD.MOV.U32 R9, RZ, RZ, 0x40 ;  /* 0x00000040ff097424 */ /* 0x000fe200078e00ff */
[----:B------:R-:W-:Y:S02]  /*c890*/  F2FP.BF16.PACK_AB R48, R49, R48 ;  /* 0x000000303130723e */ /* 0x000fe400000010ff */
[----:B------:R-:W-:Y:S01]  /*c8a0*/  F2FP.BF16.PACK_AB R50, R51, R50 ;  /* 0x000000323332723e */ /* 0x000fe200000010ff */
[----:B------:R-:W-:Y:S01]  /*c8b0*/  IMAD.IADD R15, R13, 0x1, R6 ;  /* 0x000000010d0f7824 */ /* 0x000fe200078e0206 */
[----:B------:R-:W-:Y:S01]  /*c8c0*/  SEL R10, R9, 0xffffffc0, !P2 ;  /* 0xffffffc0090a7807 */ /* 0x000fe20005000000 */
[----:B------:R-:W-:Y:S01]  /*c8d0*/  IMAD.IADD R9, R6, 0x1, R5 ;  /* 0x0000000106097824 */ /* 0x000fe200078e0205 */
[----:B------:R-:W-:-:S02]  /*c8e0*/  F2FP.BF16.PACK_AB R52, R53, R52 ;  /* 0x000000343534723e */ /* 0x000fc400000010ff */
        /* <DEDUP_REMOVED lines=86> */
[----:B---3--:R-:W-:-:S05]  /*ce50*/  IMAD.U32 R15, RZ, RZ, UR5 ;  /* 0x00000005ff0f7e24 */ /* 0x008fca000f8e00ff */
[----:B------:R1:W5:Y:S01]  /*ce60*/  @P1 LDG.E R5, [R14.64] ;  /* 0x0000000a0e051981 */ /* 0x000362000c1e1900 */
[----:B------:R-:W-:Y:S02]  /*ce70*/  UMOV UR20, URZ ;  /* 0x0000003f00147c82 */ /* 0x000fe40008000000 */
[----:B------:R-:W-:Y:S01]  /*ce80*/  UMOV UR21, URZ ;  /* 0x0000003f00157c82 */ /* 0x000fe20008000000 */
[----:B----4-:R-:W2:Y:S02]  /*ce90*/  @P0 R2UR UR5, R6 ;  /* 0x00000000060503c2 */ /* 0x010ea400000e0000 */
        /* <DEDUP_REMOVED lines=8> */
.L_x_1563:
[----:B-1----:R-:W-:Y:S01]  /*cf20*/  SHF.R.S32.HI R9, RZ, 0x1f, R2 ;  /* 0x0000001fff097819 */ /* 0x002fe20000011402 */
[----:B------:R-:W1:Y:S01]  /*cf30*/  S2R R57, SR_CTAID.X ;  /* 0x0000000000397919 */ /* 0x000e620000002500 */
[----:B------:R-:W-:Y:S01]  /*cf40*/  LOP3.LUT R13, R4, 0xffffffe0, RZ, 0xc0, !PT ;  /* 0xffffffe0040d7812 */ /* 0x000fe200078ec0ff */
[----:B------:R-:W-:Y:S01]  /*cf50*/  IMAD.MOV.U32 R6, RZ, RZ, c[0x0][0x4e8] ;  /* 0x00013a00ff067624 */ /* 0x000fe200078e00ff */
[----:B------:R-:W-:Y:S01]  /*cf60*/  LEA.HI R9, R9, R2, RZ, 0x3 ;  /* 0x0000000209097211 */ /* 0x000fe200078f18ff */
[----:B------:R-:W-:Y:S01]  /*cf70*/  UMOV UR14, UR20 ;  /* 0x00000014000e7c82 */ /* 0x000fe20008000000 */
[----:B------:R-:W-:Y:S01]  /*cf80*/  BSSY B0, `(.L_x_1564) ;  /* 0x000008c000007945 */ /* 0x000fe20003800000 */
[----:B------:R-:W-:Y:S01]  /*cf90*/  IMAD.IADD R4, R0, 0x1, -R13 ;  /* 0x0000000100047824 */ /* 0x000fe200078e0a0d */
[----:B------:R-:W-:Y:S01]  /*cfa0*/  LOP3.LUT R9, R9, 0xffffff8, RZ, 0xc0, !PT ;  /* 0x0ffffff809097812 */ /* 0x000fe200078ec0ff */
[----:B------:R-:W-:Y:S01]  /*cfb0*/  UMOV UR15, UR21 ;  /* 0x00000015000f7c82 */ /* 0x000fe20008000000 */
[----:B------:R-:W-:Y:S01]  /*cfc0*/  ISETP.NE.AND P1, PT, R6, 0x1, PT ;  /* 0x000000010600780c */ /* 0x000fe20003f25270 */
[----:B------:R-:W-:Y:S01]  /*cfd0*/  ULDC.64 UR12, c[0x0][0x490] ;  /* 0x00012400000c7ab9 */ /* 0x000fe20000000a00 */
[----:B------:R-:W-:Y:S01]  /*cfe0*/  LEA.HI R6, R11, R11, RZ, 0x1 ;  /* 0x0000000b0b067211 */ /* 0x000fe200078f08ff */
[----:B------:R-:W-:Y:S01]  /*cff0*/  IMAD.IADD R2, R2, 0x1, -R9 ;  /* 0x0000000102027824 */ /* 0x000fe200078e0a09 */
[----:B------:R-:W-:Y:S01]  /*d000*/  SHF.R.S32.HI R9, RZ, 0x1f, R4 ;  /* 0x0000001fff097819 */ /* 0x000fe20000011404 */
[----:B------:R-:W-:Y:S01]  /*d010*/  UIMAD.WIDE.U32 UR14, UR6, UR12, UR14 ;  /* 0x0000000c060e72a5 */ /* 0x000fe2000f8e000e */
[----:B------:R-:W-:Y:S01]  /*d020*/  LOP3.LUT R6, R6, 0x1ffffffe, RZ, 0xc0, !PT ;  /* 0x1ffffffe06067812 */ /* 0x000fe200078ec0ff */
[----:B------:R-:W-:Y:S01]  /*d030*/  UIMAD UR12, UR7, UR12, URZ ;  /* 0x0000000c070c72a4 */ /* 0x000fe2000f8e023f */
[----:B------:R-:W-:Y:S01]  /*d040*/  LEA.HI R9, R9, R4, RZ, 0x2 ;  /* 0x0000000409097211 */ /* 0x000fe200078f10ff */
[----:B------:R-:W-:Y:S01]  /*d050*/  ULDC.64 UR4, c[0x0][0x3a0] ;  /* 0x0000e80000047ab9 */ /* 0x000fe20000000a00 */
        /* <DEDUP_REMOVED lines=11> */
[----:B------:R-:W-:Y:S01]  /*d110*/  USEL UR17, UR8, URZ, !UP1 ;  /* 0x0000003f08117287 */ /* 0x000fe2000c800000 */
[----:B------:R-:W-:Y:S01]  /*d120*/  IMAD.SHL.U32 R3, R3, 0x8, RZ ;  /* 0x0000000803037824 */ /* 0x000fe200078e00ff */
[----:B------:R-:W-:Y:S02]  /*d130*/  UIMAD.WIDE.U32 UR18, UR20, UR4, URZ ;  /* 0x00000004141272a5 */ /* 0x000fe4000f8e003f */
[----:B-1----:R-:W-:Y:S01]  /*d140*/  LEA R6, R57, R6, 0x7 ;  /* 0x0000000639067211 */ /* 0x002fe200078e38ff */
[----:B------:R-:W-:Y:S02]  /*d150*/  ULDC.64 UR8, c[0x0][0x498] ;  /* 0x0001260000087ab9 */ /* 0x000fe40000000a00 */
[----:B------:R-:W-:Y:S02]  /*d160*/  UIMAD UR16, UR20, UR5, UR16 ;  /* 0x00000005141072a4 */ /* 0x000fe4000f8e0210 */
        /* <DEDUP_REMOVED lines=26> */
[----:B------:R-:W-:Y:S01]  /*d310*/  LOP3.LUT R11, R11, 0x1c0, RZ, 0xc0, !PT ;  /* 0x000001c00b0b7812 */ /* 0x000fe200078ec0ff */
[----:B------:R-:W-:-:S02]  /*d320*/  ULDC.64 UR6, c[0x0][0x3f0] ;  /* 0x0000fc0000067ab9 */ /* 0x000fc40000000a00 */
[----:B------:R-:W-:Y:S01]  /*d330*/  IMAD R13, R57, 0x80, R0 ;  /* 0x00000080390d7824 */ /* 0x000fe200078e0200 */
[----:B------:R-:W-:Y:S01]  /*d340*/  LEA R16, P0, R14, c[0x0][0x450], 0x2 ;  /* 0x000114000e107a11 */ /* 0x000fe200078010ff */
[----:B------:R-:W-:Y:S01]  /*d350*/  IMAD R17, R6, c[0x0][0x48c], R17 ;  /* 0x0001230006117a24 */ /* 0x000fe200078e0211 */
[----:B------:R-:W-:Y:S01]  /*d360*/  UIMAD UR12, UR12, UR6, URZ ;  /* 0x000000060c0c72a4 */ /* 0x000fe2000f8e023f */
[----:B------:R-:W-:Y:S01]  /*d370*/  @P1 IMAD.HI.U32 R10, R13, c[0x0][0x4ec], RZ ;  /* 0x00013b000d0a1a27 */ /* 0x000fe200078e00ff */
[----:B------:R-:W-:Y:S01]  /*d380*/  UIADD3 UR19, UR19, UR5, URZ ;  /* 0x0000000513137290 */ /* 0x000fe2000fffe03f */
[----:B------:R-:W-:Y:S01]  /*d390*/  SHF.R.U32.HI R6, RZ, 0x3, R11 ;  /* 0x00000003ff067819 */ /* 0x000fe2000001160b */
[----:B------:R-:W-:Y:S01]  /*d3a0*/  UIMAD UR7, UR17, UR7, UR12 ;  /* 0x00000007110772a4 */ /* 0x000fe2000f8e020c */
[----:B------:R-:W-:Y:S01]  /*d3b0*/  IMAD.IADD R12, R15, 0x1, R17 ;  /* 0x000000010f0c7824 */ /* 0x000fe200078e0211 */
[----:B------:R-:W-:Y:S01]  /*d3c0*/  UIMAD.WIDE.U32 UR18, UR17, UR6, UR18 ;  /* 0x00000006111272a5 */ /* 0x000fe2000f8e0012 */
[----:B------:R-:W-:Y:S01]  /*d3d0*/  IMAD.SHL.U32 R0, R9, 0x8, RZ ;  /* 0x0000000809007824 */ /* 0x000fe200078e00ff */
[----:B------:R-:W-:Y:S01]  /*d3e0*/  SHFL.IDX PT, R50, R16, RZ, 0x1c1f ;  /* 0x001c1fff10327589 */ /* 0x000fe200000e0000 */
[----:B------:R-:W-:Y:S01]  /*d3f0*/  IMAD.MOV.U32 R9, RZ, RZ, R13 ;  /* 0x000000ffff097224 */ /* 0x000fe200078e000d */
[----:B------:R-:W-:Y:S01]  /*d400*/  @P1 SHF.R.U32.HI R9, RZ, c[0x0][0x4f0], R10 ;  /* 0x00013c00ff091a19 */ /* 0x000fe2000001160a */
[----:B------:R-:W-:Y:S01]  /*d410*/  UIADD3 UR7, UR19, UR7, URZ ;  /* 0x0000000713077290 */ /* 0x000fe2000fffe03f */
[----:B------:R-:W-:Y:S01]  /*d420*/  LEA.HI.X R12, R14, c[0x0][0x454], R12, 0x2, P0 ;  /* 0x000115000e0c7a11 */ /* 0x000fe200000f140c */
[----:B------:R-:W-:Y:S01]  /*d430*/  SHFL.IDX PT, R48, R16, 0x1, 0x1c1f ;  /* 0x003c1f0010307f89 */ /* 0x000fe200000e0000 */
        /* <DEDUP_REMOVED lines=20> */
[----:B------:R-:W-:Y:S02]  /*d580*/  IMAD.SHL.U32 R58, R6, 0x2, RZ ;  /* 0x00000002063a7824 */ /* 0x000fe400078e00ff */
[----:B------:R-:W-:Y:S01]  /*d590*/  IMAD R57, R57, 0x80, R4 ;  /* 0x0000008039397824 */ /* 0x000fe200078e0204 */
[----:B------:R-:W-:Y:S01]  /*d5a0*/  IADD3 R15, R15, R18, RZ ;  /* 0x000000120f0f7210 */ /* 0x000fe20007ffe0ff */
[----:B------:R-:W-:Y:S01]  /*d5b0*/  IMAD R9, R9, c[0x0][0x3d8], RZ ;  /* 0x0000f60009097a24 */ /* 0x000fe200078e02ff */
[----:B-1----:R1:W-:Y:S03]  /*d5c0*/  @!P1 ST.E [R50.64], R7 ;  /* 0x0000000732009985 */ /* 0x0023e6000c10190a */
        /* <DEDUP_REMOVED lines=39> */
.L_x_1565:
[----:B--2---:R-:W-:Y:S05]  /*d840*/  BSYNC B0 ;  /* 0x0000000000007941 */ /* 0x004fea0003800000 */
.L_x_1564:
        /* <DEDUP_REMOVED lines=23> */
.L_x_1567:
[----:B------:R-:W-:Y:S05]  /*d9c0*/  BSYNC B0 ;  /* 0x0000000000007941 */ /* 0x000fea0003800000 */
.L_x_1566:
        /* <DEDUP_REMOVED lines=23> */
.L_x_1569:
[----:B------:R-:W-:Y:S05]  /*db40*/  BSYNC B0 ;  /* 0x0000000000007941 */ /* 0x000fea0003800000 */
.L_x_1568:
        /* <DEDUP_REMOVED lines=24> */
.L_x_1562:
        /* <DEDUP_REMOVED lines=31> */
.L_x_1570:
        /* <DEDUP_REMOVED lines=24> */
[----:B------:R-:W-:-:S04]  /*e040*/  UIMAD UR14, UR8, UR4, URZ ;  /* 0x00000004080e72a4 */ /* 0x000fc8000f8e023f */
[----:B------:R-:W-:Y:S01]  /*e050*/  @P0 SHF.R.U32.HI R8, RZ, c[0x0][0x4f0], R0 ;  /* 0x00013c00ff080a19 */ /* 0x000fe20000011600 */
[----:B------:R-:W-:-:S03]  /*e060*/  UIMAD UR5, UR9, UR5, UR14 ;  /* 0x00000005090572a4 */ /* 0x000fc6000f8e020e */
[----:B------:R-:W-:Y:S01]  /*e070*/  IADD3 R4, -R8, RZ, RZ ;  /* 0x000000ff08047210 */ /* 0x000fe20007ffe1ff */
[----:B------:R-:W-:Y:S02]  /*e080*/  UMOV UR14, UR16 ;  /* 0x00000010000e7c82 */ /* 0x000fe40008000000 */
[----:B------:R-:W-:Y:S01]  /*e090*/  UIMAD.WIDE.U32 UR14, UR9, UR4, UR14 ;  /* 0x00000004090e72a5 */ /* 0x000fe2000f8e000e */
[----:B------:R-:W-:Y:S02]  /*e0a0*/  IMAD.U32 R0, RZ, RZ, UR5 ;  /* 0x00000005ff007e24 */ /* 0x000fe4000f8e00ff */
[----:B------:R-:W-:Y:S01]  /*e0b0*/  IMAD R4, R4, c[0x0][0x4e8], R5 ;  /* 0x00013a0004047a24 */ /* 0x000fe200078e0205 */
[----:B------:R-:W-:Y:S02]  /*e0c0*/  SHF.R.S32.HI R5, RZ, 0x1f, R8 ;  /* 0x0000001fff057819 */ /* 0x000fe40000011408 */
[----:B------:R-:W-:Y:S02]  /*e0d0*/  IADD3 R8, P0, R8, UR14, RZ ;  /* 0x0000000e08087c10 */ /* 0x000fe4000ff1e0ff */
[----:B------:R-:W-:-:S02]  /*e0e0*/  SHF.R.S32.HI R2, RZ, 0x1f, R4 ;  /* 0x0000001fff027819 */ /* 0x000fc40000011404 */
        /* <DEDUP_REMOVED lines=9> */
.L_x_1572:
[----:B------:R-:W-:Y:S05]  /*e180*/  BSYNC B0 ;  /* 0x0000000000007941 */ /* 0x000fea0003800000 */
.L_x_1571:
        /* <DEDUP_REMOVED lines=70> */
.L_x_1574:
[----:B------:R-:W-:Y:S05]  /*e5f0*/  BSYNC B0 ;  /* 0x0000000000007941 */ /* 0x000fea0003800000 */
.L_x_1573:
        /* <DEDUP_REMOVED lines=21> */
.L_x_1576:
[----:B------:R-:W-:Y:S05]  /*e750*/  BSYNC B0 ;  /* 0x0000000000007941 */ /* 0x000fea0003800000 */
.L_x_1575:
        /* <DEDUP_REMOVED lines=21> */
.L_x_1578:
[----:B------:R-:W-:Y:S05]  /*e8b0*/  BSYNC B0 ;  /* 0x0000000000007941 */ /* 0x000fea0003800000 */
.L_x_1577:
        /* <DEDUP_REMOVED lines=22> */
.L_x_1579:
        /* <DEDUP_REMOVED lines=14> */
.L_x_1723:


//--------------------- .text._ZN7cutlass13device_kernelIN5flash19enable_sm80_to_sm89INS1_16FlashAttnFwdSm80INS1_25CollectiveMainloopFwdSm80ILi8ELi2ELb0EN4cute5tupleIJNS5_1CILi128EEENS7_ILi64EEENS7_ILi192EEEEEELi192ENS_10bfloat16_tEfNS_4arch4Sm80ELb1ELb0ELb1ELb1ELb1ELb1ELb1ELb0EEENS1_21CollectiveEpilogueFwdINS6_IJS8_SA_S9_EEENS6_IJNS7_ILi1EEESI_SI_EEESC_SE_Li256ELb1ELb1ELb0ELb0EEENS1_19SingleTileSchedulerILb1ELb0ELb1ELi128EEEEEEEEEvNT_6ParamsE --------------------------
	.section	.text._ZN7cutlass13device_kernelIN5flash19enable_sm80_to_sm89INS1_16FlashAttnFwdSm80INS1_25CollectiveMainloopFwdSm80ILi8ELi2ELb0EN4cute5tupleIJNS5_1CILi128EEENS7_ILi64EEENS7_ILi192EEEEEELi192ENS_10bfloat16_tEfNS_4arch4Sm80ELb1ELb0ELb1ELb1ELb1ELb1ELb1ELb0EEENS1_21CollectiveEpilogueFwdINS6_IJS8_SA_S9_EEENS6_IJNS7_ILi1EEESI_SI_EEESC_SE_Li256ELb1ELb1ELb0ELb0EEENS1_19SingleTileSchedulerILb1ELb0ELb1ELi128EEEEEEEEEvNT_6ParamsE,"ax",@progbits
	.sectioninfo	@"SHI_REGISTERS=242"
	.align	128
.text._ZN7cutlass13device_kernelIN5flash19enable_sm80_to_sm89INS1_16FlashAttnFwdSm80INS1_25CollectiveMainloopFwdSm80ILi8ELi2ELb0EN4cute5tupleIJNS5_1CILi128EEENS7_ILi64EEENS7_ILi192EEEEEELi192ENS_10bfloat16_tEfNS_4arch4Sm80ELb1ELb0ELb1ELb1ELb1ELb1ELb1ELb0EEENS1_21CollectiveEpilogueFwdINS6_IJS8_SA_S9_EEENS6_IJNS7_ILi1EEESI_SI_EEESC_SE_Li256ELb1ELb1ELb0ELb0EEENS1_19SingleTileSchedulerILb1ELb0ELb1ELi128EEEEEEEEEvNT_6ParamsE:
        .type           _ZN7cutlass13device_kernelIN5flash19enable_sm80_to_sm89INS1_16FlashAttnFwdSm80INS1_25CollectiveMainloopFwdSm80ILi8ELi2ELb0EN4cute5tupleIJNS5_1CILi128EEENS7_ILi64EEENS7_ILi192EEEEEELi192ENS_10bfloat16_tEfNS_4arch4Sm80ELb1ELb0ELb1ELb1ELb1ELb1ELb1ELb0EEENS1_21CollectiveEpilogueFwdINS6_IJS8_SA_S9_EEENS6_IJNS7_ILi1EEESI_SI_EEESC_SE_Li256ELb1ELb1ELb0ELb0EEENS1_19SingleTileSchedulerILb1ELb0ELb1ELi128EEEEEEEEEvNT_6ParamsE,@function
        .size           _ZN7cutlass13device_kernelIN5flash19enable_sm80_to_sm89INS1_16FlashAttnFwdSm80INS1_25CollectiveMainloopFwdSm80ILi8ELi2ELb0EN4cute5tupleIJNS5_1CILi128EEENS7_ILi64EEENS7_ILi192EEEEEELi192ENS_10bfloat16_tEfNS_4arch4Sm80ELb1ELb0ELb1ELb1ELb1ELb1ELb1ELb0EEENS1_21CollectiveEpilogueFwdINS6_IJS8_SA_S9_EEENS6_IJNS7_ILi1EEESI_SI_EEESC_SE_Li256ELb1ELb1ELb0ELb0EEENS1_19SingleTileSchedulerILb1ELb0ELb1ELi128EEEEEEEEEvNT_6ParamsE,(.L_x_1724 - _ZN7cutlass13device_kernelIN5flash19enable_sm80_to_sm89INS1_16FlashAttnFwdSm80INS1_25CollectiveMainloopFwdSm80ILi8ELi2ELb0EN4cute5tupleIJNS5_1CILi128EEENS7_ILi64EEENS7_ILi192EEEEEELi192ENS_10bfloat16_tEfNS_4arch4Sm80ELb1ELb0ELb1ELb1ELb1ELb1ELb1ELb0EEENS1_21CollectiveEpilogueFwdINS6_IJS8_SA_S9_EEENS6_IJNS7_ILi1EEESI_SI_EEESC_SE_Li256ELb1ELb1ELb0ELb0EEENS1_19SingleTileSchedulerILb1ELb0ELb1ELi128EEEEEEEEEvNT_6ParamsE)
        .other          _ZN7cutlass13device_kernelIN5flash19enable_sm80_to_sm89INS1_16FlashAttnFwdSm80INS1_25CollectiveMainloopFwdSm80ILi8ELi2ELb0EN4cute5tupleIJNS5_1CILi128EEENS7_ILi64EEENS7_ILi192EEEEEELi192ENS_10bfloat16_tEfNS_4arch4Sm80ELb1ELb0ELb1ELb1ELb1ELb1ELb1ELb0EEENS1_21CollectiveEpilogueFwdINS6_IJS8_SA_S9_EEENS6_IJNS7_ILi1EEESI_SI_EEESC_SE_Li256ELb1ELb1ELb0ELb0EEENS1_19SingleTileSchedulerILb1ELb0ELb1ELi128EEEEEEEEEvNT_6ParamsE,@"STO_CUDA_ENTRY STV_DEFAULT"
_ZN7cutlass13device_kernelIN5flash19enable_sm80_to_sm89INS1_16FlashAttnFwdSm80INS1_25CollectiveMainloopFwdSm80ILi8ELi2ELb0EN4cute5tupleIJNS5_1CILi128EEENS7_ILi64EEENS7_ILi192EEEEEELi192ENS_10bfloat16_tEfNS_4arch4Sm80ELb1ELb0ELb1ELb1ELb1ELb1ELb1ELb0EEENS1_21CollectiveEpilogueFwdINS6_IJS8_SA_S9_EEENS6_IJNS7_ILi1EEESI_SI_EEESC_SE_Li256ELb1ELb1ELb0ELb0EEENS1_19SingleTileSchedulerILb1ELb0ELb1ELi128EEEEEEEEEvNT_6ParamsE:
[----:B------:R-:W-:Y:S02]  /*0000*/  MOV R1, c[0x0][0x28] ;  /* 0x00000a0000017a02 */ /* 0x000fe40000000f00 */
[----:B------:R-:W1:Y:S01]  /*0010*/  S2R R89, SR_TID.X ;  /* 0x0000000000597919 */ /* 0x000e620000002100 */
[----:B------:R-:W-:Y:S01]  /*0020*/  MOV R2, 0x4 ;  /* 0x0000000400027802 */ /* 0x000fe20000000f00 */
[----:B------:R-:W2:Y:S01]  /*0030*/  S2UR UR4, SR_CTAID.X ;  /* 0x00000000000479c3 */ /* 0x000ea20000002500 */
[----:B------:R-:W-:Y:S01]  /*0040*/  ULDC.64 UR10, c[0x0][0x118] ;  /* 0x00004600000a7ab9 */ /* 0x000fe20000000a00 */
[----:B------:R-:W3:Y:S01]  /*0050*/  S2R R197, SR_CTAID.Z ;  /* 0x0000000000c57919 */ /* 0x000ee20000002700 */
[----:B-1----:R-:W-:Y:S01]  /*0060*/  SHF.R.U32.HI R0, RZ, 0x5, R89 ;  /* 0x00000005ff007819 */ /* 0x002fe20000011659 */
[----:B---3--:R-:W-:-:S05]  /*0070*/  IMAD.WIDE R4, R197, R2, c[0x0][0x568] ;  /* 0x00015a00c5047625 */ /* 0x008fca00078e0202 */
[----:B------:R-:W1:Y:S02]  /*0080*/  SHFL.IDX PT, R0, R0, RZ, 0x1f ;  /* 0x00001fff00007589 */ /* 0x000e6400000e0000 */
[----:B-1----:R-:W-:-:S13]  /*0090*/  ISETP.NE.AND P0, PT, R0, RZ, PT ;  /* 0x000000ff0000720c */ /* 0x002fda0003f05270 */
[----:B--2---:R-:W-:Y:S05]  /*00a0*/  @!P0 BRA `(.L_x_1580) ;  /* 0x0000014000008947 */ /* 0x004fea0003800000 */
[----:B------:R-:W-:-:S04]  /*00b0*/  ISETP.NE.U32.AND P0, PT, RZ, c[0x0][0x568], PT ;  /* 0x00015a00ff007a0c */ /* 0x000fc80003f05070 */
[----:B------:R-:W-:-:S13]  /*00c0*/  ISETP.NE.AND.EX P0, PT, RZ, c[0x0][0x56c], PT, P0 ;  /* 0x00015b00ff007a0c */ /* 0x000fda0003f05300 */
[----:B------:R-:W-:Y:S05]  /*00d0*/  @!P0 BRA `(.L_x_1581) ;  /* 0x0000002000008947 */ /* 0x000fea0003800000 */
[----:B------:R1:W5:Y:S01]  /*00e0*/  LDG.E R3, [R4.64] ;  /* 0x0000000a04037981 */ /* 0x000362000c1e1900 */
[----:B------:R-:W-:Y:S05]  /*00f0*/  BRA `(.L_x_1582) ;  /* 0x0000009000007947 */ /* 0x000fea0003800000 */
.L_x_1581:
        /* <DEDUP_REMOVED lines=8> */
.L_x_1583:
[----:B------:R-:W-:-:S04]  /*0180*/  MOV R3, c[0x0][0x54c] ;  /* 0x0001530000037a02 */ /* 0x000fc80000000f00 */
.L_x_1582:
[----:B------:R-:W-:Y:S01]  /*0190*/  USHF.L.U32 UR4, UR4, 0x7, URZ ;  /* 0x0000000704047899 */ /* 0x000fe2000800063f */
[----:B-----5:R-:W-:-:S05]  /*01a0*/  IMAD R3, R3, c[0x0][0x548], RZ ;  /* 0x0001520003037a24 */ /* 0x020fca00078e02ff */
[----:B-1----:R-:W-:-:S04]  /*01b0*/  MOV R4, UR4 ;  /* 0x0000000400047c02 */ /* 0x002fc80008000f00 */
[----:B------:R-:W-:-:S04]  /*01c0*/  ISETP.GE.AND P0, PT, R4, R3, PT ;  /* 0x000000030400720c */ /* 0x000fc80003f06270 */
[----:B------:R-:W-:Y:S01]  /*01d0*/  SEL R197, R197, 0xffffffff, !P0 ;  /* 0xffffffffc5c57807 */ /* 0x000fe20004000000 */
[----:B------:R-:W-:Y:S05]  /*01e0*/  BRA `(.L_x_1584) ;  /* 0x0000013000007947 */ /* 0x000fea0003800000 */
.L_x_1580:
[----:B------:R-:W-:-:S04]  /*01f0*/  ISETP.NE.U32.AND P0, PT, RZ, c[0x0][0x568], PT ;  /* 0x00015a00ff007a0c */ /* 0x000fc80003f05070 */
[----:B------:R-:W-:-:S13]  /*0200*/  ISETP.NE.AND.EX P0, PT, RZ, c[0x0][0x56c], PT, P0 ;  /* 0x00015b00ff007a0c */ /* 0x000fda0003f05300 */
[----:B------:R-:W-:Y:S05]  /*0210*/  @!P0 BRA `(.L_x_1585) ;  /* 0x0000002000008947 */ /* 0x000fea0003800000 */
[----:B------:R1:W5:Y:S01]  /*0220*/  LDG.E R3, [R4.64] ;  /* 0x0000000a04037981 */ /* 0x000362000c1e1900 */
[----:B------:R-:W-:Y:S05]  /*0230*/  BRA `(.L_x_1586) ;  /* 0x0000009000007947 */ /* 0x000fea0003800000 */
.L_x_1585:
        /* <DEDUP_REMOVED lines=8> */
.L_x_1587:
[----:B------:R-:W-:-:S04]  /*02c0*/  MOV R3, c[0x0][0x54c] ;  /* 0x0001530000037a02 */ /* 0x000fc80000000f00 */
.L_x_1586:
[----:B------:R-:W-:Y:S01]  /*02d0*/  USHF.L.U32 UR4, UR4, 0x7, URZ ;  /* 0x0000000704047899 */ /* 0x000fe2000800063f */
[----:B-----5:R-:W-:-:S05]  /*02e0*/  IMAD R3, R3, c[0x0][0x548], RZ ;  /* 0x0001520003037a24 */ /* 0x020fca00078e02ff */
[----:B-1----:R-:W-:-:S04]  /*02f0*/  MOV R4, UR4 ;  /* 0x0000000400047c02 */ /* 0x002fc80008000f00 */
[----:B------:R-:W-:-:S04]  /*0300*/  ISETP.GE.AND P0, PT, R4, R3, PT ;  /* 0x000000030400720c */ /* 0x000fc80003f06270 */
[----:B------:R-:W-:-:S04]  /*0310*/  SEL R197, R197, 0xffffffff, !P0 ;  /* 0xffffffffc5c57807 */ /* 0x000fc80004000000 */
.L_x_1584:
[----:B------:R-:W-:-:S13]  /*0320*/  ISETP.GE.AND P0, PT, R197, RZ, PT ;  /* 0x000000ffc500720c */ /* 0x000fda0003f06270 */
[----:B------:R-:W-:Y:S05]  /*0330*/  @!P0 EXIT ;  /* 0x000000000000894d */ /* 0x000fea0003800000 */
[----:B------:R-:W-:Y:S02]  /*0340*/  ISETP.NE.U32.AND P0, PT, RZ, c[0x0][0x370], PT ;  /* 0x0000dc00ff007a0c */ /* 0x000fe40003f05070 */
[----:B------:R-:W-:Y:S02]  /*0350*/  ISETP.NE.U32.AND P2, PT, RZ, c[0x0][0x360], PT ;  /* 0x0000d800ff007a0c */ /* 0x000fe40003f45070 */
[----:B------:R-:W-:Y:S02]  /*0360*/  ISETP.NE.AND.EX P1, PT, RZ, c[0x0][0x374], PT, P0 ;  /* 0x0000dd00ff007a0c */ /* 0x000fe40003f25300 */
[----:B------:R-:W-:Y:S02]  /*0370*/  ISETP.NE.AND.EX P0, PT, RZ, c[0x0][0x364], PT, P2 ;  /* 0x0000d900ff007a0c */ /* 0x000fe40003f05320 */
[----:B------:R-:W-:Y:S02]  /*0380*/  ISETP.NE.U32.AND P2, PT, RZ, c[0x0][0x348], PT ;  /* 0x0000d200ff007a0c */ /* 0x000fe40003f45070 */
[----:B------:R-:W-:-:S02]  /*0390*/  ISETP.NE.U32.AND P3, PT, RZ, c[0x0][0x350], PT ;  /* 0x0000d400ff007a0c */ /* 0x000fc40003f65070 */
[----:B------:R-:W-:Y:S02]  /*03a0*/  ISETP.NE.U32.AND P4, PT, RZ, c[0x0][0x358], PT ;  /* 0x0000d600ff007a0c */ /* 0x000fe40003f85070 */
[----:B------:R-:W-:Y:S02]  /*03b0*/  ISETP.NE.AND.EX P2, PT, RZ, c[0x0][0x34c], PT, P2 ;  /* 0x0000d300ff007a0c */ /* 0x000fe40003f45320 */
[----:B------:R-:W-:Y:S01]  /*03c0*/  ISETP.NE.AND.EX P3, PT, RZ, c[0x0][0x354], PT, P3 ;  /* 0x0000d500ff007a0c */ /* 0x000fe20003f65330 */
[----:B------:R-:W-:Y:S01]  /*03d0*/  @P1 IMAD.WIDE R8, R197, R2, c[0x0][0x370] ;  /* 0x0000dc00c5081625 */ /* 0x000fe200078e0202 */
[----:B------:R-:W-:-:S03]  /*03e0*/  ISETP.NE.AND.EX P4, PT, RZ, c[0x0][0x35c], PT, P4 ;  /* 0x0000d700ff007a0c */ /* 0x000fc60003f85340 */
[CC--:B------:R-:W-:Y:S01]  /*03f0*/  @P0 IMAD.WIDE R6, R197.reuse, R2.reuse, c[0x0][0x360] ;  /* 0x0000d800c5060625 */ /* 0x0c0fe200078e0202 */
[----:B------:R1:W2:Y:S03]  /*0400*/  @P1 LDG.E R3, [R8.64] ;  /* 0x0000000a08031981 */ /* 0x0002a6000c1e1900 */
[----:B------:R-:W-:Y:S01]  /*0410*/  IMAD.MOV.U32 R92, RZ, RZ, RZ ;  /* 0x000000ffff5c7224 */ /* 0x000fe200078e00ff */
[----:B------:R3:W4:Y:S01]  /*0420*/  @P0 LDG.E R0, [R6.64] ;  /* 0x0000000a06000981 */ /* 0x000722000c1e1900 */
[----:B------:R-:W-:Y:S02]  /*0430*/  IMAD.MOV.U32 R100, RZ, RZ, RZ ;  /* 0x000000ffff647224 */ /* 0x000fe400078e00ff */
[----:B------:R-:W-:Y:S02]  /*0440*/  IMAD.MOV.U32 R15, RZ, RZ, RZ ;  /* 0x000000ffff0f7224 */ /* 0x000fe400078e00ff */
[----:B------:R-:W-:-:S05]  /*0450*/  IMAD.WIDE R10, R197, R2, c[0x0][0x348] ;  /* 0x0000d200c50a7625 */ /* 0x000fca00078e0202 */
[----:B------:R2:W5:Y:S01]  /*0460*/  @P2 LDG.E R92, [R10.64] ;  /* 0x0000000a0a5c2981 */ /* 0x000562000c1e1900 */
[----:B-1----:R-:W-:-:S04]  /*0470*/  IMAD.WIDE R8, R197, R2, c[0x0][0x350] ;  /* 0x0000d400c5087625 */ /* 0x002fc800078e0202 */
[----:B---3--:R-:W-:Y:S01]  /*0480*/  IMAD.WIDE R6, R197, R2, c[0x0][0x358] ;  /* 0x0000d600c5067625 */ /* 0x008fe200078e0202 */
[----:B------:R1:W5:Y:S04]  /*0490*/  @P3 LDG.E R100, [R8.64] ;  /* 0x0000000a08643981 */ /* 0x000368000c1e1900 */
[----:B------:R1:W5:Y:S04]  /*04a0*/  @P4 LDG.E R15, [R6.64] ;  /* 0x0000000a060f4981 */ /* 0x000368000c1e1900 */
[----:B------:R-:W3:Y:S01]  /*04b0*/  S2R R196, SR_CTAID.Y ;  /* 0x0000000000c47919 */ /* 0x000ee20000002600 */
[----:B------:R-:W-:-:S02]  /*04c0*/  UMOV UR8, URZ ;  /* 0x0000003f00087c82 */ /* 0x000fc40008000000 */
[----:B------:R-:W-:Y:S02]  /*04d0*/  ULDC UR12, c[0x0][0x168] ;  /* 0x00005a00000c7ab9 */ /* 0x000fe40000000800 */
[----:B------:R-:W-:Y:S02]  /*04e0*/  ULDC UR4, c[0x0][0x2ac] ;  /* 0x0000ab0000047ab9 */ /* 0x000fe40000000800 */
[----:B------:R-:W-:Y:S02]  /*04f0*/  ULDC UR17, c[0x0][0x1d0] ;  /* 0x0000740000117ab9 */ /* 0x000fe40000000800 */
[----:B------:R-:W-:Y:S01]  /*0500*/  UIMAD UR17, UR4, UR17, URZ ;  /* 0x00000011041172a4 */ /* 0x000fe2000f8e023f */
[----:B------:R-:W-:Y:S01]  /*0510*/  IMAD.MOV.U32 R93, RZ, RZ, c[0x0][0x228] ;  /* 0x00008a00ff5d7624 */ /* 0x000fe200078e00ff */
[----:B---3--:R-:W-:Y:S01]  /*0520*/  SHF.R.S32.HI R90, RZ, 0x1f, R196 ;  /* 0x0000001fff5a7819 */ /* 0x008fe200000114c4 */
[----:B--2---:R1:W2:Y:S08]  /*0530*/  @P1 R2UR UR8, R3 ;  /* 0x00000000030813c2 */ /* 0x0042b000000e0000 */
[----:B----4-:R1:W3:Y:S01]  /*0540*/  @P0 R2UR UR12, R0 ;  /* 0x00000000000c03c2 */ /* 0x0102e200000e0000 */
[----:B------:R-:W-:Y:S05]  /*0550*/  @P0 BRA `(.L_x_1588) ;  /* 0x0000006000000947 */ /* 0x000fea0003800000 */
[----:B------:R-:W-:Y:S05]  /*0560*/  @!P2 BRA `(.L_x_1588) ;  /* 0x000000500000a947 */ /* 0x000fea0003800000 */
[----:B-1----:R-:W4:Y:S04]  /*0570*/  LDG.E R3, [R10.64] ;  /* 0x0000000a0a037981 */ /* 0x002f28000c1e1900 */
[----:B---3--:R-:W3:Y:S01]  /*0580*/  LDG.E R0, [R10.64+0x4] ;  /* 0x0000040a0a007981 */ /* 0x008ee2000c1e1900 */
[----:B----4-:R-:W1:Y:S08]  /*0590*/  R2UR UR12, R3 ;  /* 0x00000000030c73c2 */ /* 0x010e7000000e0000 */
[----:B---3--:R-:W1:Y:S02]  /*05a0*/  R2UR UR4, R0 ;  /* 0x00000000000473c2 */ /* 0x008e6400000e0000 */
[----:B-1----:R-:W-:-:S06]  /*05b0*/  UIADD3 UR12, -UR12, UR4, URZ ;  /* 0x000000040c0c7290 */ /* 0x002fcc000fffe13f */
.L_x_1588:
[----:B------:R-:W-:-:S04]  /*05c0*/  ISETP.NE.U32.AND P0, PT, RZ, c[0x0][0x368], PT ;  /* 0x0000da00ff007a0c */ /* 0x000fc80003f05070 */
[----:B------:R-:W-:-:S13]  /*05d0*/  ISETP.NE.AND.EX P0, PT, RZ, c[0x0][0x36c], PT, P0 ;  /* 0x0000db00ff007a0c */ /* 0x000fda0003f05300 */
[----:B------:R-:W-:Y:S05]  /*05e0*/  @!P0 BRA `(.L_x_1589) ;  /* 0x0000004000008947 */ /* 0x000fea0003800000 */
[----:B-1----:R-:W-:-:S05]  /*05f0*/  IMAD.WIDE R8, R197, R2, c[0x0][0x368] ;  /* 0x0000da00c5087625 */ /* 0x002fca00078e0202 */
[----:B------:R-:W4:Y:S02]  /*0600*/  LDG.E R0, [R8.64] ;  /* 0x0000000a08007981 */ /* 0x000f24000c1e1900 */
[----:B----4-:R1:W4:Y:S02]  /*0610*/  R2UR UR17, R0 ;  /* 0x00000000001173c2 */ /* 0x01032400000e0000 */
[----:B-1--4-:R-:W-:Y:S05]  /*0620*/  BRA `(.L_x_1590) ;  /* 0x0000006000007947 */ /* 0x012fea0003800000 */
.L_x_1589:
[----:B------:R-:W-:Y:S05]  /*0630*/  @!P3 BRA `(.L_x_1590) ;  /* 0x000000500000b947 */ /* 0x000fea0003800000 */
[----:B-1----:R-:W4:Y:S04]  /*0640*/  LDG.E R0, [R8.64] ;  /* 0x0000000a08007981 */ /* 0x002f28000c1e1900 */
[----:B---3--:R-:W3:Y:S01]  /*0650*/  LDG.E R3, [R8.64+0x4] ;  /* 0x0000040a08037981 */ /* 0x008ee2000c1e1900 */
[----:B----4-:R-:W1:Y:S08]  /*0660*/  R2UR UR17, R0 ;  /* 0x00000000001173c2 */ /* 0x010e7000000e0000 */
[----:B---3--:R-:W1:Y:S02]  /*0670*/  R2UR UR4, R3 ;  /* 0x00000000030473c2 */ /* 0x008e6400000e0000 */
[----:B-1----:R-:W-:-:S06]  /*0680*/  UIADD3 UR17, -UR17, UR4, URZ ;  /* 0x0000000411117290 */ /* 0x002fcc000fffe13f */
.L_x_1590:
[----:B-1----:R-:W4:Y:S04]  /*0690*/  @P4 LDG.E R0, [R6.64] ;  /* 0x0000000a06004981 */ /* 0x002f28000c1e1900 */
[----:B------:R-:W4:Y:S01]  /*06a0*/  @P4 LDG.E R5, [R6.64+0x4] ;  /* 0x0000040a06054981 */ /* 0x000f22000c1e1900 */
[----:B------:R-:W-:-:S04]  /*06b0*/  ISETP.NE.U32.AND P1, PT, RZ, c[0x0][0x378], PT ;  /* 0x0000de00ff007a0c */ /* 0x000fc80003f25070 */
[----:B------:R-:W-:-:S13]  /*06c0*/  ISETP.NE.AND.EX P1, PT, RZ, c[0x0][0x37c], PT, P1 ;  /* 0x0000df00ff007a0c */ /* 0x000fda0003f25310 */
[----:B------:R-:W-:-:S05]  /*06d0*/  @P1 IMAD.WIDE R8, R197, R2, c[0x0][0x378] ;  /* 0x0000de00c5081625 */ /* 0x000fca00078e0202 */
[----:B---3--:R-:W3:Y:S01]  /*06e0*/  @P1 LDG.E R3, [R8.64] ;  /* 0x0000000a08031981 */ /* 0x008ee2000c1e1900 */
[----:B------:R-:W1:Y:S01]  /*06f0*/  R2UR UR13, R4 ;  /* 0x00000000040d73c2 */ /* 0x000e6200000e0000 */
[----:B------:R-:W-:Y:S02]  /*0700*/  ULDC UR4, c[0x0][0x2c4] ;  /* 0x0000b10000047ab9 */ /* 0x000fe40000000800 */
[----:B------:R-:W-:Y:S02]  /*0710*/  UISETP.NE.AND UP2, UPT, UR4, 0x1, UPT ;  /* 0x000000010400788c */ /* 0x000fe4000bf45270 */
[----:B--2---:R-:W-:Y:S02]  /*0720*/  UIADD3 UR6, -UR8, UR17, URZ ;  /* 0x0000001108067290 */ /* 0x004fe4000fffe13f */
[----:B------:R-:W-:-:S04]  /*0730*/  ULDC.64 UR4, c[0x0][0x2c8] ;  /* 0x0000b20000047ab9 */ /* 0x000fc80000000a00 */
[----:B------:R-:W-:-:S05]  /*0740*/  IMAD R11, RZ, RZ, -UR6 ;  /* 0x80000006ff0b7e24 */ /* 0x000fca000f8e02ff */
[----:B------:R-:W-:Y:S01]  /*0750*/  IMNMX R11, RZ, R11, !PT ;  /* 0x0000000bff0b7217 */ /* 0x000fe20007800200 */
[----:B-1----:R-:W-:-:S04]  /*0760*/  @UP2 UIADD3 UR18, UR13, 0x7f, URZ ;  /* 0x0000007f0d122890 */ /* 0x002fc8000fffe03f */
[----:B------:R-:W-:Y:S01]  /*0770*/  UIMAD.WIDE.U32 UR18, UR18, UR4, URZ ;  /* 0x00000004121272a5 */ /* 0x000fe2000f8e003f */
[----:B----4-:R-:W-:Y:S01]  /*0780*/  @P4 IMAD.IADD R93, R5, 0x1, -R0 ;  /* 0x00000001055d4824 */ /* 0x010fe200078e0a00 */
[----:B------:R-:W-:-:S03]  /*0790*/  IADD3 R0, R4, 0x7f, RZ ;  /* 0x0000007f04007810 */ /* 0x000fc60007ffe0ff */
[----:B------:R-:W1:Y:S08]  /*07a0*/  R2UR UR9, R93 ;  /* 0x000000005d0973c2 */ /* 0x000e7000000e0000 */
[----:B------:R2:W4:Y:S02]  /*07b0*/  R2UR UR7, R0 ;  /* 0x00000000000773c2 */ /* 0x00052400000e0000 */
[----:B----4-:R-:W-:-:S02]  /*07c0*/  @UP2 USHF.R.U32.HI UR7, URZ, UR5, UR19 ;  /* 0x000000053f072299 */ /* 0x010fc40008011613 */
[----:B-1----:R-:W-:-:S04]  /*07d0*/  UIADD3 UR9, UR6, UR9, URZ ;  /* 0x0000000906097290 */ /* 0x002fc8000fffe03f */
[----:B------:R-:W-:Y:S02]  /*07e0*/  UIADD3 UR15, UR9, 0x40, -UR12 ;  /* 0x00000040090f7890 */ /* 0x000fe4000fffe80c */
[----:B------:R-:W-:Y:S02]  /*07f0*/  UIADD3 UR4, UR9, 0x3f, URZ ;  /* 0x0000003f09047890 */ /* 0x000fe4000fffe03f */
[----:B------:R-:W-:Y:S02]  /*0800*/  UIADD3 UR7, UR15, UR7, URZ ;  /* 0x000000070f077290 */ /* 0x000fe4000fffe03f */
[----:B------:R-:W-:Y:S02]  /*0810*/  USHF.R.S32.HI UR14, URZ, 0x1f, UR4 ;  /* 0x0000001f3f0e7899 */ /* 0x000fe40008011404 */
[----:B------:R-:W-:Y:S02]  /*0820*/  USHF.R.S32.HI UR5, URZ, 0x1f, UR7 ;  /* 0x0000001f3f057899 */ /* 0x000fe40008011407 */
[----:B------:R-:W-:-:S02]  /*0830*/  ULEA.HI UR14, UR14, UR4, URZ, 0x6 ;  /* 0x000000040e0e7291 */ /* 0x000fc4000f8f303f */
[----:B------:R-:W-:Y:S02]  /*0840*/  ULEA.HI UR5, UR5, UR7, URZ, 0x6 ;  /* 0x0000000705057291 */ /* 0x000fe4000f8f303f */
[----:B------:R-:W-:Y:S02]  /*0850*/  USHF.R.S32.HI UR16, URZ, 0x6, UR14 ;  /* 0x000000063f107899 */ /* 0x000fe4000801140e */
[----:B------:R-:W-:Y:S02]  /*0860*/  USHF.R.S32.HI UR5, URZ, 0x6, UR5 ;  /* 0x000000063f057899 */ /* 0x000fe40008011405 */
[----:B------:R-:W-:Y:S02]  /*0870*/  UMOV UR14, UR17 ;  /* 0x00000011000e7c82 */ /* 0x000fe40008000000 */
[----:B------:R-:W-:Y:S02]  /*0880*/  UISETP.LT.AND UP0, UPT, UR16, UR5, UPT ;  /* 0x000000051000728c */ /* 0x000fe4000bf01270 */
[----:B---3--:R1:W3:Y:S02]  /*0890*/  @P1 R2UR UR14, R3 ;  /* 0x00000000030e13c2 */ /* 0x0082e400000e0000 */
[----:B------:R-:W-:-:S04]  /*08a0*/  USEL UR4, UR16, UR5, UP0 ;  /* 0x0000000510047287 */ /* 0x000fc80008000000 */
[----:B------:R-:W-:-:S06]  /*08b0*/  ULEA UR4, UR4, -UR6, 0x6 ;  /* 0x8000000604047291 */ /* 0x000fcc000f8e303f */
[----:B------:R-:W-:-:S04]  /*08c0*/  IMNMX R4, R93, UR4, PT ;  /* 0x000000045d047c17 */ /* 0x000fc8000b800200 */
[----:B------:R-:W-:Y:S02]  /*08d0*/  ISETP.GT.AND P0, PT, R4, R11, PT ;  /* 0x0000000b0400720c */ /* 0x000fe40003f04270 */
[----:B------:R-:W-:-:S05]  /*08e0*/  SHF.R.U32.HI R11, RZ, 0x6, R11 ;  /* 0x00000006ff0b7819 */ /* 0x000fca000001160b */
[----:B--2---:R-:W-:-:S06]  /*08f0*/  IMAD.MOV.U32 R0, RZ, RZ, R11 ;  /* 0x000000ffff007224 */ /* 0x004fcc00078e000b */
[----:B------:R-:W-:-:S04]  /*0900*/  @P0 IADD3 R4, R4, 0x3f, RZ ;  /* 0x0000003f04040810 */ /* 0x000fc80007ffe0ff */
[----:B------:R-:W-:-:S04]  /*0910*/  @P0 SHF.R.S32.HI R5, RZ, 0x1f, R4 ;  /* 0x0000001fff050819 */ /* 0x000fc80000011404 */
[----:B------:R-:W-:-:S04]  /*0920*/  @P0 LEA.HI R5, R5, R4, RZ, 0x6 ;  /* 0x0000000405050211 */ /* 0x000fc800078f30ff */
[----:B------:R-:W-:-:S04]  /*0930*/  @P0 SHF.R.S32.HI R0, RZ, 0x6, R5 ;  /* 0x00000006ff000819 */ /* 0x000fc80000011405 */
[----:B------:R-:W-:-:S13]  /*0940*/  ISETP.GT.AND P0, PT, R0, R11, PT ;  /* 0x0000000b0000720c */ /* 0x000fda0003f04270 */
[----:B------:R-:W-:Y:S05]  /*0950*/  @!P0 BRA `(.L_x_1591) ;  /* 0x00005c1000008947 */ /* 0x000fea0003800000 */
[----:B-1-3--:R-:W-:Y:S02]  /*0960*/  ISETP.NE.U32.AND P3, PT, RZ, c[0x0][0x340], PT ;  /* 0x0000d000ff007a0c */ /* 0x00afe40003f65070 */
[----:B-----5:R-:W-:Y:S02]  /*0970*/  SHF.R.S32.HI R5, RZ, 0x1f, R15 ;  /* 0x0000001fff057819 */ /* 0x020fe4000001140f */
[----:B------:R-:W-:Y:S01]  /*0980*/  IADD3 R18, R0, -0x1, RZ ;  /* 0xffffffff00127810 */ /* 0x000fe20007ffe0ff */
[----:B------:R-:W-:Y:S01]  /*0990*/  IMAD.MOV.U32 R102, RZ, RZ, c[0x0][0x238] ;  /* 0x00008e00ff667624 */ /* 0x000fe200078e00ff */
[----:B------:R-:W-:Y:S01]  /*09a0*/  ISETP.NE.AND.EX P3, PT, RZ, c[0x0][0x344], PT, P3 ;  /* 0x0000d100ff007a0c */ /* 0x000fe20003f65330 */
[----:B------:R-:W-:Y:S02]  /*09b0*/  IMAD.MOV.U32 R107, RZ, RZ, 0x6 ;  /* 0x00000006ff6b7424 */ /* 0x000fe400078e00ff */
[----:B------:R-:W-:Y:S02]  /*09c0*/  IMAD.MOV.U32 R12, RZ, RZ, c[0x0][0x258] ;  /* 0x00009600ff0c7624 */ /* 0x000fe400078e00ff */
[----:B------:R-:W-:Y:S01]  /*09d0*/  IMAD R13, R90, c[0x0][0x240], RZ ;  /* 0x000090005a0d7a24 */ /* 0x000fe200078e02ff */
[----:B------:R-:W-:-:S02]  /*09e0*/  SEL R154, R197, RZ, !P4 ;  /* 0x000000ffc59a7207 */ /* 0x000fc40006000000 */
[----:B------:R-:W-:Y:S01]  /*09f0*/  LOP3.LUT R91, R91, 0xfffffffe, RZ, 0xc0, !PT ;  /* 0xfffffffe5b5b7812 */ /* 0x000fe200078ec0ff */
[----:B------:R-:W-:Y:S02]  /*0a00*/  IMAD.U32 R164, RZ, RZ, UR14 ;  /* 0x0000000effa47e24 */ /* 0x000fe4000f8e00ff */
[----:B------:R-:W-:Y:S01]  /*0a10*/  IMAD.U32 R158, RZ, RZ, UR14 ;  /* 0x0000000eff9e7e24 */ /* 0x000fe2000f8e00ff */
[----:B------:R-:W-:Y:S01]  /*0a20*/  USHF.R.S32.HI UR18, URZ, 0x1f, UR14 ;  /* 0x0000001f3f127899 */ /* 0x000fe2000801140e */
[----:B------:R-:W-:Y:S01]  /*0a30*/  @P3 IMAD.WIDE R166, R197, R2, c[0x0][0x340] ;  /* 0x0000d000c5a63625 */ /* 0x000fe200078e0202 */
[----:B------:R-:W-:Y:S02]  /*0a40*/  ULDC.64 UR6, c[0x0][0x290] ;  /* 0x0000a40000067ab9 */ /* 0x000fe40000000a00 */
[----:B------:R-:W-:Y:S01]  /*0a50*/  UIMAD UR6, UR18, UR6, URZ ;  /* 0x00000006120672a4 */ /* 0x000fe2000f8e023f */
[----:B------:R-:W-:Y:S01]  /*0a60*/  IMAD.U32 R160, RZ, RZ, UR14 ;  /* 0x0000000effa07e24 */ /* 0x000fe2000f8e00ff */
[----:B------:R-:W-:Y:S01]  /*0a70*/  ULDC.64 UR4, c[0x0][0x280] ;  /* 0x0000a00000047ab9 */ /* 0x000fe20000000a00 */
[----:B------:R-:W2:Y:S01]  /*0a80*/  @P3 LDG.E R166, [R166.64] ;  /* 0x0000000aa6a63981 */ /* 0x000ea2000c1e1900 */
[----:B------:R-:W-:Y:S01]  /*0a90*/  SHF.R.S32.HI R2, RZ, 0x1f, R89 ;  /* 0x0000001fff027819 */ /* 0x000fe20000011459 */
[----:B------:R-:W-:Y:S01]  /*0aa0*/  IMAD.SHL.U32 R97, R102, 0x40, RZ ;  /* 0x0000004066617824 */ /* 0x000fe200078e00ff */
[----:B------:R-:W-:Y:S01]  /*0ab0*/  ISETP.GT.AND P0, PT, R18, R11, PT ;  /* 0x0000000b1200720c */ /* 0x000fe20003f04270 */
[----:B------:R-:W-:Y:S01]  /*0ac0*/  IMAD.SHL.U32 R96, R12, 0x40, RZ ;  /* 0x000000400c607824 */ /* 0x000fe200078e00ff */
[----:B------:R-:W-:Y:S01]  /*0ad0*/  LEA.HI R6, R2, R89, RZ, 0x3 ;  /* 0x0000005902067211 */ /* 0x000fe200078f18ff */
[----:B------:R-:W-:Y:S01]  /*0ae0*/  IMAD R156, R196, c[0x0][0x244], R13 ;  /* 0x00009100c49c7a24 */ /* 0x000fe200078e020d */
[C---:B------:R-:W-:Y:S01]  /*0af0*/  SHF.L.U64.HI R95, R102.reuse, R107, c[0x0][0x23c] ;  /* 0x00008f00665f7619 */ /* 0x040fe2000001026b */
[----:B------:R-:W-:Y:S01]  /*0b00*/  IMAD.SHL.U32 R111, R102, 0x20, RZ ;  /* 0x00000020666f7824 */ /* 0x000fe200078e00ff */
[----:B------:R-:W-:Y:S01]  /*0b10*/  SHF.R.S32.HI R4, RZ, 0x3, R6 ;  /* 0x00000003ff047819 */ /* 0x000fe20000011406 */
[----:B------:R-:W-:Y:S01]  /*0b20*/  IMAD.SHL.U32 R113, R12, 0x20, RZ ;  /* 0x000000200c717824 */ /* 0x000fe200078e00ff */
[----:B------:R-:W-:Y:S01]  /*0b30*/  LOP3.LUT R6, R6, 0x1ffffff8, RZ, 0xc0, !PT ;  /* 0x1ffffff806067812 */ /* 0x000fe200078ec0ff */
[----:B------:R-:W-:Y:S01]  /*0b40*/  IMAD R10, R95, R18, RZ ;  /* 0x000000125f0a7224 */ /* 0x000fe200078e02ff */
[----:B------:R-:W-:Y:S01]  /*0b50*/  IADD3 R15, P1, R4, R15, RZ ;  /* 0x0000000f040f7210 */ /* 0x000fe20007f3e0ff */
[----:B------:R-:W-:Y:S01]  /*0b60*/  IMAD.IADD R3, R93, 0x1, -R4 ;  /* 0x000000015d037824 */ /* 0x000fe200078e0a04 */
[----:B------:R-:W-:Y:S01]  /*0b70*/  SHF.L.U64.HI R94, R12, R107, c[0x0][0x25c] ;  /* 0x000097000c5e7619 */ /* 0x000fe2000001026b */
[----:B------:R-:W-:Y:S01]  /*0b80*/  IMAD.IADD R6, R89, 0x1, -R6 ;  /* 0x0000000159067824 */ /* 0x000fe200078e0a06 */
[----:B------:R-:W-:Y:S01]  /*0b90*/  LEA.HI.X.SX32 R20, R4, R5, 0x1, P1 ;  /* 0x0000000504147211 */ /* 0x000fe200008f0eff */
[----:B------:R-:W-:Y:S01]  /*0ba0*/  IMAD R3, R18, -0x40, R3 ;  /* 0xffffffc012037824 */ /* 0x000fe200078e0203 */
[----:B------:R-:W-:Y:S01]  /*0bb0*/  SHF.R.S32.HI R7, RZ, 0x1f, R18 ;  /* 0x0000001fff077819 */ /* 0x000fe20000011412 */
[----:B------:R-:W-:Y:S01]  /*0bc0*/  IMAD.SHL.U32 R22, R6, 0x8, RZ ;  /* 0x0000000806167824 */ /* 0x000fe200078e00ff */
[----:B------:R-:W-:Y:S01]  /*0bd0*/  UIMAD UR4, UR18, UR4, URZ ;  /* 0x00000004120472a4 */ /* 0x000fe2000f8e023f */
[C---:B------:R-:W-:Y:S01]  /*0be0*/  IMAD R16, R20.reuse, c[0x0][0x238], RZ ;  /* 0x00008e0014107a24 */ /* 0x040fe200078e02ff */
[C---:B------:R-:W-:Y:S01]  /*0bf0*/  ISETP.GE.AND P2, PT, R3.reuse, 0x1, PT ;  /* 0x000000010300780c */ /* 0x040fe20003f46270 */
[----:B------:R-:W-:Y:S01]  /*0c00*/  IMAD R20, R20, c[0x0][0x258], RZ ;  /* 0x0000960014147a24 */ /* 0x000fe200078e02ff */
[----:B------:R-:W-:Y:S01]  /*0c10*/  ISETP.GE.AND P1, PT, R3, 0x21, PT ;  /* 0x000000210300780c */ /* 0x000fe20003f26270 */
[----:B------:R-:W-:Y:S01]  /*0c20*/  IMAD.SHL.U32 R3, R4, 0x40, RZ ;  /* 0x0000004004037824 */ /* 0x000fe200078e00ff */
[----:B------:R-:W-:Y:S01]  /*0c30*/  SHF.R.S32.HI R23, RZ, 0x1f, R22 ;  /* 0x0000001fff177819 */ /* 0x000fe20000011416 */
[C---:B------:R-:W-:Y:S01]  /*0c40*/  IMAD R16, R15.reuse, c[0x0][0x23c], R16 ;  /* 0x00008f000f107a24 */ /* 0x040fe200078e0210 */
[----:B------:R-:W-:Y:S01]  /*0c50*/  UIMAD UR6, UR14, UR7, UR6 ;  /* 0x000000070e0672a4 */ /* 0x000fe2000f8e0206 */
[----:B------:R-:W-:Y:S01]  /*0c60*/  IMAD R20, R15, c[0x0][0x25c], R20 ;  /* 0x000097000f147a24 */ /* 0x000fe200078e0214 */
[----:B------:R-:W-:Y:S01]  /*0c70*/  LOP3.LUT R3, R3, 0x1c0, RZ, 0xc0, !PT ;  /* 0x000001c003037812 */ /* 0x000fe200078ec0ff */
[----:B------:R-:W-:Y:S01]  /*0c80*/  IMAD.WIDE.U32 R24, R15, c[0x0][0x238], R22 ;  /* 0x00008e000f187a25 */ /* 0x000fe200078e0016 */
[----:B------:R-:W-:Y:S01]  /*0c90*/  UIMAD UR4, UR14, UR5, UR4 ;  /* 0x000000050e0472a4 */ /* 0x000fe2000f8e0204 */
[----:B------:R-:W-:-:S02]  /*0ca0*/  IADD3 R100, R100, UR17, RZ ;  /* 0x0000001164647c10 */ /* 0x000fc4000fffe0ff */
[----:B------:R-:W-:Y:S01]  /*0cb0*/  IMAD.WIDE.U32 R14, R15, c[0x0][0x258], R22 ;  /* 0x000096000f0e7a25 */ /* 0x000fe200078e0016 */
[----:B------:R-:W-:Y:S02]  /*0cc0*/  LOP3.LUT R4, R3, 0x38, R22, 0xf8, !PT ;  /* 0x0000003803047812 */ /* 0x000fe400078ef816 */
[----:B------:R-:W-:Y:S01]  /*0cd0*/  SHF.R.U32.HI R3, RZ, 0x3, R3 ;  /* 0x00000003ff037819 */ /* 0x000fe20000011603 */
[----:B------:R-:W-:Y:S02]  /*0ce0*/  IMAD R8, R94, R18, RZ ;  /* 0x000000125e087224 */ /* 0x000fe400078e02ff */
[----:B------:R-:W-:Y:S01]  /*0cf0*/  IMAD.IADD R21, R15, 0x1, R20 ;  /* 0x000000010f157824 */ /* 0x000fe200078e0214 */
[----:B------:R-:W-:Y:S01]  /*0d00*/  LOP3.LUT R3, R4, R3, RZ, 0x3c, !PT ;  /* 0x0000000304037212 */ /* 0x000fe200078e3cff */
[----:B------:R-:W-:Y:S01]  /*0d10*/  IMAD.IADD R17, R25, 0x1, R16 ;  /* 0x0000000119117824 */ /* 0x000fe200078e0210 */
[----:B------:R-:W-:Y:S01]  /*0d20*/  LEA.HI R4, R2, R89, RZ, 0x2 ;  /* 0x0000005902047211 */ /* 0x000fe200078f10ff */
[----:B------:R-:W-:Y:S01]  /*0d30*/  IMAD.MOV.U32 R20, RZ, RZ, R14 ;  /* 0x000000ffff147224 */ /* 0x000fe200078e000e */
[----:B------:R-:W-:Y:S01]  /*0d40*/  SHF.R.S32.HI R14, RZ, 0x1f, R197 ;  /* 0x0000001fff0e7819 */ /* 0x000fe200000114c5 */
[C---:B------:R-:W-:Y:S01]  /*0d50*/  IMAD R9, R7.reuse, R97, R10 ;  /* 0x0000006107097224 */ /* 0x040fe200078e020a */
[----:B------:R-:W-:Y:S01]  /*0d60*/  LOP3.LUT R10, R4, 0xfffffffc, RZ, 0xc0, !PT ;  /* 0xfffffffc040a7812 */ /* 0x000fe200078ec0ff */
[----:B------:R-:W-:Y:S01]  /*0d70*/  IMAD.MOV.U32 R16, RZ, RZ, R24 ;  /* 0x000000ffff107224 */ /* 0x000fe200078e0018 */
[----:B------:R-:W-:Y:S01]  /*0d80*/  SEL R173, R14, RZ, !P4 ;  /* 0x000000ff0ead7207 */ /* 0x000fe20006000000 */
[----:B------:R-:W-:Y:S01]  /*0d90*/  IMAD R7, R7, R96, R8 ;  /* 0x0000006007077224 */ /* 0x000fe200078e0208 */
[----:B------:R-:W-:Y:S01]  /*0da0*/  @P0 IADD3 R8, R0, -0x2, RZ ;  /* 0xfffffffe00080810 */ /* 0x000fe20007ffe0ff */
[----:B------:R-:W-:Y:S01]  /*0db0*/  IMAD.WIDE.U32 R16, R196, c[0x0][0x240], R16 ;  /* 0x00009000c4107a25 */ /* 0x000fe200078e0010 */
[----:B------:R-:W-:-:S02]  /*0dc0*/  IADD3 R0, R22, 0x40, RZ ;  /* 0x0000004016007810 */ /* 0x000fc40007ffe0ff */
[----:B------:R-:W-:Y:S01]  /*0dd0*/  @P0 SHF.R.S32.HI R5, RZ, 0x1f, R8 ;  /* 0x0000001fff050819 */ /* 0x000fe20000011408 */
[----:B------:R-:W-:Y:S01]  /*0de0*/  IMAD.IADD R157, R17, 0x1, R156 ;  /* 0x00000001119d7824 */ /* 0x000fe200078e029c */
[----:B------:R-:W-:Y:S01]  /*0df0*/  ISETP.GE.AND P6, PT, R0, c[0x0][0x1d4], PT ;  /* 0x0000750000007a0c */ /* 0x000fe20003fc6270 */
[----:B------:R-:W-:Y:S01]  /*0e00*/  IMAD.MOV.U32 R156, RZ, RZ, R16 ;  /* 0x000000ffff9c7224 */ /* 0x000fe200078e0010 */
[C---:B------:R-:W-:Y:S01]  /*0e10*/  IADD3 R0, R22.reuse, 0x80, RZ ;  /* 0x0000008016007810 */ /* 0x040fe20007ffe0ff */
[----:B------:R-:W-:Y:S01]  /*0e20*/  IMAD R175, R173, c[0x0][0x248], RZ ;  /* 0x00009200adaf7a24 */ /* 0x000fe200078e02ff */
[----:B------:R-:W-:Y:S01]  /*0e30*/  ISETP.GE.AND P4, PT, R22, c[0x0][0x1d4], PT ;  /* 0x0000750016007a0c */ /* 0x000fe20003f86270 */
[----:B------:R-:W-:Y:S01]  /*0e40*/  @P0 IMAD R6, R95, R8, RZ ;  /* 0x000000085f060224 */ /* 0x000fe200078e02ff */
[----:B------:R-:W-:Y:S01]  /*0e50*/  ISETP.GE.AND P5, PT, R0, c[0x0][0x1d4], PT ;  /* 0x0000750000007a0c */ /* 0x000fe20003fa6270 */
[----:B------:R-:W-:Y:S01]  /*0e60*/  IMAD.IADD R0, R89, 0x1, -R10 ;  /* 0x0000000159007824 */ /* 0x000fe200078e0a0a */
[----:B------:R-:W-:Y:S01]  /*0e70*/  LEA.HI R10, R2, R89, RZ, 0x6 ;  /* 0x00000059020a7211 */ /* 0x000fe200078f30ff */
[C---:B------:R-:W-:Y:S01]  /*0e80*/  IMAD R175, R154.reuse, c[0x0][0x24c], R175 ;  /* 0x000093009aaf7a24 */ /* 0x040fe200078e02af */
[----:B------:R-:W-:Y:S01]  /*0e90*/  SHF.R.S32.HI R99, RZ, 0x2, R4 ;  /* 0x00000002ff637819 */ /* 0x000fe20000011404 */
[----:B------:R-:W-:-:S03]  /*0ea0*/  IMAD.WIDE.U32 R156, R154, c[0x0][0x248], R156 ;  /* 0x000092009a9c7a25 */ /* 0x000fc600078e009c */
[----:B------:R-:W-:Y:S01]  /*0eb0*/  SHF.R.S32.HI R26, RZ, 0x1f, R99 ;  /* 0x0000001fff1a7819 */ /* 0x000fe20000011463 */
[----:B------:R-:W-:Y:S02]  /*0ec0*/  @P0 IMAD R6, R5, R97, R6 ;  /* 0x0000006105060224 */ /* 0x000fe400078e0206 */
[----:B------:R-:W-:Y:S01]  /*0ed0*/  IMAD R5, R90, c[0x0][0x260], RZ ;  /* 0x000098005a057a24 */ /* 0x000fe200078e02ff */
[----:B------:R-:W-:Y:S01]  /*0ee0*/  @P4 LOP3.LUT R91, R91, 0x1, RZ, 0xfc, !PT ;  /* 0x000000015b5b4812 */ /* 0x000fe200078efcff */
[----:B------:R-:W-:Y:S02]  /*0ef0*/  IMAD.IADD R175, R157, 0x1, R175 ;  /* 0x000000019daf7824 */ /* 0x000fe400078e02af */
[----:B------:R-:W-:Y:S01]  /*0f00*/  IMAD.MOV.U32 R174, RZ, RZ, R156 ;  /* 0x000000ffffae7224 */ /* 0x000fe200078e009c */
[----:B------:R-:W-:Y:S01]  /*0f10*/  LOP3.LUT R91, R91, 0xfffffffb, RZ, 0xc0, !PT ;  /* 0xfffffffb5b5b7812 */ /* 0x000fe200078ec0ff */
[----:B------:R-:W-:Y:S02]  /*0f20*/  IMAD.SHL.U32 R10, R10, 0x8, RZ ;  /* 0x000000080a0a7824 */ /* 0x000fe400078e00ff */
[----:B------:R-:W-:-:S02]  /*0f30*/  IMAD R5, R196, c[0x0][0x264], R5 ;  /* 0x00009900c4057a24 */ /* 0x000fc400078e0205 */
[----:B------:R-:W-:Y:S01]  /*0f40*/  IMAD.WIDE.U32 R20, R196, c[0x0][0x260], R20 ;  /* 0x00009800c4147a25 */ /* 0x000fe200078e0014 */
[----:B------:R-:W-:-:S03]  /*0f50*/  LOP3.LUT R10, R3, 0xfffffe00, R10, 0xf8, !PT ;  /* 0xfffffe00030a7812 */ /* 0x000fc600078ef80a */
[----:B------:R-:W-:Y:S02]  /*0f60*/  IMAD.IADD R21, R21, 0x1, R5 ;  /* 0x0000000115157824 */ /* 0x000fe400078e0205 */
[----:B------:R-:W-:Y:S02]  /*0f70*/  IMAD.MOV.U32 R5, RZ, RZ, 0x5 ;  /* 0x00000005ff057424 */ /* 0x000fe400078e00ff */
[----:B------:R-:W-:Y:S02]  /*0f80*/  IMAD R173, R173, c[0x0][0x268], RZ ;  /* 0x00009a00adad7a24 */ /* 0x000fe400078e02ff */
[----:B------:R-:W-:Y:S01]  /*0f90*/  @P2 IMAD.SHL.U32 R13, R10, 0x2, RZ ;  /* 0x000000020a0d2824 */ /* 0x000fe200078e00ff */
[-C--:B------:R-:W-:Y:S01]  /*0fa0*/  SHF.L.U64.HI R102, R102, R5.reuse, c[0x0][0x23c] ;  /* 0x00008f0066667619 */ /* 0x080fe20000010205 */
[----:B------:R-:W-:Y:S01]  /*0fb0*/  IMAD R173, R154, c[0x0][0x26c], R173 ;  /* 0x00009b009aad7a24 */ /* 0x000fe200078e02ad */
[----:B------:R-:W-:Y:S01]  /*0fc0*/  SHF.L.U64.HI R104, R12, R5, c[0x0][0x25c] ;  /* 0x000097000c687619 */ /* 0x000fe20000010205 */
[----:B------:R-:W-:-:S04]  /*0fd0*/  IMAD.WIDE.U32 R154, R154, c[0x0][0x268], R20 ;  /* 0x00009a009a9a7a25 */ /* 0x000fc800078e0014 */
[----:B------:R-:W-:Y:S02]  /*0fe0*/  IMAD.IADD R173, R155, 0x1, R173 ;  /* 0x000000019bad7824 */ /* 0x000fe400078e02ad */
[----:B------:R-:W-:Y:S02]  /*0ff0*/  IMAD.MOV.U32 R172, RZ, RZ, R154 ;  /* 0x000000ffffac7224 */ /* 0x000fe400078e009a */
[----:B------:R-:W-:Y:S02]  /*1000*/  IMAD.SHL.U32 R24, R0, 0x8, RZ ;  /* 0x0000000800187824 */ /* 0x000fe400078e00ff */
[----:B------:R-:W-:-:S03]  /*1010*/  IMAD.WIDE.U32 R20, R18, R96, R172 ;  /* 0x0000006012147225 */ /* 0x000fc600078e00ac */
[----:B------:R-:W-:Y:S01]  /*1020*/  SHF.R.S32.HI R25, RZ, 0x1f, R24 ;  /* 0x0000001fff197819 */ /* 0x000fe20000011418 */
[----:B------:R-:W-:Y:S01]  /*1030*/  IMAD R28, R26, c[0x0][0x290], RZ ;  /* 0x0000a4001a1c7a24 */ /* 0x000fe200078e02ff */
[----:B------:R-:W-:Y:S01]  /*1040*/  IADD3 R129, R24, 0x80, RZ ;  /* 0x0000008018817810 */ /* 0x000fe20007ffe0ff */
[----:B------:R-:W-:Y:S01]  /*1050*/  IMAD.SHL.U32 R22, R0, 0x4, RZ ;  /* 0x0000000400167824 */ /* 0x000fe200078e00ff */
[C---:B------:R-:W-:Y:S01]  /*1060*/  IADD3 R130, R24.reuse, 0x60, RZ ;  /* 0x0000006018827810 */ /* 0x040fe20007ffe0ff */
[C---:B------:R-:W-:Y:S01]  /*1070*/  IMAD R28, R99.reuse, c[0x0][0x294], R28 ;  /* 0x0000a500631c7a24 */ /* 0x040fe200078e021c */
[----:B------:R-:W-:Y:S01]  /*1080*/  IADD3 R128, R24, 0xa0, RZ ;  /* 0x000000a018807810 */ /* 0x000fe20007ffe0ff */
[----:B------:R-:W-:Y:S01]  /*1090*/  IMAD.WIDE.U32 R16, R99, c[0x0][0x290], R24 ;  /* 0x0000a40063107a25 */ /* 0x000fe200078e0018 */
[----:B------:R-:W-:Y:S02]  /*10a0*/  SHF.R.S32.HI R23, RZ, 0x1f, R22 ;  /* 0x0000001fff177819 */ /* 0x000fe40000011416 */
[----:B------:R-:W-:Y:S01]  /*10b0*/  IADD3 R19, R22, 0x40, RZ ;  /* 0x0000004016137810 */ /* 0x000fe20007ffe0ff */
[----:B------:R-:W-:Y:S01]  /*10c0*/  IMAD.IADD R17, R17, 0x1, R28 ;  /* 0x0000000111117824 */ /* 0x000fe200078e021c */
[----:B------:R-:W-:Y:S01]  /*10d0*/  SHF.R.S32.HI R121, RZ, 0x1f, R130 ;  /* 0x0000001fff797819 */ /* 0x000fe20000011482 */
[----:B------:R-:W-:Y:S01]  /*10e0*/  IMAD R26, R26, c[0x0][0x280], RZ ;  /* 0x0000a0001a1a7a24 */ /* 0x000fe200078e02ff */
[----:B------:R-:W-:Y:S01]  /*10f0*/  SHF.R.S32.HI R117, RZ, 0x1f, R128 ;  /* 0x0000001fff757819 */ /* 0x000fe20000011480 */
[----:B------:R-:W-:Y:S01]  /*1100*/  IMAD.WIDE.U32 R164, R164, c[0x0][0x290], R16 ;  /* 0x0000a400a4a47a25 */ /* 0x000fe200078e0010 */
[----:B------:R-:W-:-:S02]  /*1110*/  LEA.HI R121, R121, R130, RZ, 0x3 ;  /* 0x0000008279797211 */ /* 0x000fc400078f18ff */
[----:B------:R-:W-:Y:S01]  /*1120*/  LEA.HI R117, R117, R128, RZ, 0x3 ;  /* 0x0000008075757211 */ /* 0x000fe200078f18ff */
[----:B------:R-:W-:Y:S01]  /*1130*/  IMAD R26, R99, c[0x0][0x284], R26 ;  /* 0x0000a100631a7a24 */ /* 0x000fe200078e021a */
[----:B------:R-:W-:Y:S01]  /*1140*/  LOP3.LUT R121, R121, 0xfffffff8, RZ, 0xc0, !PT ;  /* 0xfffffff879797812 */ /* 0x000fe200078ec0ff */
[----:B------:R-:W-:Y:S01]  /*1150*/  IMAD.WIDE.U32 R30, R99, c[0x0][0x280], R24 ;  /* 0x0000a000631e7a25 */ /* 0x000fe200078e0018 */
[----:B------:R-:W-:Y:S02]  /*1160*/  LOP3.LUT R117, R117, 0xfffffff8, RZ, 0xc0, !PT ;  /* 0xfffffff875757812 */ /* 0x000fe400078ec0ff */
[----:B------:R-:W-:Y:S01]  /*1170*/  SHF.R.S32.HI R112, RZ, 0x1f, R121 ;  /* 0x0000001fff707819 */ /* 0x000fe20000011479 */
[----:B------:R-:W-:Y:S01]  /*1180*/  IMAD.WIDE.U32 R38, R99, c[0x0][0x280], R22 ;  /* 0x0000a00063267a25 */ /* 0x000fe200078e0016 */
[----:B------:R-:W-:Y:S02]  /*1190*/  SHF.R.S32.HI R108, RZ, 0x1f, R117 ;  /* 0x0000001fff6c7819 */ /* 0x000fe40000011475 */
[----:B------:R-:W-:Y:S01]  /*11a0*/  IADD3 R135, R165, UR6, RZ ;  /* 0x00000006a5877c10 */ /* 0x000fe2000fffe0ff */
[----:B------:R-:W-:-:S02]  /*11b0*/  IMAD.IADD R31, R31, 0x1, R26 ;  /* 0x000000011f1f7824 */ /* 0x000fc400078e021a */
[----:B------:R-:W-:Y:S02]  /*11c0*/  IMAD.IADD R27, R26, 0x1, R39 ;  /* 0x000000011a1b7824 */ /* 0x000fe400078e0227 */
[----:B------:R-:W-:Y:S02]  /*11d0*/  IMAD.MOV.U32 R26, RZ, RZ, R38 ;  /* 0x000000ffff1a7224 */ /* 0x000fe400078e0026 */
[----:B------:R-:W-:Y:S02]  /*11e0*/  IMAD.IADD R16, R22, 0x1, R19 ;  /* 0x0000000116107824 */ /* 0x000fe400078e0213 */
[----:B------:R-:W-:-:S03]  /*11f0*/  IMAD.WIDE.U32 R158, R158, c[0x0][0x280], R26 ;  /* 0x0000a0009e9e7a25 */ /* 0x000fc600078e001a */
[----:B------:R-:W-:Y:S01]  /*1200*/  SHF.R.S32.HI R123, RZ, 0x1f, R16 ;  /* 0x0000001fff7b7819 */ /* 0x000fe20000011410 */
[----:B------:R-:W-:Y:S01]  /*1210*/  @P0 IMAD.WIDE.U32 R26, R8, R97, R174 ;  /* 0x00000061081a0225 */ /* 0x000fe200078e00ae */
[----:B------:R-:W-:Y:S02]  /*1220*/  SHF.R.S32.HI R8, RZ, 0x1f, R4 ;  /* 0x0000001fff087819 */ /* 0x000fe40000011404 */
[----:B------:R-:W-:Y:S01]  /*1230*/  LEA.HI R123, R123, R16, RZ, 0x3 ;  /* 0x000000107b7b7211 */ /* 0x000fe200078f18ff */
[----:B------:R-:W-:Y:S01]  /*1240*/  IMAD.MOV.U32 R136, RZ, RZ, 0x1 ;  /* 0x00000001ff887424 */ /* 0x000fe200078e00ff */
[----:B------:R-:W-:Y:S01]  /*1250*/  IADD3 R132, R159, UR4, RZ ;  /* 0x000000049f847c10 */ /* 0x000fe2000fffe0ff */
[----:B------:R-:W-:Y:S01]  /*1260*/  IMAD.MOV.U32 R131, RZ, RZ, c[0x0][0x27c] ;  /* 0x00009f00ff837624 */ /* 0x000fe200078e00ff */
[----:B------:R-:W-:Y:S01]  /*1270*/  LOP3.LUT R123, R123, 0xfffffff8, RZ, 0xc0, !PT ;  /* 0xfffffff87b7b7812 */ /* 0x000fe200078ec0ff */
[----:B------:R-:W-:Y:S01]  /*1280*/  IMAD R125, R0, 0x40, R99 ;  /* 0x00000040007d7824 */ /* 0x000fe200078e0263 */
[----:B------:R-:W-:Y:S01]  /*1290*/  SHF.R.S32.HI R0, RZ, 0x1f, R129 ;  /* 0x0000001fff007819 */ /* 0x000fe20000011481 */
[----:B------:R-:W-:Y:S01]  /*12a0*/  IMAD.WIDE.U32 R40, R99, c[0x0][0x290], R22 ;  /* 0x0000a40063287a25 */ /* 0x000fe200078e0016 */
[----:B------:R-:W-:-:S02]  /*12b0*/  SHF.R.S32.HI R144, RZ, 0x1f, R123 ;  /* 0x0000001fff907819 */ /* 0x000fc4000001147b */
[----:B------:R-:W-:Y:S01]  /*12c0*/  LEA.HI R119, R0, R129, RZ, 0x3 ;  /* 0x0000008100777211 */ /* 0x000fe200078f18ff */
[----:B------:R-:W-:-:S03]  /*12d0*/  IMAD.WIDE.U32 R168, R196, c[0x0][0x1e8], RZ ;  /* 0x00007a00c4a87a25 */ /* 0x000fc600078e00ff */
[----:B------:R-:W-:Y:S01]  /*12e0*/  LOP3.LUT R119, R119, 0xfffffff8, RZ, 0xc0, !PT ;  /* 0xfffffff877777812 */ /* 0x000fe200078ec0ff */
[----:B------:R-:W-:Y:S02]  /*12f0*/  IMAD.IADD R29, R28, 0x1, R41 ;  /* 0x000000011c1d7824 */ /* 0x000fe400078e0229 */
[----:B------:R-:W-:Y:S01]  /*1300*/  IMAD.MOV.U32 R28, RZ, RZ, R40 ;  /* 0x000000ffff1c7224 */ /* 0x000fe200078e0028 */
[----:B------:R-:W-:Y:S01]  /*1310*/  SHF.R.S32.HI R110, RZ, 0x1f, R119 ;  /* 0x0000001fff6e7819 */ /* 0x000fe20000011477 */
[----:B------:R-:W-:Y:S02]  /*1320*/  IMAD R101, R90, c[0x0][0x210], RZ ;  /* 0x000084005a657a24 */ /* 0x000fe400078e02ff */
[----:B------:R-:W-:Y:S02]  /*1330*/  IMAD.U32 R162, RZ, RZ, UR14 ;  /* 0x0000000effa27e24 */ /* 0x000fe4000f8e00ff */
[----:B------:R-:W-:-:S04]  /*1340*/  IMAD.WIDE.U32 R160, R160, c[0x0][0x290], R28 ;  /* 0x0000a400a0a07a25 */ /* 0x000fc800078e001c */
[----:B------:R-:W-:Y:S01]  /*1350*/  IMAD.MOV.U32 R114, RZ, RZ, c[0x0][0x27c] ;  /* 0x00009f00ff727624 */ /* 0x000fe200078e00ff */
[----:B------:R-:W-:Y:S01]  /*1360*/  IADD3 R133, R161, UR6, RZ ;  /* 0x00000006a1857c10 */ /* 0x000fe2000fffe0ff */
[----:B------:R-:W-:-:S04]  /*1370*/  IMAD.WIDE.U32 R170, R196, c[0x0][0x210], RZ ;  /* 0x00008400c4aa7a25 */ /* 0x000fc800078e00ff */
[----:B------:R-:W-:Y:S02]  /*1380*/  IMAD R101, R196, c[0x0][0x214], R101 ;  /* 0x00008500c4657a24 */ /* 0x000fe400078e0265 */
[----:B------:R-:W-:-:S04]  /*1390*/  IMAD.WIDE.U32 R162, R162, c[0x0][0x280], R30 ;  /* 0x0000a000a2a27a25 */ /* 0x000fc800078e001e */
[----:B------:R-:W-:Y:S01]  /*13a0*/  IMAD.MOV.U32 R53, RZ, RZ, RZ ;  /* 0x000000ffff357224 */ /* 0x000fe200078e00ff */
[----:B------:R-:W-:Y:S01]  /*13b0*/  IADD3 R134, R163, UR4, RZ ;  /* 0x00000004a3867c10 */ /* 0x000fe2000fffe0ff */
[----:B------:R-:W-:Y:S01]  /*13c0*/  IMAD.MOV.U32 R67, RZ, RZ, 0x1 ;  /* 0x00000001ff437424 */ /* 0x000fe200078e00ff */
[----:B------:R-:W-:Y:S01]  /*13d0*/  ULDC.U8 UR4, c[0x0][0x298] ;  /* 0x0000a60000047ab9 */ /* 0x000fe20000000000 */
[----:B------:R-:W-:Y:S02]  /*13e0*/  IMAD.SHL.U32 R114, R114, 0x2, RZ ;  /* 0x0000000272727824 */ /* 0x000fe400078e00ff */
[----:B------:R-:W-:Y:S01]  /*13f0*/  IMAD.IADD R101, R171, 0x1, R101 ;  /* 0x00000001ab657824 */ /* 0x000fe200078e0265 */
[----:B--2---:R-:W-:Y:S01]  /*1400*/  @P3 SHF.R.S32.HI R167, RZ, 0x1f, R166 ;  /* 0x0000001fffa73819 */ /* 0x004fe200000114a6 */
[----:B------:R-:W-:Y:S02]  /*1410*/  @!P3 IMAD.MOV.U32 R167, RZ, RZ, R14 ;  /* 0x000000ffffa7b224 */ /* 0x000fe400078e000e */
[----:B------:R-:W-:-:S04]  /*1420*/  IMAD.WIDE.U32 R14, R18, R97, R174 ;  /* 0x00000061120e7225 */ /* 0x000fc800078e00ae */
[----:B------:R-:W-:Y:S01]  /*1430*/  @!P3 IMAD.MOV.U32 R166, RZ, RZ, R197 ;  /* 0x000000ffffa6b224 */ /* 0x000fe200078e00c5 */
[----:B------:R-:W-:Y:S01]  /*1440*/  @P2 LEA R32, P3, R14, c[0x0][0x220], 0x1 ;  /* 0x000088000e202a11 */ /* 0x000fe200078608ff */
[----:B------:R-:W-:Y:S02]  /*1450*/  IMAD.IADD R3, R15, 0x1, R9 ;  /* 0x000000010f037824 */ /* 0x000fe400078e0209 */
[----:B------:R-:W-:-:S03]  /*1460*/  @P1 IMAD.SHL.U32 R9, R10, 0x2, RZ ;  /* 0x000000020a091824 */ /* 0x000fc600078e00ff */
[----:B------:R-:W-:Y:S02]  /*1470*/  @P2 LEA.HI.X R33, R14, c[0x0][0x224], R3, 0x1, P3 ;  /* 0x000089000e212a11 */ /* 0x000fe400018f0c03 */
[----:B------:R-:W-:-:S03]  /*1480*/  @P1 IADD3 R14, P3, R111, R14, RZ ;  /* 0x0000000e6f0e1210 */ /* 0x000fc60007f7e0ff */
[----:B------:R-:W-:Y:S01]  /*1490*/  @!PT LDS RZ, [RZ] ;  /* 0x00000000fffff984 */ /* 0x000fe20000000800 */
[----:B------:R-:W-:Y:S01]  /*14a0*/  @!PT LDS RZ, [RZ] ;  /* 0x00000000fffff984 */ /* 0x000fe20000000800 */
[----:B------:R-:W-:Y:S01]  /*14b0*/  @!PT LDS RZ, [RZ] ;  /* 0x00000000fffff984 */ /* 0x000fe20000000800 */
[----:B------:R1:W-:Y:S02]  /*14c0*/  @P2 LDGSTS.E.BYPASS.LTC128B.128 [R13+0xc100], [R32.64], !P4 ;  /* 0x0c100000200d2fae */ /* 0x0003e4000e101d4a */
[----:B------:R-:W-:Y:S01]  /*14d0*/  @P1 IMAD.X R3, R102, 0x1, R3, P3 ;  /* 0x0000000166031824 */ /* 0x000fe200018e0603 */
[C---:B------:R-:W-:Y:S01]  /*14e0*/  @P1 LEA R36, P3, R14.reuse, c[0x0][0x220], 0x1 ;  /* 0x000088000e241a11 */ /* 0x040fe200078608ff */
[----:B------:R1:W-:Y:S03]  /*14f0*/  @P2 LDGSTS.E.BYPASS.LTC128B.128 [R13+0xe100], [R32.64+0x80], !P6 ;  /* 0x0e100080200d2fae */ /* 0x0003e6000f101d4a */
[----:B------:R-:W-:Y:S01]  /*1500*/  @P1 LEA.HI.X R37, R14, c[0x0][0x224], R3, 0x1, P3 ;  /* 0x000089000e251a11 */ /* 0x000fe200018f0c03 */
[----:B------:R1:W-:Y:S01]  /*1510*/  @P2 LDGSTS.E.BYPASS.LTC128B.128 [R13+0x10100], [R32.64+0x100], !P5 ;  /* 0x10100100200d2fae */ /* 0x0003e2000e901d4a */
[----:B------:R-:W-:Y:S01]  /*1520*/  IMAD.IADD R3, R21, 0x1, R7 ;  /* 0x0000000115037824 */ /* 0x000fe200078e0207 */
[----:B------:R-:W-:-:S02]  /*1530*/  @P2 LEA R34, P3, R20, c[0x0][0x250], 0x1 ;  /* 0x0000940014222a11 */ /* 0x000fc400078608ff */
[----:B------:R2:W-:Y:S02]  /*1540*/  @P1 LDGSTS.E.BYPASS.LTC128B.128 [R9+0xd100], [R36.64], !P4 ;  /* 0x0d10000024091fae */ /* 0x0005e4000e101d4a */
[----:B------:R-:W-:Y:S02]  /*1550*/  @P2 LEA.HI.X R35, R20, c[0x0][0x254], R3, 0x1, P3 ;  /* 0x0000950014232a11 */ /* 0x000fe400018f0c03 */
[----:B------:R2:W-:Y:S01]  /*1560*/  @P1 LDGSTS.E.BYPASS.LTC128B.128 [R9+0xf100], [R36.64+0x80], !P6 ;  /* 0x0f10008024091fae */ /* 0x0005e2000f101d4a */
[----:B------:R-:W-:-:S03]  /*1570*/  ISETP.GE.AND P3, PT, R24, c[0x0][0x27c], PT ;  /* 0x00009f0018007a0c */ /* 0x000fc60003f66270 */
[----:B------:R2:W-:Y:S01]  /*1580*/  @P1 LDGSTS.E.BYPASS.LTC128B.128 [R9+0x11100], [R36.64+0x100], !P5 ;  /* 0x1110010024091fae */ /* 0x0005e2000e901d4a */
[----:B------:R-:W-:-:S03]  /*1590*/  SEL R7, RZ, c[0x0][0x27c], !P3 ;  /* 0x00009f00ff077a07 */ /* 0x000fc60005800000 */
[----:B------:R-:W0:Y:S02]  /*15a0*/  LDGDEPBAR ;  /* 0x00000000000079af */ /* 0x000e240000000000 */
[----:B------:R-:W-:Y:S02]  /*15b0*/  IMAD.IADD R14, R24, 0x1, R7 ;  /* 0x00000001180e7824 */ /* 0x000fe400078e0207 */
[----:B------:R-:W-:Y:S01]  /*15c0*/  @P2 IMAD.SHL.U32 R7, R10, 0x2, RZ ;  /* 0x000000020a072824 */ /* 0x000fe200078e00ff */
[----:B------:R-:W-:Y:S01]  /*15d0*/  BAR.SYNC.DEFER_BLOCKING 0x0 ;  /* 0x0000000000007b1d */ /* 0x000fe20000010000 */
[----:B------:R-:W-:Y:S02]  /*15e0*/  @P3 LOP3.LUT R91, R91, 0x4, RZ, 0xfc, !PT ;  /* 0x000000045b5b3812 */ /* 0x000fe400078efcff */
[----:B------:R-:W-:Y:S02]  /*15f0*/  SHF.R.S32.HI R5, RZ, 0x1f, R14 ;  /* 0x0000001fff057819 */ /* 0x000fe4000001140e */
[----:B------:R-:W-:-:S02]  /*1600*/  LOP3.LUT R91, R91, 0xfffffffd, RZ, 0xc0, !PT ;  /* 0xfffffffd5b5b7812 */ /* 0x000fc400078ec0ff */
[CC--:B------:R-:W-:Y:S02]  /*1610*/  LEA.HI R122, R5.reuse, R14.reuse, RZ, 0x3 ;  /* 0x0000000e057a7211 */ /* 0x0c0fe400078f18ff */
[----:B------:R-:W-:Y:S02]  /*1620*/  LEA.HI R5, R5, R14, RZ, 0x6 ;  /* 0x0000000e05057211 */ /* 0x000fe400078f30ff */
[----:B------:R-:W-:-:S03]  /*1630*/  LOP3.LUT R138, R122, 0xfffffff8, RZ, 0xc0, !PT ;  /* 0xfffffff87a8a7812 */ /* 0x000fc600078ec0ff */
[----:B------:R-:W-:Y:S01]  /*1640*/  IMAD.SHL.U32 R5, R5, 0x40, RZ ;  /* 0x0000004005057824 */ /* 0x000fe200078e00ff */
[----:B------:R-:W-:-:S04]  /*1650*/  SHF.R.S32.HI R137, RZ, 0x1f, R138 ;  /* 0x0000001fff897819 */ /* 0x000fc8000001148a */
[----:B------:R-:W-:Y:S02]  /*1660*/  LOP3.LUT R5, R5, 0xfffff000, RZ, 0xc0, !PT ;  /* 0xfffff00005057812 */ /* 0x000fe400078ec0ff */
[C---:B------:R-:W-:Y:S01]  /*1670*/  SHF.L.U64.HI R137, R138.reuse, 0x1, R137 ;  /* 0x000000018a897819 */ /* 0x040fe20000010289 */
[----:B------:R-:W-:Y:S01]  /*1680*/  IMAD.SHL.U32 R138, R138, 0x2, RZ ;  /* 0x000000028a8a7824 */ /* 0x000fe200078e00ff */
[----:B------:R-:W-:Y:S01]  /*1690*/  @!PT LDS RZ, [RZ] ;  /* 0x00000000fffff984 */ /* 0x000fe20000000800 */
[----:B------:R-:W-:Y:S01]  /*16a0*/  @!PT LDS RZ, [RZ] ;  /* 0x00000000fffff984 */ /* 0x000fe20000000800 */
[----:B------:R-:W-:Y:S01]  /*16b0*/  @!PT LDS RZ, [RZ] ;  /* 0x00000000fffff984 */ /* 0x000fe20000000800 */
[----:B------:R3:W-:Y:S04]  /*16c0*/  @P2 LDGSTS.E.BYPASS.LTC128B.128 [R7+0x100], [R34.64], !P4 ;  /* 0x0010000022072fae */ /* 0x0007e8000e101d4a */
[----:B------:R3:W-:Y:S04]  /*16d0*/  @P2 LDGSTS.E.BYPASS.LTC128B.128 [R7+0x2100], [R34.64+0x80], !P6 ;  /* 0x0210008022072fae */ /* 0x0007e8000f101d4a */
[----:B------:R3:W-:Y:S01]  /*16e0*/  @P2 LDGSTS.E.BYPASS.LTC128B.128 [R7+0x4100], [R34.64+0x100], !P5 ;  /* 0x0410010022072fae */ /* 0x0007e2000e901d4a */
[----:B------:R-:W-:-:S02]  /*16f0*/  @P1 IADD3 R12, P2, R113, R20, RZ ;  /* 0x00000014710c1210 */ /* 0x000fc40007f5e0ff */
[----:B------:R-:W-:-:S03]  /*1700*/  IADD3 R20, R22, 0x20, RZ ;  /* 0x0000002016147810 */ /* 0x000fc60007ffe0ff */
[----:B------:R-:W-:Y:S01]  /*1710*/  @P1 IMAD.X R3, R104, 0x1, R3, P2 ;  /* 0x0000000168031824 */ /* 0x000fe200010e0603 */
[----:B------:R-:W-:Y:S01]  /*1720*/  @P1 LEA R14, P2, R12, c[0x0][0x250], 0x1 ;  /* 0x000094000c0e1a11 */ /* 0x000fe200078408ff */
[----:B------:R-:W-:-:S03]  /*1730*/  IMAD.IADD R17, R22, 0x1, R20 ;  /* 0x0000000116117824 */ /* 0x000fc600078e0214 */
[----:B------:R-:W-:Y:S01]  /*1740*/  @P1 LEA.HI.X R15, R12, c[0x0][0x254], R3, 0x1, P2 ;  /* 0x000095000c0f1a11 */ /* 0x000fe200010f0c03 */
[----:B------:R-:W-:Y:S01]  /*1750*/  @P0 IMAD.IADD R3, R27, 0x1, R6 ;  /* 0x000000011b030824 */ /* 0x000fe200078e0206 */
[----:B------:R-:W-:Y:S02]  /*1760*/  ISETP.GE.AND P3, PT, R17, c[0x0][0x27c], PT ;  /* 0x00009f0011007a0c */ /* 0x000fe40003f66270 */
[----:B------:R-:W-:Y:S01]  /*1770*/  LEA.HI R6, R8, R99, RZ, 0x3 ;  /* 0x0000006308067211 */ /* 0x000fe200078f18ff */
[----:B------:R4:W-:Y:S01]  /*1780*/  @P1 LDGSTS.E.BYPASS.LTC128B.128 [R9+0x1100], [R14.64], !P4 ;  /* 0x011000000e091fae */ /* 0x0009e2000e101d4a */
[----:B------:R-:W-:Y:S02]  /*1790*/  SEL R12, RZ, c[0x0][0x27c], !P3 ;  /* 0x00009f00ff0c7a07 */ /* 0x000fe40005800000 */
[----:B------:R-:W-:Y:S01]  /*17a0*/  LOP3.LUT R6, R6, 0xfffffff8, RZ, 0xc0, !PT ;  /* 0xfffffff806067812 */ /* 0x000fe200078ec0ff */
[----:B------:R4:W-:Y:S01]  /*17b0*/  @P1 LDGSTS.E.BYPASS.LTC128B.128 [R9+0x3100], [R14.64+0x80], !P6 ;  /* 0x031000800e091fae */ /* 0x0009e2000f101d4a */
[----:B------:R-:W-:-:S03]  /*17c0*/  SHF.R.S32.HI R124, RZ, 0x1f, R17 ;  /* 0x0000001fff7c7819 */ /* 0x000fc60000011411 */
[----:B------:R4:W-:Y:S01]  /*17d0*/  @P1 LDGSTS.E.BYPASS.LTC128B.128 [R9+0x5100], [R14.64+0x100], !P5 ;  /* 0x051001000e091fae */ /* 0x0009e2000e901d4a */
[----:B------:R-:W-:Y:S01]  /*17e0*/  IMAD.IADD R126, R99, 0x1, -R6 ;  /* 0x00000001637e7824 */ /* 0x000fe200078e0a06 */
[----:B------:R-:W-:Y:S01]  /*17f0*/  @P3 LOP3.LUT R91, R91, 0x2, RZ, 0xfc, !PT ;  /* 0x000000025b5b3812 */ /* 0x000fe200078efcff */
[----:B---3--:R-:W-:Y:S01]  /*1800*/  IMAD.IADD R7, R12, 0x1, R17 ;  /* 0x000000010c077824 */ /* 0x008fe200078e0211 */
[----:B------:R-:W-:Y:S01]  /*1810*/  @P0 LEA R12, P1, R26, c[0x0][0x220], 0x1 ;  /* 0x000088001a0c0a11 */ /* 0x000fe200078208ff */
[----:B------:R-:W0:Y:S01]  /*1820*/  LDGDEPBAR ;  /* 0x00000000000079af */ /* 0x000e220000000000 */
[----:B------:R-:W-:Y:S01]  /*1830*/  IMAD.SHL.U32 R127, R126, 0x40, RZ ;  /* 0x000000407e7f7824 */ /* 0x000fe200078e00ff */
[----:B------:R-:W-:Y:S02]  /*1840*/  LOP3.LUT R91, R91, 0xffffffef, RZ, 0xc0, !PT ;  /* 0xffffffef5b5b7812 */ /* 0x000fe400078ec0ff */
[----:B------:R-:W-:Y:S02]  /*1850*/  SHF.R.S32.HI R4, RZ, 0x1f, R7 ;  /* 0x0000001fff047819 */ /* 0x000fe40000011407 */
[----:B-1----:R-:W-:-:S02]  /*1860*/  @P0 LEA.HI.X R13, R26, c[0x0][0x224], R3, 0x1, P1 ;  /* 0x000089001a0d0a11 */ /* 0x002fc400008f0c03 */
[CC--:B------:R-:W-:Y:S02]  /*1870*/  LEA.HI R146, R4.reuse, R7.reuse, RZ, 0x3 ;  /* 0x0000000704927211 */ /* 0x0c0fe400078f18ff */
[----:B------:R-:W-:Y:S01]  /*1880*/  LEA.HI R4, R4, R7, RZ, 0x6 ;  /* 0x0000000704047211 */ /* 0x000fe200078f30ff */
[----:B------:R-:W-:Y:S01]  /*1890*/  @P0 IMAD.SHL.U32 R7, R10, 0x2, RZ ;  /* 0x000000020a070824 */ /* 0x000fe200078e00ff */
[----:B------:R-:W-:Y:S02]  /*18a0*/  @P0 LEA R26, P1, R111, R12, 0x1 ;  /* 0x0000000c6f1a0211 */ /* 0x000fe400078208ff */
[----:B------:R-:W-:Y:S01]  /*18b0*/  LOP3.LUT R127, R127, 0x1c0, RZ, 0xc0, !PT ;  /* 0x000001c07f7f7812 */ /* 0x000fe200078ec0ff */
[----:B------:R-:W-:Y:S01]  /*18c0*/  IMAD.SHL.U32 R4, R4, 0x40, RZ ;  /* 0x0000004004047824 */ /* 0x000fe200078e00ff */
[----:B------:R-:W-:Y:S01]  /*18d0*/  @P0 LEA.HI.X R27, R111, R13, R102, 0x1, P1 ;  /* 0x0000000d6f1b0211 */ /* 0x000fe200008f0c66 */
[----:B------:R1:W-:Y:S01]  /*18e0*/  @P0 LDGSTS.E.BYPASS.LTC128B.128 [R7+0x12100], [R12.64], !P4 ;  /* 0x121000000c070fae */ /* 0x0003e2000e101d4a */
[----:B------:R-:W-:-:S02]  /*18f0*/  LOP3.LUT P1, RZ, R126, 0x4, RZ, 0xc0, !PT ;  /* 0x000000047eff7812 */ /* 0x000fc4000782c0ff */
[----:B------:R-:W-:Y:S01]  /*1900*/  SHF.R.U32.HI R115, RZ, 0x3, R127 ;  /* 0x00000003ff737819 */ /* 0x000fe2000001167f */
[----:B------:R1:W-:Y:S01]  /*1910*/  @P0 LDGSTS.E.BYPASS.LTC128B.128 [R7+0x14100], [R12.64+0x80], !P6 ;  /* 0x141000800c070fae */ /* 0x0003e2000f101d4a */
[----:B----4-:R-:W-:Y:S02]  /*1920*/  LEA.HI R15, R2, R89, RZ, 0x5 ;  /* 0x00000059020f7211 */ /* 0x010fe400078f28ff */
[----:B------:R-:W-:Y:S01]  /*1930*/  LOP3.LUT R118, R127, 0x38, R146, 0xf8, !PT ;  /* 0x000000387f767812 */ /* 0x000fe200078ef892 */
[----:B------:R1:W-:Y:S01]  /*1940*/  @P0 LDGSTS.E.BYPASS.LTC128B.128 [R7+0x16100], [R12.64+0x100], !P5 ;  /* 0x161001000c070fae */ /* 0x0003e2000e901d4a */
[----:B------:R-:W-:Y:S01]  /*1950*/  LOP3.LUT R4, R4, 0xfffff000, RZ, 0xc0, !PT ;  /* 0xfffff00004047812 */ /* 0x000fe200078ec0ff */
[----:B------:R-:W-:Y:S01]  /*1960*/  IMAD.SHL.U32 R15, R15, 0x10, RZ ;  /* 0x000000100f0f7824 */ /* 0x000fe200078e00ff */
[----:B------:R-:W-:Y:S01]  /*1970*/  LOP3.LUT R118, R118, R115, RZ, 0x3c, !PT ;  /* 0x0000007376767212 */ /* 0x000fe200078e3cff */
[----:B------:R2:W-:Y:S01]  /*1980*/  @P0 LDGSTS.E.BYPASS.LTC128B.128 [R7+0x13100], [R26.64], !P4 ;  /* 0x131000001a070fae */ /* 0x0005e2000e101d4a */
[----:B------:R-:W-:-:S02]  /*1990*/  LOP3.LUT R0, R127, 0x18, R24, 0xf8, !PT ;  /* 0x000000187f007812 */ /* 0x000fc400078ef818 */
[----:B------:R-:W-:Y:S01]  /*19a0*/  @P1 LOP3.LUT R91, R91, 0x10, RZ, 0xfc, !PT ;  /* 0x000000105b5b1812 */ /* 0x000fe200078efcff */
[----:B------:R2:W-:Y:S01]  /*19b0*/  @P0 LDGSTS.E.BYPASS.LTC128B.128 [R7+0x15100], [R26.64+0x80], !P6 ;  /* 0x151000801a070fae */ /* 0x0005e2000f101d4a */
[----:B------:R-:W-:Y:S02]  /*19c0*/  LOP3.LUT R15, R15, 0xfffffe00, RZ, 0xc0, !PT ;  /* 0xfffffe000f0f7812 */ /* 0x000fe400078ec0ff */
[----:B------:R-:W-:Y:S01]  /*19d0*/  LOP3.LUT R91, R91, 0xfffffff7, RZ, 0xc0, !PT ;  /* 0xfffffff75b5b7812 */ /* 0x000fe200078ec0ff */
[----:B------:R2:W-:Y:S01]  /*19e0*/  @P0 LDGSTS.E.BYPASS.LTC128B.128 [R7+0x17100], [R26.64+0x100], !P5 ;  /* 0x171001001a070fae */ /* 0x0005e2000e901d4a */
[----:B------:R-:W-:Y:S02]  /*19f0*/  ISETP.GE.AND P0, PT, R16, c[0x0][0x27c], PT ;  /* 0x00009f0010007a0c */ /* 0x000fe40003f06270 */
[----:B------:R-:W-:Y:S01]  /*1a00*/  ISETP.NE.AND P1, PT, R136, c[0x0][0x2b8], PT ;  /* 0x0000ae0088007a0c */ /* 0x000fe20003f25270 */
[----:B------:R-:W0:Y:S01]  /*1a10*/  LDGDEPBAR ;  /* 0x00000000000079af */ /* 0x000e220000000000 */
[----:B------:R-:W-:-:S02]  /*1a20*/  SEL R3, RZ, c[0x0][0x27c], !P0 ;  /* 0x00009f00ff037a07 */ /* 0x000fc40004000000 */
[----:B------:R-:W-:Y:S02]  /*1a30*/  LOP3.LUT R140, R146, 0xfffffff8, RZ, 0xc0, !PT ;  /* 0xfffffff8928c7812 */ /* 0x000fe400078ec0ff */
[----:B------:R-:W-:Y:S01]  /*1a40*/  LOP3.LUT R120, R127, 0x38, R122, 0xf8, !PT ;  /* 0x000000387f787812 */ /* 0x000fe200078ef87a */
[----:B------:R-:W-:Y:S01]  /*1a50*/  IMAD.IADD R6, R3, 0x1, R16 ;  /* 0x0000000103067824 */ /* 0x000fe200078e0210 */
[----:B------:R-:W-:Y:S02]  /*1a60*/  LEA.HI R124, R124, R17, RZ, 0x3 ;  /* 0x000000117c7c7211 */ /* 0x000fe400078f18ff */
[----:B------:R-:W-:Y:S01]  /*1a70*/  IADD3 R118, R118, R4, R15 ;  /* 0x0000000476767210 */ /* 0x000fe20007ffe00f */
[----:B------:R-:W-:Y:S01]  /*1a80*/  IMAD.MOV.U32 R4, RZ, RZ, c[0x0][0x280] ;  /* 0x0000a000ff047624 */ /* 0x000fe200078e00ff */
[----:B------:R-:W-:Y:S02]  /*1a90*/  SHF.R.S32.HI R3, RZ, 0x1f, R6 ;  /* 0x0000001fff037819 */ /* 0x000fe40000011406 */
[----:B------:R-:W-:Y:S01]  /*1aa0*/  @P0 LOP3.LUT R91, R91, 0x8, RZ, 0xfc, !PT ;  /* 0x000000085b5b0812 */ /* 0x000fe200078efcff */
[----:B------:R-:W-:Y:S01]  /*1ab0*/  IMAD.SHL.U32 R109, R4, 0x40, RZ ;  /* 0x00000040046d7824 */ /* 0x000fe200078e00ff */
[----:B------:R-:W-:-:S02]  /*1ac0*/  LEA.HI R2, R3, R6, RZ, 0x3 ;  /* 0x0000000603027211 */ /* 0x000fc400078f18ff */
[----:B------:R-:W-:Y:S01]  /*1ad0*/  LEA.HI R3, R3, R6, RZ, 0x6 ;  /* 0x0000000603037211 */ /* 0x000fe200078f30ff */
[----:B------:R-:W-:Y:S01]  /*1ae0*/  IMAD.MOV.U32 R6, RZ, RZ, c[0x0][0x290] ;  /* 0x0000a400ff067624 */ /* 0x000fe200078e00ff */
[----:B------:R-:W-:Y:S02]  /*1af0*/  LOP3.LUT R116, R127, 0x38, R2, 0xf8, !PT ;  /* 0x000000387f747812 */ /* 0x000fe400078ef802 */
[----:B------:R-:W-:Y:S01]  /*1b00*/  ISETP.GE.AND P0, PT, R131, 0x1, PT ;  /* 0x000000018300780c */ /* 0x000fe20003f06270 */
[----:B------:R-:W-:Y:S01]  /*1b10*/  IMAD.SHL.U32 R3, R3, 0x40, RZ ;  /* 0x0000004003037824 */ /* 0x000fe200078e00ff */
[----:B------:R-:W-:Y:S01]  /*1b20*/  LOP3.LUT R116, R116, R115, RZ, 0x3c, !PT ;  /* 0x0000007374747212 */ /* 0x000fe200078e3cff */
[----:B------:R-:W-:Y:S01]  /*1b30*/  IMAD.SHL.U32 R105, R6, 0x40, RZ ;  /* 0x0000004006697824 */ /* 0x000fe200078e00ff */
[----:B------:R-:W-:Y:S02]  /*1b40*/  LOP3.LUT R91, R91, 0xffffffbf, RZ, 0xc0, !PT ;  /* 0xffffffbf5b5b7812 */ /* 0x000fe400078ec0ff */
[----:B------:R-:W-:-:S02]  /*1b50*/  LOP3.LUT R3, R3, 0xfffff000, RZ, 0xc0, !PT ;  /* 0xfffff00003037812 */ /* 0x000fc400078ec0ff */
[----:B------:R-:W-:Y:S02]  /*1b60*/  LOP3.LUT R142, R2, 0xfffffff8, RZ, 0xc0, !PT ;  /* 0xfffffff8028e7812 */ /* 0x000fe400078ec0ff */
[----:B------:R-:W-:Y:S01]  /*1b70*/  IADD3 R116, R116, R3, R15 ;  /* 0x0000000374747210 */ /* 0x000fe20007ffe00f */
[----:B------:R-:W-:Y:S01]  /*1b80*/  IMAD R3, R90, c[0x0][0x1e8], RZ ;  /* 0x00007a005a037a24 */ /* 0x000fe200078e02ff */
[----:B------:R-:W-:Y:S02]  /*1b90*/  LOP3.LUT R91, R91, 0xffffffdf, RZ, 0xc0, !PT ;  /* 0xffffffdf5b5b7812 */ /* 0x000fe400078ec0ff */
[-C--:B------:R-:W-:Y:S01]  /*1ba0*/  LOP3.LUT R0, R0, R115.reuse, RZ, 0x3c, !PT ;  /* 0x0000007300007212 */ /* 0x080fe200078e3cff */
[----:B------:R-:W-:Y:S01]  /*1bb0*/  IMAD R3, R196, c[0x0][0x1ec], R3 ;  /* 0x00007b00c4037a24 */ /* 0x000fe200078e0203 */
[----:B------:R-:W-:Y:S02]  /*1bc0*/  SHF.R.S32.HI R139, RZ, 0x1f, R140 ;  /* 0x0000001fff8b7819 */ /* 0x000fe4000001148c */
[----:B------:R-:W-:Y:S01]  /*1bd0*/  SHF.R.S32.HI R141, RZ, 0x1f, R142 ;  /* 0x0000001fff8d7819 */ /* 0x000fe2000001148e */
[----:B------:R-:W-:Y:S01]  /*1be0*/  IMAD.IADD R106, R169, 0x1, R3 ;  /* 0x00000001a96a7824 */ /* 0x000fe200078e0203 */
[----:B------:R-:W-:Y:S01]  /*1bf0*/  LOP3.LUT R120, R120, R115, RZ, 0x3c, !PT ;  /* 0x0000007378787212 */ /* 0x000fe200078e3cff */
[----:B------:R-:W-:Y:S01]  /*1c00*/  IMAD R3, R167, c[0x0][0x2b0], RZ ;  /* 0x0000ac00a7037a24 */ /* 0x000fe200078e02ff */
[----:B------:R-:W-:Y:S01]  /*1c10*/  LOP3.LUT R124, R124, 0xfffffff8, RZ, 0xc0, !PT ;  /* 0xfffffff87c7c7812 */ /* 0x000fe200078ec0ff */
[----:B------:R-:W-:Y:S01]  /*1c20*/  IMAD.IADD R0, R0, 0x1, R15 ;  /* 0x0000000100007824 */ /* 0x000fe200078e020f */
[----:B------:R-:W-:Y:S01]  /*1c30*/  @P1 LOP3.LUT R91, R91, 0x20, RZ, 0xfc, !PT ;  /* 0x000000205b5b1812 */ /* 0x000fe200078efcff */
[----:B------:R-:W-:Y:S01]  /*1c40*/  IMAD R3, R166, c[0x0][0x2b4], R3 ;  /* 0x0000ad00a6037a24 */ /* 0x000fe200078e0203 */
[----:B------:R-:W-:Y:S01]  /*1c50*/  SHF.L.U64.HI R103, R6, R107, c[0x0][0x294] ;  /* 0x0000a50006677619 */ /* 0x000fe2000001026b */
[----:B------:R-:W-:Y:S01]  /*1c60*/  IMAD.WIDE.U32 R166, R166, c[0x0][0x2b0], RZ ;  /* 0x0000ac00a6a67a25 */ /* 0x000fe200078e00ff */
[----:B------:R-:W-:-:S02]  /*1c70*/  SHF.L.U64.HI R139, R140, 0x1, R139 ;  /* 0x000000018c8b7819 */ /* 0x000fc4000001028b */
[----:B------:R-:W-:Y:S01]  /*1c80*/  SHF.L.U64.HI R141, R142, 0x1, R141 ;  /* 0x000000018e8d7819 */ /* 0x000fe2000001028d */
[----:B------:R-:W-:Y:S01]  /*1c90*/  IMAD.IADD R98, R167, 0x1, R3 ;  /* 0x00000001a7627824 */ /* 0x000fe200078e0203 */
[----:B------:R-:W-:Y:S01]  /*1ca0*/  IADD3 R120, R120, R5, R15 ;  /* 0x0000000578787210 */ /* 0x000fe20007ffe00f */
[----:B------:R-:W-:Y:S01]  /*1cb0*/  IMAD.SHL.U32 R140, R140, 0x2, RZ ;  /* 0x000000028c8c7824 */ /* 0x000fe200078e00ff */
[----:B------:R-:W-:Y:S01]  /*1cc0*/  SHF.L.U64.HI R107, R4, R107, c[0x0][0x284] ;  /* 0x0000a100046b7619 */ /* 0x000fe2000001026b */
[----:B------:R-:W-:Y:S01]  /*1cd0*/  IMAD.SHL.U32 R142, R142, 0x2, RZ ;  /* 0x000000028e8e7824 */ /* 0x000fe200078e00ff */
[C---:B------:R-:W-:Y:S02]  /*1ce0*/  IADD3 R14, R22.reuse, 0x50, RZ ;  /* 0x00000050160e7810 */ /* 0x040fe40007ffe0ff */
[C---:B-1----:R-:W-:Y:S02]  /*1cf0*/  IADD3 R13, R22.reuse, 0x10, RZ ;  /* 0x00000010160d7810 */ /* 0x042fe40007ffe0ff */
[----:B------:R-:W-:-:S02]  /*1d00*/  IADD3 R12, R22, 0x30, RZ ;  /* 0x00000030160c7810 */ /* 0x000fc40007ffe0ff */
[----:B------:R-:W-:Y:S02]  /*1d10*/  SHF.R.S32.HI R122, RZ, 0x3, R122 ;  /* 0x00000003ff7a7819 */ /* 0x000fe4000001147a */
[----:B------:R-:W-:Y:S02]  /*1d20*/  SHF.R.S32.HI R143, RZ, 0x1f, R124 ;  /* 0x0000001fff8f7819 */ /* 0x000fe4000001147c */
[----:B------:R-:W-:Y:S02]  /*1d30*/  SHF.R.S32.HI R146, RZ, 0x3, R146 ;  /* 0x00000003ff927819 */ /* 0x000fe40000011492 */
[----:B------:R-:W-:Y:S02]  /*1d40*/  SHF.R.S32.HI R145, RZ, 0x3, R2 ;  /* 0x00000003ff917819 */ /* 0x000fe40000011402 */
[----:B--2---:R-:W-:Y:S02]  /*1d50*/  @P0 LOP3.LUT R91, R91, 0x40, RZ, 0xfc, !PT ;  /* 0x000000405b5b0812 */ /* 0x004fe400078efcff */
.L_x_1616:
[----:B------:R-:W-:Y:S01]  /*1d60*/  ISETP.NE.AND P1, PT, R136, c[0x0][0x2b8], PT ;  /* 0x0000ae0088007a0c */ /* 0x000fe20003f25270 */
[----:B------:R-:W-:Y:S01]  /*1d70*/  IMAD.SHL.U32 R150, R18, 0x40, RZ ;  /* 0x0000004012967824 */ /* 0x000fe200078e00ff */
        /* <DEDUP_REMOVED lines=8> */
[C---:B------:R-:W-:Y:S01]  /*1e00*/  IADD3 R149, R2.reuse, 0x20, RZ ;  /* 0x0000002002957810 */ /* 0x040fe20007ffe0ff */
        /* <DEDUP_REMOVED lines=8> */
[C---:B-1----:R-:W-:Y:S04]  /*1e90*/  @!P0 IADD3 R5, P1, R3.reuse, R166, RZ ;  /* 0x000000a603058210 */ /* 0x042fe80007f3e0ff */
        /* <DEDUP_REMOVED lines=11> */
[-C--:B------:R-:W-:Y:S01]  /*1f50*/  IMAD R9, R103, R18.reuse, RZ ;  /* 0x0000001267097224 */ /* 0x080fe200078e02ff */
[----:B------:R-:W-:Y:S01]  /*1f60*/  IADD3 R150, -R150, R93, RZ ;  /* 0x0000005d96967210 */ /* 0x000fe20007ffe1ff */
[----:B------:R-:W-:Y:S02]  /*1f70*/  IMAD R2, R153, c[0x0][0x1e0], RZ ;  /* 0x0000780099027a24 */ /* 0x000fe400078e02ff */
[----:B------:R-:W-:Y:S01]  /*1f80*/  IMAD R81, R152, c[0x0][0x1f0], RZ ;  /* 0x00007c0098517a24 */ /* 0x000fe200078e02ff */
[----:B------:R-:W-:Y:S01]  /*1f90*/  IMNMX R150, R150, 0x40, PT ;  /* 0x0000004096967817 */ /* 0x000fe20003800200 */
[----:B------:R-:W-:Y:S02]  /*1fa0*/  IMAD R2, R147, c[0x0][0x1e4], R2 ;  /* 0x0000790093027a24 */ /* 0x000fe400078e0202 */
[C---:B------:R-:W-:Y:S02]  /*1fb0*/  IMAD R81, R148.reuse, c[0x0][0x1f4], R81 ;  /* 0x00007d0094517a24 */ /* 0x040fe400078e0251 */
[----:B-1----:R-:W-:Y:S01]  /*1fc0*/  IMAD.WIDE.U32 R6, R109, R18, RZ ;  /* 0x000000126d067225 */ /* 0x002fe200078e00ff */
        /* <DEDUP_REMOVED lines=75> */
.L_x_1596:
[----:B------:R-:W-:Y:S05]  /*2480*/  BSYNC B0 ;  /* 0x0000000000007941 */ /* 0x000fea0003800000 */
.L_x_1595:
        /* <DEDUP_REMOVED lines=104> */
.L_x_1599:
[----:B------:R-:W-:Y:S05]  /*2b10*/  BSYNC B0 ;  /* 0x0000000000007941 */ /* 0x000fea0003800000 */
.L_x_1598:
        /* <DEDUP_REMOVED lines=58> */
.L_x_1601:
[----:B------:R-:W-:Y:S05]  /*2ec0*/  BSYNC B0 ;  /* 0x0000000000007941 */ /* 0x000fea0003800000 */
.L_x_1600:
        /* <DEDUP_REMOVED lines=58> */
.L_x_1603:
[----:B------:R-:W-:Y:S05]  /*3270*/  BSYNC B0 ;  /* 0x0000000000007941 */ /* 0x000fea0003800000 */
.L_x_1602:
        /* <DEDUP_REMOVED lines=58> */
.L_x_1605:
[----:B------:R-:W-:Y:S05]  /*3620*/  BSYNC B0 ;  /* 0x0000000000007941 */ /* 0x000fea0003800000 */
.L_x_1604:
        /* <DEDUP_REMOVED lines=58> */
.L_x_1607:
[----:B------:R-:W-:Y:S05]  /*39d0*/  BSYNC B0 ;  /* 0x0000000000007941 */ /* 0x000fea0003800000 */
.L_x_1606:
        /* <DEDUP_REMOVED lines=58> */
.L_x_1594:
        /* <DEDUP_REMOVED lines=47> */
.L_x_1609:
[----:B------:R-:W-:Y:S05]  /*4070*/  BSYNC B0 ;  /* 0x0000000000007941 */ /* 0x000fea0003800000 */
.L_x_1608:
        /* <DEDUP_REMOVED lines=60> */
[----:B------:R-:W-:Y:S02]  /*4440*/  @!P0 PRMT R50, R50, 0x5410, R51 ;  /* 0x0000541032328816 */ /* 0x000fe40000000033 */
[--C-:B------:R-:W-:Y:S01]  /*4450*/  @!P0 SHF.R.U64 R46, R46, 0x10, R47.reuse ;  /* 0x000000102e2e8819 */ /* 0x100fe2000000122f */
[----:B------:R-:W-:Y:S01]  /*4460*/  IMAD.SHL.U32 R183, R183, 0x200, RZ ;  /* 0x00000200b7b77824 */ /* 0x000fe200078e00ff */
[----:B------:R-:W-:Y:S02]  /*4470*/  LOP3.LUT R184, R127, 0x38, R178, 0xf8, !PT ;  /* 0x000000387fb87812 */ /* 0x000fe400078ef8b2 */
[----:B------:R-:W-:Y:S02]  /*4480*/  @!P0 SHF.R.U32.HI R47, RZ, 0x10, R47 ;  /* 0x00000010ff2f8819 */ /* 0x000fe4000001162f */
[----:B------:R-:W-:Y:S02]  /*4490*/  LOP3.LUT R183, R183, 0x7ffff000, RZ, 0xc0, !PT ;  /* 0x7ffff000b7b77812 */ /* 0x000fe400078ec0ff */
[----:B------:R-:W-:Y:S02]  /*44a0*/  LOP3.LUT R184, R184, R115, RZ, 0x3c, !PT ;  /* 0x00000073b8b87212 */ /* 0x000fe400078e3cff */
[----:B------:R-:W-:Y:S02]  /*44b0*/  @!P0 SHF.R.U32.HI R57, RZ, 0x10, R57 ;  /* 0x00000010ff398819 */ /* 0x000fe40000011639 */
[----:B------:R-:W-:Y:S02]  /*44c0*/  IADD3 R184, R184, R183, R15 ;  /* 0x000000b7b8b87210 */ /* 0x000fe40007ffe00f */
[----:B------:R-:W-:Y:S02]  /*44d0*/  IADD3 R183, R120, R179, RZ ;  /* 0x000000b378b77210 */ /* 0x000fe40007ffe0ff */
[----:B------:R-:W-:Y:S01]  /*44e0*/  @!P0 PRMT R56, R55, 0x5410, R56 ;  /* 0x0000541037388816 */ /* 0x000fe20000000038 */
[----:B------:R-:W-:Y:S01]  /*44f0*/  IMAD.IADD R184, R179, 0x1, R184 ;  /* 0x00000001b3b87824 */ /* 0x000fe200078e02b8 */
[----:B------:R-:W-:Y:S01]  /*4500*/  @!P0 PRMT R49, R49, 0x5410, R52 ;  /* 0x0000541031318816 */ /* 0x000fe20000000034 */
[----:B------:R-:W-:Y:S01]  /*4510*/  IMAD.SHL.U32 R180, R183, 0x2, RZ ;  /* 0x00000002b7b47824 */ /* 0x000fe200078e00ff */
[----:B------:R-:W-:Y:S01]  /*4520*/  @!P0 PRMT R44, R44, 0x5410, R47 ;  /* 0x000054102c2c8816 */ /* 0x000fe2000000002f */
[----:B------:R-:W-:Y:S01]  /*4530*/  IMAD.SHL.U32 R182, R184, 0x2, RZ ;  /* 0x00000002b8b67824 */ /* 0x000fe200078e00ff */
[----:B------:R-:W-:Y:S01]  /*4540*/  @!P0 SHF.R.U64 R61, R58, 0x10, R59 ;  /* 0x000000103a3d8819 */ /* 0x000fe2000000123b */
[----:B------:R-:W-:Y:S01]  /*4550*/  @!P0 IMAD.U32 R47, R50, 0x10000, RZ ;  /* 0x00010000322f8824 */ /* 0x000fe200078e00ff */
[----:B--2---:R-:W1:Y:S01]  /*4560*/  LDS.128 R80, [R180+0xc100] ;  /* 0x00c10000b4507984 */ /* 0x004e620000000c00 */
[----:B------:R-:W-:Y:S01]  /*4570*/  @!P0 IMAD.U32 R55, R56, 0x10000, RZ ;  /* 0x0001000038378824 */ /* 0x000fe200078e00ff */
[----:B------:R-:W-:Y:S02]  /*4580*/  @!P0 PRMT R58, R54, 0x5410, R57 ;  /* 0x00005410363a8816 */ /* 0x000fe40000000039 */
[----:B------:R-:W-:Y:S02]  /*4590*/  @!P0 PRMT R45, R45, 0x5410, R46 ;  /* 0x000054102d2d8816 */ /* 0x000fe4000000002e */
[----:B------:R-:W-:Y:S02]  /*45a0*/  @!P0 LOP3.LUT R56, R56, 0xffff0000, RZ, 0xc0, !PT ;  /* 0xffff000038388812 */ /* 0x000fe400078ec0ff */
[----:B------:R-:W2:Y:S01]  /*45b0*/  LDS.128 R32, [R182+0xc100] ;  /* 0x00c10000b6207984 */ /* 0x000ea20000000c00 */
        /* <DEDUP_REMOVED lines=36> */
[----:B------:R-:W-:Y:S01]  /*4800*/  @!P0 FMUL.FTZ R185, R51, R58 ;  /* 0x0000003a33b98220 */ /* 0x000fe20000410000 */
[----:B------:R-:W-:Y:S01]  /*4810*/  @!P0 F2FP.BF16.PACK_AB R180, R183, R180 ;  /* 0x000000b4b7b4823e */ /* 0x000fe200000010ff */
[-C--:B------:R-:W-:Y:S02]  /*4820*/  @!P0 FMUL.FTZ R5, R51, R46.reuse ;  /* 0x0000002e33058220 */ /* 0x080fe40000410000 */
        /* <DEDUP_REMOVED lines=47> */
.L_x_1611:
[----:B------:R-:W-:Y:S05]  /*4b20*/  BSYNC B0 ;  /* 0x0000000000007941 */ /* 0x000fea0003800000 */
.L_x_1610:
        /* <DEDUP_REMOVED lines=126> */
.L_x_1613:
[----:B------:R-:W-:Y:S05]  /*5310*/  BSYNC B0 ;  /* 0x0000000000007941 */ /* 0x000fea0003800000 */
.L_x_1612:
        /* <DEDUP_REMOVED lines=10> */
[----:B------:R-:W-:Y:S04]  /*53c0*/  LEA.HI.SX32 R54, R54, R145, 0x1c ;  /* 0x0000009136367211 */ /* 0x000fe800078fe2ff */
[----:B-1----:R-:W-:Y:S01]  /*53d0*/  SHF.R.S32.HI R63, RZ, 0x1f, R54 ;  /* 0x0000001fff3f7819 */ /* 0x002fe20000011436 */
        /* <DEDUP_REMOVED lines=117> */
.L_x_1593:
        /* <DEDUP_REMOVED lines=50> */
.L_x_1597:
[----:B------:R-:W-:Y:S05]  /*5e50*/  BSYNC B1 ;  /* 0x0000000000017941 */ /* 0x000fea0003800000 */
.L_x_1592:
        /* <DEDUP_REMOVED lines=78> */
.L_x_1615:
[----:B-123--:R-:W-:Y:S05]  /*6340*/  BSYNC B0 ;  /* 0x0000000000007941 */ /* 0x00efea0003800000 */
.L_x_1614:
        /* <DEDUP_REMOVED lines=34> */
.L_x_1591:
[----:B-1-3--:R-:W-:Y:S01]  /*6570*/  UIADD3 UR6, UR13, 0x7f, URZ ;  /* 0x0000007f0d067890 */ /* 0x00afe2000fffe03f */
[----:B------:R-:W-:Y:S01]  /*6580*/  PLOP3.LUT P2, PT, PT, PT, PT, 0x80, 0x0 ;  /* 0x000000000000781c */ /* 0x000fe20003f4f070 */
[----:B------:R-:W-:Y:S01]  /*6590*/  ULDC.64 UR4, c[0x0][0x2c8] ;  /* 0x0000b20000047ab9 */ /* 0x000fe20000000a00 */
[----:B------:R-:W-:Y:S01]  /*65a0*/  CS2R R98, SRZ ;  /* 0x0000000000627805 */ /* 0x000fe2000001ff00 */
[----:B------:R-:W-:Y:S01]  /*65b0*/  UIMAD.WIDE.U32 UR18, UR6, UR4, URZ ;  /* 0x00000004061272a5 */ /* 0x000fe2000f8e003f */
[----:B------:R-:W-:Y:S01]  /*65c0*/  IMAD.MOV.U32 R5, RZ, RZ, RZ ;  /* 0x000000ffff057224 */ /* 0x000fe200078e00ff */
[----:B------:R-:W-:Y:S01]  /*65d0*/  CS2R R94, SRZ ;  /* 0x00000000005e7805 */ /* 0x000fe2000001ff00 */
[----:B------:R-:W-:Y:S01]  /*65e0*/  IMAD.MOV.U32 R96, RZ, RZ, RZ ;  /* 0x000000ffff607224 */ /* 0x000fe200078e00ff */
[----:B------:R-:W-:Y:S01]  /*65f0*/  @UP2 USHF.R.U32.HI UR6, URZ, UR5, UR19 ;  /* 0x000000053f062299 */ /* 0x000fe20008011613 */
[----:B------:R-:W-:Y:S01]  /*6600*/  MOV R93, RZ ;  /* 0x000000ff005d7202 */ /* 0x000fe20000000f00 */
[----:B------:R-:W-:Y:S01]  /*6610*/  CS2R R8, SRZ ;  /* 0x0000000000087805 */ /* 0x000fe2000001ff00 */
[----:B------:R-:W-:Y:S01]  /*6620*/  CS2R R10, SRZ ;  /* 0x00000000000a7805 */ /* 0x000fe2000001ff00 */
[----:B------:R-:W-:Y:S01]  /*6630*/  UIADD3 UR6, UR15, UR6, URZ ;  /* 0x000000060f067290 */ /* 0x000fe2000fffe03f */
[----:B------:R-:W-:Y:S01]  /*6640*/  IMAD.MOV.U32 R7, RZ, RZ, RZ ;  /* 0x000000ffff077224 */ /* 0x000fe200078e00ff */
[----:B------:R-:W-:Y:S01]  /*6650*/  MOV R88, RZ ;  /* 0x000000ff00587202 */ /* 0x000fe20000000f00 */
[----:B------:R-:W-:Y:S01]  /*6660*/  CS2R R86, SRZ ;  /* 0x0000000000567805 */ /* 0x000fe2000001ff00 */
[----:B------:R-:W-:Y:S01]  /*6670*/  USHF.R.S32.HI UR4, URZ, 0x1f, UR6 ;  /* 0x0000001f3f047899 */ /* 0x000fe20008011406 */
[----:B------:R-:W-:Y:S01]  /*6680*/  CS2R R84, SRZ ;  /* 0x0000000000547805 */ /* 0x000fe2000001ff00 */
[----:B------:R-:W-:Y:S01]  /*6690*/  CS2R R82, SRZ ;  /* 0x0000000000527805 */ /* 0x000fe2000001ff00 */
[----:B------:R-:W-:Y:S01]  /*66a0*/  CS2R R80, SRZ ;  /* 0x0000000000507805 */ /* 0x000fe2000001ff00 */
[----:B------:R-:W-:Y:S01]  /*66b0*/  ULEA.HI UR4, UR4, UR6, URZ, 0x6 ;  /* 0x0000000604047291 */ /* 0x000fe2000f8f303f */
[----:B-----5:R-:W-:Y:S01]  /*66c0*/  CS2R R78, SRZ ;  /* 0x00000000004e7805 */ /* 0x020fe2000001ff00 */
[----:B------:R-:W-:Y:S01]  /*66d0*/  CS2R R76, SRZ ;  /* 0x00000000004c7805 */ /* 0x000fe2000001ff00 */
        /* <DEDUP_REMOVED lines=50> */
[----:B------:R-:W-:Y:S01]  /*6a00*/  PLOP3.LUT P1, PT, PT, PT, UP2, 0x80, 0x0 ;  /* 0x000000000000781c */ /* 0x000fe20003f2f028 */
[----:B------:R-:W-:Y:S01]  /*6a10*/  ULDC UR19, c[0x0][0x2c4] ;  /* 0x0000b10000137ab9 */ /* 0x000fe20000000800 */
[-C--:B------:R-:W-:Y:S01]  /*6a20*/  LEA.HI R2, R88, R89.reuse, RZ, 0x3 ;  /* 0x0000005958027211 */ /* 0x080fe200078f18ff */
[----:B------:R-:W-:Y:S01]  /*6a30*/  UIMAD UR19, UR12, UR19, URZ ;  /* 0x000000130c1372a4 */ /* 0x000fe2000f8e023f */
[----:B------:R-:W-:Y:S01]  /*6a40*/  SHF.R.S32.HI R3, RZ, 0x1f, R92 ;  /* 0x0000001fff037819 */ /* 0x000fe2000001145c */
[----:B------:R-:W-:Y:S01]  /*6a50*/  BSSY B0, `(.L_x_1618) ;  /* 0x0000072000007945 */ /* 0x000fe20003800000 */
[----:B------:R-:W-:Y:S02]  /*6a60*/  LOP3.LUT R132, R2, 0xfffffff8, RZ, 0xc0, !PT ;  /* 0xfffffff802847812 */ /* 0x000fe400078ec0ff */
[----:B------:R-:W-:Y:S01]  /*6a70*/  SHF.R.S32.HI R11, RZ, 0x3, R2 ;  /* 0x00000003ff0b7819 */ /* 0x000fe20000011402 */
[----:B------:R-:W-:Y:S01]  /*6a80*/  IMAD R3, R3, c[0x0][0x178], RZ ;  /* 0x00005e0003037a24 */ /* 0x000fe200078e02ff */
[----:B------:R-:W-:Y:S01]  /*6a90*/  PLOP3.LUT P0, PT, PT, PT, UP2, 0x80, 0x0 ;  /* 0x000000000000781c */ /* 0x000fe20003f0f028 */
[----:B------:R-:W-:Y:S01]  /*6aa0*/  IMAD.IADD R132, R89, 0x1, -R132 ;  /* 0x0000000159847824 */ /* 0x000fe200078e0a84 */
[----:B------:R-:W-:Y:S01]  /*6ab0*/  ISETP.NE.U32.AND P2, PT, RZ, c[0x0][0x348], PT ;  /* 0x0000d200ff007a0c */ /* 0x000fe20003f45070 */
[----:B------:R-:W-:Y:S01]  /*6ac0*/  IMAD R3, R92, c[0x0][0x17c], R3 ;  /* 0x00005f005c037a24 */ /* 0x000fe200078e0203 */
[----:B------:R-:W-:Y:S01]  /*6ad0*/  LEA.HI R6, R88, R89, RZ, 0x4 ;  /* 0x0000005958067211 */ /* 0x000fe200078f20ff */
[----:B------:R-:W-:Y:S01]  /*6ae0*/  IMAD R206, R132, 0x20, R11 ;  /* 0x0000002084ce7824 */ /* 0x000fe200078e020b */
[----:B------:R-:W-:Y:S01]  /*6af0*/  SHF.R.S32.HI R9, RZ, 0x1f, R197 ;  /* 0x0000001fff097819 */ /* 0x000fe200000114c5 */
[----:B------:R-:W-:Y:S01]  /*6b00*/  IMAD.IADD R15, R15, 0x1, R3 ;  /* 0x000000010f0f7824 */ /* 0x000fe200078e0203 */
[----:B------:R-:W-:Y:S01]  /*6b10*/  ISETP.NE.AND.EX P2, PT, RZ, c[0x0][0x34c], PT, P2 ;  /* 0x0000d300ff007a0c */ /* 0x000fe20003f45320 */
[----:B------:R-:W-:Y:S01]  /*6b20*/  IMAD R3, R90, c[0x0][0x1b8], RZ ;  /* 0x00006e005a037a24 */ /* 0x000fe200078e02ff */
[----:B------:R-:W-:Y:S01]  /*6b30*/  IADD3 R4, R206, UR13, RZ ;  /* 0x0000000dce047c10 */ /* 0x000fe2000fffe0ff */
[----:B------:R-:W-:Y:S01]  /*6b40*/  IMAD.WIDE.U32 R14, R196, c[0x0][0x1b8], R14 ;  /* 0x00006e00c40e7a25 */ /* 0x000fe200078e000e */
[----:B------:R-:W-:-:S02]  /*6b50*/  SHF.R.S32.HI R7, RZ, 0x4, R6 ;  /* 0x00000004ff077819 */ /* 0x000fc40000011406 */
[----:B------:R-:W-:Y:S01]  /*6b60*/  SEL R9, R9, RZ, !P2 ;  /* 0x000000ff09097207 */ /* 0x000fe20005000000 */
[----:B------:R-:W-:Y:S01]  /*6b70*/  @P1 IMAD.HI.U32 R0, R4, c[0x0][0x2c8], RZ ;  /* 0x0000b20004001a27 */ /* 0x000fe200078e00ff */
[----:B------:R-:W-:Y:S02]  /*6b80*/  SEL R12, R197, RZ, !P2 ;  /* 0x000000ffc50c7207 */ /* 0x000fe40005000000 */
[----:B------:R-:W-:Y:S01]  /*6b90*/  LOP3.LUT R91, R91, 0xfffffffb, RZ, 0xc0, !PT ;  /* 0xfffffffb5b5b7812 */ /* 0x000fe200078ec0ff */
[----:B------:R-:W-:Y:S01]  /*6ba0*/  IMAD.MOV.U32 R8, RZ, RZ, R4 ;  /* 0x000000ffff087224 */ /* 0x000fe200078e0004 */
[----:B------:R-:W-:Y:S01]  /*6bb0*/  @P0 SHF.R.U32.HI R8, RZ, c[0x0][0x2cc], R0 ;  /* 0x0000b300ff080a19 */ /* 0x000fe20000011600 */
[----:B------:R-:W-:Y:S01]  /*6bc0*/  IMAD R3, R196, c[0x0][0x1bc], R3 ;  /* 0x00006f00c4037a24 */ /* 0x000fe200078e0203 */
[C---:B------:R-:W-:Y:S01]  /*6bd0*/  LEA.HI R0, R6.reuse, R7, RZ, 0x1 ;  /* 0x0000000706007211 */ /* 0x040fe200078f08ff */
[----:B------:R-:W-:Y:S01]  /*6be0*/  IMAD R9, R9, c[0x0][0x1c0], RZ ;  /* 0x0000700009097a24 */ /* 0x000fe200078e02ff */
[----:B------:R-:W-:Y:S01]  /*6bf0*/  LOP3.LUT R6, R6, 0xfffffff0, RZ, 0xc0, !PT ;  /* 0xfffffff006067812 */ /* 0x000fe200078ec0ff */
[----:B------:R-:W-:Y:S01]  /*6c00*/  IMAD.IADD R15, R15, 0x1, R3 ;  /* 0x000000010f0f7824 */ /* 0x000fe200078e0203 */
[----:B------:R-:W-:Y:S01]  /*6c10*/  LOP3.LUT R0, R0, 0xfffffffe, RZ, 0xc0, !PT ;  /* 0xfffffffe00007812 */ /* 0x000fe200078ec0ff */
[C---:B------:R-:W-:Y:S01]  /*6c20*/  IMAD R9, R12.reuse, c[0x0][0x1c4], R9 ;  /* 0x000071000c097a24 */ /* 0x040fe200078e0209 */
[----:B------:R-:W-:Y:S01]  /*6c30*/  SHF.R.S32.HI R3, RZ, 0x1f, R8 ;  /* 0x0000001fff037819 */ /* 0x000fe20000011408 */
[----:B------:R-:W-:Y:S01]  /*6c40*/  IMAD.WIDE.U32 R12, R12, c[0x0][0x1c0], R14 ;  /* 0x000070000c0c7a25 */ /* 0x000fe200078e000e */
[----:B------:R-:W-:-:S02]  /*6c50*/  LOP3.LUT P0, RZ, R132, 0x2, RZ, 0xc0, !PT ;  /* 0x0000000284ff7812 */ /* 0x000fc4000780c0ff */
[----:B------:R-:W-:Y:S01]  /*6c60*/  LEA.HI R205, R88, R89, RZ, 0x6 ;  /* 0x0000005958cd7211 */ /* 0x000fe200078f30ff */
[----:B------:R-:W-:Y:S01]  /*6c70*/  IMAD.IADD R0, R7, 0x1, -R0 ;  /* 0x0000000107007824 */ /* 0x000fe200078e0a00 */
[----:B------:R-:W-:Y:S01]  /*6c80*/  LOP3.LUT P1, RZ, R132, 0x4, RZ, 0xc0, !PT ;  /* 0x0000000484ff7812 */ /* 0x000fe2000782c0ff */
[----:B------:R-:W-:Y:S02]  /*6c90*/  IMAD.IADD R7, R89, 0x1, -R6 ;  /* 0x0000000159077824 */ /* 0x000fe400078e0a06 */
[----:B------:R-:W-:Y:S02]  /*6ca0*/  IMAD R3, R3, c[0x0][0x1b0], RZ ;  /* 0x00006c0003037a24 */ /* 0x000fe400078e02ff */
[----:B------:R-:W-:Y:S01]  /*6cb0*/  IMAD.MOV R5, RZ, RZ, -R8 ;  /* 0x000000ffff057224 */ /* 0x000fe200078e0a08 */
[----:B------:R-:W-:Y:S01]  /*6cc0*/  SHF.R.S32.HI R10, RZ, 0x1f, R7 ;  /* 0x0000001fff0a7819 */ /* 0x000fe20000011407 */
[----:B------:R-:W-:Y:S02]  /*6cd0*/  IMAD.IADD R13, R13, 0x1, R9 ;  /* 0x000000010d0d7824 */ /* 0x000fe400078e0209 */
[----:B------:R-:W-:Y:S01]  /*6ce0*/  IMAD R3, R8, c[0x0][0x1b4], R3 ;  /* 0x00006d0008037a24 */ /* 0x000fe200078e0203 */
[----:B------:R-:W-:Y:S01]  /*6cf0*/  LEA.HI R10, R10, R7, RZ, 0x3 ;  /* 0x000000070a0a7211 */ /* 0x000fe200078f18ff */
[----:B------:R-:W-:Y:S01]  /*6d00*/  IMAD R4, R5, c[0x0][0x2c4], R4 ;  /* 0x0000b10005047a24 */ /* 0x000fe200078e0204 */
[----:B------:R-:W-:Y:S01]  /*6d10*/  @P0 LOP3.LUT R91, R91, 0x4, RZ, 0xfc, !PT ;  /* 0x000000045b5b0812 */ /* 0x000fe200078efcff */
[----:B------:R-:W-:Y:S01]  /*6d20*/  IMAD.WIDE.U32 R8, R8, c[0x0][0x1b0], R12 ;  /* 0x00006c0008087a25 */ /* 0x000fe200078e000c */
[----:B------:R-:W-:-:S02]  /*6d30*/  LOP3.LUT R6, R10, 0xfffffff8, RZ, 0xc0, !PT ;  /* 0xfffffff80a067812 */ /* 0x000fc400078ec0ff */
[----:B------:R-:W-:Y:S01]  /*6d40*/  IADD3 R12, R11, UR13, RZ ;  /* 0x0000000d0b0c7c10 */ /* 0x000fe2000fffe0ff */
[C---:B------:R-:W-:Y:S02]  /*6d50*/  IMAD.SHL.U32 R5, R132.reuse, 0x40, RZ ;  /* 0x0000004084057824 */ /* 0x040fe400078e00ff */
[----:B------:R-:W-:Y:S01]  /*6d60*/  IMAD.IADD R9, R9, 0x1, R3 ;  /* 0x0000000109097824 */ /* 0x000fe200078e0203 */
[----:B------:R-:W-:Y:S01]  /*6d70*/  SHF.R.S32.HI R3, RZ, 0x1f, R4 ;  /* 0x0000001fff037819 */ /* 0x000fe20000011404 */
[----:B------:R-:W-:Y:S01]  /*6d80*/  IMAD.SHL.U32 R13, R11, 0x40, RZ ;  /* 0x000000400b0d7824 */ /* 0x000fe200078e00ff */
[----:B------:R-:W-:Y:S01]  /*6d90*/  LOP3.LUT R5, R5, 0x1c0, RZ, 0xc0, !PT ;  /* 0x000001c005057812 */ /* 0x000fe200078ec0ff */
[----:B------:R-:W-:Y:S02]  /*6da0*/  IMAD.IADD R6, R7, 0x1, -R6 ;  /* 0x0000000107067824 */ /* 0x000fe400078e0a06 */
[----:B------:R-:W-:Y:S01]  /*6db0*/  IMAD R3, R3, c[0x0][0x1a8], RZ ;  /* 0x00006a0003037a24 */ /* 0x000fe200078e02ff */
[----:B------:R-:W-:Y:S01]  /*6dc0*/  LOP3.LUT R2, R5, 0x8, R2, 0xf8, !PT ;  /* 0x0000000805027812 */ /* 0x000fe200078ef802 */
[----:B------:R-:W-:Y:S01]  /*6dd0*/  IMAD.SHL.U32 R218, R132, 0x8, RZ ;  /* 0x0000000884da7824 */ /* 0x000fe200078e00ff */
[----:B------:R-:W-:Y:S01]  /*6de0*/  LOP3.LUT R13, R13, 0x1c0, RZ, 0xc0, !PT ;  /* 0x000001c00d0d7812 */ /* 0x000fe200078ec0ff */
[----:B------:R-:W-:Y:S01]  /*6df0*/  IMAD.SHL.U32 R7, R6, 0x40, RZ ;  /* 0x0000004006077824 */ /* 0x000fe200078e00ff */
[----:B------:R-:W-:Y:S01]  /*6e00*/  SHF.R.U32.HI R5, RZ, 0x3, R5 ;  /* 0x00000003ff057819 */ /* 0x000fe20000011605 */
[C---:B------:R-:W-:Y:S01]  /*6e10*/  IMAD R3, R4.reuse, c[0x0][0x1ac], R3 ;  /* 0x00006b0004037a24 */ /* 0x040fe200078e0203 */
[----:B------:R-:W-:Y:S01]  /*6e20*/  SHF.R.U32.HI R16, RZ, 0x3, R13 ;  /* 0x00000003ff107819 */ /* 0x000fe2000001160d */
[----:B------:R-:W-:Y:S01]  /*6e30*/  IMAD.WIDE.U32 R8, R4, c[0x0][0x1a8], R8 ;  /* 0x00006a0004087a25 */ /* 0x000fe200078e0008 */
[----:B------:R-:W-:-:S02]  /*6e40*/  LOP3.LUT R5, R2, R5, RZ, 0x3c, !PT ;  /* 0x0000000502057212 */ /* 0x000fc400078e3cff */
[----:B------:R-:W-:Y:S01]  /*6e50*/  LOP3.LUT R13, R13, 0x38, R218, 0xf8, !PT ;  /* 0x000000380d0d7812 */ /* 0x000fe200078ef8da */
[----:B------:R-:W-:Y:S01]  /*6e60*/  IMAD.SHL.U32 R2, R0, 0x8, RZ ;  /* 0x0000000800027824 */ /* 0x000fe200078e00ff */
[----:B------:R-:W-:Y:S01]  /*6e70*/  LOP3.LUT R7, R7, 0x1c0, RZ, 0xc0, !PT ;  /* 0x000001c007077812 */ /* 0x000fe200078ec0ff */
[----:B------:R-:W-:Y:S01]  /*6e80*/  IMAD.IADD R3, R9, 0x1, R3 ;  /* 0x0000000109037824 */ /* 0x000fe200078e0203 */
[----:B------:R-:W-:Y:S01]  /*6e90*/  LEA R14, P0, R8, c[0x0][0x160], 0x1 ;  /* 0x00005800080e7a11 */ /* 0x000fe200078008ff */
[----:B------:R-:W-:Y:S01]  /*6ea0*/  IMAD.SHL.U32 R10, R10, 0x40, RZ ;  /* 0x000000400a0a7824 */ /* 0x000fe200078e00ff */
[----:B------:R-:W-:Y:S01]  /*6eb0*/  LOP3.LUT R16, R13, R16, RZ, 0x3c, !PT ;  /* 0x000000100d107212 */ /* 0x000fe200078e3cff */
[----:B------:R-:W-:Y:S01]  /*6ec0*/  IMAD.SHL.U32 R205, R205, 0x8, RZ ;  /* 0x00000008cdcd7824 */ /* 0x000fe200078e00ff */
[----:B------:R-:W-:Y:S01]  /*6ed0*/  LOP3.LUT R2, R7, 0x8, R2, 0xf8, !PT ;  /* 0x0000000807027812 */ /* 0x000fe200078ef802 */
[----:B------:R1:W2:Y:S01]  /*6ee0*/  SHFL.IDX PT, R18, R14, RZ, 0x181f ;  /* 0x00181fff0e127589 */ /* 0x0002a200000e0000 */
[----:B------:R-:W-:Y:S01]  /*6ef0*/  LEA.HI.X R13, R8, c[0x0][0x164], R3, 0x1, P0 ;  /* 0x00005900080d7a11 */ /* 0x000fe200000f0c03 */
[----:B------:R-:W-:Y:S01]  /*6f00*/  IMAD.MOV.U32 R3, RZ, RZ, 0x20 ;  /* 0x00000020ff037424 */ /* 0x000fe200078e00ff */
[----:B------:R-:W-:Y:S01]  /*6f10*/  LOP3.LUT P5, RZ, R6, 0x4, RZ, 0xc0, !PT ;  /* 0x0000000406ff7812 */ /* 0x000fe200078ac0ff */
[----:B------:R-:W-:Y:S01]  /*6f20*/  IMAD R5, R0, 0x200, R5 ;  /* 0x0000020000057824 */ /* 0x000fe200078e0205 */
[----:B------:R-:W-:Y:S01]  /*6f30*/  SHF.R.U32.HI R7, RZ, 0x3, R7 ;  /* 0x00000003ff077819 */ /* 0x000fe20000011607 */
[----:B------:R1:W3:Y:S01]  /*6f40*/  SHFL.IDX PT, R19, R13, RZ, 0x181f ;  /* 0x00181fff0d137589 */ /* 0x0002e200000e0000 */
[----:B------:R-:W-:-:S02]  /*6f50*/  LOP3.LUT P4, RZ, R6, 0x2, RZ, 0xc0, !PT ;  /* 0x0000000206ff7812 */ /* 0x000fc4000788c0ff */
[----:B------:R-:W-:Y:S02]  /*6f60*/  ISETP.GE.AND P0, PT, R12, UR19, PT ;  /* 0x000000130c007c0c */ /* 0x000fe4000bf06270 */
[----:B------:R-:W-:Y:S02]  /*6f70*/  LEA.HI R6, R88, R89, RZ, 0x5 ;  /* 0x0000005958067211 */ /* 0x000fe400078f28ff */
[----:B------:R-:W-:Y:S01]  /*6f80*/  LOP3.LUT R4, R2, R7, RZ, 0x3c, !PT ;  /* 0x0000000702047212 */ /* 0x000fe200078e3cff */
[----:B------:R-:W-:Y:S01]  /*6f90*/  IMAD.MOV.U32 R2, RZ, RZ, 0x10 ;  /* 0x00000010ff027424 */ /* 0x000fe200078e00ff */
[----:B------:R-:W-:Y:S02]  /*6fa0*/  SHF.R.S32.HI R7, RZ, 0x5, R6 ;  /* 0x00000005ff077819 */ /* 0x000fe40000011406 */
[----:B------:R-:W-:Y:S02]  /*6fb0*/  LOP3.LUT R10, R10, 0xfffffe00, RZ, 0xc0, !PT ;  /* 0xfffffe000a0a7812 */ /* 0x000fe400078ec0ff */
[----:B------:R-:W-:-:S02]  /*6fc0*/  IADD3 R9, R218, 0x40, RZ ;  /* 0x00000040da097810 */ /* 0x000fc40007ffe0ff */
[----:B------:R-:W-:Y:S01]  /*6fd0*/  IADD3 R8, R218, 0x80, RZ ;  /* 0x00000080da087810 */ /* 0x000fe20007ffe0ff */
[----:B------:R-:W-:Y:S01]  /*6fe0*/  IMAD R15, R7, 0x400, R10 ;  /* 0x00000400070f7824 */ /* 0x000fe200078e020a */
[----:B------:R-:W-:Y:S02]  /*6ff0*/  SEL R2, R2, 0xfffffff0, !P4 ;  /* 0xfffffff002027807 */ /* 0x000fe40006000000 */
[----:B------:R-:W-:Y:S01]  /*7000*/  ISETP.GE.AND P2, PT, R218, c[0x0][0x198], PT ;  /* 0x00006600da007a0c */ /* 0x000fe20003f46270 */
[----:B------:R-:W-:Y:S01]  /*7010*/  IMAD.IADD R0, R15, 0x1, R4 ;  /* 0x000000010f007824 */ /* 0x000fe200078e0204 */
[----:B------:R-:W-:Y:S02]  /*7020*/  ISETP.GE.AND P4, PT, R8, c[0x0][0x198], PT ;  /* 0x0000660008007a0c */ /* 0x000fe40003f86270 */
[----:B------:R-:W-:Y:S02]  /*7030*/  LOP3.LUT R205, R16, 0xfffffe00, R205, 0xf8, !PT ;  /* 0xfffffe0010cd7812 */ /* 0x000fe400078ef8cd */
[----:B------:R-:W-:-:S02]  /*7040*/  LOP3.LUT R4, R4, R10, RZ, 0xfc, !PT ;  /* 0x0000000a04047212 */ /* 0x000fc400078efcff */
[----:B------:R-:W-:Y:S01]  /*7050*/  SEL R3, R3, 0xffffffe0, !P5 ;  /* 0xffffffe003037807 */ /* 0x000fe20006800000 */
[----:B------:R-:W-:Y:S01]  /*7060*/  @!P3 IMAD.MOV.U32 R210, RZ, RZ, R197 ;  /* 0x000000ffffd2b224 */ /* 0x000fe200078e00c5 */
[----:B------:R-:W-:Y:S01]  /*7070*/  ISETP.GE.AND P3, PT, R9, c[0x0][0x198], PT ;  /* 0x0000660009007a0c */ /* 0x000fe20003f66270 */
[----:B------:R-:W-:Y:S07]  /*7080*/  @P0 BRA `(.L_x_1619) ;  /* 0x000000e000000947 */ /* 0x000fee0003800000 */
[----:B-123--:R-:W-:Y:S01]  /*7090*/  SHF.R.S32.HI R10, RZ, 0x1f, R9 ;  /* 0x0000001fff0a7819 */ /* 0x00efe20000011409 */
        /* <DEDUP_REMOVED lines=13> */
.L_x_1619:
[----:B-123--:R-:W-:Y:S05]  /*7170*/  BSYNC B0 ;  /* 0x0000000000007941 */ /* 0x00efea0003800000 */
.L_x_1618:
        /* <DEDUP_REMOVED lines=20> */
.L_x_1621:
[----:B------:R-:W-:Y:S05]  /*72c0*/  BSYNC B0 ;  /* 0x0000000000007941 */ /* 0x000fea0003800000 */
.L_x_1620:
[----:B------:R-:W-:Y:S01]  /*72d0*/  IADD3 R10, R12, 0x40, RZ ;  /* 0x000000400c0a7810 */ /* 0x000fe20007ffe0ff */
[----:B--2---:R2:W1:Y:S01]  /*72e0*/  SHFL.IDX PT, R19, R13, 0x2, 0x181f ;  /* 0x00581f000d137f89 */ /* 0x00446200000e0000 */
[----:B------:R-:W-:Y:S02]  /*72f0*/  BSSY B0, `(.L_x_1622) ;  /* 0x0000012000007945 */ /* 0x000fe40003800000 */
[----:B------:R-:W-:Y:S01]  /*7300*/  ISETP.GE.AND P0, PT, R10, UR19, PT ;  /* 0x000000130a007c0c */ /* 0x000fe2000bf06270 */
        /* <DEDUP_REMOVED lines=16> */
.L_x_1623:
[----:B------:R-:W-:Y:S05]  /*7410*/  BSYNC B0 ;  /* 0x0000000000007941 */ /* 0x000fea0003800000 */
.L_x_1622:
[----:B-1----:R-:W-:Y:S01]  /*7420*/  SHFL.IDX PT, R16, R14, 0x3, 0x181f ;  /* 0x00781f000e107f89 */ /* 0x002fe200000e0000 */
[----:B------:R-:W-:Y:S01]  /*7430*/  IADD3 R12, R12, 0x60, RZ ;  /* 0x000000600c0c7810 */ /* 0x000fe20007ffe0ff */
[----:B------:R-:W-:Y:S01]  /*7440*/  IMAD.U32 R15, RZ, RZ, UR15 ;  /* 0x0000000fff0f7e24 */ /* 0x000fe2000f8e00ff */
[----:B------:R-:W-:Y:S01]  /*7450*/  SHF.R.S32.HI R214, RZ, 0x1f, R9 ;  /* 0x0000001fffd67819 */ /* 0x000fe20000011409 */
[----:B------:R-:W1:Y:S01]  /*7460*/  SHFL.IDX PT, R17, R13, 0x3, 0x181f ;  /* 0x00781f000d117f89 */ /* 0x000e6200000e0000 */
[----:B------:R-:W-:Y:S01]  /*7470*/  ISETP.GE.AND P0, PT, R12, UR19, PT ;  /* 0x000000130c007c0c */ /* 0x000fe2000bf06270 */
[----:B------:R-:W-:Y:S01]  /*7480*/  IMAD.MOV.U32 R201, RZ, RZ, c[0x0][0x2b8] ;  /* 0x0000ae00ffc97624 */ /* 0x000fe200078e00ff */
[----:B------:R-:W-:Y:S01]  /*7490*/  SHF.R.S32.HI R213, RZ, 0x1f, R8 ;  /* 0x0000001fffd57819 */ /* 0x000fe20000011408 */
[----:B------:R-:W-:Y:S01]  /*74a0*/  IMAD R204, R15, 0x40, R206 ;  /* 0x000000400fcc7824 */ /* 0x000fe200078e02ce */
[----:B------:R-:W-:Y:S01]  /*74b0*/  LEA.HI R214, R214, R9, RZ, 0x3 ;  /* 0x00000009d6d67211 */ /* 0x000fe200078f18ff */
[----:B------:R-:W-:Y:S01]  /*74c0*/  IMAD.SHL.U32 R24, R205, 0x2, RZ ;  /* 0x00000002cd187824 */ /* 0x000fe200078e00ff */
[----:B------:R-:W-:Y:S01]  /*74d0*/  LEA.HI R213, R213, R8, RZ, 0x3 ;  /* 0x00000008d5d57211 */ /* 0x000fe200078f18ff */
[----:B------:R-:W-:Y:S01]  /*74e0*/  IMAD.MOV.U32 R203, RZ, RZ, RZ ;  /* 0x000000ffffcb7224 */ /* 0x000fe200078e00ff */
[----:B------:R-:W-:-:S02]  /*74f0*/  LOP3.LUT R214, R214, 0xfffffff8, RZ, 0xc0, !PT ;  /* 0xfffffff8d6d67812 */ /* 0x000fc400078ec0ff */
[----:B------:R-:W-:Y:S02]  /*7500*/  ISETP.NE.AND P5, PT, R201, 0x1, PT ;  /* 0x00000001c900780c */ /* 0x000fe40003fa5270 */
[----:B------:R-:W-:Y:S02]  /*7510*/  LOP3.LUT R213, R213, 0xfffffff8, RZ, 0xc0, !PT ;  /* 0xfffffff8d5d57812 */ /* 0x000fe400078ec0ff */
[----:B------:R-:W-:Y:S02]  /*7520*/  IADD3 R204, R204, -0x40, RZ ;  /* 0xffffffc0cccc7810 */ /* 0x000fe40007ffe0ff */
[----:B-----5:R-:W-:Y:S02]  /*7530*/  SHF.R.S32.HI R15, RZ, 0x1f, R210 ;  /* 0x0000001fff0f7819 */ /* 0x020fe400000114d2 */
[----:B------:R-:W-:Y:S02]  /*7540*/  LOP3.LUT R91, R91, 0xfffffffd, RZ, 0xc0, !PT ;  /* 0xfffffffd5b5b7812 */ /* 0x000fe400078ec0ff */
[----:B------:R-:W-:Y:S01]  /*7550*/  P2R R10, PR, RZ, 0x2 ;  /* 0x00000002ff0a7803 */ /* 0x000fe20000000000 */
[----:B------:R-:W-:-:S02]  /*7560*/  IMAD R15, R15, c[0x0][0x2b0], RZ ;  /* 0x0000ac000f0f7a24 */ /* 0x000fc400078e02ff */
[----:B-1-3--:R-:W-:-:S04]  /*7570*/  @!P0 IMAD.WIDE R18, R218, 0x2, R16 ;  /* 0x00000002da128825 */ /* 0x00afc800078e0210 */
[----:B------:R-:W-:Y:S01]  /*7580*/  IMAD R199, R90, c[0x0][0x1e8], RZ ;  /* 0x00007a005ac77a24 */ /* 0x000fe200078e02ff */
[----:B------:R-:W-:Y:S01]  /*7590*/  @!PT LDS RZ, [RZ] ;  /* 0x00000000fffff984 */ /* 0x000fe20000000800 */
[----:B------:R1:W-:Y:S01]  /*75a0*/  @!P0 LDGSTS.E.BYPASS.LTC128B.128 [R24+0x1b100], [R18.64], !P2 ;  /* 0x1b10000012188fae */ /* 0x0003e2000d101d4a */
[C---:B------:R-:W-:Y:S01]  /*75b0*/  ISETP.GE.AND P2, PT, R204.reuse, UR9, PT ;  /* 0x00000009cc007c0c */ /* 0x040fe2000bf46270 */
[----:B------:R-:W-:Y:S01]  /*75c0*/  @!P0 IMAD.WIDE R22, R213, 0x2, R16 ;  /* 0x00000002d5168825 */ /* 0x000fe200078e0210 */
[----:B------:R-:W-:Y:S02]  /*75d0*/  IADD3 R204, R204, UR8, RZ ;  /* 0x00000008cccc7c10 */ /* 0x000fe4000fffe0ff */
[----:B------:R-:W-:Y:S01]  /*75e0*/  ISETP.GT.OR P2, PT, R206, 0x3f, P2 ;  /* 0x0000003fce00780c */ /* 0x000fe20001744670 */
[----:B------:R-:W-:Y:S02]  /*75f0*/  IMAD R15, R210, c[0x0][0x2b4], R15 ;  /* 0x0000ad00d20f7a24 */ /* 0x000fe400078e020f */
[----:B------:R-:W-:Y:S01]  /*7600*/  IMAD.WIDE.U32 R208, R196, c[0x0][0x1e8], RZ ;  /* 0x00007a00c4d07a25 */ /* 0x000fe200078e00ff */
[----:B------:R-:W-:Y:S01]  /*7610*/  ULEA UR18, UR15, 0xffffffc0, 0x6 ;  /* 0xffffffc00f127891 */ /* 0x000fe2000f8e303f */
[----:B------:R-:W-:-:S02]  /*7620*/  @P5 LOP3.LUT R91, R91, 0x2, RZ, 0xfc, !PT ;  /* 0x000000025b5b5812 */ /* 0x000fc400078efcff */
[----:B------:R-:W-:-:S04]  /*7630*/  @P5 IMAD.HI.U32 R12, R204, c[0x0][0x2bc], RZ ;  /* 0x0000af00cc0c5a27 */ /* 0x000fc800078e00ff */
[----:B--2---:R-:W-:Y:S01]  /*7640*/  IMAD.MOV.U32 R13, RZ, RZ, R204 ;  /* 0x000000ffff0d7224 */ /* 0x004fe200078e00cc */
[----:B------:R-:W-:Y:S01]  /*7650*/  @P5 SHF.R.U32.HI R13, RZ, c[0x0][0x2c0], R12 ;  /* 0x0000b000ff0d5a19 */ /* 0x000fe2000001160c */
[----:B------:R-:W-:-:S04]  /*7660*/  IMAD.WIDE.U32 R210, R210, c[0x0][0x2b0], RZ ;  /* 0x0000ac00d2d27a25 */ /* 0x000fc800078e00ff */
[----:B------:R-:W-:Y:S02]  /*7670*/  IMAD.IADD R200, R211, 0x1, R15 ;  /* 0x00000001d3c87824 */ /* 0x000fe400078e020f */
[----:B-1----:R-:W-:-:S05]  /*7680*/  @!P0 IMAD.WIDE R18, R214, 0x2, R16 ;  /* 0x00000002d6128825 */ /* 0x002fca00078e0210 */
[----:B------:R1:W-:Y:S01]  /*7690*/  @!P0 LDGSTS.E.BYPASS.LTC128B.128 [R24+0x1f100], [R18.64], !P3 ;  /* 0x1f10000012188fae */ /* 0x0003e2000d901d4a */
[----:B------:R-:W-:-:S03]  /*76a0*/  @!P2 IADD3 R15, P3, R13, R210, RZ ;  /* 0x000000d20d0fa210 */ /* 0x000fc60007f7e0ff */
[----:B------:R2:W-:Y:S01]  /*76b0*/  @!P0 LDGSTS.E.BYPASS.LTC128B.128 [R24+0x23100], [R22.64], !P4 ;  /* 0x2310000016188fae */ /* 0x0005e2000e101d4a */
[----:B------:R-:W-:Y:S02]  /*76c0*/  @!P2 LEA.HI.X.SX32 R12, R13, R200, 0x1, P3 ;  /* 0x000000c80d0ca211 */ /* 0x000fe400018f0eff */
[C---:B------:R-:W-:Y:S01]  /*76d0*/  @!P2 LEA R20, P3, R15.reuse, c[0x0][0x2a0], 0x2 ;  /* 0x0000a8000f14aa11 */ /* 0x040fe200078610ff */
[----:B------:R-:W0:Y:S03]  /*76e0*/  LDGDEPBAR ;  /* 0x00000000000079af */ /* 0x000e260000000000 */
[----:B------:R-:W-:Y:S01]  /*76f0*/  @!P2 LEA.HI.X R21, R15, c[0x0][0x2a4], R12, 0x2, P3 ;  /* 0x0000a9000f15aa11 */ /* 0x000fe200018f140c */
[----:B------:R-:W-:Y:S06]  /*7700*/  BAR.SYNC.DEFER_BLOCKING 0x0 ;  /* 0x0000000000007b1d */ /* 0x000fec0000010000 */
[----:B------:R-:W3:Y:S01]  /*7710*/  @!P2 LDG.E R203, [R20.64] ;  /* 0x0000000a14cba981 */ /* 0x000ee2000c1e1900 */
[----:B------:R-:W-:Y:S01]  /*7720*/  IMAD.MOV R13, RZ, RZ, -R13 ;  /* 0x000000ffff0d7224 */ /* 0x000fe200078e0a0d */
[----:B------:R-:W-:Y:S01]  /*7730*/  UIADD3 UR18, UR9, -UR18, URZ ;  /* 0x8000001209127290 */ /* 0x000fe2000fffe03f */
[----:B------:R-:W-:Y:S01]  /*7740*/  IMAD R199, R196, c[0x0][0x1ec], R199 ;  /* 0x00007b00c4c77a24 */ /* 0x000fe200078e02c7 */
[----:B------:R-:W-:Y:S01]  /*7750*/  ISETP.GE.AND P5, PT, R218, c[0x0][0x1d4], PT ;  /* 0x00007500da007a0c */ /* 0x000fe20003fa6270 */
[----:B------:R-:W-:Y:S01]  /*7760*/  IMAD R204, R13, c[0x0][0x2b8], R204 ;  /* 0x0000ae000dcc7a24 */ /* 0x000fe200078e02cc */
[----:B------:R-:W-:Y:S01]  /*7770*/  ISETP.GE.AND P4, PT, R9, c[0x0][0x1d4], PT ;  /* 0x0000750009007a0c */ /* 0x000fe20003f86270 */
[----:B------:R-:W-:Y:S01]  /*7780*/  IMAD.IADD R199, R209, 0x1, R199 ;  /* 0x00000001d1c77824 */ /* 0x000fe200078e02c7 */
[----:B------:R-:W-:Y:S01]  /*7790*/  IADD3 R11, -R11, UR18, RZ ;  /* 0x000000120b0b7c10 */ /* 0x000fe2000fffe1ff */
[----:B------:R-:W-:Y:S01]  /*77a0*/  IMAD.WIDE.U32 R14, R204, c[0x0][0x1e0], RZ ;  /* 0x00007800cc0e7a25 */ /* 0x000fe200078e00ff */
[----:B------:R-:W-:Y:S01]  /*77b0*/  SHF.R.S32.HI R13, RZ, 0x1f, R204 ;  /* 0x0000001fff0d7819 */ /* 0x000fe200000114cc */
[----:B------:R-:W-:Y:S01]  /*77c0*/  UISETP.GE.AND UP1, UPT, UR15, 0x2, UPT ;  /* 0x000000020f00788c */ /* 0x000fe2000bf26270 */
[----:B------:R-:W-:Y:S01]  /*77d0*/  ISETP.GE.AND P6, PT, R8, c[0x0][0x1d4], PT ;  /* 0x0000750008007a0c */ /* 0x000fe20003fc6270 */
[----:B------:R-:W-:Y:S01]  /*77e0*/  IMAD.WIDE.U32 R26, R196, c[0x0][0x210], RZ ;  /* 0x00008400c41a7a25 */ /* 0x000fe200078e00ff */
[----:B------:R-:W-:-:S02]  /*77f0*/  ISETP.GE.AND P3, PT, R218, c[0x0][0x1d4], PT ;  /* 0x00007500da007a0c */ /* 0x000fc40003f66270 */
[----:B------:R-:W-:Y:S01]  /*7800*/  ISETP.GE.AND P2, PT, R9, c[0x0][0x1d4], PT ;  /* 0x0000750009007a0c */ /* 0x000fe20003f46270 */
[C---:B------:R-:W-:Y:S01]  /*7810*/  IMAD R17, R13.reuse, c[0x0][0x1e0], RZ ;  /* 0x000078000d117a24 */ /* 0x040fe200078e02ff */
[----:B------:R-:W-:Y:S01]  /*7820*/  SHF.R.S32.HI R215, RZ, 0x1f, R218 ;  /* 0x0000001fffd77819 */ /* 0x000fe200000114da */
[----:B------:R-:W-:Y:S01]  /*7830*/  IMAD R13, R13, c[0x0][0x208], RZ ;  /* 0x000082000d0d7a24 */ /* 0x000fe200078e02ff */
[----:B------:R-:W-:Y:S01]  /*7840*/  SEL R216, RZ, 0x10, P6 ;  /* 0x00000010ffd87807 */ /* 0x000fe20003000000 */
[----:B-1----:R-:W-:Y:S01]  /*7850*/  IMAD R18, R204, c[0x0][0x1e4], R17 ;  /* 0x00007900cc127a24 */ /* 0x002fe200078e0211 */
[----:B------:R-:W-:Y:S02]  /*7860*/  IADD3 R202, R24, 0x100, RZ ;  /* 0x0000010018ca7810 */ /* 0x000fe40007ffe0ff */
[----:B------:R-:W-:Y:S01]  /*7870*/  SHF.R.S32.HI R217, RZ, 0x1f, R214 ;  /* 0x0000001fffd97819 */ /* 0x000fe200000114d6 */
[----:B------:R-:W-:Y:S01]  /*7880*/  IMAD.IADD R19, R15, 0x1, R18 ;  /* 0x000000010f137824 */ /* 0x000fe200078e0212 */
[----:B------:R-:W-:Y:S01]  /*7890*/  SHF.R.S32.HI R144, RZ, 0x1f, R213 ;  /* 0x0000001fff907819 */ /* 0x000fe200000114d5 */
[----:B------:R-:W-:Y:S01]  /*78a0*/  IMAD.MOV.U32 R18, RZ, RZ, R14 ;  /* 0x000000ffff127224 */ /* 0x000fe200078e000e */
[----:B---3--:R-:W-:-:S03]  /*78b0*/  SHF.R.S32.HI R12, RZ, 0x1f, R203 ;  /* 0x0000001fff0c7819 */ /* 0x008fc600000114cb */
[----:B------:R-:W-:-:S04]  /*78c0*/  IMAD.WIDE.U32 R18, R203, c[0x0][0x1f0], R18 ;  /* 0x00007c00cb127a25 */ /* 0x000fc800078e0012 */
[----:B------:R-:W-:Y:S01]  /*78d0*/  IMAD R14, R12, c[0x0][0x1f0], RZ ;  /* 0x00007c000c0e7a24 */ /* 0x000fe200078e02ff */
[----:B------:R-:W-:Y:S01]  /*78e0*/  IADD3 R17, P0, R208, R18, RZ ;  /* 0x00000012d0117210 */ /* 0x000fe20007f1e0ff */
[----:B------:R-:W-:Y:S02]  /*78f0*/  IMAD R12, R12, c[0x0][0x218], RZ ;  /* 0x000086000c0c7a24 */ /* 0x000fe400078e02ff */
[----:B------:R-:W-:-:S05]  /*7900*/  IMAD R14, R203, c[0x0][0x1f4], R14 ;  /* 0x00007d00cb0e7a24 */ /* 0x000fca00078e020e */
[----:B------:R-:W-:Y:S01]  /*7910*/  IADD3.X R14, R199, R19, R14, P0, !PT ;  /* 0x00000013c70e7210 */ /* 0x000fe200007fe40e */
[----:B------:R-:W-:Y:S01]  /*7920*/  IMAD.WIDE.U32 R18, R204, c[0x0][0x208], RZ ;  /* 0x00008200cc127a25 */ /* 0x000fe200078e00ff */
[----:B------:R-:W-:-:S04]  /*7930*/  LEA R20, P0, R17, c[0x0][0x1c8], 0x1 ;  /* 0x0000720011147a11 */ /* 0x000fc800078008ff */
[----:B------:R-:W-:Y:S01]  /*7940*/  LEA.HI.X R17, R17, c[0x0][0x1cc], R14, 0x1, P0 ;  /* 0x0000730011117a11 */ /* 0x000fe200000f0c0e */
[----:B--2---:R-:W-:Y:S01]  /*7950*/  SHFL.IDX PT, R22, R20, RZ, 0x181f ;  /* 0x00181fff14167589 */ /* 0x004fe200000e0000 */
[----:B------:R-:W-:Y:S01]  /*7960*/  ISETP.GE.AND P0, PT, R11, 0x1, PT ;  /* 0x000000010b00780c */ /* 0x000fe20003f06270 */
[----:B------:R-:W-:Y:S02]  /*7970*/  IMAD R14, R204, c[0x0][0x20c], R13 ;  /* 0x00008300cc0e7a24 */ /* 0x000fe400078e020d */
[----:B------:R-:W1:Y:S01]  /*7980*/  SHFL.IDX PT, R23, R17, RZ, 0x181f ;  /* 0x00181fff11177589 */ /* 0x000e6200000e0000 */
[----:B------:R-:W-:Y:S02]  /*7990*/  IMAD R13, R90, c[0x0][0x210], RZ ;  /* 0x000084005a0d7a24 */ /* 0x000fe400078e02ff */
[----:B------:R-:W-:Y:S01]  /*79a0*/  IMAD.IADD R15, R19, 0x1, R14 ;  /* 0x00000001130f7824 */ /* 0x000fe200078e020e */
[----:B------:R-:W-:Y:S01]  /*79b0*/  SHFL.IDX PT, R16, R20, 0x1, 0x181f ;  /* 0x00381f0014107f89 */ /* 0x000fe200000e0000 */
[----:B------:R-:W-:-:S02]  /*79c0*/  IMAD.MOV.U32 R14, RZ, RZ, R18 ;  /* 0x000000ffff0e7224 */ /* 0x000fc400078e0012 */
[----:B------:R-:W-:Y:S01]  /*79d0*/  IMAD R13, R196, c[0x0][0x214], R13 ;  /* 0x00008500c40d7a24 */ /* 0x000fe200078e020d */
[----:B------:R-:W2:Y:S01]  /*79e0*/  SHFL.IDX PT, R17, R17, 0x1, 0x181f ;  /* 0x00381f0011117f89 */ /* 0x000ea200000e0000 */
[----:B------:R-:W-:-:S04]  /*79f0*/  IMAD.WIDE.U32 R14, R203, c[0x0][0x218], R14 ;  /* 0x00008600cb0e7a25 */ /* 0x000fc800078e000e */
[----:B------:R-:W-:Y:S02]  /*7a00*/  IMAD.IADD R198, R27, 0x1, R13 ;  /* 0x000000011bc67824 */ /* 0x000fe400078e020d */
[----:B------:R-:W-:Y:S02]  /*7a10*/  IMAD R13, R203, c[0x0][0x21c], R12 ;  /* 0x00008700cb0d7a24 */ /* 0x000fe400078e020c */
[----:B-1----:R-:W-:-:S04]  /*7a20*/  @P0 IMAD.WIDE R30, R218, 0x2, R22 ;  /* 0x00000002da1e0825 */ /* 0x002fc800078e0216 */
[--C-:B------:R-:W-:Y:S01]  /*7a30*/  @P0 IMAD.WIDE R28, R214, 0x2, R22.reuse ;  /* 0x00000002d61c0825 */ /* 0x100fe200078e0216 */
[----:B------:R1:W-:Y:S03]  /*7a40*/  @P0 LDGSTS.E.BYPASS.LTC128B.128 [R24+0xc100], [R30.64], !P5 ;  /* 0x0c1000001e180fae */ /* 0x0003e6000e901d4a */
[----:B------:R-:W-:Y:S01]  /*7a50*/  @P0 IMAD.WIDE R22, R213, 0x2, R22 ;  /* 0x00000002d5160825 */ /* 0x000fe200078e0216 */
[----:B------:R3:W-:Y:S04]  /*7a60*/  @P0 LDGSTS.E.BYPASS.LTC128B.128 [R24+0xe100], [R28.64], !P4 ;  /* 0x0e1000001c180fae */ /* 0x0007e8000e101d4a */
[----:B------:R4:W-:Y:S01]  /*7a70*/  @P0 LDGSTS.E.BYPASS.LTC128B.128 [R24+0x10100], [R22.64], !P6 ;  /* 0x1010000016180fae */ /* 0x0009e2000f101d4a */
[----:B------:R-:W-:-:S04]  /*7a80*/  IADD3 R18, P0, R26, R14, RZ ;  /* 0x0000000e1a127210 */ /* 0x000fc80007f1e0ff */
[----:B------:R-:W-:Y:S02]  /*7a90*/  IADD3.X R13, R198, R15, R13, P0, !PT ;  /* 0x0000000fc60d7210 */ /* 0x000fe400007fe40d */
[----:B------:R-:W-:-:S04]  /*7aa0*/  LEA R19, P0, R18, c[0x0][0x1f8], 0x1 ;  /* 0x00007e0012137a11 */ /* 0x000fc800078008ff */
[----:B------:R-:W-:Y:S01]  /*7ab0*/  LEA.HI.X R18, R18, c[0x0][0x1fc], R13, 0x1, P0 ;  /* 0x00007f0012127a11 */ /* 0x000fe200000f0c0d */
[----:B------:R-:W4:Y:S01]  /*7ac0*/  SHFL.IDX PT, R14, R19, RZ, 0x181f ;  /* 0x00181fff130e7589 */ /* 0x000f2200000e0000 */
[----:B------:R-:W-:-:S03]  /*7ad0*/  ISETP.GT.AND P0, PT, R11, 0x20, PT ;  /* 0x000000200b00780c */ /* 0x000fc60003f04270 */
[----:B------:R-:W4:Y:S04]  /*7ae0*/  SHFL.IDX PT, R15, R18, RZ, 0x181f ;  /* 0x00181fff120f7589 */ /* 0x000f2800000e0000 */
[----:B------:R-:W4:Y:S01]  /*7af0*/  SHFL.IDX PT, R12, R19, 0x1, 0x181f ;  /* 0x00381f00130c7f89 */ /* 0x000f2200000e0000 */
[----:B---3--:R-:W-:-:S03]  /*7b00*/  IMAD.WIDE R28, R214, 0x2, RZ ;  /* 0x00000002d61c7825 */ /* 0x008fc600078e02ff */
[----:B------:R3:W3:Y:S02]  /*7b10*/  SHFL.IDX PT, R13, R18, 0x1, 0x181f ;  /* 0x00381f00120d7f89 */ /* 0x0006e400000e0000 */
[----:B--2---:R-:W-:-:S04]  /*7b20*/  @P0 IMAD.WIDE R32, R218, 0x2, R16 ;  /* 0x00000002da200825 */ /* 0x004fc800078e0210 */
[--C-:B-1----:R-:W-:Y:S01]  /*7b30*/  @P0 IMAD.WIDE R30, R214, 0x2, R16.reuse ;  /* 0x00000002d61e0825 */ /* 0x102fe200078e0210 */
[----:B------:R1:W-:Y:S03]  /*7b40*/  @P0 LDGSTS.E.BYPASS.LTC128B.128 [R24+0xd100], [R32.64], !P5 ;  /* 0x0d10000020180fae */ /* 0x0003e6000e901d4a */
[C---:B------:R-:W-:Y:S01]  /*7b50*/  @P0 IMAD.WIDE R34, R213.reuse, 0x2, R16 ;  /* 0x00000002d5220825 */ /* 0x040fe200078e0210 */
[----:B------:R1:W-:Y:S03]  /*7b60*/  @P0 LDGSTS.E.BYPASS.LTC128B.128 [R24+0xf100], [R30.64], !P4 ;  /* 0x0f1000001e180fae */ /* 0x0003e6000e101d4a */
[----:B------:R-:W-:Y:S01]  /*7b70*/  IMAD.WIDE R16, R218, 0x2, RZ ;  /* 0x00000002da107825 */ /* 0x000fe200078e02ff */
[----:B------:R1:W-:Y:S03]  /*7b80*/  @P0 LDGSTS.E.BYPASS.LTC128B.128 [R24+0x11100], [R34.64], !P6 ;  /* 0x1110000022180fae */ /* 0x0003e6000f101d4a */
[----:B----4-:R-:W-:Y:S01]  /*7b90*/  IMAD.WIDE R22, R213, 0x2, RZ ;  /* 0x00000002d5167825 */ /* 0x010fe200078e02ff */
[C---:B------:R-:W-:Y:S01]  /*7ba0*/  IADD3 R20, P0, R14.reuse, R16, RZ ;  /* 0x000000100e147210 */ /* 0x040fe20007f1e0ff */
[----:B------:R-:W0:Y:S04]  /*7bb0*/  LDGDEPBAR ;  /* 0x00000000000079af */ /* 0x000e280000000000 */
[----:B------:R-:W-:Y:S01]  /*7bc0*/  IMAD.X R21, R15, 0x1, R17, P0 ;  /* 0x000000010f157824 */ /* 0x000fe200000e0611 */
[----:B---3--:R-:W-:-:S05]  /*7bd0*/  IADD3 R18, P0, R14, R28, RZ ;  /* 0x0000001c0e127210 */ /* 0x008fca0007f1e0ff */
[----:B------:R-:W-:Y:S01]  /*7be0*/  IMAD.X R19, R15, 0x1, R29, P0 ;  /* 0x000000010f137824 */ /* 0x000fe200000e061d */
[----:B------:R-:W-:-:S05]  /*7bf0*/  IADD3 R16, P0, R16, R12, RZ ;  /* 0x0000000c10107210 */ /* 0x000fca0007f1e0ff */
[----:B------:R-:W-:Y:S01]  /*7c00*/  IMAD.X R17, R17, 0x1, R13, P0 ;  /* 0x0000000111117824 */ /* 0x000fe200000e060d */
        /* <DEDUP_REMOVED lines=91> */
.L_x_1624:
[----:B------:R-:W-:Y:S01]  /*81c0*/  ISETP.LT.AND P0, PT, RZ, c[0x0][0x27c], PT ;  /* 0x00009f00ff007a0c */ /* 0x000fe20003f01270 */
[----:B------:R-:W0:-:S12]  /*81d0*/  LDGDEPBAR ;  /* 0x00000000000079af */ /* 0x000e180000000000 */
[----:B------:R-:W-:Y:S05]  /*81e0*/  @P0 BRA `(.L_x_1625) ;  /* 0x0000002000000947 */ /* 0x000fea0003800000 */
[----:B------:R-:W-:-:S04]  /*81f0*/  DEPBAR.LE SB0, 0x3 ;  /* 0x000080c00000791a */ /* 0x000fc80000000000 */
[----:B------:R-:W-:Y:S05]  /*8200*/  BRA `(.L_x_1626) ;  /* 0x000077a000007947 */ /* 0x000fea0003800000 */
.L_x_1625:
[----:B------:R-:W-:Y:S01]  /*8210*/  USHF.R.S32.HI UR17, URZ, 0x1f, UR14 ;  /* 0x0000001f3f117899 */ /* 0x000fe2000801140e */
[----:B------:R-:W-:Y:S01]  /*8220*/  LEA.HI R25, R88, R89, RZ, 0x2 ;  /* 0x0000005958197211 */ /* 0x000fe200078f10ff */
[----:B------:R-:W-:Y:S01]  /*8230*/  ULDC.64 UR6, c[0x0][0x280] ;  /* 0x0000a00000067ab9 */ /* 0x000fe20000000a00 */
[----:B------:R-:W-:Y:S01]  /*8240*/  BSSY B2, `(.L_x_1626) ;  /* 0x0000776000027945 */ /* 0x000fe20003800000 */
[----:B------:R-:W-:Y:S01]  /*8250*/  ULDC.64 UR4, c[0x0][0x290] ;  /* 0x0000a40000047ab9 */ /* 0x000fe20000000a00 */
[----:B-1----:R-:W-:Y:S01]  /*8260*/  LOP3.LUT R8, R25, 0xfffffffc, RZ, 0xc0, !PT ;  /* 0xfffffffc19087812 */ /* 0x002fe200078ec0ff */
[----:B------:R-:W-:Y:S01]  /*8270*/  UIMAD UR16, UR17, UR6, URZ ;  /* 0x00000006111072a4 */ /* 0x000fe2000f8e023f */
[----:B------:R-:W-:Y:S01]  /*8280*/  SHF.R.S32.HI R25, RZ, 0x2, R25 ;  /* 0x00000002ff197819 */ /* 0x000fe20000011419 */
[----:B------:R-:W-:Y:S02]  /*8290*/  UIMAD UR17, UR17, UR4, URZ ;  /* 0x00000004111172a4 */ /* 0x000fe4000f8e023f */
[----:B------:R-:W-:Y:S01]  /*82a0*/  UIMAD.WIDE.U32 UR22, UR14, UR4, URZ ;  /* 0x000000040e1672a5 */ /* 0x000fe2000f8e003f */
[----:B------:R-:W-:Y:S01]  /*82b0*/  IMAD.IADD R95, R89, 0x1, -R8 ;  /* 0x00000001595f7824 */ /* 0x000fe200078e0a08 */
[----:B------:R-:W-:Y:S01]  /*82c0*/  UIMAD.WIDE.U32 UR20, UR14, UR6, URZ ;  /* 0x000000060e1472a5 */ /* 0x000fe2000f8e003f */
[----:B------:R-:W-:Y:S01]  /*82d0*/  IADD3 R8, R25, UR13, RZ ;  /* 0x0000000d19087c10 */ /* 0x000fe2000fffe0ff */
[----:B------:R-:W-:Y:S01]  /*82e0*/  ULDC.U8 UR4, c[0x0][0x298] ;  /* 0x0000a60000047ab9 */ /* 0x000fe20000000000 */
[C---:B------:R-:W-:Y:S01]  /*82f0*/  IMAD.SHL.U32 R68, R95.reuse, 0x8, RZ ;  /* 0x000000085f447824 */ /* 0x040fe200078e00ff */
[----:B------:R-:W-:Y:S01]  /*8300*/  ISETP.NE.AND P0, PT, RZ, UR4, PT ;  /* 0x00000004ff007c0c */ /* 0x000fe2000bf05270 */
[----:B------:R-:W-:Y:S01]  /*8310*/  UIMAD UR7, UR14, UR7, UR16 ;  /* 0x000000070e0772a4 */ /* 0x000fe2000f8e0210 */
[----:B------:R-:W-:Y:S01]  /*8320*/  IMAD R9, R95, 0x40, R8 ;  /* 0x000000405f097824 */ /* 0x000fe200078e0208 */
[----:B------:R-:W-:-:S02]  /*8330*/  UIMAD UR5, UR14, UR5, UR17 ;  /* 0x000000050e0572a4 */ /* 0x000fc4000f8e0211 */
[----:B------:R-:W-:Y:S02]  /*8340*/  UIADD3 UR7, UR7, UR21, URZ ;  /* 0x0000001507077290 */ /* 0x000fe4000fffe03f */
[----:B------:R-:W-:-:S06]  /*8350*/  UIADD3 UR5, UR5, UR23, URZ ;  /* 0x0000001705057290 */ /* 0x000fcc000fffe03f */
[----:B------:R-:W-:Y:S05]  /*8360*/  @!P0 BRA `(.L_x_1627) ;  /* 0x000039c000008947 */ /* 0x000fea0003800000 */
[----:B------:R-:W-:Y:S01]  /*8370*/  PLOP3.LUT P0, PT, PT, PT, UP2, 0x80, 0x0 ;  /* 0x000000000000781c */ /* 0x000fe20003f0f028 */
[----:B------:R-:W-:Y:S01]  /*8380*/  IMAD.U32 R14, RZ, RZ, UR20 ;  /* 0x00000014ff0e7e24 */ /* 0x000fe2000f8e00ff */
[----:B------:R-:W-:Y:S01]  /*8390*/  MOV R15, UR21 ;  /* 0x00000015000f7c02 */ /* 0x000fe20008000f00 */
[----:B------:R-:W-:Y:S01]  /*83a0*/  IMAD.U32 R17, RZ, RZ, UR7 ;  /* 0x00000007ff117e24 */ /* 0x000fe2000f8e00ff */
[----:B------:R-:W-:Y:S01]  /*83b0*/  MOV R13, UR23 ;  /* 0x00000017000d7c02 */ /* 0x000fe20008000f00 */
        /* <DEDUP_REMOVED lines=9> */
[----:B------:R-:W-:Y:S01]  /*8450*/  PLOP3.LUT P0, PT, PT, PT, UP2, 0x80, 0x0 ;  /* 0x000000000000781c */ /* 0x000fe20003f0f028 */
[----:B------:R-:W-:Y:S01]  /*8460*/  CS2R R102, SRZ ;  /* 0x0000000000667805 */ /* 0x000fe2000001ff00 */
[----:B------:R-:W-:Y:S01]  /*8470*/  CS2R R84, SRZ ;  /* 0x0000000000547805 */ /* 0x000fe2000001ff00 */
[----:B------:R-:W-:Y:S01]  /*8480*/  CS2R R94, SRZ ;  /* 0x00000000005e7805 */ /* 0x000fe2000001ff00 */
[----:B------:R-:W-:Y:S01]  /*8490*/  CS2R R108, SRZ ;  /* 0x00000000006c7805 */ /* 0x000fe2000001ff00 */
[----:B------:R-:W-:Y:S01]  /*84a0*/  CS2R R114, SRZ ;  /* 0x0000000000727805 */ /* 0x000fe2000001ff00 */
[----:B------:R-:W-:Y:S01]  /*84b0*/  CS2R R118, SRZ ;  /* 0x0000000000767805 */ /* 0x000fe2000001ff00 */
[----:B------:R-:W-:-:S06]  /*84c0*/  CS2R R106, SRZ ;  /* 0x00000000006a7805 */ /* 0x000fcc000001ff00 */
[----:B------:R-:W-:-:S04]  /*84d0*/  @P0 SHF.R.U32.HI R9, RZ, c[0x0][0x2cc], R10 ;  /* 0x0000b300ff090a19 */ /* 0x000fc8000001160a */
[----:B------:R-:W-:Y:S01]  /*84e0*/  SHF.R.S32.HI R10, RZ, 0x1f, R9 ;  /* 0x0000001fff0a7819 */ /* 0x000fe20000011409 */
[----:B------:R-:W-:-:S04]  /*84f0*/  IMAD.WIDE.U32 R14, R9, c[0x0][0x280], R16 ;  /* 0x0000a000090e7a25 */ /* 0x000fc800078e0010 */
[----:B------:R-:W-:Y:S01]  /*8500*/  IMAD R12, R10, c[0x0][0x280], RZ ;  /* 0x0000a0000a0c7a24 */ /* 0x000fe200078e02ff */
[----:B------:R-:W-:Y:S01]  /*8510*/  LEA R16, P0, R14, c[0x0][0x270], 0x1 ;  /* 0x00009c000e107a11 */ /* 0x000fe200078008ff */
[----:B------:R-:W-:Y:S02]  /*8520*/  IMAD R10, R10, c[0x0][0x290], RZ ;  /* 0x0000a4000a0a7a24 */ /* 0x000fe400078e02ff */
[----:B------:R-:W-:Y:S02]  /*8530*/  IMAD R19, R9, c[0x0][0x284], R12 ;  /* 0x0000a10009137a24 */ /* 0x000fe400078e020c */
[----:B------:R-:W-:Y:S01]  /*8540*/  IMAD.U32 R12, RZ, RZ, UR22 ;  /* 0x00000016ff0c7e24 */ /* 0x000fe2000f8e00ff */
[----:B------:R1:W2:Y:S01]  /*8550*/  SHFL.IDX PT, R20, R16, RZ, 0x1c1f ;  /* 0x001c1fff10147589 */ /* 0x0002a200000e0000 */
[----:B------:R-:W-:Y:S01]  /*8560*/  IMAD.IADD R19, R15, 0x1, R19 ;  /* 0x000000010f137824 */ /* 0x000fe200078e0213 */
[----:B------:R-:W-:Y:S01]  /*8570*/  MOV R15, UR5 ;  /* 0x00000005000f7c02 */ /* 0x000fe20008000f00 */
[----:B------:R-:W-:-:S03]  /*8580*/  IMAD R10, R9, c[0x0][0x294], R10 ;  /* 0x0000a500090a7a24 */ /* 0x000fc600078e020a */
[----:B------:R-:W-:Y:S01]  /*8590*/  LEA.HI.X R19, R14, c[0x0][0x274], R19, 0x1, P0 ;  /* 0x00009d000e137a11 */ /* 0x000fe200000f0c13 */
[----:B------:R-:W-:-:S04]  /*85a0*/  IMAD.MOV.U32 R14, RZ, RZ, R12 ;  /* 0x000000ffff0e7224 */ /* 0x000fc800078e000c */
[----:B------:R-:W-:Y:S01]  /*85b0*/  IMAD.WIDE.U32 R12, R9, c[0x0][0x290], R14 ;  /* 0x0000a400090c7a25 */ /* 0x000fe200078e000e */
[----:B------:R1:W3:Y:S04]  /*85c0*/  SHFL.IDX PT, R21, R19, RZ, 0x1c1f ;  /* 0x001c1fff13157589 */ /* 0x0002e800000e0000 */
[----:B------:R-:W-:Y:S02]  /*85d0*/  IADD3 R18, R13, R10, RZ ;  /* 0x0000000a0d127210 */ /* 0x000fe40007ffe0ff */
[----:B------:R-:W-:-:S04]  /*85e0*/  LEA R10, P0, R12, c[0x0][0x288], 0x1 ;  /* 0x0000a2000c0a7a11 */ /* 0x000fc800078008ff */
[----:B------:R-:W-:Y:S01]  /*85f0*/  LEA.HI.X R18, R12, c[0x0][0x28c], R18, 0x1, P0 ;  /* 0x0000a3000c127a11 */ /* 0x000fe200000f0c12 */
[----:B------:R1:W4:Y:S01]  /*8600*/  SHFL.IDX PT, R14, R10, RZ, 0x1c1f ;  /* 0x001c1fff0a0e7589 */ /* 0x00032200000e0000 */
[----:B------:R-:W-:Y:S02]  /*8610*/  ISETP.GE.AND P0, PT, R8, UR19, PT ;  /* 0x0000001308007c0c */ /* 0x000fe4000bf06270 */
[----:B------:R-:W-:Y:S01]  /*8620*/  LEA.HI R12, R88, R89, RZ, 0x2 ;  /* 0x00000059580c7211 */ /* 0x000fe200078f10ff */
[----:B------:R1:W1:Y:S03]  /*8630*/  SHFL.IDX PT, R15, R18, RZ, 0x1c1f ;  /* 0x001c1fff120f7589 */ /* 0x00026600000e0000 */
[----:B------:R-:W-:-:S05]  /*8640*/  LOP3.LUT R12, R12, 0xfffffffc, RZ, 0xc0, !PT ;  /* 0xfffffffc0c0c7812 */ /* 0x000fca00078ec0ff */
[----:B------:R-:W-:-:S05]  /*8650*/  IMAD.IADD R13, R89, 0x1, -R12 ;  /* 0x00000001590d7824 */ /* 0x000fca00078e0a0c */
[----:B------:R-:W-:Y:S01]  /*8660*/  SHF.L.U32 R13, R13, 0x2, RZ ;  /* 0x000000020d0d7819 */ /* 0x000fe200000006ff */
[----:B------:R-:W-:Y:S05]  /*8670*/  @P0 BRA `(.L_x_1629) ;  /* 0x000003e000000947 */ /* 0x000fea0003800000 */
[C---:B--23--:R-:W-:Y:S01]  /*8680*/  ISETP.GE.AND P0, PT, R13.reuse, c[0x0][0x27c], PT ;  /* 0x00009f000d007a0c */ /* 0x04cfe20003f06270 */
[----:B------:R-:W-:Y:S01]  /*8690*/  CS2R R102, SRZ ;  /* 0x0000000000667805 */ /* 0x000fe2000001ff00 */
[----:B------:R-:W-:Y:S01]  /*86a0*/  CS2R R106, SRZ ;  /* 0x00000000006a7805 */ /* 0x000fe2000001ff00 */
[----:B------:R-:W-:-:S10]  /*86b0*/  IADD3 R9, R13, 0x10, RZ ;  /* 0x000000100d097810 */ /* 0x000fd40007ffe0ff */
[----:B------:R-:W-:-:S04]  /*86c0*/  @!P0 IMAD.WIDE R28, R13, 0x2, R20 ;  /* 0x000000020d1c8825 */ /* 0x000fc800078e0214 */
[----:B-1--4-:R-:W-:Y:S01]  /*86d0*/  @!P0 IMAD.WIDE R22, R13, 0x2, R14 ;  /* 0x000000020d168825 */ /* 0x012fe200078e020e */
[----:B------:R1:W5:Y:S04]  /*86e0*/  @!P0 LD.E.64 R102, [R28.64] ;  /* 0x0000000a1c668980 */ /* 0x000368000c101b00 */
[----:B------:R2:W5:Y:S01]  /*86f0*/  @!P0 LD.E.64 R106, [R22.64] ;  /* 0x0000000a166a8980 */ /* 0x000562000c101b00 */
[----:B------:R-:W-:Y:S01]  /*8700*/  ISETP.GE.AND P0, PT, R9, c[0x0][0x27c], PT ;  /* 0x00009f0009007a0c */ /* 0x000fe20003f06270 */
[----:B------:R-:W-:Y:S01]  /*8710*/  CS2R R120, SRZ ;  /* 0x0000000000787805 */ /* 0x000fe2000001ff00 */
[----:B------:R-:W-:-:S11]  /*8720*/  CS2R R118, SRZ ;  /* 0x0000000000767805 */ /* 0x000fd6000001ff00 */
[----:B------:R-:W-:-:S04]  /*8730*/  @!P0 SHF.R.S32.HI R12, RZ, 0x1f, R9 ;  /* 0x0000001fff0c8819 */ /* 0x000fc80000011409 */
[----:B------:R-:W-:-:S04]  /*8740*/  @!P0 LEA.HI R9, R12, R9, RZ, 0x2 ;  /* 0x000000090c098211 */ /* 0x000fc800078f10ff */
[----:B------:R-:W-:-:S05]  /*8750*/  @!P0 LOP3.LUT R9, R9, 0xfffffffc, RZ, 0xc0, !PT ;  /* 0xfffffffc09098812 */ /* 0x000fca00078ec0ff */
[----:B------:R-:W-:-:S04]  /*8760*/  @!P0 IMAD.WIDE R30, R9, 0x2, R20 ;  /* 0x00000002091e8825 */ /* 0x000fc800078e0214 */
[----:B------:R-:W-:Y:S01]  /*8770*/  @!P0 IMAD.WIDE R32, R9, 0x2, R14 ;  /* 0x0000000209208825 */ /* 0x000fe200078e020e */
[----:B------:R-:W-:Y:S01]  /*8780*/  IADD3 R9, R13, 0x20, RZ ;  /* 0x000000200d097810 */ /* 0x000fe20007ffe0ff */
        /* <DEDUP_REMOVED lines=8> */
[----:B--2---:R-:W-:-:S04]  /*8810*/  @!P0 IMAD.WIDE R22, R9, 0x2, R20 ;  /* 0x0000000209168825 */ /* 0x004fc800078e0214 */
[----:B-1----:R-:W-:Y:S01]  /*8820*/  @!P0 IMAD.WIDE R28, R9, 0x2, R14 ;  /* 0x00000002091c8825 */ /* 0x002fe200078e020e */
        /* <DEDUP_REMOVED lines=9> */
[----:B---3--:R-:W-:-:S04]  /*88c0*/  @!P0 IMAD.WIDE R30, R9, 0x2, R20 ;  /* 0x00000002091e8825 */ /* 0x008fc800078e0214 */
[----:B----4-:R-:W-:Y:S01]  /*88d0*/  @!P0 IMAD.WIDE R32, R9, 0x2, R14 ;  /* 0x0000000209208825 */ /* 0x010fe200078e020e */
        /* <DEDUP_REMOVED lines=9> */
[----:B-1----:R-:W-:-:S04]  /*8970*/  @!P0 IMAD.WIDE R22, R9, 0x2, R20 ;  /* 0x0000000209168825 */ /* 0x002fc800078e0214 */
[----:B--2---:R-:W-:Y:S01]  /*8980*/  @!P0 IMAD.WIDE R28, R9, 0x2, R14 ;  /* 0x00000002091c8825 */ /* 0x004fe200078e020e */
        /* <DEDUP_REMOVED lines=11> */
[----:B------:R3:W5:Y:S04]  /*8a40*/  @!P0 LD.E.64 R86, [R20.64] ;  /* 0x0000000a14568980 */ /* 0x000768000c101b00 */
[----:B------:R3:W5:Y:S02]  /*8a50*/  @!P0 LD.E.64 R84, [R14.64] ;  /* 0x0000000a0e548980 */ /* 0x000764000c101b00 */
.L_x_1629:
[----:B--23--:R-:W-:Y:S05]  /*8a60*/  BSYNC B0 ;  /* 0x0000000000007941 */ /* 0x00cfea0003800000 */
.L_x_1628:
[----:B-----5:R-:W-:Y:S01]  /*8a70*/  IMAD.MOV.U32 R9, RZ, RZ, R87 ;  /* 0x000000ffff097224 */ /* 0x020fe200078e0057 */
[----:B------:R-:W-:Y:S01]  /*8a80*/  IADD3 R8, R8, 0x40, RZ ;  /* 0x0000004008087810 */ /* 0x000fe20007ffe0ff */
[----:B------:R-:W-:Y:S01]  /*8a90*/  IMAD.MOV.U32 R12, RZ, RZ, R97 ;  /* 0x000000ffff0c7224 */ /* 0x000fe200078e0061 */
[----:B------:R2:W3:Y:S01]  /*8aa0*/  SHFL.IDX PT, R17, R19, 0x1, 0x1c1f ;  /* 0x003c1f0013117f89 */ /* 0x0004e200000e0000 */
[----:B------:R-:W-:Y:S01]  /*8ab0*/  IMAD.MOV.U32 R11, RZ, RZ, R86 ;  /* 0x000000ffff0b7224 */ /* 0x000fe200078e0056 */
[----:B------:R-:W-:Y:S01]  /*8ac0*/  PRMT R53, R9, 0x7610, R53 ;  /* 0x0000761009357816 */ /* 0x000fe20000000035 */
[----:B------:R-:W-:Y:S01]  /*8ad0*/  IMAD.MOV.U32 R9, RZ, RZ, R111 ;  /* 0x000000ffff097224 */ /* 0x000fe200078e006f */
[----:B------:R-:W-:Y:S01]  /*8ae0*/  PRMT R61, R12, 0x7610, R61 ;  /* 0x000076100c3d7816 */ /* 0x000fe2000000003d */
[----:B----4-:R-:W-:Y:S01]  /*8af0*/  IMAD.MOV.U32 R14, RZ, RZ, R96 ;  /* 0x000000ffff0e7224 */ /* 0x010fe200078e0060 */
        /* <DEDUP_REMOVED lines=33> */
[----:B-1----:R-:W-:Y:S01]  /*8d10*/  IMAD.MOV.U32 R15, RZ, RZ, R118 ;  /* 0x000000ffff0f7224 */ /* 0x002fe200078e0076 */
[----:B------:R-:W-:Y:S01]  /*8d20*/  PRMT R80, R9, 0x7610, R80 ;  /* 0x0000761009507816 */ /* 0x000fe20000000050 */
[----:B------:R-:W-:Y:S01]  /*8d30*/  IMAD.MOV.U32 R12, RZ, RZ, R106 ;  /* 0x000000ffff0c7224 */ /* 0x000fe200078e006a */
[----:B------:R-:W-:Y:S01]  /*8d40*/  PRMT R69, R11, 0x7610, R69 ;  /* 0x000076100b457816 */ /* 0x000fe20000000045 */
[----:B------:R-:W-:Y:S01]  /*8d50*/  IMAD.MOV.U32 R9, RZ, RZ, R107 ;  /* 0x000000ffff097224 */ /* 0x000fe200078e006b */
[----:B------:R-:W1:Y:S01]  /*8d60*/  SHFL.IDX PT, R16, R16, 0x1, 0x1c1f ;  /* 0x003c1f0010107f89 */ /* 0x000e6200000e0000 */
[----:B------:R-:W-:Y:S01]  /*8d70*/  BSSY B0, `(.L_x_1630) ;  /* 0x0000051000007945 */ /* 0x000fe20003800000 */
[----:B------:R-:W-:Y:S01]  /*8d80*/  PRMT R90, R14, 0x7610, R90 ;  /* 0x000076100e5a7816 */ /* 0x000fe2000000005a */
[----:B------:R-:W-:Y:S01]  /*8d90*/  CS2R R50, SRZ ;  /* 0x0000000000327805 */ /* 0x000fe2000001ff00 */
[----:B------:R2:W4:Y:S01]  /*8da0*/  SHFL.IDX PT, R11, R18, 0x1, 0x1c1f ;  /* 0x003c1f00120b7f89 */ /* 0x00052200000e0000 */
        /* <DEDUP_REMOVED lines=18> */
[----:B------:R-:W-:-:S10]  /*8ed0*/  IADD3 R9, R13, 0x10, RZ ;  /* 0x000000100d097810 */ /* 0x000fd40007ffe0ff */
[----:B-1----:R-:W-:-:S04]  /*8ee0*/  @!P0 IMAD.WIDE R20, R13, 0x2, R16 ;  /* 0x000000020d148825 */ /* 0x002fc800078e0210 */
[----:B--2-4-:R-:W-:Y:S01]  /*8ef0*/  @!P0 IMAD.WIDE R18, R13, 0x2, R10 ;  /* 0x000000020d128825 */ /* 0x014fe200078e020a */
        /* <DEDUP_REMOVED lines=20> */
[----:B--2---:R-:W-:-:S04]  /*9040*/  @!P0 IMAD.WIDE R18, R8, 0x2, R16 ;  /* 0x0000000208128825 */ /* 0x004fc800078e0210 */
[----:B-1----:R-:W-:Y:S01]  /*9050*/  @!P0 IMAD.WIDE R20, R8, 0x2, R10 ;  /* 0x0000000208148825 */ /* 0x002fe200078e020a */
        /* <DEDUP_REMOVED lines=9> */
[----:B---3--:R-:W-:-:S04]  /*90f0*/  @!P0 IMAD.WIDE R22, R8, 0x2, R16 ;  /* 0x0000000208168825 */ /* 0x008fc800078e0210 */
[----:B----4-:R-:W-:Y:S01]  /*9100*/  @!P0 IMAD.WIDE R28, R8, 0x2, R10 ;  /* 0x00000002081c8825 */ /* 0x010fe200078e020a */
        /* <DEDUP_REMOVED lines=9> */
[----:B-1----:R-:W-:-:S04]  /*91a0*/  @!P0 IMAD.WIDE R18, R8, 0x2, R16 ;  /* 0x0000000208128825 */ /* 0x002fc800078e0210 */
[----:B--2---:R-:W-:Y:S01]  /*91b0*/  @!P0 IMAD.WIDE R20, R8, 0x2, R10 ;  /* 0x0000000208148825 */ /* 0x004fe200078e020a */
        /* <DEDUP_REMOVED lines=12> */
.L_x_1631:
[----:B---3--:R-:W-:Y:S05]  /*9280*/  BSYNC B0 ;  /* 0x0000000000007941 */ /* 0x008fea0003800000 */
.L_x_1630:
[----:B------:R-:W-:Y:S01]  /*9290*/  SHF.R.S32.HI R8, RZ, 0x1f, R25 ;  /* 0x0000001fff087819 */ /* 0x000fe20000011419 */
[----:B-1---5:R-:W-:Y:S01]  /*92a0*/  IMAD.MOV.U32 R10, RZ, RZ, R50 ;  /* 0x000000ffff0a7224 */ /* 0x022fe200078e0032 */
[----:B------:R-:W-:Y:S01]  /*92b0*/  UIADD3 UR4, -UR13, UR19, URZ ;  /* 0x000000130d047290 */ /* 0x000fe2000fffe13f */
[----:B----4-:R-:W-:Y:S01]  /*92c0*/  IMAD.MOV.U32 R11, RZ, RZ, R43 ;  /* 0x000000ffff0b7224 */ /* 0x010fe200078e002b */
[----:B------:R-:W-:Y:S01]  /*92d0*/  LEA.HI R8, R8, R25, RZ, 0x3 ;  /* 0x0000001908087211 */ /* 0x000fe200078f18ff */
[----:B------:R-:W-:-:S04]  /*92e0*/  DEPBAR.LE SB0, 0x3 ;  /* 0x000080c00000791a */ /* 0x000fc80000000000 */
[----:B------:R-:W-:Y:S01]  /*92f0*/  LOP3.LUT R8, R8, 0xfffffff8, RZ, 0xc0, !PT ;  /* 0xfffffff808087812 */ /* 0x000fe200078ec0ff */
[----:B------:R-:W-:Y:S01]  /*9300*/  UISETP.LT.AND UP0, UPT, UR4, 0x80, UPT ;  /* 0x000000800400788c */ /* 0x000fe2000bf01270 */
[----:B------:R-:W-:Y:S01]  /*9310*/  PRMT R22, R10, 0x7610, R22 ;  /* 0x000076100a167816 */ /* 0x000fe20000000016 */
[----:B------:R-:W-:Y:S01]  /*9320*/  IMAD.MOV.U32 R10, RZ, RZ, R66 ;  /* 0x000000ffff0a7224 */ /* 0x000fe200078e0042 */
[----:B------:R-:W-:Y:S01]  /*9330*/  PRMT R16, R11, 0x7610, R16 ;  /* 0x000076100b107816 */ /* 0x000fe20000000010 */
[----:B------:R-:W-:Y:S01]  /*9340*/  IMAD.IADD R8, R25, 0x1, -R8 ;  /* 0x0000000119087824 */ /* 0x000fe200078e0a08 */
[----:B------:R-:W-:Y:S01]  /*9350*/  USEL UR4, UR4, 0x80, UP0 ;  /* 0x0000008004047887 */ /* 0x000fe20008000000 */
[----:B------:R-:W-:Y:S01]  /*9360*/  IMAD.MOV.U32 R11, RZ, RZ, R59 ;  /* 0x000000ffff0b7224 */ /* 0x000fe200078e003b */
[----:B------:R-:W-:Y:S01]  /*9370*/  PRMT R34, R10, 0x7610, R34 ;  /* 0x000076100a227816 */ /* 0x000fe20000000022 */
[C---:B------:R-:W-:Y:S01]  /*9380*/  IMAD.SHL.U32 R9, R8.reuse, 0x40, RZ ;  /* 0x0000004008097824 */ /* 0x040fe200078e00ff */
[----:B------:R-:W-:Y:S01]  /*9390*/  BAR.SYNC.DEFER_BLOCKING 0x0 ;  /* 0x0000000000007b1d */ /* 0x000fe20000010000 */
[----:B------:R-:W-:Y:S01]  /*93a0*/  LOP3.LUT P0, RZ, R8, 0x4, RZ, 0xc0, !PT ;  /* 0x0000000408ff7812 */ /* 0x000fe2000780c0ff */
[----:B------:R-:W-:Y:S01]  /*93b0*/  IMAD.MOV.U32 R8, RZ, RZ, R42 ;  /* 0x000000ffff087224 */ /* 0x000fe200078e002a */
[----:B------:R-:W-:Y:S01]  /*93c0*/  PRMT R29, R11, 0x7610, R29 ;  /* 0x000076100b1d7816 */ /* 0x000fe2000000001d */
[----:B------:R-:W-:Y:S01]  /*93d0*/  IMAD.MOV.U32 R10, RZ, RZ, R78 ;  /* 0x000000ffff0a7224 */ /* 0x000fe200078e004e */
[----:B------:R-:W-:Y:S01]  /*93e0*/  LOP3.LUT R9, R9, 0x1c0, RZ, 0xc0, !PT ;  /* 0x000001c009097812 */ /* 0x000fe200078ec0ff */
[----:B------:R-:W-:Y:S01]  /*93f0*/  IMAD.MOV.U32 R11, RZ, RZ, R73 ;  /* 0x000000ffff0b7224 */ /* 0x000fe200078e0049 */
[----:B------:R-:W-:Y:S01]  /*9400*/  PRMT R17, R8, 0x7610, R17 ;  /* 0x0000761008117816 */ /* 0x000fe20000000011 */
[----:B------:R-:W-:Y:S01]  /*9410*/  IMAD.MOV.U32 R8, RZ, RZ, R58 ;  /* 0x000000ffff087224 */ /* 0x000fe200078e003a */
[----:B------:R-:W-:Y:S01]  /*9420*/  LOP3.LUT R68, R9, 0x18, R68, 0xf8, !PT ;  /* 0x0000001809447812 */ /* 0x000fe200078ef844 */
[----:B------:R-:W-:Y:S01]  /*9430*/  BSSY B1, `(.L_x_1632) ;  /* 0x000015c000017945 */ /* 0x000fe20003800000 */
[----:B------:R-:W-:-:S02]  /*9440*/  SHF.R.U32.HI R9, RZ, 0x3, R9 ;  /* 0x00000003ff097819 */ /* 0x000fc40000011609 */
[----:B------:R-:W-:Y:S01]  /*9450*/  PRMT R30, R8, 0x7610, R30 ;  /* 0x00007610081e7816 */ /* 0x000fe2000000001e */
[----:B------:R-:W-:Y:S01]  /*9460*/  IMAD.MOV.U32 R8, RZ, RZ, R72 ;  /* 0x000000ffff087224 */ /* 0x000fe200078e0048 */
[----:B--2---:R-:W-:Y:S01]  /*9470*/  LOP3.LUT R18, R68, R9, RZ, 0x3c, !PT ;  /* 0x0000000944127212 */ /* 0x004fe200078e3cff */
        /* <DEDUP_REMOVED lines=8> */
[----:B------:R-:W-:Y:S01]  /*9500*/  IMAD R18, R7, 0x200, R18 ;  /* 0x0000020007127824 */ /* 0x000fe200078e0212 */
[----:B------:R-:W-:Y:S01]  /*9510*/  PRMT R15, R8, 0x7610, R15 ;  /* 0x00007610080f7816 */ /* 0x000fe2000000000f */
[----:B------:R-:W-:Y:S01]  /*9520*/  IMAD.MOV.U32 R8, RZ, RZ, R56 ;  /* 0x000000ffff087224 */ /* 0x000fe200078e0038 */
[----:B------:R-:W-:Y:S01]  /*9530*/  PRMT R33, R9, 0x7610, R33 ;  /* 0x0000761009217816 */ /* 0x000fe20000000021 */
[----:B------:R-:W-:Y:S01]  /*9540*/  IMAD.MOV.U32 R9, RZ, RZ, R79 ;  /* 0x000000ffff097224 */ /* 0x000fe200078e004f */
[C---:B------:R-:W-:Y:S01]  /*9550*/  IADD3 R12, R18.reuse, 0x20, RZ ;  /* 0x00000020120c7810 */ /* 0x040fe20007ffe0ff */
[----:B------:R-:W-:Y:S01]  /*9560*/  IMAD.MOV.U32 R11, RZ, RZ, R41 ;  /* 0x000000ffff0b7224 */ /* 0x000fe200078e0029 */
[----:B------:R-:W-:-:S02]  /*9570*/  @P0 IADD3 R12, R18, -0x20, RZ ;  /* 0xffffffe0120c0810 */ /* 0x000fc40007ffe0ff */
[----:B------:R-:W-:Y:S01]  /*9580*/  PRMT R45, R9, 0x7610, R45 ;  /* 0x00007610092d7816 */ /* 0x000fe2000000002d */
[----:B------:R-:W-:Y:S01]  /*9590*/  IMAD.MOV.U32 R9, RZ, RZ, R49 ;  /* 0x000000ffff097224 */ /* 0x000fe200078e0031 */
[----:B------:R-:W-:Y:S02]  /*95a0*/  ISETP.GE.AND P0, PT, R25, UR4, PT ;  /* 0x0000000419007c0c */ /* 0x000fe4000bf06270 */
        /* <DEDUP_REMOVED lines=14> */
[----:B------:R-:W-:-:S02]  /*9690*/  PRMT R23, R11, 0x7610, R23 ;  /* 0x000076100b177816 */ /* 0x000fc40000000017 */
[----:B------:R-:W-:Y:S02]  /*96a0*/  PRMT R35, R10, 0x7610, R35 ;  /* 0x000076100a237816 */ /* 0x000fe40000000023 */
[----:B------:R-:W-:Y:S02]  /*96b0*/  PRMT R44, R9, 0x7610, R44 ;  /* 0x00007610092c7816 */ /* 0x000fe4000000002c */
        /* <DEDUP_REMOVED lines=8> */
[----:B------:R-:W-:Y:S02]  /*9740*/  SHF.R.U32.HI R68, RZ, 0x10, R103 ;  /* 0x00000010ff447819 */ /* 0x000fe40000011667 */
[----:B------:R-:W-:Y:S02]  /*9750*/  SHF.R.U32.HI R101, RZ, 0x10, R107 ;  /* 0x00000010ff657819 */ /* 0x000fe4000001166b */
[----:B------:R-:W-:Y:S02]  /*9760*/  SHF.R.U64 R105, R102, 0x10, R103 ;  /* 0x0000001066697819 */ /* 0x000fe40000001267 */
[----:B------:R-:W-:Y:S02]  /*9770*/  PRMT R99, R99, 0x5410, R68 ;  /* 0x0000541063637816 */ /* 0x000fe40000000044 */
[----:B------:R-:W-:Y:S02]  /*9780*/  PRMT R68, R14, 0x5432, R101 ;  /* 0x000054320e447816 */ /* 0x000fe40000000065 */
[----:B------:R-:W-:-:S02]  /*9790*/  SHF.R.U64 R103, R106, 0x10, R107 ;  /* 0x000000106a677819 */ /* 0x000fc4000000126b */
        /* <DEDUP_REMOVED lines=38> */
[----:B------:R1:W-:Y:S02]  /*9a00*/  STS.128 [R18], R8 ;  /* 0x0000000812007388 */ /* 0x0003e40000000c00 */
.L_x_1635:
[----:B------:R-:W-:Y:S05]  /*9a10*/  BSYNC B0 ;  /* 0x0000000000007941 */ /* 0x000fea0003800000 */
.L_x_1634:
        /* <DEDUP_REMOVED lines=49> */
[----:B------:R1:W-:Y:S02]  /*9d30*/  STS.128 [R12], R8 ;  /* 0x000000080c007388 */ /* 0x0003e40000000c00 */
.L_x_1637:
[----:B------:R-:W-:Y:S05]  /*9d40*/  BSYNC B0 ;  /* 0x0000000000007941 */ /* 0x000fea0003800000 */
.L_x_1636:
        /* <DEDUP_REMOVED lines=50> */
.L_x_1639:
[----:B------:R-:W-:Y:S05]  /*a070*/  BSYNC B0 ;  /* 0x0000000000007941 */ /* 0x000fea0003800000 */
.L_x_1638:
        /* <DEDUP_REMOVED lines=50> */
.L_x_1641:
[----:B------:R-:W-:Y:S05]  /*a3a0*/  BSYNC B0 ;  /* 0x0000000000007941 */ /* 0x000fea0003800000 */
.L_x_1640:
        /* <DEDUP_REMOVED lines=50> */
.L_x_1643:
[----:B------:R-:W-:Y:S05]  /*a6d0*/  BSYNC B0 ;  /* 0x0000000000007941 */ /* 0x000fea0003800000 */
.L_x_1642:
        /* <DEDUP_REMOVED lines=49> */
.L_x_1633:
[----:B------:R-:W-:Y:S05]  /*a9f0*/  BSYNC B1 ;  /* 0x0000000000017941 */ /* 0x000fea0003800000 */
.L_x_1632:
[----:B------:R-:W-:-:S04]  /*aa00*/  IADD3 R25, R25, 0x40, RZ ;  /* 0x0000004019197810 */ /* 0x000fc80007ffe0ff */
[----:B------:R-:W-:-:S13]  /*aa10*/  ISETP.GE.AND P0, PT, R25, UR4, PT ;  /* 0x0000000419007c0c */ /* 0x000fda000bf06270 */
[----:B------:R-:W-:Y:S05]  /*aa20*/  @P0 BRA `(.L_x_1644) ;  /* 0x00004f7000000947 */ /* 0x000fea0003800000 */
[----:B------:R-:W-:Y:S01]  /*aa30*/  ISETP.GE.AND P0, PT, R13, c[0x0][0x27c], PT ;  /* 0x00009f000d007a0c */ /* 0x000fe20003f06270 */
[----:B------:R-:W-:-:S12]  /*aa40*/  BSSY B0, `(.L_x_1645) ;  /* 0x0000030000007945 */ /* 0x000fd80003800000 */
        /* <DEDUP_REMOVED lines=11> */
[----:B------:R-:W-:Y:S02]  /*ab00*/  LOP3.LUT R60, R45, 0xffff0000, RZ, 0xc0, !PT ;  /* 0xffff00002d3c7812 */ /* 0x000fe400078ec0ff */
[C---:B-1----:R-:W-:Y:S01]  /*ab10*/  LOP3.LUT R25, R10.reuse, 0xffff0000, RZ, 0xc0, !PT ;  /* 0xffff00000a197812 */ /* 0x042fe200078ec0ff */
[----:B------:R-:W-:Y:S01]  /*ab20*/  IMAD.U32 R47, R10, 0x10000, RZ ;  /* 0x000100000a2f7824 */ /* 0x000fe200078e00ff */
[C---:B------:R-:W-:Y:S01]  /*ab30*/  SHF.L.U32 R55, R8.reuse, 0x10, RZ ;  /* 0x0000001008377819 */ /* 0x040fe200000006ff */
[----:B------:R-:W-:Y:S01]  /*ab40*/  IMAD.U32 R10, R11, 0x10000, RZ ;  /* 0x000100000b0a7824 */ /* 0x000fe200078e00ff */
[----:B------:R-:W-:Y:S01]  /*ab50*/  LOP3.LUT R54, R8, 0xffff0000, RZ, 0xc0, !PT ;  /* 0xffff000008367812 */ /* 0x000fe200078ec0ff */
[----:B------:R-:W-:Y:S01]  /*ab60*/  IMAD.U32 R8, R39, 0x10000, RZ ;  /* 0x0001000027087824 */ /* 0x000fe200078e00ff */
[----:B------:R-:W-:-:S02]  /*ab70*/  LOP3.LUT R11, R11, 0xffff0000, RZ, 0xc0, !PT ;  /* 0xffff00000b0b7812 */ /* 0x000fc400078ec0ff */
[----:B------:R-:W-:Y:S01]  /*ab80*/  LOP3.LUT R39, R39, 0xffff0000, RZ, 0xc0, !PT ;  /* 0xffff000027277812 */ /* 0x000fe200078ec0ff */
[----:B------:R-:W-:Y:S01]  /*ab90*/  FMUL.FTZ R45, R25, R8 ;  /* 0x00000008192d7220 */ /* 0x000fe20000410000 */
[----:B------:R-:W-:Y:S01]  /*aba0*/  SHF.L.U32 R53, R9, 0x10, RZ ;  /* 0x0000001009357819 */ /* 0x000fe200000006ff */
        /* <DEDUP_REMOVED lines=16> */
[C---:B------:R-:W-:Y:S01]  /*acb0*/  FFMA.FTZ R47, R55.reuse, R47, -R10 ;  /* 0x0000002f372f7223 */ /* 0x040fe2000001080a */
[----:B------:R-:W-:Y:S01]  /*acc0*/  F2FP.BF16.PACK_AB R10, R8, R45 ;  /* 0x0000002d080a723e */ /* 0x000fe200000010ff */
[----:B------:R-:W-:-:S02]  /*acd0*/  FFMA.FTZ R54, R55, R25, R54 ;  /* 0x0000001937367223 */ /* 0x000fc40000010036 */
[C---:B------:R-:W-:Y:S01]  /*ace0*/  FFMA.FTZ R46, R53.reuse, R46, -R11 ;  /* 0x0000002e352e7223 */ /* 0x040fe2000001080b */
[----:B------:R-:W-:Y:S01]  /*acf0*/  F2FP.BF16.PACK_AB R11, R52, R9 ;  /* 0x00000009340b723e */ /* 0x000fe200000010ff */
[----:B------:R-:W-:Y:S01]  /*ad00*/  FFMA.FTZ R61, R53, R44, R61 ;  /* 0x0000002c353d7223 */ /* 0x000fe2000001003d */
[----:B------:R-:W-:-:S04]  /*ad10*/  F2FP.BF16.PACK_AB R8, R54, R47 ;  /* 0x0000002f3608723e */ /* 0x000fc800000010ff */
[----:B------:R-:W-:-:S05]  /*ad20*/  F2FP.BF16.PACK_AB R9, R61, R46 ;  /* 0x0000002e3d09723e */ /* 0x000fca00000010ff */
[----:B------:R1:W-:Y:S02]  /*ad30*/  STS.128 [R18+0x2000], R8 ;  /* 0x0020000812007388 */ /* 0x0003e40000000c00 */
.L_x_1646:
[----:B------:R-:W-:Y:S05]  /*ad40*/  BSYNC B0 ;  /* 0x0000000000007941 */ /* 0x000fea0003800000 */
.L_x_1645:
        /* <DEDUP_REMOVED lines=50> */
.L_x_1648:
[----:B------:R-:W-:Y:S05]  /*b070*/  BSYNC B0 ;  /* 0x0000000000007941 */ /* 0x000fea0003800000 */
.L_x_1647:
        /* <DEDUP_REMOVED lines=50> */
.L_x_1650:
[----:B------:R-:W-:Y:S05]  /*b3a0*/  BSYNC B0 ;  /* 0x0000000000007941 */ /* 0x000fea0003800000 */
.L_x_1649:
        /* <DEDUP_REMOVED lines=50> */
.L_x_1652:
[----:B------:R-:W-:Y:S05]  /*b6d0*/  BSYNC B0 ;  /* 0x0000000000007941 */ /* 0x000fea0003800000 */
.L_x_1651:
        /* <DEDUP_REMOVED lines=50> */
.L_x_1654:
[----:B------:R-:W-:Y:S05]  /*ba00*/  BSYNC B0 ;  /* 0x0000000000007941 */ /* 0x000fea0003800000 */
.L_x_1653:
        /* <DEDUP_REMOVED lines=36> */
[-C--:B------:R-:W-:Y:S02]  /*bc50*/  FMUL.FTZ R10, R21, R8.reuse ;  /* 0x00000008150a7220 */ /* 0x080fe40000410000 */
[----:B------:R-:W-:Y:S02]  /*bc60*/  FMUL.FTZ R18, R25, R15 ;  /* 0x0000000f19127220 */ /* 0x000fe40000410000 */
        /* <DEDUP_REMOVED lines=10> */
[----:B------:R1:W-:Y:S01]  /*bd10*/  STS.128 [R12+0xa000], R8 ;  /* 0x00a000080c007388 */ /* 0x0003e20000000c00 */
[----:B------:R-:W-:Y:S05]  /*bd20*/  BRA `(.L_x_1644) ;  /* 0x00003c7000007947 */ /* 0x000fea0003800000 */
.L_x_1627:
[----:B------:R-:W-:Y:S01]  /*bd30*/  PLOP3.LUT P0, PT, PT, PT, UP2, 0x80, 0x0 ;  /* 0x000000000000781c */ /* 0x000fe20003f0f028 */
[----:B------:R-:W-:Y:S01]  /*bd40*/  IMAD.U32 R12, RZ, RZ, UR20 ;  /* 0x00000014ff0c7e24 */ /* 0x000fe2000f8e00ff */
[----:B------:R-:W-:Y:S01]  /*bd50*/  MOV R13, UR21 ;  /* 0x00000015000d7c02 */ /* 0x000fe20008000f00 */
[----:B------:R-:W-:Y:S01]  /*bd60*/  IMAD.U32 R15, RZ, RZ, UR7 ;  /* 0x00000007ff0f7e24 */ /* 0x000fe2000f8e00ff */
[----:B------:R-:W-:Y:S01]  /*bd70*/  BSSY B0, `(.L_x_1655) ;  /* 0x000004c000007945 */ /* 0x000fe20003800000 */
[----:B------:R-:W-:Y:S01]  /*bd80*/  IMAD.MOV.U32 R14, RZ, RZ, R12 ;  /* 0x000000ffff0e7224 */ /* 0x000fe200078e000c */
[----:B------:R-:W-:Y:S01]  /*bd90*/  CS2R R22, SRZ ;  /* 0x0000000000167805 */ /* 0x000fe2000001ff00 */
[----:B------:R-:W-:Y:S01]  /*bda0*/  IMAD.U32 R17, RZ, RZ, UR5 ;  /* 0x00000005ff117e24 */ /* 0x000fe2000f8e00ff */
        /* <DEDUP_REMOVED lines=20> */
[C---:B------:R-:W-:Y:S02]  /*bef0*/  IMAD R18, R9.reuse, c[0x0][0x284], R18 ;  /* 0x0000a10009127a24 */ /* 0x040fe400078e0212 */
[----:B------:R-:W-:Y:S01]  /*bf00*/  IMAD R10, R9, c[0x0][0x294], R10 ;  /* 0x0000a500090a7a24 */ /* 0x000fe200078e020a */
[----:B------:R1:W2:Y:S02]  /*bf10*/  SHFL.IDX PT, R28, R12, RZ, 0x1c1f ;  /* 0x001c1fff0c1c7589 */ /* 0x0002a400000e0000 */
[----:B------:R-:W-:Y:S01]  /*bf20*/  IADD3 R18, R15, R18, RZ ;  /* 0x000000120f127210 */ /* 0x000fe20007ffe0ff */
[----:B------:R-:W-:-:S03]  /*bf30*/  IMAD.U32 R15, RZ, RZ, UR23 ;  /* 0x00000017ff0f7e24 */ /* 0x000fc6000f8e00ff */
[----:B------:R-:W-:Y:S02]  /*bf40*/  LEA.HI.X R18, R14, c[0x0][0x274], R18, 0x1, P0 ;  /* 0x00009d000e127a11 */ /* 0x000fe400000f0c12 */
[----:B------:R-:W-:-:S03]  /*bf50*/  MOV R14, UR22 ;  /* 0x00000016000e7c02 */ /* 0x000fc60008000f00 */
[----:B------:R1:W3:Y:S01]  /*bf60*/  SHFL.IDX PT, R29, R18, RZ, 0x1c1f ;  /* 0x001c1fff121d7589 */ /* 0x0002e200000e0000 */
[----:B------:R-:W-:-:S05]  /*bf70*/  MOV R16, R14 ;  /* 0x0000000e00107202 */ /* 0x000fca0000000f00 */
[----:B------:R-:W-:-:S04]  /*bf80*/  IMAD.WIDE.U32 R14, R9, c[0x0][0x290], R16 ;  /* 0x0000a400090e7a25 */ /* 0x000fc800078e0010 */
[----:B------:R-:W-:Y:S01]  /*bf90*/  IMAD.IADD R17, R15, 0x1, R10 ;  /* 0x000000010f117824 */ /* 0x000fe200078e020a */
[----:B------:R-:W-:-:S04]  /*bfa0*/  LEA R10, P0, R14, c[0x0][0x288], 0x1 ;  /* 0x0000a2000e0a7a11 */ /* 0x000fc800078008ff */
[----:B------:R-:W-:Y:S01]  /*bfb0*/  LEA.HI.X R17, R14, c[0x0][0x28c], R17, 0x1, P0 ;  /* 0x0000a3000e117a11 */ /* 0x000fe200000f0c11 */
[----:B------:R1:W4:Y:S01]  /*bfc0*/  SHFL.IDX PT, R20, R10, RZ, 0x1c1f ;  /* 0x001c1fff0a147589 */ /* 0x00032200000e0000 */
[----:B------:R-:W-:-:S03]  /*bfd0*/  ISETP.GE.AND P0, PT, R8, UR19, PT ;  /* 0x0000001308007c0c */ /* 0x000fc6000bf06270 */
[----:B------:R1:W1:Y:S10]  /*bfe0*/  SHFL.IDX PT, R21, R17, RZ, 0x1c1f ;  /* 0x001c1fff11157589 */ /* 0x00027400000e0000 */
[----:B------:R-:W-:Y:S05]  /*bff0*/  @P0 BRA `(.L_x_1656) ;  /* 0x0000023000000947 */ /* 0x000fea0003800000 */
[C---:B--23--:R-:W-:Y:S01]  /*c000*/  ISETP.GE.AND P0, PT, R68.reuse, c[0x0][0x27c], PT ;  /* 0x00009f0044007a0c */ /* 0x04cfe20003f06270 */
[----:B------:R-:W-:Y:S01]  /*c010*/  CS2R R78, SRZ ;  /* 0x00000000004e7805 */ /* 0x000fe2000001ff00 */
[----:B------:R-:W-:Y:S01]  /*c020*/  CS2R R76, SRZ ;  /* 0x00000000004c7805 */ /* 0x000fe2000001ff00 */
[----:B------:R-:W-:Y:S01]  /*c030*/  CS2R R74, SRZ ;  /* 0x00000000004a7805 */ /* 0x000fe2000001ff00 */
[----:B------:R-:W-:Y:S01]  /*c040*/  CS2R R72, SRZ ;  /* 0x0000000000487805 */ /* 0x000fe2000001ff00 */
[----:B------:R-:W-:-:S08]  /*c050*/  IADD3 R14, R68, 0x20, RZ ;  /* 0x00000020440e7810 */ /* 0x000fd00007ffe0ff */
[----:B------:R-:W-:-:S04]  /*c060*/  @!P0 IMAD.WIDE R30, R68, 0x2, R28 ;  /* 0x00000002441e8825 */ /* 0x000fc800078e021c */
[----:B-1--4-:R-:W-:Y:S01]  /*c070*/  @!P0 IMAD.WIDE R32, R68, 0x2, R20 ;  /* 0x0000000244208825 */ /* 0x012fe200078e0214 */
[----:B------:R1:W5:Y:S04]  /*c080*/  @!P0 LD.E.128 R76, [R30.64] ;  /* 0x0000000a1e4c8980 */ /* 0x000368000c101d00 */
[----:B------:R2:W5:Y:S01]  /*c090*/  @!P0 LD.E.128 R72, [R32.64] ;  /* 0x0000000a20488980 */ /* 0x000562000c101d00 */
[----:B------:R-:W-:Y:S01]  /*c0a0*/  ISETP.GE.AND P0, PT, R14, c[0x0][0x27c], PT ;  /* 0x00009f000e007a0c */ /* 0x000fe20003f06270 */
[----:B------:R-:W-:Y:S01]  /*c0b0*/  CS2R R58, SRZ ;  /* 0x00000000003a7805 */ /* 0x000fe2000001ff00 */
[----:B------:R-:W-:Y:S01]  /*c0c0*/  CS2R R56, SRZ ;  /* 0x0000000000387805 */ /* 0x000fe2000001ff00 */
[----:B------:R-:W-:Y:S01]  /*c0d0*/  CS2R R54, SRZ ;  /* 0x0000000000367805 */ /* 0x000fe2000001ff00 */
[----:B------:R-:W-:-:S09]  /*c0e0*/  CS2R R52, SRZ ;  /* 0x0000000000347805 */ /* 0x000fd2000001ff00 */
[----:B------:R-:W-:-:S04]  /*c0f0*/  @!P0 SHF.R.S32.HI R9, RZ, 0x1f, R14 ;  /* 0x0000001fff098819 */ /* 0x000fc8000001140e */
[----:B------:R-:W-:-:S04]  /*c100*/  @!P0 LEA.HI R9, R9, R14, RZ, 0x3 ;  /* 0x0000000e09098211 */ /* 0x000fc800078f18ff */
[----:B------:R-:W-:Y:S02]  /*c110*/  @!P0 LOP3.LUT R9, R9, 0xfffffff8, RZ, 0xc0, !PT ;  /* 0xfffffff809098812 */ /* 0x000fe400078ec0ff */
[----:B------:R-:W-:-:S03]  /*c120*/  IADD3 R14, R68, 0x40, RZ ;  /* 0x00000040440e7810 */ /* 0x000fc60007ffe0ff */
[----:B-1----:R-:W-:-:S04]  /*c130*/  @!P0 IMAD.WIDE R30, R9, 0x2, R28 ;  /* 0x00000002091e8825 */ /* 0x002fc800078e021c */
[----:B--2---:R-:W-:Y:S01]  /*c140*/  @!P0 IMAD.WIDE R32, R9, 0x2, R20 ;  /* 0x0000000209208825 */ /* 0x004fe200078e0214 */
        /* <DEDUP_REMOVED lines=9> */
[----:B------:R-:W-:-:S05]  /*c1e0*/  @!P0 LOP3.LUT R9, R9, 0xfffffff8, RZ, 0xc0, !PT ;  /* 0xfffffff809098812 */ /* 0x000fca00078ec0ff */
[----:B------:R-:W-:-:S04]  /*c1f0*/  @!P0 IMAD.WIDE R28, R9, 0x2, R28 ;  /* 0x00000002091c8825 */ /* 0x000fc800078e021c */
[----:B------:R-:W-:Y:S01]  /*c200*/  @!P0 IMAD.WIDE R20, R9, 0x2, R20 ;  /* 0x0000000209148825 */ /* 0x000fe200078e0214 */
[----:B------:R1:W5:Y:S04]  /*c210*/  @!P0 LD.E.128 R48, [R28.64] ;  /* 0x0000000a1c308980 */ /* 0x000368000c101d00 */
[----:B------:R1:W5:Y:S02]  /*c220*/  @!P0 LD.E.128 R44, [R20.64] ;  /* 0x0000000a142c8980 */ /* 0x000364000c101d00 */
.L_x_1656:
[----:B--23--:R-:W-:Y:S05]  /*c230*/  BSYNC B0 ;  /* 0x0000000000007941 */ /* 0x00cfea0003800000 */
.L_x_1655:
[----:B-----5:R-:W-:Y:S01]  /*c240*/  IMAD.MOV.U32 R9, RZ, RZ, R51 ;  /* 0x000000ffff097224 */ /* 0x020fe200078e0033 */
[----:B------:R-:W-:Y:S01]  /*c250*/  IADD3 R8, R8, 0x40, RZ ;  /* 0x0000004008087810 */ /* 0x000fe20007ffe0ff */
[----:B------:R-:W-:Y:S01]  /*c260*/  IMAD.MOV.U32 R14, RZ, RZ, R48 ;  /* 0x000000ffff0e7224 */ /* 0x000fe200078e0030 */
[----:B-1----:R-:W1:Y:S01]  /*c270*/  SHFL.IDX PT, R12, R12, 0x1, 0x1c1f ;  /* 0x003c1f000c0c7f89 */ /* 0x002e6200000e0000 */
        /* <DEDUP_REMOVED lines=43> */
[----:B------:R2:W3:Y:S01]  /*c530*/  SHFL.IDX PT, R13, R18, 0x1, 0x1c1f ;  /* 0x003c1f00120d7f89 */ /* 0x0004e200000e0000 */
[----:B------:R-:W-:Y:S01]  /*c540*/  BSSY B0, `(.L_x_1657) ;  /* 0x0000036000007945 */ /* 0x000fe20003800000 */
[----:B------:R-:W-:Y:S01]  /*c550*/  PRMT R117, R16, 0x7610, R117 ;  /* 0x0000761010757816 */ /* 0x000fe20000000075 */
[----:B----4-:R-:W-:Y:S01]  /*c560*/  CS2R R20, SRZ ;  /* 0x0000000000147805 */ /* 0x010fe2000001ff00 */
[----:B------:R4:W1:Y:S01]  /*c570*/  SHFL.IDX PT, R11, R17, 0x1, 0x1c1f ;  /* 0x003c1f00110b7f89 */ /* 0x00086200000e0000 */
        /* <DEDUP_REMOVED lines=12> */
[----:B--2---:R-:W-:Y:S01]  /*c640*/  CS2R R18, SRZ ;  /* 0x0000000000127805 */ /* 0x004fe2000001ff00 */
[----:B----4-:R-:W-:Y:S01]  /*c650*/  CS2R R16, SRZ ;  /* 0x0000000000107805 */ /* 0x010fe2000001ff00 */
[----:B------:R-:W-:Y:S05]  /*c660*/  @P0 BRA `(.L_x_1658) ;  /* 0x0000023000000947 */ /* 0x000fea0003800000 */
[C---:B---3--:R-:W-:Y:S01]  /*c670*/  ISETP.GE.AND P0, PT, R68.reuse, c[0x0][0x27c], PT ;  /* 0x00009f0044007a0c */ /* 0x048fe20003f06270 */
[----:B------:R-:W-:Y:S01]  /*c680*/  CS2R R42, SRZ ;  /* 0x00000000002a7805 */ /* 0x000fe2000001ff00 */
[----:B------:R-:W-:Y:S01]  /*c690*/  CS2R R40, SRZ ;  /* 0x0000000000287805 */ /* 0x000fe2000001ff00 */
[----:B------:R-:W-:Y:S01]  /*c6a0*/  CS2R R38, SRZ ;  /* 0x0000000000267805 */ /* 0x000fe2000001ff00 */
[----:B------:R-:W-:Y:S01]  /*c6b0*/  CS2R R36, SRZ ;  /* 0x0000000000247805 */ /* 0x000fe2000001ff00 */
[----:B------:R-:W-:-:S08]  /*c6c0*/  IADD3 R9, R68, 0x20, RZ ;  /* 0x0000002044097810 */ /* 0x000fd00007ffe0ff */
[----:B-1----:R-:W-:-:S04]  /*c6d0*/  @!P0 IMAD.WIDE R14, R68, 0x2, R12 ;  /* 0x00000002440e8825 */ /* 0x002fc800078e020c */
[----:B------:R-:W-:Y:S01]  /*c6e0*/  @!P0 IMAD.WIDE R16, R68, 0x2, R10 ;  /* 0x0000000244108825 */ /* 0x000fe200078e020a */
        /* <DEDUP_REMOVED lines=21> */
[----:B------:R-:W-:Y:S01]  /*c840*/  @!P0 LOP3.LUT R8, R8, 0xfffffff8, RZ, 0xc0, !PT ;  /* 0xfffffff808088812 */ /* 0x000fe200078ec0ff */
[----:B--2---:R-:W-:-:S04]  /*c850*/  CS2R R16, SRZ ;  /* 0x0000000000107805 */ /* 0x004fc8000001ff00 */
[----:B------:R-:W-:-:S04]  /*c860*/  @!P0 IMAD.WIDE R12, R8, 0x2, R12 ;  /* 0x00000002080c8825 */ /* 0x000fc800078e020c */
[----:B------:R-:W-:Y:S01]  /*c870*/  @!P0 IMAD.WIDE R8, R8, 0x2, R10 ;  /* 0x0000000208088825 */ /* 0x000fe200078e020a */
[----:B------:R1:W5:Y:S04]  /*c880*/  @!P0 LD.E.128 R20, [R12.64] ;  /* 0x0000000a0c148980 */ /* 0x000368000c101d00 */
[----:B------:R1:W5:Y:S02]  /*c890*/  @!P0 LD.E.128 R16, [R8.64] ;  /* 0x0000000a08108980 */ /* 0x000364000c101d00 */
.L_x_1658:
[----:B---3--:R-:W-:Y:S05]  /*c8a0*/  BSYNC B0 ;  /* 0x0000000000007941 */ /* 0x008fea0003800000 */
.L_x_1657:
[----:B-1---5:R-:W-:Y:S01]  /*c8b0*/  IMAD.MOV.U32 R11, RZ, RZ, R22 ;  /* 0x000000ffff0b7224 */ /* 0x022fe200078e0016 */
[----:B------:R-:W-:Y:S01]  /*c8c0*/  UIADD3 UR4, -UR13, UR19, URZ ;  /* 0x000000130d047290 */ /* 0x000fe2000fffe13f */
[----:B------:R-:W-:Y:S01]  /*c8d0*/  IMAD.MOV.U32 R10, RZ, RZ, R23 ;  /* 0x000000ffff0a7224 */ /* 0x000fe200078e0017 */
[----:B------:R-:W-:-:S04]  /*c8e0*/  DEPBAR.LE SB0, 0x3 ;  /* 0x000080c00000791a */ /* 0x000fc80000000000 */
        /* <DEDUP_REMOVED lines=64> */
[----:B------:R-:W-:-:S02]  /*ccf0*/  LOP3.LUT R13, R15, 0x38, R68, 0xf8, !PT ;  /* 0x000000380f0d7812 */ /* 0x000fc400078ef844 */
[----:B------:R-:W-:Y:S02]  /*cd00*/  LEA.HI R9, R9, R12, RZ, 0x3 ;  /* 0x0000000c09097211 */ /* 0x000fe400078f18ff */
[----:B------:R-:W-:Y:S02]  /*cd10*/  SHF.R.U32.HI R11, RZ, 0x3, R15 ;  /* 0x00000003ff0b7819 */ /* 0x000fe4000001160f */
[----:B------:R-:W-:Y:S01]  /*cd20*/  LOP3.LUT R10, R15, 0x38, R10, 0xf8, !PT ;  /* 0x000000380f0a7812 */ /* 0x000fe200078ef80a */
[----:B------:R-:W-:Y:S01]  /*cd30*/  IMAD.SHL.U32 R9, R9, 0x400, RZ ;  /* 0x0000040009097824 */ /* 0x000fe200078e00ff */
[----:B------:R-:W-:Y:S02]  /*cd40*/  LOP3.LUT R13, R8, R13, R11, 0xf6, !PT ;  /* 0x0000000d080d7212 */ /* 0x000fe400078ef60b */
[----:B------:R-:W-:Y:S02]  /*cd50*/  LOP3.LUT R11, R10, R11, RZ, 0x3c, !PT ;  /* 0x0000000b0a0b7212 */ /* 0x000fe400078e3cff */
[----:B------:R-:W-:Y:S01]  /*cd60*/  LOP3.LUT R9, R9, 0x7fffe000, RZ, 0xc0, !PT ;  /* 0x7fffe00009097812 */ /* 0x000fe200078ec0ff */
[----:B------:R-:W-:Y:S01]  /*cd70*/  IMAD.SHL.U32 R113, R13, 0x2, RZ ;  /* 0x000000020d717824 */ /* 0x000fe200078e00ff */
[----:B------:R-:W-:-:S02]  /*cd80*/  SHF.R.U64 R74, R74, 0x10, R75 ;  /* 0x000000104a4a7819 */ /* 0x000fc4000000124b */
[----:B------:R-:W-:Y:S02]  /*cd90*/  IADD3 R112, R11, R9, R8 ;  /* 0x000000090b707210 */ /* 0x000fe40007ffe008 */
[----:B------:R-:W1:Y:S01]  /*cda0*/  LDS.128 R12, [R113+0x18100] ;  /* 0x01810000710c7984 */ /* 0x000e620000000c00 */
[----:B------:R-:W-:Y:S02]  /*cdb0*/  SHF.R.U64 R76, R76, 0x10, R77 ;  /* 0x000000104c4c7819 */ /* 0x000fe4000000124d */
[----:B------:R-:W-:Y:S01]  /*cdc0*/  IMAD.SHL.U32 R112, R112, 0x2, RZ ;  /* 0x0000000270707824 */ /* 0x000fe200078e00ff */
[----:B------:R-:W-:Y:S02]  /*cdd0*/  SHF.R.U32.HI R75, RZ, 0x10, R75 ;  /* 0x00000010ff4b7819 */ /* 0x000fe4000001164b */
[----:B------:R-:W-:Y:S02]  /*cde0*/  SHF.R.U32.HI R77, RZ, 0x10, R77 ;  /* 0x00000010ff4d7819 */ /* 0x000fe4000001164d */
[----:B------:R-:W2:Y:S01]  /*cdf0*/  LDS.128 R8, [R112+0x18100] ;  /* 0x0181000070087984 */ /* 0x000ea20000000c00 */
[----:B------:R-:W-:-:S02]  /*ce00*/  PRMT R115, R115, 0x5410, R72 ;  /* 0x0000541073737816 */ /* 0x000fc40000000048 */
[----:B------:R-:W-:Y:S02]  /*ce10*/  PRMT R114, R114, 0x5410, R73 ;  /* 0x0000541072727816 */ /* 0x000fe40000000049 */
[----:B------:R-:W-:Y:S02]  /*ce20*/  PRMT R116, R116, 0x5410, R75 ;  /* 0x0000541074747816 */ /* 0x000fe4000000004b */
[----:B------:R-:W-:Y:S02]  /*ce30*/  SHF.R.U64 R78, R78, 0x10, R79 ;  /* 0x000000104e4e7819 */ /* 0x000fe4000000124f */
[----:B------:R-:W-:Y:S02]  /*ce40*/  PRMT R118, R118, 0x5410, R77 ;  /* 0x0000541076767816 */ /* 0x000fe4000000004d */
[----:B------:R-:W-:Y:S02]  /*ce50*/  SHF.R.U32.HI R79, RZ, 0x10, R79 ;  /* 0x00000010ff4f7819 */ /* 0x000fe4000001164f */
[----:B------:R-:W-:-:S02]  /*ce60*/  PRMT R119, R119, 0x5410, R76 ;  /* 0x0000541077777816 */ /* 0x000fc4000000004c */
[----:B------:R-:W-:Y:S02]  /*ce70*/  PRMT R120, R120, 0x5410, R79 ;  /* 0x0000541078787816 */ /* 0x000fe4000000004f */
[C---:B------:R-:W-:Y:S01]  /*ce80*/  LOP3.LUT R126, R119.reuse, 0xffff0000, RZ, 0xc0, !PT ;  /* 0xffff0000777e7812 */ /* 0x040fe200078ec0ff */
[----:B------:R-:W-:Y:S01]  /*ce90*/  IMAD.U32 R79, R119, 0x10000, RZ ;  /* 0x00010000774f7824 */ /* 0x000fe200078e00ff */
[----:B------:R-:W-:Y:S01]  /*cea0*/  PRMT R121, R121, 0x5410, R78 ;  /* 0x0000541079797816 */ /* 0x000fe2000000004e */
[----:B------:R-:W-:Y:S01]  /*ceb0*/  IMAD.U32 R119, R114, 0x10000, RZ ;  /* 0x0001000072777824 */ /* 0x000fe200078e00ff */
[----:B------:R-:W-:Y:S02]  /*cec0*/  SHF.L.U32 R125, R116, 0x10, RZ ;  /* 0x00000010747d7819 */ /* 0x000fe400000006ff */
[----:B------:R-:W-:Y:S02]  /*ced0*/  PRMT R117, R117, 0x5410, R74 ;  /* 0x0000541075757816 */ /* 0x000fe4000000004a */
[----:B------:R-:W-:-:S02]  /*cee0*/  LOP3.LUT R114, R114, 0xffff0000, RZ, 0xc0, !PT ;  /* 0xffff000072727812 */ /* 0x000fc400078ec0ff */
[----:B------:R-:W-:Y:S02]  /*cef0*/  LOP3.LUT R116, R116, 0xffff0000, RZ, 0xc0, !PT ;  /* 0xffff000074747812 */ /* 0x000fe400078ec0ff */
        /* <DEDUP_REMOVED lines=20> */
[C---:B------:R-:W-:Y:S02]  /*d040*/  FFMA.FTZ R10, R73.reuse, R79, -R10 ;  /* 0x0000004f490a7223 */ /* 0x040fe4000001080a */
[----:B------:R-:W-:Y:S02]  /*d050*/  FFMA.FTZ R76, R73, R9, R76 ;  /* 0x00000009494c7223 */ /* 0x000fe4000001004c */
[C---:B------:R-:W-:Y:S02]  /*d060*/  FMUL.FTZ R79, R15.reuse, R115 ;  /* 0x000000730f4f7220 */ /* 0x040fe40000410000 */
[C---:B------:R-:W-:Y:S01]  /*d070*/  IMAD.U32 R9, R118.reuse, 0x10000, RZ ;  /* 0x0001000076097824 */ /* 0x040fe200078e00ff */
[----:B------:R-:W-:Y:S01]  /*d080*/  LOP3.LUT R118, R118, 0xffff0000, RZ, 0xc0, !PT ;  /* 0xffff000076767812 */ /* 0x000fe200078ec0ff */
[----:B------:R-:W-:-:S02]  /*d090*/  FMUL.FTZ R15, R15, R126 ;  /* 0x0000007e0f0f7220 */ /* 0x000fc40000410000 */
[C---:B------:R-:W-:Y:S02]  /*d0a0*/  FMUL.FTZ R73, R8.reuse, R119 ;  /* 0x0000007708497220 */ /* 0x040fe40000410000 */
[----:B------:R-:W-:Y:S02]  /*d0b0*/  FMUL.FTZ R8, R8, R9 ;  /* 0x0000000908087220 */ /* 0x000fe40000410000 */
[C---:B------:R-:W-:Y:S02]  /*d0c0*/  FFMA.FTZ R79, R72.reuse, R126, -R79 ;  /* 0x0000007e484f7223 */ /* 0x040fe4000001084f */
[----:B------:R-:W-:Y:S02]  /*d0d0*/  FFMA.FTZ R15, R72, R115, R15 ;  /* 0x00000073480f7223 */ /* 0x000fe4000001000f */
[C---:B------:R-:W-:Y:S01]  /*d0e0*/  IMAD.U32 R72, R120.reuse, 0x10000, RZ ;  /* 0x0001000078487824 */ /* 0x040fe200078e00ff */
[----:B------:R-:W-:Y:S01]  /*d0f0*/  LOP3.LUT R120, R120, 0xffff0000, RZ, 0xc0, !PT ;  /* 0xffff000078787812 */ /* 0x000fe200078ec0ff */
[----:B------:R-:W-:-:S02]  /*d100*/  FFMA.FTZ R73, R12, R9, -R73 ;  /* 0x000000090c497223 */ /* 0x000fc40000010849 */
        /* <DEDUP_REMOVED lines=10> */
[-C--:B------:R-:W-:Y:S02]  /*d1b0*/  FMUL.FTZ R123, R123, R115.reuse ;  /* 0x000000737b7b7220 */ /* 0x080fe40000410000 */
[C---:B------:R-:W-:Y:S02]  /*d1c0*/  FMUL.FTZ R8, R124.reuse, R114 ;  /* 0x000000727c087220 */ /* 0x040fe40000410000 */
[----:B------:R-:W-:Y:S02]  /*d1d0*/  FMUL.FTZ R124, R124, R118 ;  /* 0x000000767c7c7220 */ /* 0x000fe40000410000 */
[----:B------:R-:W-:-:S02]  /*d1e0*/  FFMA.FTZ R115, R74, R115, -R13 ;  /* 0x000000734a737223 */ /* 0x000fc4000001080d */
[----:B------:R-:W-:Y:S02]  /*d1f0*/  FFMA.FTZ R123, R74, R12, R123 ;  /* 0x0000000c4a7b7223 */ /* 0x000fe4000001007b */
[----:B------:R-:W-:Y:S02]  /*d200*/  FFMA.FTZ R118, R75, R118, -R8 ;  /* 0x000000764b767223 */ /* 0x000fe40000010808 */
[----:B------:R-:W-:Y:S02]  /*d210*/  FMUL.FTZ R74, R122, R117 ;  /* 0x000000757a4a7220 */ /* 0x000fe40000410000 */
[C---:B------:R-:W-:Y:S01]  /*d220*/  FMUL.FTZ R12, R11.reuse, R116 ;  /* 0x000000740b0c7220 */ /* 0x040fe20000410000 */
[----:B------:R-:W-:Y:S01]  /*d230*/  F2FP.BF16.PACK_AB R13, R118, R73 ;  /* 0x00000049760d723e */ /* 0x000fe200000010ff */
[----:B------:R-:W-:Y:S02]  /*d240*/  FMUL.FTZ R78, R122, R121 ;  /* 0x000000797a4e7220 */ /* 0x000fe40000410000 */
[----:B------:R-:W-:-:S02]  /*d250*/  FMUL.FTZ R8, R11, R120 ;  /* 0x000000780b087220 */ /* 0x000fc40000410000 */
[C---:B------:R-:W-:Y:S02]  /*d260*/  FFMA.FTZ R74, R14.reuse, R121, -R74 ;  /* 0x000000790e4a7223 */ /* 0x040fe4000001084a */
[----:B------:R-:W-:Y:S01]  /*d270*/  FFMA.FTZ R11, R77, R120, -R12 ;  /* 0x000000784d0b7223 */ /* 0x000fe2000001080c */
[----:B------:R-:W-:Y:S01]  /*d280*/  F2FP.BF16.PACK_AB R12, R79, R10 ;  /* 0x0000000a4f0c723e */ /* 0x000fe200000010ff */
[----:B------:R-:W-:Y:S02]  /*d290*/  FFMA.FTZ R124, R75, R114, R124 ;  /* 0x000000724b7c7223 */ /* 0x000fe4000001007c */
[----:B------:R-:W-:Y:S01]  /*d2a0*/  FFMA.FTZ R78, R14, R117, R78 ;  /* 0x000000750e4e7223 */ /* 0x000fe2000001004e */
[----:B------:R-:W-:Y:S01]  /*d2b0*/  F2FP.BF16.PACK_AB R14, R74, R115 ;  /* 0x000000734a0e723e */ /* 0x000fe200000010ff */
[----:B------:R-:W-:Y:S01]  /*d2c0*/  FFMA.FTZ R116, R77, R116, R8 ;  /* 0x000000744d747223 */ /* 0x000fe20000010008 */
[----:B------:R-:W-:Y:S02]  /*d2d0*/  F2FP.BF16.PACK_AB R8, R15, R76 ;  /* 0x0000004c0f08723e */ /* 0x000fe400000010ff */
[----:B------:R-:W-:-:S02]  /*d2e0*/  F2FP.BF16.PACK_AB R15, R11, R72 ;  /* 0x000000480b0f723e */ /* 0x000fc400000010ff */
[----:B------:R-:W-:Y:S02]  /*d2f0*/  F2FP.BF16.PACK_AB R9, R124, R9 ;  /* 0x000000097c09723e */ /* 0x000fe400000010ff */
[----:B------:R-:W-:Y:S01]  /*d300*/  F2FP.BF16.PACK_AB R10, R78, R123 ;  /* 0x0000007b4e0a723e */ /* 0x000fe200000010ff */
[----:B------:R1:W-:Y:S01]  /*d310*/  STS.128 [R113+0x18100], R12 ;  /* 0x0181000c71007388 */ /* 0x0003e20000000c00 */
[----:B------:R-:W-:-:S05]  /*d320*/  F2FP.BF16.PACK_AB R11, R116, R125 ;  /* 0x0000007d740b723e */ /* 0x000fca00000010ff */
[----:B------:R1:W-:Y:S02]  /*d330*/  STS.128 [R112+0x18100], R8 ;  /* 0x0181000870007388 */ /* 0x0003e40000000c00 */
.L_x_1662:
[----:B------:R-:W-:Y:S05]  /*d340*/  BSYNC B0 ;  /* 0x0000000000007941 */ /* 0x000fea0003800000 */
.L_x_1661:
        /* <DEDUP_REMOVED lines=28> */
[----:B------:R-:W-:Y:S01]  /*d510*/  SHF.R.U64 R54, R54, 0x10, R55 ;  /* 0x0000001036367819 */ /* 0x000fe20000001237 */
[----:B------:R-:W-:Y:S01]  /*d520*/  IMAD R8, R7, 0x200, R8 ;  /* 0x0000020007087824 */ /* 0x000fe200078e0208 */
[----:B------:R-:W-:Y:S01]  /*d530*/  SHF.R.U64 R56, R56, 0x10, R57 ;  /* 0x0000001038387819 */ /* 0x000fe20000001239 */
[----:B------:R-:W-:Y:S01]  /*d540*/  IMAD.SHL.U32 R73, R12, 0x2, RZ ;  /* 0x000000020c497824 */ /* 0x000fe200078e00ff */
[----:B------:R-:W-:Y:S02]  /*d550*/  SHF.R.U32.HI R55, RZ, 0x10, R55 ;  /* 0x00000010ff377819 */ /* 0x000fe40000011637 */
[----:B------:R-:W-:-:S02]  /*d560*/  IADD3 R72, R8, R9, RZ ;  /* 0x0000000908487210 */ /* 0x000fc40007ffe0ff */
[----:B------:R-:W1:Y:S01]  /*d570*/  LDS.128 R12, [R73+0x18100] ;  /* 0x01810000490c7984 */ /* 0x000e620000000c00 */
[----:B------:R-:W-:Y:S02]  /*d580*/  SHF.R.U32.HI R57, RZ, 0x10, R57 ;  /* 0x00000010ff397819 */ /* 0x000fe40000011639 */
[----:B------:R-:W-:Y:S01]  /*d590*/  IMAD.SHL.U32 R72, R72, 0x2, RZ ;  /* 0x0000000248487824 */ /* 0x000fe200078e00ff */
[----:B------:R-:W-:Y:S02]  /*d5a0*/  PRMT R105, R105, 0x5410, R52 ;  /* 0x0000541069697816 */ /* 0x000fe40000000034 */
[----:B------:R-:W-:Y:S02]  /*d5b0*/  PRMT R104, R104, 0x5410, R53 ;  /* 0x0000541068687816 */ /* 0x000fe40000000035 */
[----:B------:R-:W2:Y:S01]  /*d5c0*/  LDS.128 R8, [R72+0x18100] ;  /* 0x0181000048087984 */ /* 0x000ea20000000c00 */
        /* <DEDUP_REMOVED lines=34> */
[C---:B------:R-:W-:Y:S01]  /*d7f0*/  SHF.L.U32 R9, R108.reuse, 0x10, RZ ;  /* 0x000000106c097819 */ /* 0x040fe200000006ff */
[C---:B------:R-:W-:Y:S01]  /*d800*/  FMUL.FTZ R59, R15.reuse, R105 ;  /* 0x000000690f3b7220 */ /* 0x040fe20000410000 */
[----:B------:R-:W-:Y:S01]  /*d810*/  LOP3.LUT R108, R108, 0xffff0000, RZ, 0xc0, !PT ;  /* 0xffff00006c6c7812 */ /* 0x000fe200078ec0ff */
[----:B------:R-:W-:-:S02]  /*d820*/  FMUL.FTZ R15, R15, R78 ;  /* 0x0000004e0f0f7220 */ /* 0x000fc40000410000 */
[----:B------:R-:W-:Y:S02]  /*d830*/  FMUL.FTZ R53, R8, R77 ;  /* 0x0000004d08357220 */ /* 0x000fe40000410000 */
[----:B------:R-:W-:Y:S02]  /*d840*/  FFMA.FTZ R59, R52, R78, -R59 ;  /* 0x0000004e343b7223 */ /* 0x000fe4000001083b */
[----:B------:R-:W-:Y:S02]  /*d850*/  FMUL.FTZ R8, R8, R9 ;  /* 0x0000000908087220 */ /* 0x000fe40000410000 */
[C---:B------:R-:W-:Y:S01]  /*d860*/  IMAD.U32 R78, R106.reuse, 0x10000, RZ ;  /* 0x000100006a4e7824 */ /* 0x040fe200078e00ff */
[----:B------:R-:W-:Y:S01]  /*d870*/  LOP3.LUT R106, R106, 0xffff0000, RZ, 0xc0, !PT ;  /* 0xffff00006a6a7812 */ /* 0x000fe200078ec0ff */
        /* <DEDUP_REMOVED lines=39> */
.L_x_1664:
[----:B------:R-:W-:Y:S05]  /*daf0*/  BSYNC B0 ;  /* 0x0000000000007941 */ /* 0x000fea0003800000 */
.L_x_1663:
        /* <DEDUP_REMOVED lines=121> */
.L_x_1660:
[----:B------:R-:W-:Y:S05]  /*e290*/  BSYNC B1 ;  /* 0x0000000000017941 */ /* 0x000fea0003800000 */
.L_x_1659:
        /* <DEDUP_REMOVED lines=17> */
[C---:B------:R-:W-:Y:S02]  /*e3b0*/  LOP3.LUT R13, R9.reuse, 0x38, R68, 0xf8, !PT ;  /* 0x00000038090d7812 */ /* 0x040fe400078ef844 */
[----:B------:R-:W-:Y:S01]  /*e3c0*/  SHF.R.U32.HI R11, RZ, 0x3, R9 ;  /* 0x00000003ff0b7819 */ /* 0x000fe20000011609 */
[----:B------:R-:W-:Y:S01]  /*e3d0*/  IMAD.SHL.U32 R10, R10, 0x400, RZ ;  /* 0x000004000a0a7824 */ /* 0x000fe200078e00ff */
[----:B------:R-:W-:Y:S02]  /*e3e0*/  LOP3.LUT R8, R8, 0xfffffe00, RZ, 0xc0, !PT ;  /* 0xfffffe0008087812 */ /* 0x000fe400078ec0ff */
[----:B------:R-:W-:Y:S02]  /*e3f0*/  LOP3.LUT R12, R9, 0x38, R12, 0xf8, !PT ;  /* 0x00000038090c7812 */ /* 0x000fe400078ef80c */
[----:B------:R-:W-:Y:S02]  /*e400*/  LOP3.LUT R13, R8, R13, R11, 0xf6, !PT ;  /* 0x0000000d080d7212 */ /* 0x000fe400078ef60b */
[----:B------:R-:W-:-:S02]  /*e410*/  LOP3.LUT R11, R12, R11, RZ, 0x3c, !PT ;  /* 0x0000000b0c0b7212 */ /* 0x000fc400078e3cff */
[----:B------:R-:W-:Y:S01]  /*e420*/  LOP3.LUT R10, R10, 0x7fffe000, RZ, 0xc0, !PT ;  /* 0x7fffe0000a0a7812 */ /* 0x000fe200078ec0ff */
[----:B------:R-:W-:Y:S01]  /*e430*/  IMAD.SHL.U32 R45, R13, 0x2, RZ ;  /* 0x000000020d2d7824 */ /* 0x000fe200078e00ff */
[----:B------:R-:W-:Y:S02]  /*e440*/  SHF.R.U32.HI R40, RZ, 0x10, R41 ;  /* 0x00000010ff287819 */ /* 0x000fe40000011629 */
[----:B------:R-:W-:Y:S02]  /*e450*/  IADD3 R44, R11, R10, R8 ;  /* 0x0000000a0b2c7210 */ /* 0x000fe40007ffe008 */
[----:B------:R-:W1:Y:S01]  /*e460*/  LDS.128 R12, [R45+0x18100] ;  /* 0x018100002d0c7984 */ /* 0x000e620000000c00 */
[--C-:B------:R-:W-:Y:S02]  /*e470*/  SHF.R.U64 R41, R42, 0x10, R43.reuse ;  /* 0x000000102a297819 */ /* 0x100fe4000000122b */
[----:B------:R-:W-:Y:S01]  /*e480*/  IMAD.SHL.U32 R44, R44, 0x2, RZ ;  /* 0x000000022c2c7824 */ /* 0x000fe200078e00ff */
[----:B------:R-:W-:-:S02]  /*e490*/  SHF.R.U32.HI R42, RZ, 0x10, R43 ;  /* 0x00000010ff2a7819 */ /* 0x000fc4000001162b */
[--C-:B------:R-:W-:Y:S02]  /*e4a0*/  SHF.R.U64 R43, R36, 0x10, R37.reuse ;  /* 0x00000010242b7819 */ /* 0x100fe40000001225 */
[----:B------:R-:W2:Y:S01]  /*e4b0*/  LDS.128 R8, [R44+0x18100] ;  /* 0x018100002c087984 */ /* 0x000ea20000000c00 */
[----:B------:R-:W-:Y:S02]  /*e4c0*/  SHF.R.U32.HI R36, RZ, 0x10, R37 ;  /* 0x00000010ff247819 */ /* 0x000fe40000011625 */
[----:B------:R-:W-:Y:S02]  /*e4d0*/  SHF.R.U64 R37, R38, 0x10, R39 ;  /* 0x0000001026257819 */ /* 0x000fe40000001227 */
[----:B------:R-:W-:Y:S02]  /*e4e0*/  PRMT R85, R85, 0x5410, R36 ;  /* 0x0000541055557816 */ /* 0x000fe40000000024 */
        /* <DEDUP_REMOVED lines=82> */
.L_x_1666:
[----:B------:R-:W-:Y:S05]  /*ea10*/  BSYNC B0 ;  /* 0x0000000000007941 */ /* 0x000fea0003800000 */
.L_x_1665:
        /* <DEDUP_REMOVED lines=124> */
.L_x_1668:
[----:B------:R-:W-:Y:S05]  /*f1e0*/  BSYNC B0 ;  /* 0x0000000000007941 */ /* 0x000fea0003800000 */
.L_x_1667:
        /* <DEDUP_REMOVED lines=73> */
[C---:B------:R-:W-:Y:S01]  /*f680*/  IMAD.U32 R9, R64.reuse, 0x10000, RZ ;  /* 0x0001000040097824 */ /* 0x040fe200078e00ff */
[----:B------:R-:W-:Y:S01]  /*f690*/  LOP3.LUT R64, R64, 0xffff0000, RZ, 0xc0, !PT ;  /* 0xffff000040407812 */ /* 0x000fe200078ec0ff */
[----:B------:R-:W-:Y:S02]  /*f6a0*/  FMUL.FTZ R23, R15, R61 ;  /* 0x0000003d0f177220 */ /* 0x000fe40000410000 */
[----:B------:R-:W-:-:S02]  /*f6b0*/  FMUL.FTZ R17, R8, R33 ;  /* 0x0000002108117220 */ /* 0x000fc40000410000 */
[-C--:B------:R-:W-:Y:S02]  /*f6c0*/  FMUL.FTZ R15, R15, R32.reuse ;  /* 0x000000200f0f7220 */ /* 0x080fe40000410000 */
[-C--:B------:R-:W-:Y:S02]  /*f6d0*/  FMUL.FTZ R8, R8, R9.reuse ;  /* 0x0000000908087220 */ /* 0x080fe40000410000 */
[----:B------:R-:W-:Y:S02]  /*f6e0*/  FFMA.FTZ R23, R16, R32, -R23 ;  /* 0x0000002010177223 */ /* 0x000fe40000010817 */
[C---:B------:R-:W-:Y:S01]  /*f6f0*/  IMAD.U32 R22, R11.reuse, 0x10000, RZ ;  /* 0x000100000b167824 */ /* 0x040fe200078e00ff */
[----:B------:R-:W-:Y:S01]  /*f700*/  LOP3.LUT R11, R11, 0xffff0000, RZ, 0xc0, !PT ;  /* 0xffff00000b0b7812 */ /* 0x000fe200078ec0ff */
[C---:B------:R-:W-:Y:S01]  /*f710*/  IMAD.U32 R32, R62.reuse, 0x10000, RZ ;  /* 0x000100003e207824 */ /* 0x040fe200078e00ff */
[----:B------:R-:W-:Y:S01]  /*f720*/  LOP3.LUT R62, R62, 0xffff0000, RZ, 0xc0, !PT ;  /* 0xffff00003e3e7812 */ /* 0x000fe200078ec0ff */
[----:B------:R-:W-:-:S02]  /*f730*/  FFMA.FTZ R17, R12, R9, -R17 ;  /* 0x000000090c117223 */ /* 0x000fc40000010811 */
[----:B------:R-:W-:Y:S02]  /*f740*/  FFMA.FTZ R15, R16, R61, R15 ;  /* 0x0000003d100f7223 */ /* 0x000fe4000001000f */
[----:B------:R-:W-:Y:S02]  /*f750*/  FFMA.FTZ R9, R12, R33, R8 ;  /* 0x000000210c097223 */ /* 0x000fe40000010008 */
[C---:B------:R-:W-:Y:S01]  /*f760*/  IMAD.U32 R16, R66.reuse, 0x10000, RZ ;  /* 0x0001000042107824 */ /* 0x040fe200078e00ff */
[----:B------:R-:W-:Y:S01]  /*f770*/  LOP3.LUT R66, R66, 0xffff0000, RZ, 0xc0, !PT ;  /* 0xffff000042427812 */ /* 0x000fe200078ec0ff */
[C---:B------:R-:W-:Y:S01]  /*f780*/  IMAD.U32 R33, R63.reuse, 0x10000, RZ ;  /* 0x000100003f217824 */ /* 0x040fe200078e00ff */
[----:B------:R-:W-:Y:S01]  /*f790*/  LOP3.LUT R63, R63, 0xffff0000, RZ, 0xc0, !PT ;  /* 0xffff00003f3f7812 */ /* 0x000fe200078ec0ff */
[C---:B------:R-:W-:Y:S02]  /*f7a0*/  FMUL.FTZ R8, R22.reuse, R32 ;  /* 0x0000002016087220 */ /* 0x040fe40000410000 */
[----:B------:R-:W-:-:S02]  /*f7b0*/  FMUL.FTZ R22, R22, R16 ;  /* 0x0000001016167220 */ /* 0x000fc40000410000 */
[----:B------:R-:W-:Y:S02]  /*f7c0*/  FMUL.FTZ R12, R30, R33 ;  /* 0x000000211e0c7220 */ /* 0x000fe40000410000 */
[C---:B------:R-:W-:Y:S01]  /*f7d0*/  IMAD.U32 R18, R14.reuse, 0x10000, RZ ;  /* 0x000100000e127824 */ /* 0x040fe200078e00ff */
[----:B------:R-:W-:Y:S01]  /*f7e0*/  LOP3.LUT R14, R14, 0xffff0000, RZ, 0xc0, !PT ;  /* 0xffff00000e0e7812 */ /* 0x000fe200078ec0ff */
        /* <DEDUP_REMOVED lines=27> */
.L_x_1644:
[----:B------:R-:W-:Y:S05]  /*f9a0*/  BSYNC B2 ;  /* 0x0000000000027941 */ /* 0x000fea0003800000 */
.L_x_1626:
[----:B------:R-:W-:-:S04]  /*f9b0*/  DEPBAR.LE SB0, 0x2 ;  /* 0x000080800000791a */ /* 0x000fc80000000000 */
[----:B------:R-:W-:Y:S01]  /*f9c0*/  IMAD.MOV.U32 R186, RZ, RZ, 0x20 ;  /* 0x00000020ffba7424 */ /* 0x000fe200078e00ff */
[----:B------:R-:W-:Y:S01]  /*f9d0*/  BAR.SYNC.DEFER_BLOCKING 0x0 ;  /* 0x0000000000007b1d */ /* 0x000fe20000010000 */
[----:B------:R-:W-:Y:S01]  /*f9e0*/  LOP3.LUT P0, RZ, R132, 0x2, RZ, 0xc0, !PT ;  /* 0x0000000284ff7812 */ /* 0x000fe2000780c0ff */
[----:B------:R-:W-:Y:S01]  /*f9f0*/  IMAD.SHL.U32 R189, R5, 0x2, RZ ;  /* 0x0000000205bd7824 */ /* 0x000fe200078e00ff */
[----:B------:R-:W-:Y:S01]  /*fa00*/  LEA R188, R0, 0x18100, 0x1 ;  /* 0x0001810000bc7811 */ /* 0x000fe200078e08ff */
[----:B------:R-:W-:Y:S01]  /*fa10*/  IMAD.SHL.U32 R187, R2, 0x2, RZ ;  /* 0x0000000202bb7824 */ /* 0x000fe200078e00ff */
[----:B------:R-:W-:Y:S02]  /*fa20*/  SEL R186, R186, 0xffffffe0, !P0 ;  /* 0xffffffe0baba7807 */ /* 0x000fe40004000000 */
[----:B------:R-:W-:Y:S02]  /*fa30*/  PLOP3.LUT P0, PT, PT, PT, UP1, 0x40, 0x0 ;  /* 0x000000000000781c */ /* 0x000fe40003f0e818 */
[----:B------:R-:W-:Y:S01]  /*fa40*/  SHF.L.U32 R60, R0, 0x1, RZ ;  /* 0x00000001003c7819 */ /* 0x000fe200000006ff */
[----:B------:R-:W-:Y:S01]  /*fa50*/  IMAD.IADD R0, R188, 0x1, R187 ;  /* 0x00000001bc007824 */ /* 0x000fe200078e02bb */
[----:B------:R-:W-:-:S04]  /*fa60*/  IADD3 R90, R189, R186, RZ ;  /* 0x000000babd5a7210 */ /* 0x000fc80007ffe0ff */
[----:B------:R-:W2:Y:S04]  /*fa70*/  LDSM.16.M88.4 R60, [R60+0x18100] ;  /* 0x018100003c3c783b */ /* 0x000ea80000000200 */
[----:B------:R3:W4:Y:S04]  /*fa80*/  LDSM.16.M88.4 R44, [R189+0xc100] ;  /* 0x00c10000bd2c783b */ /* 0x0007280000000200 */
[----:B------:R3:W1:Y:S04]  /*fa90*/  LDSM.16.M88.4 R72, [R189+0xc900] ;  /* 0x00c90000bd48783b */ /* 0x0006680000000200 */
[----:B------:R3:W1:Y:S04]  /*faa0*/  LDSM.16.M88.4 R68, [R189+0xd100] ;  /* 0x00d10000bd44783b */ /* 0x0006680000000200 */
[----:B-1----:R3:W1:Y:S04]  /*fab0*/  LDSM.16.M88.4 R28, [R189+0xd900] ;  /* 0x00d90000bd1c783b */ /* 0x0026680000000200 */
        /* <DEDUP_REMOVED lines=15> */
[----:B------:R-:W-:Y:S02]  /*fbb0*/  IADD3 R37, -R216, 0x10, RZ ;  /* 0x00000010d8257810 */ /* 0x000fe40007ffe1ff */
[----:B------:R-:W-:Y:S01]  /*fbc0*/  LOP3.LUT R43, R43, 0xf, RZ, 0xc0, !PT ;  /* 0x0000000f2b2b7812 */ /* 0x000fe200078ec0ff */
[----:B------:R-:W-:Y:S01]  /*fbd0*/  IMAD.IADD R33, R33, 0x1, R5 ;  /* 0x0000000121217824 */ /* 0x000fe200078e0205 */
[----:B------:R-:W-:Y:S01]  /*fbe0*/  SHF.L.U64.HI R27, R214, 0x1, R217 ;  /* 0x00000001d61b7819 */ /* 0x000fe200000102d9 */
[----:B------:R-:W-:Y:S01]  /*fbf0*/  IMAD R5, R203, c[0x0][0x21c], R2 ;  /* 0x00008700cb057a24 */ /* 0x000fe200078e0202 */
[----:B------:R-:W-:Y:S01]  /*fc00*/  LOP3.LUT R37, R37, 0xf, RZ, 0xc0, !PT ;  /* 0x0000000f25257812 */ /* 0x000fe200078ec0ff */
[----:B------:R-:W-:-:S04]  /*fc10*/  IMAD.WIDE.U32 R32, R203, c[0x0][0x218], R32 ;  /* 0x00008600cb207a25 */ /* 0x000fc800078e0020 */
[C---:B------:R-:W-:Y:S01]  /*fc20*/  IMAD.SHL.U32 R2, R213.reuse, 0x2, RZ ;  /* 0x00000002d5027824 */ /* 0x040fe200078e00ff */
[----:B------:R-:W-:Y:S02]  /*fc30*/  IADD3 R26, P0, R26, R32, RZ ;  /* 0x000000201a1a7210 */ /* 0x000fe40007f1e0ff */
[----:B------:R-:W-:Y:S02]  /*fc40*/  SEL R32, RZ, 0x10, P5 ;  /* 0x00000010ff207807 */ /* 0x000fe40002800000 */
[----:B------:R-:W-:Y:S01]  /*fc50*/  IADD3.X R5, R198, R33, R5, P0, !PT ;  /* 0x00000021c6057210 */ /* 0x000fe200007fe405 */
[----:B------:R-:W-:Y:S01]  /*fc60*/  IMAD.SHL.U32 R33, R218, 0x2, RZ ;  /* 0x00000002da217824 */ /* 0x000fe200078e00ff */
[----:B------:R-:W-:Y:S02]  /*fc70*/  LEA R36, P0, R26, c[0x0][0x1f8], 0x1 ;  /* 0x00007e001a247a11 */ /* 0x000fe400078008ff */
[----:B------:R-:W-:Y:S02]  /*fc80*/  IADD3 R48, -R32, 0x10, RZ ;  /* 0x0000001020307810 */ /* 0x000fe40007ffe1ff */
[----:B------:R-:W-:Y:S01]  /*fc90*/  LEA.HI.X R35, R26, c[0x0][0x1fc], R5, 0x1, P0 ;  /* 0x00007f001a237a11 */ /* 0x000fe200000f0c05 */
[----:B------:R-:W5:Y:S01]  /*fca0*/  SHFL.IDX PT, R38, R36, 0x1, 0x181f ;  /* 0x00381f0024267f89 */ /* 0x000f6200000e0000 */
[----:B------:R-:W-:Y:S01]  /*fcb0*/  LOP3.LUT R48, R48, 0xf, RZ, 0xc0, !PT ;  /* 0x0000000f30307812 */ /* 0x000fe200078ec0ff */
[----:B------:R-:W-:Y:S01]  /*fcc0*/  IMAD.SHL.U32 R26, R214, 0x2, RZ ;  /* 0x00000002d61a7824 */ /* 0x000fe200078e00ff */
[----:B------:R-:W-:Y:S01]  /*fcd0*/  SHF.L.U64.HI R5, R213, 0x1, R144 ;  /* 0x00000001d5057819 */ /* 0x000fe20000010290 */
[----:B------:R-:W3:Y:S01]  /*fce0*/  SHFL.IDX PT, R40, R35, 0x1, 0x181f ;  /* 0x00381f0023287f89 */ /* 0x000ee200000e0000 */
[----:B-----5:R-:W-:-:S04]  /*fcf0*/  IADD3 R48, P2, P0, R48, R38, R33 ;  /* 0x0000002630307210 */ /* 0x020fc8000785e021 */
[----:B---3--:R-:W-:Y:S02]  /*fd00*/  IADD3.X R49, RZ, R40, R34, P2, P0 ;  /* 0x00000028ff317210 */ /* 0x008fe400017e0422 */
[----:B------:R-:W-:-:S04]  /*fd10*/  IADD3 R42, P2, P0, R43, R38, R26 ;  /* 0x000000262b2a7210 */ /* 0x000fc8000785e01a */
[----:B------:R-:W-:Y:S02]  /*fd20*/  IADD3.X R43, RZ, R40, R27, P2, P0 ;  /* 0x00000028ff2b7210 */ /* 0x000fe400017e041b */
[----:B------:R-:W-:Y:S02]  /*fd30*/  IADD3 R50, P2, P0, R37, R38, R2 ;  /* 0x0000002625327210 */ /* 0x000fe4000785e002 */
[----:B------:R-:W3:Y:S02]  /*fd40*/  SHFL.IDX PT, R37, R36, RZ, 0x181f ;  /* 0x00181fff24257589 */ /* 0x000ee400000e0000 */
[----:B------:R-:W-:Y:S02]  /*fd50*/  IADD3.X R51, RZ, R40, R5, P2, P0 ;  /* 0x00000028ff337210 */ /* 0x000fe400017e0405 */
[----:B------:R-:W5:Y:S01]  /*fd60*/  SHFL.IDX PT, R38, R35, RZ, 0x181f ;  /* 0x00181fff23267589 */ /* 0x000f6200000e0000 */
[----:B---3--:R-:W-:-:S05]  /*fd70*/  IADD3 R40, P0, R37, R33, RZ ;  /* 0x0000002125287210 */ /* 0x008fca0007f1e0ff */
        /* <DEDUP_REMOVED lines=14> */
.L_x_1669:
[C---:B--234-:R-:W-:Y:S01]  /*fe60*/  HMMA.16816.F32.BF16 R24, R60.reuse, R44, RZ ;  /* 0x0000002c3c18723c */ /* 0x05cfe200000418ff */
        /* <DEDUP_REMOVED lines=10> */
[----:B------:R-:W-:Y:S01]  /*ff10*/  LDSM.16.M88.4 R52, [R184] ;  /* 0x00000000b834783b */ /* 0x000fe20000000200 */
[----:B------:R-:W-:Y:S01]  /*ff20*/  IMAD.IADD R5, R189, 0x1, R191 ;  /* 0x00000001bd057824 */ /* 0x000fe200078e02bf */
[----:B------:R-:W-:Y:S01]  /*ff30*/  UIMAD UR4, UR15, UR4, 0x41 ;  /* 0x000000410f0474a4 */ /* 0x000fe2000f8e0204 */
[----:B------:R-:W-:Y:S01]  /*ff40*/  IMAD.IADD R2, R191, 0x1, R90 ;  /* 0x00000001bf027824 */ /* 0x000fe200078e025a */
[----:B------:R-:W-:Y:S01]  /*ff50*/  LDSM.16.M88.4 R84, [R90+0x10100] ;  /* 0x010100005a54783b */ /* 0x000fe20000000200 */
[----:B------:R-:W-:Y:S01]  /*ff60*/  HMMA.16816.F32.BF16 R40, R60, R72, RZ ;  /* 0x000000483c28723c */ /* 0x000fe200000418ff */
[--C-:B------:R-:W-:Y:S01]  /*ff70*/  IMAD R134, R3, 0x2, R135.reuse ;  /* 0x0000000203867824 */ /* 0x100fe200078e0287 */
[----:B------:R-:W-:Y:S01]  /*ff80*/  UISETP.GE.AND UP0, UPT, UR15, 0x3, UPT ;  /* 0x000000030f00788c */ /* 0x000fe2000bf06270 */
[----:B------:R-:W-:Y:S01]  /*ff90*/  LDSM.16.M88.4 R48, [R5+0xc100] ;  /* 0x00c100000530783b */ /* 0x000fe20000000200 */
[----:B------:R-:W-:-:S02]  /*ffa0*/  IMAD.IADD R182, R187, 0x1, R135 ;  /* 0x00000001bbb67824 */ /* 0x000fc400078e0287 */
[----:B------:R-:W-:Y:S01]  /*ffb0*/  IMAD.IADD R143, R187, 0x1, R134 ;  /* 0x00000001bb8f7824 */ /* 0x000fe200078e0286 */
[----:B------:R-:W-:Y:S01]  /*ffc0*/  LDSM.16.M88.4 R32, [R5+0xc900] ;  /* 0x00c900000520783b */ /* 0x000fe20000000200 */
[----:B------:R-:W-:Y:S01]  /*ffd0*/  HMMA.16816.F32.BF16 R72, R60, R74, RZ ;  /* 0x0000004a3c48723c */ /* 0x000fe200000418ff */
[----:B------:R-:W-:Y:S02]  /*ffe0*/  IMAD R3, R3, 0x2, R182 ;  /* 0x0000000203037824 */ /* 0x000fe400078e02b6 */
[----:B------:R-:W-:Y:S01]  /*fff0*/  LDSM.16.M88.4 R76, [R2+0xd100] ;  /* 0x00d10000024c783b */ /* 0x000fe20000000200 */
[----:B------:R-:W-:-:S03]  /*10000*/  IMAD.IADD R171, R187, 0x1, R134 ;  /* 0x00000001bbab7824 */ /* 0x000fc600078e0286 */
[----:B------:R-:W-:Y:S01]  /*10010*/  LDSM.16.M88.4 R96, [R2+0xf100] ;  /* 0x00f100000260783b */ /* 0x000fe20000000200 */
[C---:B------:R-:W-:Y:S03]  /*10020*/  HMMA.16816.F32.BF16 R36, R60.reuse, R68, RZ ;  /* 0x000000443c24723c */ /* 0x040fe600000418ff */
[----:B------:R-:W0:Y:S05]  /*10030*/  LDGDEPBAR ;  /* 0x00000000000079af */ /* 0x000e2a0000000000 */
[C---:B------:R-:W-:Y:S08]  /*10040*/  HMMA.16816.F32.BF16 R68, R60.reuse, R70, RZ ;  /* 0x000000463c44723c */ /* 0x040ff000000418ff */
[C---:B-1----:R-:W-:Y:S08]  /*10050*/  HMMA.16816.F32.BF16 R64, R60.reuse, R28, RZ ;  /* 0x0000001c3c40723c */ /* 0x042ff000000418ff */
[----:B------:R-:W-:Y:S01]  /*10060*/  HMMA.16816.F32.BF16 R60, R60, R30, RZ ;  /* 0x0000001e3c3c723c */ /* 0x000fe200000418ff */
[----:B------:R-:W-:Y:S07]  /*10070*/  LDSM.16.M88.4 R28, [R5+0xd100] ;  /* 0x00d10000051c783b */ /* 0x000fee0000000200 */
[C---:B------:R-:W-:Y:S08]  /*10080*/  HMMA.16816.F32.BF16 R24, R8.reuse, R12, R24 ;  /* 0x0000000c0818723c */ /* 0x040ff00000041818 */
[C---:B------:R-:W-:Y:S01]  /*10090*/  HMMA.16816.F32.BF16 R44, R8.reuse, R14, R44 ;  /* 0x0000000e082c723c */ /* 0x040fe2000004182c */
        /* <DEDUP_REMOVED lines=8> */
[----:B------:R-:W-:Y:S01]  /*10120*/  HMMA.16816.F32.BF16 R60, R8, R58, R60 ;  /* 0x0000003a083c723c */ /* 0x000fe2000004183c */
[----:B------:R-:W4:Y:S04]  /*10130*/  LDSM.16.M88.4 R8, [R2+0xc900] ;  /* 0x00c900000208783b */ /* 0x000f280000000200 */
[----:B------:R-:W-:Y:S03]  /*10140*/  LDSM.16.M88.4 R56, [R2+0xd900] ;  /* 0x00d900000238783b */ /* 0x000fe60000000200 */
[C---:B-1----:R-:W-:Y:S08]  /*10150*/  HMMA.16816.F32.BF16 R24, R12.reuse, R48, R24 ;  /* 0x000000300c18723c */ /* 0x042ff00000041818 */
        /* <DEDUP_REMOVED lines=8> */
[C---:B--2---:R-:W-:Y:S08]  /*101e0*/  HMMA.16816.F32.BF16 R64, R12.reuse, R16, R64 ;  /* 0x000000100c40723c */ /* 0x044ff00000041840 */
[----:B------:R-:W-:Y:S01]  /*101f0*/  HMMA.16816.F32.BF16 R60, R12, R18, R60 ;  /* 0x000000120c3c723c */ /* 0x000fe2000004183c */
[----:B------:R-:W1:Y:S04]  /*10200*/  LDSM.16.M88.4 R12, [R188+0x4000] ;  /* 0x00400000bc0c783b */ /* 0x000e680000000200 */
[----:B------:R-:W2:Y:S03]  /*10210*/  LDSM.16.M88.4 R16, [R189+0xe900] ;  /* 0x00e90000bd10783b */ /* 0x000ea60000000200 */
[C---:B---3--:R-:W-:Y:S08]  /*10220*/  HMMA.16816.F32.BF16 R24, R52.reuse, R20, R24 ;  /* 0x000000143418723c */ /* 0x048ff00000041818 */
[C---:B------:R-:W-:Y:S01]  /*10230*/  HMMA.16816.F32.BF16 R44, R52.reuse, R22, R44 ;  /* 0x00000016342c723c */ /* 0x040fe2000004182c */
[----:B------:R-:W-:Y:S07]  /*10240*/  LDSM.16.M88.4 R20, [R189+0xf900] ;  /* 0x00f90000bd14783b */ /* 0x000fee0000000200 */
[C---:B----4-:R-:W-:Y:S08]  /*10250*/  HMMA.16816.F32.BF16 R40, R52.reuse, R8, R40 ;  /* 0x000000083428723c */ /* 0x050ff00000041828 */
[C---:B------:R-:W-:Y:S01]  /*10260*/  HMMA.16816.F32.BF16 R72, R52.reuse, R10, R72 ;  /* 0x0000000a3448723c */ /* 0x040fe20000041848 */
[----:B------:R-:W3:Y:S07]  /*10270*/  LDSM.16.M88.4 R8, [R90+0xe100] ;  /* 0x00e100005a08783b */ /* 0x000eee0000000200 */
[----:B------:R-:W-:Y:S08]  /*10280*/  HMMA.16816.F32.BF16 R36, R52, R76, R36 ;  /* 0x0000004c3424723c */ /* 0x000ff00000041824 */
[----:B-1----:R-:W-:Y:S08]  /*10290*/  HMMA.16816.F32.BF16 R24, R12, R32, R24 ;  /* 0x000000200c18723c */ /* 0x002ff00000041818 */
[C---:B------:R-:W-:Y:S01]  /*102a0*/  HMMA.16816.F32.BF16 R68, R52.reuse, R78, R68 ;  /* 0x0000004e3444723c */ /* 0x040fe20000041844 */
[----:B------:R-:W1:Y:S07]  /*102b0*/  LDSM.16.M88.4 R76, [R90+0xf100] ;  /* 0x00f100005a4c783b */ /* 0x000e6e0000000200 */
[C---:B------:R-:W-:Y:S08]  /*102c0*/  HMMA.16816.F32.BF16 R64, R52.reuse, R56, R64 ;  /* 0x000000383440723c */ /* 0x040ff00000041840 */
[----:B------:R-:W-:Y:S01]  /*102d0*/  HMMA.16816.F32.BF16 R60, R52, R58, R60 ;  /* 0x0000003a343c723c */ /* 0x000fe2000004183c */
[----:B------:R-:W-:Y:S04]  /*102e0*/  LDSM.16.M88.4 R56, [R90+0xf900] ;  /* 0x00f900005a38783b */ /* 0x000fe80000000200 */
[----:B------:R-:W-:Y:S03]  /*102f0*/  LDSM.16.M88.4 R52, [R5+0xe900] ;  /* 0x00e900000534783b */ /* 0x000fe60000000200 */
[C---:B------:R-:W-:Y:S01]  /*10300*/  HMMA.16816.F32.BF16 R44, R12.reuse, R34, R44 ;  /* 0x000000220c2c723c */ /* 0x040fe2000004182c */
[----:B------:R-:W-:Y:S07]  /*10310*/  LDSM.16.M88.4 R32, [R185+0x4000] ;  /* 0x00400000b920783b */ /* 0x000fee0000000200 */
[C---:B--2---:R-:W-:Y:S08]  /*10320*/  HMMA.16816.F32.BF16 R40, R12.reuse, R16, R40 ;  /* 0x000000100c28723c */ /* 0x044ff00000041828 */
[C---:B------:R-:W-:Y:S01]  /*10330*/  HMMA.16816.F32.BF16 R72, R12.reuse, R18, R72 ;  /* 0x000000120c48723c */ /* 0x040fe20000041848 */
[----:B------:R-:W2:Y:S07]  /*10340*/  LDSM.16.M88.4 R16, [R5+0xe100] ;  /* 0x00e100000510783b */ /* 0x000eae0000000200 */
[----:B------:R-:W-:Y:S08]  /*10350*/  HMMA.16816.F32.BF16 R36, R12, R48, R36 ;  /* 0x000000300c24723c */ /* 0x000ff00000041824 */
[----:B---3--:R-:W-:Y:S08]  /*10360*/  HMMA.16816.F32.BF16 R24, R28, R8, R24 ;  /* 0x000000081c18723c */ /* 0x008ff00000041818 */
[C---:B------:R-:W-:Y:S01]  /*10370*/  HMMA.16816.F32.BF16 R68, R12.reuse, R50, R68 ;  /* 0x000000320c44723c */ /* 0x040fe20000041844 */
[----:B------:R-:W-:Y:S07]  /*10380*/  LDSM.16.M88.4 R48, [R5+0xf900] ;  /* 0x00f900000530783b */ /* 0x000fee0000000200 */
[C---:B------:R-:W-:Y:S08]  /*10390*/  HMMA.16816.F32.BF16 R64, R12.reuse, R20, R64 ;  /* 0x000000140c40723c */ /* 0x040ff00000041840 */
[----:B------:R-:W-:Y:S01]  /*103a0*/  HMMA.16816.F32.BF16 R60, R12, R22, R60 ;  /* 0x000000160c3c723c */ /* 0x000fe2000004183c */
[----:B------:R-:W3:Y:S04]  /*103b0*/  LDSM.16.M88.4 R20, [R5+0xf100] ;  /* 0x00f100000514783b */ /* 0x000ee80000000200 */
[----:B------:R-:W-:Y:S03]  /*103c0*/  LDSM.16.M88.4 R12, [R2+0xe100] ;  /* 0x00e10000020c783b */ /* 0x000fe60000000200 */
[C---:B------:R-:W-:Y:S01]  /*103d0*/  HMMA.16816.F32.BF16 R44, R28.reuse, R10, R44 ;  /* 0x0000000a1c2c723c */ /* 0x040fe2000004182c */
[----:B------:R-:W4:Y:S07]  /*103e0*/  LDSM.16.M88.4 R8, [R184+0x4000] ;  /* 0x00400000b808783b */ /* 0x000f2e0000000200 */
[C---:B------:R-:W-:Y:S08]  /*103f0*/  HMMA.16816.F32.BF16 R40, R28.reuse, R80, R40 ;  /* 0x000000501c28723c */ /* 0x040ff00000041828 */
[C---:B------:R-:W-:Y:S01]  /*10400*/  HMMA.16816.F32.BF16 R72, R28.reuse, R82, R72 ;  /* 0x000000521c48723c */ /* 0x040fe20000041848 */
[----:B------:R-:W-:Y:S07]  /*10410*/  LDSM.16.M88.4 R80, [R189+0x10900] ;  /* 0x01090000bd50783b */ /* 0x000fee0000000200 */
[----:B-1----:R-:W-:Y:S08]  /*10420*/  HMMA.16816.F32.BF16 R36, R28, R76, R36 ;  /* 0x0000004c1c24723c */ /* 0x002ff00000041824 */
[----:B--2---:R-:W-:Y:S08]  /*10430*/  HMMA.16816.F32.BF16 R24, R32, R16, R24 ;  /* 0x000000102018723c */ /* 0x004ff00000041818 */
[C---:B------:R-:W-:Y:S01]  /*10440*/  HMMA.16816.F32.BF16 R68, R28.reuse, R78, R68 ;  /* 0x0000004e1c44723c */ /* 0x040fe20000041844 */
[----:B------:R-:W-:Y:S07]  /*10450*/  LDSM.16.M88.4 R76, [R189+0x11900] ;  /* 0x01190000bd4c783b */ /* 0x000fee0000000200 */
[C---:B------:R-:W-:Y:S08]  /*10460*/  HMMA.16816.F32.BF16 R64, R28.reuse, R56, R64 ;  /* 0x000000381c40723c */ /* 0x040ff00000041840 */
[----:B------:R-:W-:Y:S01]  /*10470*/  HMMA.16816.F32.BF16 R60, R28, R58, R60 ;  /* 0x0000003a1c3c723c */ /* 0x000fe2000004183c */
[----:B------:R-:W-:Y:S04]  /*10480*/  LDSM.16.M88.4 R28, [R189+0x10100] ;  /* 0x01010000bd1c783b */ /* 0x000fe80000000200 */
[----:B------:R1:W-:Y:S03]  /*10490*/  LDSM.16.M88.4 R56, [R0+0x8000] ;  /* 0x008000000038783b */ /* 0x0003e60000000200 */
[C---:B------:R-:W-:Y:S01]  /*104a0*/  HMMA.16816.F32.BF16 R44, R32.reuse, R18, R44 ;  /* 0x00000012202c723c */ /* 0x040fe2000004182c */
[----:B------:R-:W2:Y:S07]  /*104b0*/  LDSM.16.M88.4 R16, [R188+0x8000] ;  /* 0x00800000bc10783b */ /* 0x000eae0000000200 */
[C---:B------:R-:W-:Y:S08]  /*104c0*/  HMMA.16816.F32.BF16 R40, R32.reuse, R52, R40 ;  /* 0x000000342028723c */ /* 0x040ff00000041828 */
[----:B------:R-:W-:Y:S01]  /*104d0*/  HMMA.16816.F32.BF16 R72, R32, R54, R72 ;  /* 0x000000362048723c */ /* 0x000fe20000041848 */
[----:B------:R-:W5:Y:S01]  /*104e0*/  LDSM.16.M88.4 R52, [R2+0xe900] ;  /* 0x00e900000234783b */ /* 0x000f620000000200 */
[----:B-1----:R-:W-:-:S06]  /*104f0*/  LEA.HI R0, R88, R89, RZ, 0x2 ;  /* 0x0000005958007211 */ /* 0x002fcc00078f10ff */
[----:B---3--:R-:W-:Y:S01]  /*10500*/  HMMA.16816.F32.BF16 R36, R32, R20, R36 ;  /* 0x000000142024723c */ /* 0x008fe20000041824 */
[----:B------:R-:W-:-:S07]  /*10510*/  LOP3.LUT R0, R0, 0xfffffffc, RZ, 0xc0, !PT ;  /* 0xfffffffc00007812 */ /* 0x000fce00078ec0ff */
[----:B----4-:R-:W-:Y:S08]  /*10520*/  HMMA.16816.F32.BF16 R24, R8, R12, R24 ;  /* 0x0000000c0818723c */ /* 0x010ff00000041818 */
[----:B------:R-:W-:Y:S01]  /*10530*/  HMMA.16816.F32.BF16 R68, R32, R22, R68 ;  /* 0x000000162044723c */ /* 0x000fe20000041844 */
[----:B------:R-:W1:Y:S07]  /*10540*/  LDSM.16.M88.4 R20, [R2+0xf900] ;  /* 0x00f900000214783b */ /* 0x000e6e0000000200 */
[C---:B------:R-:W-:Y:S01]  /*10550*/  HMMA.16816.F32.BF16 R44, R8.reuse, R14, R44 ;  /* 0x0000000e082c723c */ /* 0x040fe2000004182c */
[----:B------:R-:W-:Y:S07]  /*10560*/  LDSM.16.M88.4 R12, [R185+0x8000] ;  /* 0x00800000b90c783b */ /* 0x000fee0000000200 */
[----:B------:R-:W-:Y:S08]  /*10570*/  HMMA.16816.F32.BF16 R36, R8, R96, R36 ;  /* 0x000000600824723c */ /* 0x000ff00000041824 */
[----:B--2---:R-:W-:Y:S08]  /*10580*/  HMMA.16816.F32.BF16 R24, R16, R28, R24 ;  /* 0x0000001c1018723c */ /* 0x004ff00000041818 */
[C---:B------:R-:W-:Y:S08]  /*10590*/  HMMA.16816.F32.BF16 R64, R32.reuse, R48, R64 ;  /* 0x000000302040723c */ /* 0x040ff00000041840 */
[----:B------:R-:W-:Y:S01]  /*105a0*/  HMMA.16816.F32.BF16 R60, R32, R50, R60 ;  /* 0x00000032203c723c */ /* 0x000fe2000004183c */
[----:B------:R-:W2:Y:S04]  /*105b0*/  LDSM.16.M88.4 R48, [R90+0x11100] ;  /* 0x011100005a30783b */ /* 0x000ea80000000200 */
[----:B------:R-:W3:Y:S03]  /*105c0*/  LDSM.16.M88.4 R32, [R5+0x10100] ;  /* 0x010100000520783b */ /* 0x000ee60000000200 */
[C---:B-----5:R-:W-:Y:S08]  /*105d0*/  HMMA.16816.F32.BF16 R40, R8.reuse, R52, R40 ;  /* 0x000000340828723c */ /* 0x060ff00000041828 */
[----:B------:R-:W-:Y:S01]  /*105e0*/  HMMA.16816.F32.BF16 R72, R8, R54, R72 ;  /* 0x000000360848723c */ /* 0x000fe20000041848 */
[----:B------:R-:W4:Y:S07]  /*105f0*/  LDSM.16.M88.4 R52, [R90+0x10900] ;  /* 0x010900005a34783b */ /* 0x000f2e0000000200 */
[C---:B------:R-:W-:Y:S01]  /*10600*/  HMMA.16816.F32.BF16 R44, R16.reuse, R30, R44 ;  /* 0x0000001e102c723c */ /* 0x040fe2000004182c */
[----:B------:R-:W5:Y:S07]  /*10610*/  LDSM.16.M88.4 R28, [R5+0x11100] ;  /* 0x01110000051c783b */ /* 0x000f6e0000000200 */
[----:B------:R-:W-:Y:S08]  /*10620*/  HMMA.16816.F32.BF16 R36, R16, R92, R36 ;  /* 0x0000005c1024723c */ /* 0x000ff00000041824 */
[----:B------:R-:W-:Y:S08]  /*10630*/  HMMA.16816.F32.BF16 R24, R56, R84, R24 ;  /* 0x000000543818723c */ /* 0x000ff00000041818 */
[C---:B------:R-:W-:Y:S08]  /*10640*/  HMMA.16816.F32.BF16 R68, R8.reuse, R98, R68 ;  /* 0x000000620844723c */ /* 0x040ff00000041844 */
[C---:B-1----:R-:W-:Y:S08]  /*10650*/  HMMA.16816.F32.BF16 R64, R8.reuse, R20, R64 ;  /* 0x000000140840723c */ /* 0x042ff00000041840 */
[----:B------:R-:W-:Y:S01]  /*10660*/  HMMA.16816.F32.BF16 R60, R8, R22, R60 ;  /* 0x00000016083c723c */ /* 0x000fe2000004183c */
[----:B------:R-:W-:Y:S04]  /*10670*/  LDSM.16.M88.4 R8, [R184+0x8000] ;  /* 0x00800000b808783b */ /* 0x000fe80000000200 */
[----:B------:R-:W1:Y:S03]  /*10680*/  LDSM.16.M88.4 R20, [R2+0x10100] ;  /* 0x010100000214783b */ /* 0x000e660000000200 */
[----:B------:R-:W-:Y:S08]  /*10690*/  HMMA.16816.F32.BF16 R40, R16, R80, R40 ;  /* 0x000000501028723c */ /* 0x000ff00000041828 */
[C---:B------:R-:W-:Y:S01]  /*106a0*/  HMMA.16816.F32.BF16 R44, R56.reuse, R86, R44 ;  /* 0x00000056382c723c */ /* 0x040fe2000004182c */
[----:B------:R-:W1:Y:S07]  /*106b0*/  LDSM.16.M88.4 R84, [R5+0x10900] ;  /* 0x010900000554783b */ /* 0x000e6e0000000200 */
[----:B--2---:R-:W-:Y:S08]  /*106c0*/  HMMA.16816.F32.BF16 R36, R56, R48, R36 ;  /* 0x000000303824723c */ /* 0x004ff00000041824 */
[----:B---3--:R-:W-:Y:S08]  /*106d0*/  HMMA.16816.F32.BF16 R24, R12, R32, R24 ;  /* 0x000000200c18723c */ /* 0x008ff00000041818 */
[C---:B------:R-:W-:Y:S01]  /*106e0*/  HMMA.16816.F32.BF16 R72, R16.reuse, R82, R72 ;  /* 0x000000521048723c */ /* 0x040fe20000041848 */
[----:B------:R-:W-:Y:S07]  /*106f0*/  LDSM.16.M88.4 R80, [R90+0x11900] ;  /* 0x011900005a50783b */ /* 0x000fee0000000200 */
[C---:B------:R-:W-:Y:S08]  /*10700*/  HMMA.16816.F32.BF16 R68, R16.reuse, R94, R68 ;  /* 0x0000005e1044723c */ /* 0x040ff00000041844 */
[C---:B------:R-:W-:Y:S08]  /*10710*/  HMMA.16816.F32.BF16 R64, R16.reuse, R76, R64 ;  /* 0x0000004c1040723c */ /* 0x040ff00000041840 */
[----:B------:R-:W-:Y:S01]  /*10720*/  HMMA.16816.F32.BF16 R60, R16, R78, R60 ;  /* 0x0000004e103c723c */ /* 0x000fe2000004183c */
[----:B------:R-:W2:Y:S07]  /*10730*/  LDSM.16.M88.4 R16, [R2+0x11100] ;  /* 0x011100000210783b */ /* 0x000eae0000000200 */
[----:B----4-:R-:W-:Y:S08]  /*10740*/  HMMA.16816.F32.BF16 R40, R56, R52, R40 ;  /* 0x000000343828723c */ /* 0x010ff00000041828 */
[C---:B------:R-:W-:Y:S01]  /*10750*/  HMMA.16816.F32.BF16 R44, R12.reuse, R34, R44 ;  /* 0x000000220c2c723c */ /* 0x040fe2000004182c */
[----:B------:R-:W3:Y:S07]  /*10760*/  LDSM.16.M88.4 R32, [R2+0x10900] ;  /* 0x010900000220783b */ /* 0x000eee0000000200 */
[----:B-----5:R-:W-:Y:S08]  /*10770*/  HMMA.16816.F32.BF16 R36, R12, R28, R36 ;  /* 0x0000001c0c24723c */ /* 0x020ff00000041824 */
[----:B-1----:R-:W-:Y:S08]  /*10780*/  HMMA.16816.F32.BF16 R24, R8, R20, R24 ;  /* 0x000000140818723c */ /* 0x002ff00000041818 */
[----:B------:R-:W-:Y:S08]  /*10790*/  HMMA.16816.F32.BF16 R40, R12, R84, R40 ;  /* 0x000000540c28723c */ /* 0x000ff00000041828 */
[C---:B--2---:R-:W-:Y:S07]  /*107a0*/  HMMA.16816.F32.BF16 R36, R8.reuse, R16, R36 ;  /* 0x000000100824723c */ /* 0x044fee0000041824 */
[----:B------:R-:W-:Y:S01]  /*107b0*/  LOP3.LUT R16, R6, 0xffffffe0, RZ, 0xc0, !PT ;  /* 0xffffffe006107812 */ /* 0x000fe200078ec0ff */
[----:B------:R-:W-:Y:S01]  /*107c0*/  FMUL.FTZ R28, R24, c[0x0][0x320] ;  /* 0x0000c800181c7a20 */ /* 0x000fe20000410000 */
[----:B------:R-:W-:Y:S01]  /*107d0*/  SHF.R.S32.HI R24, RZ, 0x1f, R7 ;  /* 0x0000001fff187819 */ /* 0x000fe20000011407 */
[C---:B------:R-:W-:Y:S01]  /*107e0*/  HMMA.16816.F32.BF16 R44, R8.reuse, R22, R44 ;  /* 0x00000016082c723c */ /* 0x040fe2000004182c */
[----:B------:R1:W2:Y:S01]  /*107f0*/  LDSM.16.M88.4 R20, [R5+0x11900] ;  /* 0x011900000514783b */ /* 0x0002a20000000200 */
[C---:B------:R-:W-:Y:S01]  /*10800*/  IMAD.IADD R17, R89.reuse, 0x1, -R16 ;  /* 0x0000000159117824 */ /* 0x040fe200078e0a10 */
[----:B------:R-:W-:Y:S01]  /*10810*/  LEA.HI R24, R24, R7, RZ, 0x3 ;  /* 0x0000000718187211 */ /* 0x000fe200078f18ff */
[----:B------:R-:W-:Y:S01]  /*10820*/  IMAD.IADD R89, R89, 0x1, -R0 ;  /* 0x0000000159597824 */ /* 0x000fe200078e0a00 */
[----:B------:R-:W4:Y:S01]  /*10830*/  MUFU.TANH R6, R28 ;  /* 0x0000001c00067308 */ /* 0x000f220000002400 */
[----:B------:R-:W-:Y:S01]  /*10840*/  FMUL.FTZ R25, R25, c[0x0][0x320] ;  /* 0x0000c80019197a20 */ /* 0x000fe20000410000 */
[----:B------:R-:W-:Y:S01]  /*10850*/  LOP3.LUT R24, R24, 0xffffff8, RZ, 0xc0, !PT ;  /* 0x0ffffff818187812 */ /* 0x000fe200078ec0ff */
[----:B---3--:R-:W-:Y:S01]  /*10860*/  HMMA.16816.F32.BF16 R40, R8, R32, R40 ;  /* 0x000000200828723c */ /* 0x008fe20000041828 */
[----:B------:R-:W-:Y:S01]  /*10870*/  SHF.R.S32.HI R0, RZ, 0x1f, R17 ;  /* 0x0000001fff007819 */ /* 0x000fe20000011411 */
[----:B------:R-:W-:-:S02]  /*10880*/  FMUL.FTZ R27, R27, c[0x0][0x320] ;  /* 0x0000c8001b1b7a20 */ /* 0x000fc40000410000 */
[----:B------:R-:W-:Y:S01]  /*10890*/  IMAD.IADD R219, R7, 0x1, -R24 ;  /* 0x0000000107db7824 */ /* 0x000fe200078e0a18 */
[----:B------:R-:W-:Y:S01]  /*108a0*/  LEA.HI R24, R89, R89, RZ, 0x1 ;  /* 0x0000005959187211 */ /* 0x000fe200078f08ff */
[----:B------:R3:W5:Y:S01]  /*108b0*/  MUFU.TANH R16, R25 ;  /* 0x0000001900107308 */ /* 0x0007620000002400 */
[----:B------:R-:W-:Y:S01]  /*108c0*/  FMUL.FTZ R32, R26, c[0x0][0x320] ;  /* 0x0000c8001a207a20 */ /* 0x000fe20000410000 */
[C---:B------:R-:W-:Y:S01]  /*108d0*/  HMMA.16816.F32.BF16 R64, R56.reuse, R80, R64 ;  /* 0x000000503840723c */ /* 0x040fe20000041840 */
[----:B------:R-:W-:Y:S01]  /*108e0*/  LOP3.LUT R24, R24, 0x1ffffffe, RZ, 0xc0, !PT ;  /* 0x1ffffffe18187812 */ /* 0x000fe200078ec0ff */
[----:B------:R-:W-:Y:S02]  /*108f0*/  FMUL.FTZ R36, R36, c[0x0][0x320] ;  /* 0x0000c80024247a20 */ /* 0x000fe40000410000 */
[----:B------:R-:W-:Y:S02]  /*10900*/  FMUL.FTZ R37, R37, c[0x0][0x320] ;  /* 0x0000c80025257a20 */ /* 0x000fe40000410000 */
[----:B------:R-:W-:Y:S01]  /*10910*/  IMAD.IADD R24, R89, 0x1, -R24 ;  /* 0x0000000159187824 */ /* 0x000fe200078e0a18 */
[----:B------:R-:W-:Y:S01]  /*10920*/  MUFU.TANH R212, R36 ;  /* 0x0000002400d47308 */ /* 0x000fe20000002400 */
[----:B-1----:R-:W-:Y:S01]  /*10930*/  LEA.HI R5, R0, R17, RZ, 0x2 ;  /* 0x0000001100057211 */ /* 0x002fe200078f10ff */
[----:B------:R-:W-:Y:S01]  /*10940*/  HMMA.16816.F32.BF16 R72, R56, R54, R72 ;  /* 0x000000363848723c */ /* 0x000fe20000041848 */
[----:B------:R-:W-:-:S02]  /*10950*/  FMUL.FTZ R7, R44, c[0x0][0x320] ;  /* 0x0000c8002c077a20 */ /* 0x000fc40000410000 */
[----:B------:R-:W-:Y:S01]  /*10960*/  LEA.HI.SX32 R26, R5, UR13, 0x1e ;  /* 0x0000000d051a7c11 */ /* 0x000fe2000f8ff2ff */
[----:B------:R-:W-:Y:S02]  /*10970*/  FMUL.FTZ R38, R38, c[0x0][0x320] ;  /* 0x0000c80026267a20 */ /* 0x000fe40000410000 */
[----:B------:R-:W-:Y:S01]  /*10980*/  MUFU.TANH R162, R37 ;  /* 0x0000002500a27308 */ /* 0x000fe20000002400 */
[----:B------:R-:W-:Y:S01]  /*10990*/  FMUL.FTZ R39, R39, c[0x0][0x320] ;  /* 0x0000c80027277a20 */ /* 0x000fe20000410000 */
[----:B------:R-:W-:Y:S01]  /*109a0*/  HMMA.16816.F32.BF16 R68, R56, R50, R68 ;  /* 0x000000323844723c */ /* 0x000fe20000041844 */
[----:B------:R-:W-:Y:S01]  /*109b0*/  IMAD R219, R219, 0x10, R26 ;  /* 0x00000010dbdb7824 */ /* 0x000fe200078e021a */
[----:B------:R-:W-:Y:S01]  /*109c0*/  LOP3.LUT R26, R5, 0x7ffffffc, RZ, 0xc0, !PT ;  /* 0x7ffffffc051a7812 */ /* 0x000fe200078ec0ff */
[----:B------:R-:W-:Y:S02]  /*109d0*/  IMAD.U32 R5, RZ, RZ, UR4 ;  /* 0x00000004ff057e24 */ /* 0x000fe4000f8e00ff */
[----:B------:R-:W-:Y:S01]  /*109e0*/  IMAD R219, R24, 0x8, R219 ;  /* 0x0000000818db7824 */ /* 0x000fe200078e02db */
[----:B------:R-:W1:Y:S01]  /*109f0*/  MUFU.TANH R7, R7 ;  /* 0x0000000700077308 */ /* 0x000e620000002400 */
[----:B------:R-:W-:Y:S01]  /*10a00*/  IMAD.IADD R26, R17, 0x1, -R26 ;  /* 0x00000001111a7824 */ /* 0x000fe200078e0a1a */
[----:B--2---:R-:W-:Y:S01]  /*10a10*/  HMMA.16816.F32.BF16 R64, R12, R20, R64 ;  /* 0x000000140c40723c */ /* 0x004fe20000041840 */
[----:B---3--:R-:W-:Y:S01]  /*10a20*/  @P0 IMAD.HI.U32 R25, R219, c[0x0][0x2c8], RZ ;  /* 0x0000b200db190a27 */ /* 0x008fe200078e00ff */
[----:B------:R-:W-:-:S03]  /*10a30*/  PLOP3.LUT P0, PT, PT, PT, UP2, 0x80, 0x0 ;  /* 0x000000000000781c */ /* 0x000fc60003f0f028 */
[----:B------:R-:W-:Y:S01]  /*10a40*/  IMAD.SHL.U32 R220, R26, 0x2, RZ ;  /* 0x000000021adc7824 */ /* 0x000fe200078e00ff */
[----:B------:R-:W-:Y:S01]  /*10a50*/  MUFU.TANH R0, R32 ;  /* 0x0000002000007308 */ /* 0x000fe20000002400 */
[----:B------:R-:W-:Y:S01]  /*10a60*/  IMAD.MOV.U32 R21, RZ, RZ, R219 ;  /* 0x000000ffff157224 */ /* 0x000fe200078e00db */
[----:B------:R-:W-:Y:S01]  /*10a70*/  HMMA.16816.F32.BF16 R60, R56, R82, R60 ;  /* 0x00000052383c723c */ /* 0x000fe2000004183c */
[----:B------:R-:W-:Y:S01]  /*10a80*/  FMUL.FTZ R24, R45, c[0x0][0x320] ;  /* 0x0000c8002d187a20 */ /* 0x000fe20000410000 */
[----:B------:R-:W-:Y:S01]  /*10a90*/  IADD3 R5, -R220, UR9, R5 ;  /* 0x00000009dc057c10 */ /* 0x000fe2000fffe105 */
[----:B------:R-:W-:-:S03]  /*10aa0*/  FMUL.FTZ R20, R40, c[0x0][0x320] ;  /* 0x0000c80028147a20 */ /* 0x000fc60000410000 */
[----:B------:R-:W-:Y:S01]  /*10ab0*/  MUFU.TANH R32, R27 ;  /* 0x0000001b00207308 */ /* 0x000fe20000002400 */
[----:B------:R-:W-:Y:S01]  /*10ac0*/  @P0 SHF.R.U32.HI R21, RZ, c[0x0][0x2cc], R25 ;  /* 0x0000b300ff150a19 */ /* 0x000fe20000011619 */
[C---:B------:R-:W-:Y:S06]  /*10ad0*/  HMMA.16816.F32.BF16 R72, R12.reuse, R86, R72 ;  /* 0x000000560c48723c */ /* 0x040fec0000041848 */
[----:B------:R-:W2:Y:S02]  /*10ae0*/  MUFU.TANH R24, R24 ;  /* 0x0000001800187308 */ /* 0x000ea40000002400 */
[----:B------:R-:W-:Y:S01]  /*10af0*/  HMMA.16816.F32.BF16 R68, R12, R30, R68 ;  /* 0x0000001e0c44723c */ /* 0x000fe20000041844 */
[----:B------:R-:W-:Y:S01]  /*10b00*/  LDSM.16.M88.4 R28, [R2+0x11900] ;  /* 0x01190000021c783b */ /* 0x000fe20000000200 */
[----:B------:R-:W-:-:S04]  /*10b10*/  DEPBAR.LE SB0, 0x2 ;  /* 0x000080800000791a */ /* 0x000fc80000000000 */
[----:B------:R-:W3:Y:S01]  /*10b20*/  SHFL.IDX PT, R2, R21, RZ, 0x1c1f ;  /* 0x001c1fff15027589 */ /* 0x000ee200000e0000 */
[----:B------:R-:W1:Y:S01]  /*10b30*/  MUFU.TANH R20, R20 ;  /* 0x0000001400147308 */ /* 0x000e620000002400 */
[----:B------:R-:W-:Y:S02]  /*10b40*/  HMMA.16816.F32.BF16 R60, R12, R22, R60 ;  /* 0x000000160c3c723c */ /* 0x000fe4000004183c */
[----:B------:R-:W-:Y:S05]  /*10b50*/  BAR.SYNC.DEFER_BLOCKING 0x0 ;  /* 0x0000000000007b1d */ /* 0x000fea0000010000 */
[----:B------:R-:W-:Y:S01]  /*10b60*/  IADD3 R13, R5, -UR12, RZ ;  /* 0x8000000c050d7c10 */ /* 0x000fe2000fffe0ff */
[C---:B------:R-:W-:Y:S01]  /*10b70*/  HMMA.16816.F32.BF16 R72, R8.reuse, R34, R72 ;  /* 0x000000220848723c */ /* 0x040fe20000041848 */
[----:B------:R-:W-:Y:S01]  /*10b80*/  IADD3 R12, -R220, UR18, RZ ;  /* 0x00000012dc0c7c10 */ /* 0x000fe2000fffe1ff */
[----:B------:R-:W-:Y:S01]  /*10b90*/  FMUL.FTZ R22, R47, c[0x0][0x320] ;  /* 0x0000c8002f167a20 */ /* 0x000fe20000410000 */
[----:B------:R-:W-:Y:S05]  /*10ba0*/  MUFU.TANH R192, R38 ;  /* 0x0000002600c07308 */ /* 0x000fea0000002400 */
[----:B------:R-:W-:Y:S03]  /*10bb0*/  HMMA.16816.F32.BF16 R68, R8, R18, R68 ;  /* 0x000000120844723c */ /* 0x000fe60000041844 */
[----:B------:R-:W-:Y:S01]  /*10bc0*/  MUFU.TANH R22, R22 ;  /* 0x0000001600167308 */ /* 0x000fe20000002400 */
[----:B---3--:R-:W-:-:S03]  /*10bd0*/  IMAD.IADD R5, R13, 0x1, R2 ;  /* 0x000000010d057824 */ /* 0x008fc600078e0202 */
[----:B------:R-:W-:Y:S01]  /*10be0*/  FMUL.FTZ R18, R41, c[0x0][0x320] ;  /* 0x0000c80029127a20 */ /* 0x000fe20000410000 */
[----:B------:R-:W-:Y:S01]  /*10bf0*/  LDSM.16.MT88.4 R108, [R134+0x100] ;  /* 0x00010000866c783b */ /* 0x000fe20000004200 */
[----:B------:R-:W-:Y:S02]  /*10c00*/  IMNMX R2, R12, R5, PT ;  /* 0x000000050c027217 */ /* 0x000fe40003800200 */
[----:B------:R-:W-:Y:S01]  /*10c10*/  MUFU.TANH R168, R39 ;  /* 0x0000002700a87308 */ /* 0x000fe20000002400 */
[----:B------:R-:W-:Y:S01]  /*10c20*/  LDSM.16.MT88.4 R116, [R182+0x100] ;  /* 0x00010000b674783b */ /* 0x000fe20000004200 */
[----:B------:R-:W-:-:S03]  /*10c30*/  ISETP.GT.AND P0, PT, R2, RZ, PT ;  /* 0x000000ff0200720c */ /* 0x000fc60003f04270 */
[----:B------:R-:W-:Y:S01]  /*10c40*/  FMUL.FTZ R14, R72, c[0x0][0x320] ;  /* 0x0000c800480e7a20 */ /* 0x000fe20000410000 */
[C---:B------:R-:W-:Y:S01]  /*10c50*/  HMMA.16816.F32.BF16 R64, R8.reuse, R28, R64 ;  /* 0x0000001c0840723c */ /* 0x040fe20000041840 */
[----:B------:R-:W-:Y:S01]  /*10c60*/  FMUL.FTZ R15, R73, c[0x0][0x320] ;  /* 0x0000c800490f7a20 */ /* 0x000fe20000410000 */
[----:B----4-:R-:W-:Y:S01]  /*10c70*/  FSEL R26, R6, -INF , P0 ;  /* 0xff800000061a7808 */ /* 0x010fe20000000000 */
[----:B------:R-:W3:Y:S01]  /*10c80*/  MUFU.TANH R18, R18 ;  /* 0x0000001200127308 */ /* 0x000ee20000002400 */
[----:B------:R-:W-:Y:S01]  /*10c90*/  ISETP.GT.AND P0, PT, R2, 0x1, PT ;  /* 0x000000010200780c */ /* 0x000fe20003f04270 */
[----:B------:R-:W-:Y:S02]  /*10ca0*/  LDSM.16.MT88.4 R48, [R182+0x2100] ;  /* 0x00210000b630783b */ /* 0x000fe40000004200 */
[----:B------:R-:W-:Y:S01]  /*10cb0*/  FMUL.FTZ R68, R68, c[0x0][0x320] ;  /* 0x0000c80044447a20 */ /* 0x000fe20000410000 */
[----:B-----5:R-:W-:Y:S01]  /*10cc0*/  FSEL R5, R16, -INF , P0 ;  /* 0xff80000010057808 */ /* 0x020fe20000000000 */
[----:B------:R-:W-:Y:S01]  /*10cd0*/  HMMA.16816.F32.BF16 R60, R8, R30, R60 ;  /* 0x0000001e083c723c */ /* 0x000fe2000004183c */
[----:B------:R-:W-:Y:S01]  /*10ce0*/  ISETP.GT.AND P0, PT, R2, 0x8, PT ;  /* 0x000000080200780c */ /* 0x000fe20003f04270 */
[----:B------:R-:W4:Y:S01]  /*10cf0*/  MUFU.TANH R14, R14 ;  /* 0x0000000e000e7308 */ /* 0x000f220000002400 */
[----:B------:R-:W-:Y:S01]  /*10d00*/  FMUL.FTZ R69, R69, c[0x0][0x320] ;  /* 0x0000c80045457a20 */ /* 0x000fe20000410000 */
[----:B------:R-:W5:Y:S01]  /*10d10*/  SHFL.IDX PT, R10, R21, 0x1, 0x1c1f ;  /* 0x003c1f00150a7f89 */ /* 0x000f6200000e0000 */
[----:B-1----:R-:W-:Y:S01]  /*10d20*/  FSEL R28, R7, -INF , P0 ;  /* 0xff800000071c7808 */ /* 0x002fe20000000000 */
[----:B------:R-:W-:Y:S01]  /*10d30*/  FMUL.FTZ R70, R70, c[0x0][0x320] ;  /* 0x0000c80046467a20 */ /* 0x000fe20000410000 */
[----:B------:R-:W-:Y:S01]  /*10d40*/  ISETP.GT.AND P0, PT, R2, 0x9, PT ;  /* 0x000000090200780c */ /* 0x000fe20003f04270 */
[----:B------:R-:W-:Y:S01]  /*10d50*/  FMUL.FTZ R30, R46, c[0x0][0x320] ;  /* 0x0000c8002e1e7a20 */ /* 0x000fe20000410000 */
[----:B------:R-:W-:Y:S01]  /*10d60*/  FMNMX.FTZ R9, R26, R5, !PT ;  /* 0x000000051a097209 */ /* 0x000fe20007810000 */
[----:B------:R-:W1:Y:S01]  /*10d70*/  MUFU.TANH R15, R15 ;  /* 0x0000000f000f7308 */ /* 0x000e620000002400 */
[----:B--2---:R-:W-:Y:S01]  /*10d80*/  FSEL R24, R24, -INF , P0 ;  /* 0xff80000018187808 */ /* 0x004fe20000000000 */
[----:B------:R-:W-:Y:S01]  /*10d90*/  FMUL.FTZ R8, R75, c[0x0][0x320] ;  /* 0x0000c8004b087a20 */ /* 0x000fe20000410000 */
[----:B------:R-:W-:Y:S01]  /*10da0*/  ISETP.GT.AND P0, PT, R2, 0x10, PT ;  /* 0x000000100200780c */ /* 0x000fe20003f04270 */
[----:B------:R-:W-:Y:S01]  /*10db0*/  FMUL.FTZ R71, R71, c[0x0][0x320] ;  /* 0x0000c80047477a20 */ /* 0x000fe20000410000 */
[----:B------:R-:W-:Y:S01]  /*10dc0*/  FMNMX.FTZ R9, R28, R9, !PT ;  /* 0x000000091c097209 */ /* 0x000fe20007810000 */
[----:B------:R-:W-:Y:S01]  /*10dd0*/  FMUL.FTZ R64, R64, c[0x0][0x320] ;  /* 0x0000c80040407a20 */ /* 0x000fe20000410000 */
[----:B------:R-:W-:Y:S01]  /*10de0*/  FSEL R20, R20, -INF , P0 ;  /* 0xff80000014147808 */ /* 0x000fe20000000000 */
[----:B------:R-:W2:Y:S01]  /*10df0*/  MUFU.TANH R194, R68 ;  /* 0x0000004400c27308 */ /* 0x000ea20000002400 */
[----:B------:R-:W-:Y:S01]  /*10e00*/  ISETP.GT.AND P0, PT, R2, 0x11, PT ;  /* 0x000000110200780c */ /* 0x000fe20003f04270 */
[----:B------:R-:W-:Y:S01]  /*10e10*/  FMUL.FTZ R65, R65, c[0x0][0x320] ;  /* 0x0000c80041417a20 */ /* 0x000fe20000410000 */
[----:B------:R-:W-:Y:S01]  /*10e20*/  FMNMX.FTZ R9, R24, R9, !PT ;  /* 0x0000000918097209 */ /* 0x000fe20007810000 */
[----:B------:R-:W-:Y:S01]  /*10e30*/  FMUL.FTZ R66, R66, c[0x0][0x320] ;  /* 0x0000c80042427a20 */ /* 0x000fe20000410000 */
[----:B---3--:R-:W-:Y:S01]  /*10e40*/  FSEL R18, R18, -INF , P0 ;  /* 0xff80000012127808 */ /* 0x008fe20000000000 */
[----:B------:R-:W-:Y:S01]  /*10e50*/  FMUL.FTZ R60, R60, c[0x0][0x320] ;  /* 0x0000c8003c3c7a20 */ /* 0x000fe20000410000 */
[----:B------:R-:W-:Y:S01]  /*10e60*/  ISETP.GT.AND P0, PT, R2, 0x18, PT ;  /* 0x000000180200780c */ /* 0x000fe20003f04270 */
[----:B------:R-:W3:Y:S01]  /*10e70*/  MUFU.TANH R164, R69 ;  /* 0x0000004500a47308 */ /* 0x000ee20000002400 */
[----:B------:R-:W-:Y:S01]  /*10e80*/  FMUL.FTZ R61, R61, c[0x0][0x320] ;  /* 0x0000c8003d3d7a20 */ /* 0x000fe20000410000 */
[----:B------:R-:W-:Y:S01]  /*10e90*/  FMNMX.FTZ R9, R20, R9, !PT ;  /* 0x0000000914097209 */ /* 0x000fe20007810000 */
[----:B-----5:R-:W-:Y:S01]  /*10ea0*/  IMAD.IADD R13, R13, 0x1, R10 ;  /* 0x000000010d0d7824 */ /* 0x020fe200078e020a */
[----:B----4-:R-:W-:Y:S01]  /*10eb0*/  FSEL R16, R14, -INF , P0 ;  /* 0xff8000000e107808 */ /* 0x010fe20000000000 */
[----:B------:R-:W-:Y:S01]  /*10ec0*/  FMUL.FTZ R14, R42, c[0x0][0x320] ;  /* 0x0000c8002a0e7a20 */ /* 0x000fe20000410000 */
[----:B------:R-:W-:Y:S01]  /*10ed0*/  ISETP.GT.AND P0, PT, R2, 0x19, PT ;  /* 0x000000190200780c */ /* 0x000fe20003f04270 */
[----:B------:R-:W-:Y:S01]  /*10ee0*/  FMUL.FTZ R10, R74, c[0x0][0x320] ;  /* 0x0000c8004a0a7a20 */ /* 0x000fe20000410000 */
[----:B------:R-:W4:Y:S01]  /*10ef0*/  MUFU.TANH R180, R64 ;  /* 0x0000004000b47308 */ /* 0x000f220000002400 */
[----:B------:R-:W-:Y:S01]  /*10f00*/  FMNMX.FTZ R9, R18, R9, !PT ;  /* 0x0000000912097209 */ /* 0x000fe20007810000 */
[----:B------:R-:W-:Y:S01]  /*10f10*/  FMUL.FTZ R67, R67, c[0x0][0x320] ;  /* 0x0000c80043437a20 */ /* 0x000fe20000410000 */
[----:B-1----:R-:W-:Y:S01]  /*10f20*/  FSEL R6, R15, -INF , P0 ;  /* 0xff8000000f067808 */ /* 0x002fe20000000000 */
[----:B------:R-:W-:Y:S01]  /*10f30*/  FMUL.FTZ R62, R62, c[0x0][0x320] ;  /* 0x0000c8003e3e7a20 */ /* 0x000fe20000410000 */
[----:B------:R-:W-:Y:S01]  /*10f40*/  ISETP.GT.AND P0, PT, R2, 0x20, PT ;  /* 0x000000200200780c */ /* 0x000fe20003f04270 */
[----:B------:R-:W-:Y:S01]  /*10f50*/  FMUL.FTZ R63, R63, c[0x0][0x320] ;  /* 0x0000c8003f3f7a20 */ /* 0x000fe20000410000 */
[----:B------:R-:W-:Y:S01]  /*10f60*/  FMNMX.FTZ R9, R16, R9, !PT ;  /* 0x0000000910097209 */ /* 0x000fe20007810000 */
[----:B------:R-:W1:Y:S01]  /*10f70*/  MUFU.TANH R178, R65 ;  /* 0x0000004100b27308 */ /* 0x000e620000002400 */
[----:B------:R-:W-:Y:S01]  /*10f80*/  FSEL R212, R212, -INF , P0 ;  /* 0xff800000d4d47808 */ /* 0x000fe20000000000 */
[----:B------:R-:W-:Y:S01]  /*10f90*/  LDSM.16.MT88.4 R80, [R182+0x4100] ;  /* 0x00410000b650783b */ /* 0x000fe20000004200 */
[----:B------:R-:W-:-:S02]  /*10fa0*/  ISETP.GT.AND P0, PT, R2, 0x21, PT ;  /* 0x000000210200780c */ /* 0x000fc40003f04270 */
[----:B------:R-:W-:Y:S01]  /*10fb0*/  FMNMX.FTZ R9, R6, R9, !PT ;  /* 0x0000000906097209 */ /* 0x000fe20007810000 */
[----:B------:R-:W-:Y:S01]  /*10fc0*/  LDSM.16.MT88.4 R124, [R135+0x100] ;  /* 0x00010000877c783b */ /* 0x000fe20000004200 */
[----:B------:R-:W-:Y:S01]  /*10fd0*/  FSEL R162, R162, -INF , P0 ;  /* 0xff800000a2a27808 */ /* 0x000fe20000000000 */
[----:B------:R-:W5:Y:S01]  /*10fe0*/  MUFU.TANH R176, R60 ;  /* 0x0000003c00b07308 */ /* 0x000f620000002400 */
[----:B------:R-:W-:Y:S01]  /*10ff0*/  ISETP.GT.AND P0, PT, R2, 0x28, PT ;  /* 0x000000280200780c */ /* 0x000fe20003f04270 */
[----:B------:R-:W-:Y:S01]  /*11000*/  LDSM.16.MT88.4 R100, [R3+0x100] ;  /* 0x000100000364783b */ /* 0x000fe20000004200 */
[----:B------:R-:W-:Y:S02]  /*11010*/  FMNMX.FTZ R9, R212, R9, !PT ;  /* 0x00000009d4097209 */ /* 0x000fe40007810000 */
[----:B--2---:R-:W-:Y:S01]  /*11020*/  FSEL R194, R194, -INF , P0 ;  /* 0xff800000c2c27808 */ /* 0x004fe20000000000 */
[----:B------:R-:W-:Y:S01]  /*11030*/  LDSM.16.MT88.4 R56, [R134+0x2100] ;  /* 0x002100008638783b */ /* 0x000fe20000004200 */
[----:B------:R-:W-:Y:S01]  /*11040*/  ISETP.GT.AND P0, PT, R2, 0x29, PT ;  /* 0x000000290200780c */ /* 0x000fe20003f04270 */
[----:B------:R-:W2:Y:S01]  /*11050*/  MUFU.TANH R174, R61 ;  /* 0x0000003d00ae7308 */ /* 0x000ea20000002400 */
[----:B------:R-:W-:Y:S01]  /*11060*/  FMNMX.FTZ R9, R162, R9, !PT ;  /* 0x00000009a2097209 */ /* 0x000fe20007810000 */
[----:B------:R-:W-:Y:S01]  /*11070*/  LDSM.16.MT88.4 R72, [R135+0x4100] ;  /* 0x004100008748783b */ /* 0x000fe20000004200 */
[----:B---3--:R-:W-:-:S02]  /*11080*/  FSEL R164, R164, -INF , P0 ;  /* 0xff800000a4a47808 */ /* 0x008fc40000000000 */
[----:B------:R-:W-:Y:S01]  /*11090*/  ISETP.GT.AND P0, PT, R2, 0x30, PT ;  /* 0x000000300200780c */ /* 0x000fe20003f04270 */
[----:B------:R-:W-:Y:S01]  /*110a0*/  LDSM.16.MT88.4 R88, [R134+0x4100] ;  /* 0x004100008658783b */ /* 0x000fe20000004200 */
[----:B------:R-:W-:Y:S01]  /*110b0*/  FMNMX.FTZ R9, R194, R9, !PT ;  /* 0x00000009c2097209 */ /* 0x000fe20007810000 */
[----:B------:R-:W3:Y:S01]  /*110c0*/  MUFU.TANH R30, R30 ;  /* 0x0000001e001e7308 */ /* 0x000ee20000002400 */
[----:B----4-:R-:W-:Y:S01]  /*110d0*/  FSEL R180, R180, -INF , P0 ;  /* 0xff800000b4b47808 */ /* 0x010fe20000000000 */
[----:B------:R-:W-:Y:S01]  /*110e0*/  LDSM.16.MT88.4 R136, [R182+0x2900] ;  /* 0x00290000b688783b */ /* 0x000fe20000004200 */
[----:B------:R-:W-:Y:S02]  /*110f0*/  ISETP.GT.AND P0, PT, R2, 0x31, PT ;  /* 0x000000310200780c */ /* 0x000fe40003f04270 */
[----:B------:R-:W-:Y:S02]  /*11100*/  FMNMX.FTZ R9, R164, R9, !PT ;  /* 0x00000009a4097209 */ /* 0x000fe40007810000 */
[----:B-1----:R-:W-:Y:S01]  /*11110*/  FSEL R178, R178, -INF , P0 ;  /* 0xff800000b2b27808 */ /* 0x002fe20000000000 */
[----:B------:R-:W1:Y:S01]  /*11120*/  MUFU.TANH R14, R14 ;  /* 0x0000000e000e7308 */ /* 0x000e620000002400 */
[----:B------:R-:W-:-:S02]  /*11130*/  ISETP.GT.AND P0, PT, R2, 0x38, PT ;  /* 0x000000380200780c */ /* 0x000fc40003f04270 */
[----:B------:R-:W-:Y:S02]  /*11140*/  FMNMX.FTZ R9, R180, R9, !PT ;  /* 0x00000009b4097209 */ /* 0x000fe40007810000 */
[----:B-----5:R-:W-:Y:S02]  /*11150*/  FSEL R176, R176, -INF , P0 ;  /* 0xff800000b0b07808 */ /* 0x020fe40000000000 */
[----:B------:R-:W-:Y:S01]  /*11160*/  ISETP.GT.AND P0, PT, R2, 0x39, PT ;  /* 0x000000390200780c */ /* 0x000fe20003f04270 */
[----:B------:R-:W-:Y:S01]  /*11170*/  MUFU.TANH R10, R10 ;  /* 0x0000000a000a7308 */ /* 0x000fe20000002400 */
[----:B------:R-:W-:Y:S01]  /*11180*/  IMNMX R2, R12, R13, PT ;  /* 0x0000000d0c027217 */ /* 0x000fe20003800200 */
[----:B------:R-:W-:Y:S01]  /*11190*/  FMUL.FTZ R12, R43, c[0x0][0x320] ;  /* 0x0000c8002b0c7a20 */ /* 0x000fe20000410000 */
[----:B--2---:R-:W-:Y:S01]  /*111a0*/  FSEL R174, R174, -INF , P0 ;  /* 0xff800000aeae7808 */ /* 0x004fe20000000000 */
[----:B------:R-:W-:Y:S01]  /*111b0*/  LDSM.16.MT88.4 R40, [R135+0x2100] ;  /* 0x002100008728783b */ /* 0x000fe20000004200 */
[----:B------:R-:W-:-:S03]  /*111c0*/  ISETP.GT.AND P0, PT, R2, RZ, PT ;  /* 0x000000ff0200720c */ /* 0x000fc60003f04270 */
[----:B------:R-:W2:Y:S01]  /*111d0*/  MUFU.TANH R12, R12 ;  /* 0x0000000c000c7308 */ /* 0x000ea20000002400 */
[----:B------:R-:W-:Y:S02]  /*111e0*/  FSEL R7, R0, -INF , P0 ;  /* 0xff80000000077808 */ /* 0x000fe40000000000 */
[----:B------:R-:W-:-:S04]  /*111f0*/  ISETP.GT.AND P0, PT, R2, 0x1, PT ;  /* 0x000000010200780c */ /* 0x000fc80003f04270 */
[----:B------:R-:W-:Y:S01]  /*11200*/  FSEL R32, R32, -INF , P0 ;  /* 0xff80000020207808 */ /* 0x000fe20000000000 */
[----:B------:R-:W4:Y:S01]  /*11210*/  MUFU.TANH R8, R8 ;  /* 0x0000000800087308 */ /* 0x000f220000002400 */
[----:B------:R-:W-:Y:S02]  /*11220*/  ISETP.GT.AND P0, PT, R2, 0x8, PT ;  /* 0x000000080200780c */ /* 0x000fe40003f04270 */
[----:B------:R-:W-:Y:S02]  /*11230*/  FMNMX.FTZ R11, R7, R32, !PT ;  /* 0x00000020070b7209 */ /* 0x000fe40007810000 */
[----:B---3--:R-:W-:Y:S02]  /*11240*/  FSEL R30, R30, -INF , P0 ;  /* 0xff8000001e1e7808 */ /* 0x008fe40000000000 */
[----:B------:R-:W-:Y:S01]  /*11250*/  ISETP.GT.AND P0, PT, R2, 0x9, PT ;  /* 0x000000090200780c */ /* 0x000fe20003f04270 */
[----:B------:R-:W3:Y:S01]  /*11260*/  MUFU.TANH R190, R70 ;  /* 0x0000004600be7308 */ /* 0x000ee20000002400 */
[----:B------:R-:W-:-:S02]  /*11270*/  FMNMX.FTZ R11, R30, R11, !PT ;  /* 0x0000000b1e0b7209 */ /* 0x000fc40007810000 */
[----:B------:R-:W-:Y:S02]  /*11280*/  FSEL R22, R22, -INF , P0 ;  /* 0xff80000016167808 */ /* 0x000fe40000000000 */
[----:B------:R-:W-:Y:S02]  /*11290*/  ISETP.GT.AND P0, PT, R2, 0x10, PT ;  /* 0x000000100200780c */ /* 0x000fe40003f04270 */
[----:B------:R-:W-:Y:S01]  /*112a0*/  FMNMX.FTZ R11, R22, R11, !PT ;  /* 0x0000000b160b7209 */ /* 0x000fe20007810000 */
[----:B------:R-:W5:Y:S01]  /*112b0*/  MUFU.TANH R170, R71 ;  /* 0x0000004700aa7308 */ /* 0x000f620000002400 */
[----:B-1----:R-:W-:Y:S02]  /*112c0*/  FSEL R14, R14, -INF , P0 ;  /* 0xff8000000e0e7808 */ /* 0x002fe40000000000 */
[----:B------:R-:W-:Y:S02]  /*112d0*/  ISETP.GT.AND P0, PT, R2, 0x11, PT ;  /* 0x000000110200780c */ /* 0x000fe40003f04270 */
[----:B------:R-:W-:-:S02]  /*112e0*/  FMNMX.FTZ R11, R14, R11, !PT ;  /* 0x0000000b0e0b7209 */ /* 0x000fc40007810000 */
[----:B--2---:R-:W-:Y:S01]  /*112f0*/  FSEL R12, R12, -INF , P0 ;  /* 0xff8000000c0c7808 */ /* 0x004fe20000000000 */
[----:B------:R-:W1:Y:S01]  /*11300*/  MUFU.TANH R172, R66 ;  /* 0x0000004200ac7308 */ /* 0x000e620000002400 */
[----:B------:R-:W-:Y:S02]  /*11310*/  ISETP.GT.AND P0, PT, R2, 0x18, PT ;  /* 0x000000180200780c */ /* 0x000fe40003f04270 */
[----:B------:R-:W-:Y:S02]  /*11320*/  FMNMX.FTZ R11, R12, R11, !PT ;  /* 0x0000000b0c0b7209 */ /* 0x000fe40007810000 */
[----:B------:R-:W-:Y:S02]  /*11330*/  FSEL R10, R10, -INF , P0 ;  /* 0xff8000000a0a7808 */ /* 0x000fe40000000000 */
[----:B------:R-:W-:Y:S01]  /*11340*/  ISETP.GT.AND P0, PT, R2, 0x19, PT ;  /* 0x000000190200780c */ /* 0x000fe20003f04270 */
[----:B------:R2:W1:Y:S01]  /*11350*/  MUFU.TANH R142, R67 ;  /* 0x00000043008e7308 */ /* 0x0004620000002400 */
[----:B------:R-:W-:-:S02]  /*11360*/  FMNMX.FTZ R11, R10, R11, !PT ;  /* 0x0000000b0a0b7209 */ /* 0x000fc40007810000 */
[----:B----4-:R-:W-:Y:S02]  /*11370*/  FSEL R8, R8, -INF , P0 ;  /* 0xff80000008087808 */ /* 0x010fe40000000000 */
[----:B------:R-:W-:Y:S02]  /*11380*/  ISETP.GT.AND P0, PT, R2, 0x20, PT ;  /* 0x000000200200780c */ /* 0x000fe40003f04270 */
[----:B------:R-:W-:Y:S01]  /*11390*/  FMNMX.FTZ R13, R8, R11, !PT ;  /* 0x0000000b080d7209 */ /* 0x000fe20007810000 */
[----:B------:R-:W4:Y:S01]  /*113a0*/  MUFU.TANH R140, R62 ;  /* 0x0000003e008c7308 */ /* 0x000f220000002400 */
[----:B------:R-:W-:Y:S02]  /*113b0*/  FSEL R192, R192, -INF , P0 ;  /* 0xff800000c0c07808 */ /* 0x000fe40000000000 */
[----:B------:R-:W-:Y:S02]  /*113c0*/  ISETP.GT.AND P0, PT, R2, 0x21, PT ;  /* 0x000000210200780c */ /* 0x000fe40003f04270 */
[----:B------:R-:W-:-:S02]  /*113d0*/  FMNMX.FTZ R11, R178, R9, !PT ;  /* 0x00000009b20b7209 */ /* 0x000fc40007810000 */
[----:B------:R-:W-:Y:S01]  /*113e0*/  FSEL R168, R168, -INF , P0 ;  /* 0xff800000a8a87808 */ /* 0x000fe20000000000 */
[----:B------:R-:W1:Y:S01]  /*113f0*/  MUFU.TANH R166, R63 ;  /* 0x0000003f00a67308 */ /* 0x000e620000002400 */
[----:B------:R-:W-:Y:S01]  /*11400*/  ISETP.GT.AND P0, PT, R2, 0x28, PT ;  /* 0x000000280200780c */ /* 0x000fe20003f04270 */
[----:B--2---:R-:W-:Y:S01]  /*11410*/  LDSM.16.MT88.4 R64, [R143+0x2100] ;  /* 0x002100008f40783b */ /* 0x004fe20000004200 */
[----:B------:R-:W-:Y:S02]  /*11420*/  FMNMX.FTZ R9, R192, R13, !PT ;  /* 0x0000000dc0097209 */ /* 0x000fe40007810000 */
[----:B---3--:R-:W-:Y:S02]  /*11430*/  FSEL R190, R190, -INF , P0 ;  /* 0xff800000bebe7808 */ /* 0x008fe40000000000 */
[----:B------:R-:W-:Y:S02]  /*11440*/  FMNMX.FTZ R11, R176, R11, !PT ;  /* 0x0000000bb00b7209 */ /* 0x000fe40007810000 */
[----:B------:R-:W-:-:S02]  /*11450*/  ISETP.GT.AND P0, PT, R2, 0x29, PT ;  /* 0x000000290200780c */ /* 0x000fc40003f04270 */
[----:B------:R-:W-:Y:S02]  /*11460*/  FMNMX.FTZ R9, R168, R9, !PT ;  /* 0x00000009a8097209 */ /* 0x000fe40007810000 */
[----:B------:R-:W-:Y:S02]  /*11470*/  FMNMX.FTZ R0, R174, R11, !PT ;  /* 0x0000000bae007209 */ /* 0x000fe40007810000 */
[----:B-----5:R-:W-:Y:S02]  /*11480*/  FSEL R170, R170, -INF , P0 ;  /* 0xff800000aaaa7808 */ /* 0x020fe40000000000 */
[----:B------:R-:W-:Y:S02]  /*11490*/  ISETP.GT.AND P0, PT, R2, 0x30, PT ;  /* 0x000000300200780c */ /* 0x000fe40003f04270 */
[----:B------:R-:W-:Y:S02]  /*114a0*/  FMNMX.FTZ R11, R190, R9, !PT ;  /* 0x00000009be0b7209 */ /* 0x000fe40007810000 */
[----:B------:R-:W2:Y:S01]  /*114b0*/  SHFL.BFLY PT, R9, R0, 0x2, 0x1f ;  /* 0x0c401f0000097f89 */ /* 0x000ea200000e0000 */
[----:B-1----:R-:W-:-:S02]  /*114c0*/  FSEL R172, R172, -INF , P0 ;  /* 0xff800000acac7808 */ /* 0x002fc40000000000 */
[----:B------:R-:W-:Y:S02]  /*114d0*/  ISETP.GT.AND P0, PT, R2, 0x31, PT ;  /* 0x000000310200780c */ /* 0x000fe40003f04270 */
[----:B------:R-:W-:Y:S02]  /*114e0*/  FMNMX.FTZ R11, R170, R11, !PT ;  /* 0x0000000baa0b7209 */ /* 0x000fe40007810000 */
[----:B------:R-:W-:Y:S02]  /*114f0*/  FSEL R142, R142, -INF , P0 ;  /* 0xff8000008e8e7808 */ /* 0x000fe40000000000 */
[----:B------:R-:W-:Y:S02]  /*11500*/  ISETP.GT.AND P0, PT, R2, 0x38, PT ;  /* 0x000000380200780c */ /* 0x000fe40003f04270 */
[----:B------:R-:W-:Y:S02]  /*11510*/  FMNMX.FTZ R11, R172, R11, !PT ;  /* 0x0000000bac0b7209 */ /* 0x000fe40007810000 */
[----:B----4-:R-:W-:-:S02]  /*11520*/  FSEL R140, R140, -INF , P0 ;  /* 0xff8000008c8c7808 */ /* 0x010fc40000000000 */
[----:B------:R-:W-:Y:S02]  /*11530*/  ISETP.GT.AND P0, PT, R2, 0x39, PT ;  /* 0x000000390200780c */ /* 0x000fe40003f04270 */
[----:B------:R-:W-:Y:S02]  /*11540*/  FMNMX.FTZ R11, R142, R11, !PT ;  /* 0x0000000b8e0b7209 */ /* 0x000fe40007810000 */
[----:B------:R-:W-:Y:S02]  /*11550*/  FSEL R166, R166, -INF , P0 ;  /* 0xff800000a6a67808 */ /* 0x000fe40000000000 */
[----:B------:R-:W-:Y:S02]  /*11560*/  FMNMX.FTZ R11, R140, R11, !PT ;  /* 0x0000000b8c0b7209 */ /* 0x000fe40007810000 */
[----:B--2---:R-:W-:Y:S02]  /*11570*/  FMNMX.FTZ R13, R0, R9, !PT ;  /* 0x00000009000d7209 */ /* 0x004fe40007810000 */
        /* <DEDUP_REMOVED lines=18> */
[----:B------:R-:W-:Y:S01]  /*116a0*/  LDSM.16.MT88.4 R16, [R135+0x2900] ;  /* 0x002900008710783b */ /* 0x000fe20000004200 */
[----:B------:R-:W2:Y:S01]  /*116b0*/  MUFU.EX2 R151, R151 ;  /* 0x0000009700977308 */ /* 0x000ea20000000800 */
[--C-:B------:R-:W-:Y:S01]  /*116c0*/  FFMA.FTZ R154, R20, c[0x0][0x2d0], -R141.reuse ;  /* 0x0000b400149a7a23 */ /* 0x100fe2000001088d */
[----:B-1----:R-:W-:Y:S01]  /*116d0*/  FMNMX.FTZ R0, R9, R0, !PT ;  /* 0x0000000009007209 */ /* 0x002fe20007810000 */
[--C-:B------:R-:W-:Y:S02]  /*116e0*/  FFMA.FTZ R157, R212, c[0x0][0x2d0], -R141.reuse ;  /* 0x0000b400d49d7a23 */ /* 0x100fe4000001088d */
        /* <DEDUP_REMOVED lines=8> */
[----:B------:R-:W-:Y:S01]  /*11770*/  PLOP3.LUT P0, PT, PT, PT, UP0, 0x40, 0x0 ;  /* 0x000000000000781c */ /* 0x000fe20003f0e808 */
[----:B------:R-:W-:Y:S01]  /*11780*/  IMAD.IADD R176, R187, 0x1, R135 ;  /* 0x00000001bbb07824 */ /* 0x000fe200078e0287 */
[----:B------:R-:W1:Y:S01]  /*11790*/  MUFU.EX2 R149, R149 ;  /* 0x0000009500957308 */ /* 0x000e620000000800 */
[--C-:B------:R-:W-:Y:S01]  /*117a0*/  FFMA.FTZ R160, R7, c[0x0][0x2d0], -R161.reuse ;  /* 0x0000b40007a07a23 */ /* 0x100fe200000108a1 */
[----:B--2---:R-:W-:Y:S01]  /*117b0*/  F2FP.BF16.PACK_AB R96, R151, R158 ;  /* 0x0000009e9760723e */ /* 0x004fe200000010ff */
[--C-:B------:R-:W-:Y:S01]  /*117c0*/  FFMA.FTZ R155, R32, c[0x0][0x2d0], -R161.reuse ;  /* 0x0000b400209b7a23 */ /* 0x100fe200000108a1 */
[----:B------:R2:W3:Y:S01]  /*117d0*/  LDSM.16.MT88.4 R4, [R3+0x4100] ;  /* 0x004100000304783b */ /* 0x0004e20000004200 */
[----:B------:R-:W-:-:S02]  /*117e0*/  FFMA.FTZ R153, R30, c[0x0][0x2d0], -R161 ;  /* 0x0000b4001e997a23 */ /* 0x000fc400000108a1 */
[--C-:B------:R-:W-:Y:S01]  /*117f0*/  FFMA.FTZ R150, R22, c[0x0][0x2d0], -R161.reuse ;  /* 0x0000b40016967a23 */ /* 0x100fe200000108a1 */
[----:B------:R-:W-:Y:S01]  /*11800*/  MUFU.EX2 R160, R160 ;  /* 0x000000a000a07308 */ /* 0x000fe20000000800 */
[--C-:B------:R-:W-:Y:S01]  /*11810*/  FFMA.FTZ R146, R10, c[0x0][0x2d0], -R161.reuse ;  /* 0x0000b4000a927a23 */ /* 0x100fe200000108a1 */
[----:B------:R-:W-:Y:S01]  /*11820*/  LDSM.16.MT88.4 R20, [R182+0x900] ;  /* 0x00090000b614783b */ /* 0x000fe20000004200 */
[--C-:B------:R-:W-:Y:S02]  /*11830*/  FFMA.FTZ R152, R14, c[0x0][0x2d0], -R161.reuse ;  /* 0x0000b4000e987a23 */ /* 0x100fe400000108a1 */
[--C-:B------:R-:W-:Y:S01]  /*11840*/  FFMA.FTZ R145, R12, c[0x0][0x2d0], -R161.reuse ;  /* 0x0000b4000c917a23 */ /* 0x100fe200000108a1 */
[----:B------:R-:W-:Y:S01]  /*11850*/  LDSM.16.MT88.4 R32, [R182+0x4900] ;  /* 0x00490000b620783b */ /* 0x000fe20000004200 */
[--C-:B------:R-:W-:Y:S01]  /*11860*/  FFMA.FTZ R163, R192, c[0x0][0x2d0], -R161.reuse ;  /* 0x0000b400c0a37a23 */ /* 0x100fe200000108a1 */
[----:B------:R-:W4:Y:S01]  /*11870*/  MUFU.EX2 R155, R155 ;  /* 0x0000009b009b7308 */ /* 0x000f220000000800 */
[----:B-1----:R-:W-:Y:S01]  /*11880*/  F2FP.BF16.PACK_AB R98, R149, R156 ;  /* 0x0000009c9562723e */ /* 0x002fe200000010ff */
[----:B------:R-:W-:Y:S01]  /*11890*/  LDSM.16.MT88.4 R12, [R134+0x2900] ;  /* 0x00290000860c783b */ /* 0x000fe20000004200 */
[----:B------:R-:W-:-:S02]  /*118a0*/  FFMA.FTZ R168, R168, c[0x0][0x2d0], -R161 ;  /* 0x0000b400a8a87a23 */ /* 0x000fc400000108a1 */
[--C-:B------:R-:W-:Y:S01]  /*118b0*/  FFMA.FTZ R165, R190, c[0x0][0x2d0], -R161.reuse ;  /* 0x0000b400bea57a23 */ /* 0x100fe200000108a1 */
[----:B------:R-:W-:Y:S01]  /*118c0*/  LDSM.16.MT88.4 R28, [R135+0x900] ;  /* 0x00090000871c783b */ /* 0x000fe20000004200 */
[----:B------:R-:W-:Y:S01]  /*118d0*/  FFMA.FTZ R170, R170, c[0x0][0x2d0], -R161 ;  /* 0x0000b400aaaa7a23 */ /* 0x000fe200000108a1 */
[----:B------:R-:W-:Y:S01]  /*118e0*/  MUFU.EX2 R153, R153 ;  /* 0x0000009900997308 */ /* 0x000fe20000000800 */
[----:B------:R-:W-:Y:S02]  /*118f0*/  FFMA.FTZ R167, R180, c[0x0][0x2d0], -R141 ;  /* 0x0000b400b4a77a23 */ /* 0x000fe4000001088d */
[----:B--2---:R-:W-:Y:S02]  /*11900*/  FFMA.FTZ R3, R8, c[0x0][0x2d0], -R161 ;  /* 0x0000b40008037a23 */ /* 0x004fe400000108a1 */
[----:B------:R-:W1:Y:S01]  /*11910*/  LDSM.16.MT88.4 R8, [R134+0x900] ;  /* 0x000900008608783b */ /* 0x000e620000004200 */
[--C-:B------:R-:W-:Y:S02]  /*11920*/  FFMA.FTZ R178, R178, c[0x0][0x2d0], -R141.reuse ;  /* 0x0000b400b2b27a23 */ /* 0x100fe4000001088d */
[----:B------:R-:W2:Y:S01]  /*11930*/  MUFU.EX2 R150, R150 ;  /* 0x0000009600967308 */ /* 0x000ea20000000800 */
[----:B----4-:R-:W-:Y:S01]  /*11940*/  F2FP.BF16.PACK_AB R97, R155, R160 ;  /* 0x000000a09b61723e */ /* 0x010fe200000010ff */
[----:B------:R-:W-:-:S02]  /*11950*/  FFMA.FTZ R174, R174, c[0x0][0x2d0], -R141 ;  /* 0x0000b400aeae7a23 */ /* 0x000fc4000001088d */
[--C-:B------:R-:W-:Y:S02]  /*11960*/  FFMA.FTZ R172, R172, c[0x0][0x2d0], -R161.reuse ;  /* 0x0000b400acac7a23 */ /* 0x100fe400000108a1 */
[--C-:B------:R-:W-:Y:S02]  /*11970*/  FFMA.FTZ R173, R142, c[0x0][0x2d0], -R161.reuse ;  /* 0x0000b4008ead7a23 */ /* 0x100fe400000108a1 */
[----:B------:R-:W-:Y:S01]  /*11980*/  MUFU.EX2 R154, R154 ;  /* 0x0000009a009a7308 */ /* 0x000fe20000000800 */
[--C-:B------:R-:W-:Y:S02]  /*11990*/  FFMA.FTZ R175, R140, c[0x0][0x2d0], -R161.reuse ;  /* 0x0000b4008caf7a23 */ /* 0x100fe400000108a1 */
[----:B------:R-:W-:Y:S02]  /*119a0*/  FFMA.FTZ R212, R166, c[0x0][0x2d0], -R161 ;  /* 0x0000b400a6d47a23 */ /* 0x000fe400000108a1 */
[----:B------:R-:W-:Y:S02]  /*119b0*/  FADD.FTZ R151, R158, R151 ;  /* 0x000000979e977221 */ /* 0x000fe40000010000 */
[----:B------:R-:W-:Y:S01]  /*119c0*/  FADD.FTZ R160, R160, R155 ;  /* 0x0000009ba0a07221 */ /* 0x000fe20000010000 */
[----:B--2---:R-:W-:Y:S01]  /*119d0*/  F2FP.BF16.PACK_AB R99, R150, R153 ;  /* 0x000000999663723e */ /* 0x004fe200000010ff */
[----:B------:R-:W2:Y:S01]  /*119e0*/  MUFU.EX2 R147, R147 ;  /* 0x0000009300937308 */ /* 0x000ea20000000800 */
[----:B------:R-:W-:-:S02]  /*119f0*/  FADD.FTZ R156, R156, R151 ;  /* 0x000000979c9c7221 */ /* 0x000fc40000010000 */
[----:B------:R-:W-:Y:S02]  /*11a00*/  FADD.FTZ R153, R153, R160 ;  /* 0x000000a099997221 */ /* 0x000fe40000010000 */
[----:B------:R-:W-:Y:S01]  /*11a10*/  FADD.FTZ R149, R149, R156 ;  /* 0x0000009c95957221 */ /* 0x000fe20000010000 */
[C---:B------:R-:W-:Y:S01]  /*11a20*/  HMMA.16816.F32.BF16 R112, R96.reuse, R108, RZ ;  /* 0x0000006c6070723c */ /* 0x040fe200000418ff */
[----:B------:R-:W-:Y:S01]  /*11a30*/  FADD.FTZ R153, R150, R153 ;  /* 0x0000009996997221 */ /* 0x000fe20000010000 */
        /* <DEDUP_REMOVED lines=56> */
[----:B-1----:R-:W-:Y:S01]  /*11dc0*/  HMMA.16816.F32.BF16 R112, R4, R8, R112 ;  /* 0x000000080470723c */ /* 0x002fe20000041870 */
        /* <DEDUP_REMOVED lines=35> */
[----:B------:R-:W3:Y:S04]  /*12000*/  LDSM.16.MT88.4 R12, [R143+0x3100] ;  /* 0x003100008f0c783b */ /* 0x000ee80000004200 */
[----:B------:R-:W-:Y:S02]  /*12010*/  LDSM.16.MT88.4 R140, [R176+0x3900] ;  /* 0x00390000b08c783b */ /* 0x000fe40000004200 */
        /* <DEDUP_REMOVED lines=102> */
[----:B------:R-:W-:Y:S02]  /*12680*/  SHF.L.U64.HI R10, R218, 0x1, R215 ;  /* 0x00000001da0a7819 */ /* 0x000fe400000102d7 */
        /* <DEDUP_REMOVED lines=9> */
[----:B-1----:R-:W-:Y:S01]  /*12720*/  SEL R8, RZ, 0x10, P5 ;  /* 0x00000010ff087807 */ /* 0x002fe20002800000 */
[----:B------:R-:W-:Y:S02]  /*12730*/  IMAD.SHL.U32 R9, R218, 0x2, RZ ;  /* 0x00000002da097824 */ /* 0x000fe400078e00ff */
[----:B------:R-:W-:Y:S01]  /*12740*/  IMAD.SHL.U32 R3, R213, 0x2, RZ ;  /* 0x00000002d5037824 */ /* 0x000fe200078e00ff */
[----:B------:R-:W-:-:S04]  /*12750*/  IADD3 R18, -R8, 0x10, RZ ;  /* 0x0000001008127810 */ /* 0x000fc80007ffe1ff */
[----:B------:R-:W-:Y:S02]  /*12760*/  LOP3.LUT R18, R18, 0xf, RZ, 0xc0, !PT ;  /* 0x0000000f12127812 */ /* 0x000fe400078ec0ff */
[----:B--2---:R-:W-:Y:S01]  /*12770*/  SHF.R.S32.HI R6, RZ, 0x1f, R203 ;  /* 0x0000001fff067819 */ /* 0x004fe200000114cb */
[----:B------:R-:W-:-:S04]  /*12780*/  IMAD.WIDE.U32 R4, R203, c[0x0][0x1f0], R4 ;  /* 0x00007c00cb047a25 */ /* 0x000fc800078e0004 */
[----:B------:R-:W-:Y:S01]  /*12790*/  IMAD R6, R6, c[0x0][0x1f0], RZ ;  /* 0x00007c0006067a24 */ /* 0x000fe200078e02ff */
[----:B------:R-:W-:-:S03]  /*127a0*/  IADD3 R4, P0, R208, R4, RZ ;  /* 0x00000004d0047210 */ /* 0x000fc60007f1e0ff */
[----:B------:R-:W-:-:S05]  /*127b0*/  IMAD R6, R203, c[0x0][0x1f4], R6 ;  /* 0x00007d00cb067a24 */ /* 0x000fca00078e0206 */
[----:B------:R-:W-:Y:S01]  /*127c0*/  IADD3.X R11, R199, R5, R6, P0, !PT ;  /* 0x00000005c70b7210 */ /* 0x000fe200007fe406 */
[----:B------:R-:W-:Y:S01]  /*127d0*/  IMAD.SHL.U32 R6, R214, 0x2, RZ ;  /* 0x00000002d6067824 */ /* 0x000fe200078e00ff */
        /* <DEDUP_REMOVED lines=32> */
.L_x_1670:
[----:B------:R-:W-:Y:S01]  /*129e0*/  ULDC.64 UR4, c[0x0][0x2c8] ;  /* 0x0000b20000047ab9 */ /* 0x000fe20000000a00 */
[----:B------:R-:W0:Y:S01]  /*129f0*/  LDGDEPBAR ;  /* 0x00000000000079af */ /* 0x000e220000000000 */
[----:B------:R-:W-:-:S04]  /*12a00*/  UIMAD.WIDE.U32 UR6, UR13, UR4, URZ ;  /* 0x000000040d0672a5 */ /* 0x000fc8000f8e003f */
[----:B------:R-:W-:-:S03]  /*12a10*/  @UP2 USHF.R.U32.HI UR13, URZ, UR5, UR7 ;  /* 0x000000053f0d2299 */ /* 0x000fc60008011607 */
[----:B------:R-:W-:Y:S02]  /*12a20*/  UMOV UR6, URZ ;  /* 0x0000003f00067c82 */ /* 0x000fe40008000000 */
[----:B------:R-:W-:Y:S02]  /*12a30*/  UIADD3 UR13, UR13, UR9, -UR12 ;  /* 0x000000090d0d7290 */ /* 0x000fe4000fffe80c */
[----:B------:R-:W-:Y:S02]  /*12a40*/  UMOV UR5, 0x1 ;  /* 0x0000000100057882 */ /* 0x000fe40000000000 */
[----:B------:R-:W-:-:S04]  /*12a50*/  USHF.R.S32.HI UR4, URZ, 0x1f, UR13 ;  /* 0x0000001f3f047899 */ /* 0x000fc8000801140d */
[----:B------:R-:W-:Y:S02]  /*12a60*/  ULEA.HI UR4, UR4, UR13, URZ, 0x6 ;  /* 0x0000000d04047291 */ /* 0x000fe4000f8f303f */
[----:B------:R-:W-:Y:S02]  /*12a70*/  UIADD3 UR13, UR15, -0x2, URZ ;  /* 0xfffffffe0f0d7890 */ /* 0x000fe4000fffe03f */
        /* <DEDUP_REMOVED lines=10> */
[----:B------:R-:W-:Y:S01]  /*12b20*/  IMAD.SHL.U32 R221, R213, 0x2, RZ ;  /* 0x00000002d5dd7824 */ /* 0x000fe200078e00ff */
[----:B-1----:R-:W-:Y:S01]  /*12b30*/  MOV R3, R2 ;  /* 0x0000000200037202 */ /* 0x002fe20000000f00 */
[----:B------:R-:W-:Y:S01]  /*12b40*/  UMOV UR6, URZ ;  /* 0x0000003f00067c82 */ /* 0x000fe20008000000 */
[----:B------:R-:W-:Y:S01]  /*12b50*/  SEL R186, R186, 0xffffffe0, !P1 ;  /* 0xffffffe0baba7807 */ /* 0x000fe20004800000 */
[----:B------:R-:W-:Y:S01]  /*12b60*/  UMOV UR5, 0x1 ;  /* 0x0000000100057882 */ /* 0x000fe20000000000 */
[----:B------:R-:W-:Y:S02]  /*12b70*/  IADD3 R190, R189, 0xc100, RZ ;  /* 0x0000c100bdbe7810 */ /* 0x000fe40007ffe0ff */
[----:B------:R-:W-:-:S02]  /*12b80*/  IADD3 R133, R188, R187, RZ ;  /* 0x000000bbbc857210 */ /* 0x000fc40007ffe0ff */
.L_x_1674:
        /* <DEDUP_REMOVED lines=8> */
[----:B------:R1:W2:Y:S04]  /*12c10*/  LDSM.16.M88.4 R140, [R0+0xc100] ;  /* 0x00c10000008c783b */ /* 0x0002a80000000200 */
[----:B------:R1:W3:Y:S04]  /*12c20*/  LDSM.16.M88.4 R144, [R0+0xc900] ;  /* 0x00c900000090783b */ /* 0x0002e80000000200 */
        /* <DEDUP_REMOVED lines=10> */
[C---:B------:R-:W-:Y:S01]  /*12cd0*/  IMAD.WIDE.U32 R8, R204.reuse, c[0x0][0x208], RZ ;  /* 0x00008200cc087a25 */ /* 0x040fe200078e00ff */
[----:B------:R-:W-:Y:S03]  /*12ce0*/  SHF.R.S32.HI R7, RZ, 0x1f, R203 ;  /* 0x0000001fff077819 */ /* 0x000fe600000114cb */
[----:B------:R-:W-:Y:S02]  /*12cf0*/  IMAD R5, R5, c[0x0][0x208], RZ ;  /* 0x0000820005057a24 */ /* 0x000fe400078e02ff */
[----:B------:R-:W-:Y:S02]  /*12d00*/  IMAD R7, R7, c[0x0][0x218], RZ ;  /* 0x0000860007077a24 */ /* 0x000fe400078e02ff */
[----:B------:R-:W-:Y:S02]  /*12d10*/  IMAD R5, R204, c[0x0][0x20c], R5 ;  /* 0x00008300cc057a24 */ /* 0x000fe400078e0205 */
[----:B------:R-:W-:Y:S02]  /*12d20*/  IMAD R7, R203, c[0x0][0x21c], R7 ;  /* 0x00008700cb077a24 */ /* 0x000fe400078e0207 */
[----:B------:R-:W-:Y:S02]  /*12d30*/  IMAD.IADD R9, R9, 0x1, R5 ;  /* 0x0000000109097824 */ /* 0x000fe400078e0205 */
[----:B------:R-:W-:Y:S02]  /*12d40*/  IMAD R5, R196, c[0x0][0x210], RZ ;  /* 0x00008400c4057a24 */ /* 0x000fe400078e02ff */
[----:B------:R-:W-:Y:S04]  /*12d50*/  IMAD.WIDE.U32 R8, R203, c[0x0][0x218], R8 ;  /* 0x00008600cb087a25 */ /* 0x000fe800078e0008 */
[----:B------:R-:W-:Y:S01]  /*12d60*/  IMAD.SHL.U32 R6, R218, 0x2, RZ ;  /* 0x00000002da067824 */ /* 0x000fe200078e00ff */
[----:B------:R-:W-:Y:S01]  /*12d70*/  IADD3 R5, P0, R5, R8, RZ ;  /* 0x0000000805057210 */ /* 0x000fe20007f1e0ff */
[----:B------:R-:W-:Y:S01]  /*12d80*/  IMAD.SHL.U32 R2, R214, 0x2, RZ ;  /* 0x00000002d6027824 */ /* 0x000fe200078e00ff */
[----:B------:R-:W-:Y:S02]  /*12d90*/  IADD3 R8, -R216, 0x10, RZ ;  /* 0x00000010d8087810 */ /* 0x000fe40007ffe1ff */
[----:B-1----:R-:W-:Y:S02]  /*12da0*/  IADD3.X R0, R198, R9, R7, P0, !PT ;  /* 0x00000009c6007210 */ /* 0x002fe400007fe407 */
[C---:B------:R-:W-:Y:S02]  /*12db0*/  LEA R4, P0, R5.reuse, c[0x0][0x1f8], 0x1 ;  /* 0x00007e0005047a11 */ /* 0x040fe400078008ff */
[----:B------:R-:W-:Y:S02]  /*12dc0*/  SHF.L.U64.HI R7, R218, 0x1, R215 ;  /* 0x00000001da077819 */ /* 0x000fe400000102d7 */
[----:B------:R-:W-:Y:S01]  /*12dd0*/  LEA.HI.X R12, R5, c[0x0][0x1fc], R0, 0x1, P0 ;  /* 0x00007f00050c7a11 */ /* 0x000fe200000f0c00 */
[----:B------:R-:W1:Y:S01]  /*12de0*/  SHFL.IDX PT, R10, R4, 0x1, 0x181f ;  /* 0x00381f00040a7f89 */ /* 0x000e6200000e0000 */
[----:B------:R-:W-:Y:S02]  /*12df0*/  SEL R5, RZ, 0x10, P5 ;  /* 0x00000010ff057807 */ /* 0x000fe40002800000 */
[----:B------:R-:W-:Y:S01]  /*12e00*/  SEL R0, RZ, 0x10, P4 ;  /* 0x00000010ff007807 */ /* 0x000fe20002000000 */
[----:B------:R-:W5:Y:S01]  /*12e10*/  SHFL.IDX PT, R11, R12, 0x1, 0x181f ;  /* 0x00381f000c0b7f89 */ /* 0x000f6200000e0000 */
[----:B------:R-:W-:Y:S02]  /*12e20*/  IADD3 R17, -R5, 0x10, RZ ;  /* 0x0000001005117810 */ /* 0x000fe40007ffe1ff */
[----:B------:R-:W-:Y:S01]  /*12e30*/  IADD3 R9, -R0, 0x10, RZ ;  /* 0x0000001000097810 */ /* 0x000fe20007ffe1ff */
[----:B------:R4:W3:Y:S01]  /*12e40*/  SHFL.IDX PT, R13, R4, RZ, 0x181f ;  /* 0x00181fff040d7589 */ /* 0x0008e200000e0000 */
[----:B------:R-:W-:Y:S02]  /*12e50*/  LOP3.LUT R17, R17, 0xf, RZ, 0xc0, !PT ;  /* 0x0000000f11117812 */ /* 0x000fe400078ec0ff */
[----:B------:R-:W-:Y:S01]  /*12e60*/  LOP3.LUT R9, R9, 0xf, RZ, 0xc0, !PT ;  /* 0x0000000f09097812 */ /* 0x000fe200078ec0ff */
[----:B------:R-:W2:Y:S01]  /*12e70*/  SHFL.IDX PT, R15, R12, RZ, 0x181f ;  /* 0x00181fff0c0f7589 */ /* 0x000ea200000e0000 */
[----:B------:R-:W-:Y:S02]  /*12e80*/  LOP3.LUT R8, R8, 0xf, RZ, 0xc0, !PT ;  /* 0x0000000f08087812 */ /* 0x000fe400078ec0ff */
[----:B------:R-:W-:Y:S02]  /*12e90*/  ISETP.NE.U32.AND P2, PT, R5, RZ, PT ;  /* 0x000000ff0500720c */ /* 0x000fe40003f45070 */
[----:B----4-:R-:W-:Y:S02]  /*12ea0*/  SHF.L.U64.HI R4, R214, 0x1, R217 ;  /* 0x00000001d6047819 */ /* 0x010fe400000102d9 */
[-C--:B-1----:R-:W-:Y:S04]  /*12eb0*/  IADD3 R16, P1, P0, R17, R10.reuse, R6 ;  /* 0x0000000a11107210 */ /* 0x082fe8000783e006 */
[-C--:B-----5:R-:W-:Y:S02]  /*12ec0*/  IADD3.X R17, RZ, R11.reuse, R7, P1, P0 ;  /* 0x0000000bff117210 */ /* 0x0a0fe40000fe0407 */
[-C--:B------:R-:W-:Y:S01]  /*12ed0*/  IADD3 R18, P1, P0, R9, R10.reuse, R2 ;  /* 0x0000000a09127210 */ /* 0x080fe2000783e002 */
[----:B------:R-:W-:Y:S03]  /*12ee0*/  IMAD.U32 R9, RZ, RZ, UR6 ;  /* 0x00000006ff097e24 */ /* 0x000fe6000f8e00ff */
[-C--:B------:R-:W-:Y:S01]  /*12ef0*/  IADD3.X R19, RZ, R11.reuse, R4, P1, P0 ;  /* 0x0000000bff137210 */ /* 0x080fe20000fe0404 */
[----:B------:R-:W-:Y:S01]  /*12f00*/  IMAD R5, R9, 0x6000, R202 ;  /* 0x0000600009057824 */ /* 0x000fe200078e02ca */
[----:B------:R-:W-:Y:S04]  /*12f10*/  IADD3 R10, P1, P0, R8, R10, R221 ;  /* 0x0000000a080a7210 */ /* 0x000fe8000783e0dd */
[----:B------:R-:W-:Y:S02]  /*12f20*/  IADD3.X R11, RZ, R11, R222, P1, P0 ;  /* 0x0000000bff0b7210 */ /* 0x000fe40000fe04de */
[C---:B---3--:R-:W-:Y:S02]  /*12f30*/  IADD3 R6, P1, R13.reuse, R6, RZ ;  /* 0x000000060d067210 */ /* 0x048fe40007f3e0ff */
[----:B------:R-:W-:Y:S03]  /*12f40*/  IADD3 R20, P0, R13, R2, RZ ;  /* 0x000000020d147210 */ /* 0x000fe60007f1e0ff */
[C---:B--2---:R-:W-:Y:S01]  /*12f50*/  IMAD.X R7, R15.reuse, 0x1, R7, P1 ;  /* 0x000000010f077824 */ /* 0x044fe200008e0607 */
        /* <DEDUP_REMOVED lines=11> */
.L_x_1672:
[C---:B-12---:R-:W-:Y:S01]  /*13010*/  HMMA.16816.F32.BF16 R4, R136.reuse, R140, RZ ;  /* 0x0000008c8804723c */ /* 0x046fe200000418ff */
[----:B------:R-:W-:Y:S01]  /*13020*/  LDSM.16.M88.4 R180, [R193+0x4000] ;  /* 0x00400000c1b4783b */ /* 0x000fe20000000200 */
[----:B------:R-:W-:Y:S01]  /*13030*/  UIMAD UR4, UR5, 0x6000, URZ ;  /* 0x00006000050478a4 */ /* 0x000fe2000f8e023f */
[----:B------:R-:W-:Y:S01]  /*13040*/  PLOP3.LUT P0, PT, PT, PT, UP2, 0x80, 0x0 ;  /* 0x000000000000781c */ /* 0x000fe20003f0f028 */
[----:B------:R-:W-:Y:S01]  /*13050*/  USHF.L.U32 UR14, UR13, 0x6, URZ ;  /* 0x000000060d0e7899 */ /* 0x000fe2000800063f */
[CC--:B------:R-:W-:Y:S01]  /*13060*/  IADD3 R0, R191.reuse, R193.reuse, RZ ;  /* 0x000000c1bf007210 */ /* 0x0c0fe20007ffe0ff */
[----:B------:R-:W-:Y:S01]  /*13070*/  UISETP.GE.AND UP0, UPT, UR13, 0x2, UPT ;  /* 0x000000020d00788c */ /* 0x000fe2000bf06270 */
[----:B------:R-:W-:Y:S01]  /*13080*/  IADD3 R2, R191, R192, RZ ;  /* 0x000000c0bf027210 */ /* 0x000fe20007ffe0ff */
[C---:B------:R-:W-:Y:S01]  /*13090*/  HMMA.16816.F32.BF16 R8, R136.reuse, R142, RZ ;  /* 0x0000008e8808723c */ /* 0x040fe200000418ff */
[----:B------:R-:W-:Y:S01]  /*130a0*/  LDSM.16.M88.4 R140, [R185] ;  /* 0x00000000b98c783b */ /* 0x000fe20000000200 */
[----:B------:R-:W-:Y:S01]  /*130b0*/  PLOP3.LUT P1, PT, PT, PT, UP2, 0x80, 0x0 ;  /* 0x000000000000781c */ /* 0x000fe20003f2f028 */
[----:B------:R-:W-:Y:S01]  /*130c0*/  UISETP.GE.AND UP1, UPT, UR6, 0x1, UPT ;  /* 0x000000010600788c */ /* 0x000fe2000bf26270 */
[CC--:B------:R-:W-:Y:S02]  /*130d0*/  IADD3 R195, R186.reuse, R193.reuse, RZ ;  /* 0x000000c1bac37210 */ /* 0x0c0fe40007ffe0ff */
[----:B------:R-:W-:Y:S02]  /*130e0*/  IADD3 R194, R186, R193, R191 ;  /* 0x000000c1bac27210 */ /* 0x000fe40007ffe0bf */
[C---:B---3--:R-:W-:Y:S01]  /*130f0*/  HMMA.16816.F32.BF16 R12, R136.reuse, R144, RZ ;  /* 0x00000090880c723c */ /* 0x048fe200000418ff */
[----:B------:R-:W-:Y:S07]  /*13100*/  LDSM.16.M88.4 R168, [R2] ;  /* 0x0000000002a8783b */ /* 0x000fee0000000200 */
[C---:B------:R-:W-:Y:S01]  /*13110*/  HMMA.16816.F32.BF16 R16, R136.reuse, R146, RZ ;  /* 0x000000928810723c */ /* 0x040fe200000418ff */
[----:B------:R-:W1:Y:S07]  /*13120*/  LDSM.16.M88.4 R144, [R0] ;  /* 0x000000000090783b */ /* 0x000e6e0000000200 */
[C---:B----4-:R-:W-:Y:S01]  /*13130*/  HMMA.16816.F32.BF16 R20, R136.reuse, R24, RZ ;  /* 0x000000188814723c */ /* 0x050fe200000418ff */
[----:B------:R-:W-:Y:S07]  /*13140*/  LDSM.16.M88.4 R172, [R195+0x2800] ;  /* 0x00280000c3ac783b */ /* 0x000fee0000000200 */
[C---:B------:R-:W-:Y:S01]  /*13150*/  HMMA.16816.F32.BF16 R24, R136.reuse, R26, RZ ;  /* 0x0000001a8818723c */ /* 0x040fe200000418ff */
[----:B------:R-:W-:Y:S07]  /*13160*/  LDSM.16.M88.4 R176, [R0+0x2000] ;  /* 0x0020000000b0783b */ /* 0x000fee0000000200 */
        /* <DEDUP_REMOVED lines=17> */
[----:B------:R-:W-:Y:S07]  /*13280*/  LDSM.16.M88.4 R164, [R193+0x3800] ;  /* 0x00380000c1a4783b */ /* 0x000fee0000000200 */
[C---:B------:R-:W-:Y:S01]  /*13290*/  HMMA.16816.F32.BF16 R8, R140.reuse, R146, R8 ;  /* 0x000000928c08723c */ /* 0x040fe20000041808 */
[----:B------:R-:W1:Y:S07]  /*132a0*/  LDSM.16.M88.4 R144, [R2+0x1000] ;  /* 0x001000000290783b */ /* 0x000e6e0000000200 */
        /* <DEDUP_REMOVED lines=97> */
[----:B------:R-:W-:Y:S01]  /*138c0*/  MOV R154, R219 ;  /* 0x000000db009a7202 */ /* 0x000fe20000000f00 */
        /* <DEDUP_REMOVED lines=13> */
[----:B------:R-:W1:Y:S01]  /*139a0*/  LDSM.16.M88.4 R136, [R194+0x5800] ;  /* 0x00580000c288783b */ /* 0x000e620000000200 */
[----:B------:R-:W-:Y:S04]  /*139b0*/  DEPBAR.LE SB0, 0x2 ;  /* 0x000080800000791a */ /* 0x000fe80000000000 */
[----:B------:R-:W-:Y:S02]  /*139c0*/  FMUL.FTZ R148, R6, c[0x0][0x320] ;  /* 0x0000c80006947a20 */ /* 0x000fe40000410000 */
[C---:B---3--:R-:W-:Y:S04]  /*139d0*/  HMMA.16816.F32.BF16 R20, R172.reuse, R140, R20 ;  /* 0x0000008cac14723c */ /* 0x048fe80000041814 */
[----:B------:R-:W-:Y:S01]  /*139e0*/  MUFU.TANH R148, R148 ;  /* 0x0000009400947308 */ /* 0x000fe20000002400 */
[----:B------:R-:W-:Y:S01]  /*139f0*/  BAR.SYNC.DEFER_BLOCKING 0x0 ;  /* 0x0000000000007b1d */ /* 0x000fe20000010000 */
[----:B------:R-:W-:Y:S02]  /*13a00*/  FMUL.FTZ R153, R8, c[0x0][0x320] ;  /* 0x0000c80008997a20 */ /* 0x000fe40000410000 */
        /* <DEDUP_REMOVED lines=8> */
[----:B------:R-:W-:Y:S01]  /*13a90*/  @P1 IMAD.HI.U32 R20, R219, c[0x0][0x2c8], RZ ;  /* 0x0000b200db141a27 */ /* 0x000fe200078e00ff */
[----:B------:R2:W-:Y:S01]  /*13aa0*/  MUFU.TANH R229, R21 ;  /* 0x0000001500e57308 */ /* 0x0005e20000002400 */
[----:B------:R-:W-:Y:S02]  /*13ab0*/  LDSM.16.MT88.4 R140, [R134+UR4+0x2900] ;  /* 0x00290004868c783b */ /* 0x000fe40008004200 */
[----:B------:R-:W-:Y:S01]  /*13ac0*/  FMUL.FTZ R227, R22, c[0x0][0x320] ;  /* 0x0000c80016e37a20 */ /* 0x000fe20000410000 */
[C---:B-1----:R-:W-:Y:S03]  /*13ad0*/  HMMA.16816.F32.BF16 R28, R172.reuse, R136, R28 ;  /* 0x00000088ac1c723c */ /* 0x042fe6000004181c */
[----:B------:R-:W-:Y:S01]  /*13ae0*/  @P0 SHF.R.U32.HI R154, RZ, c[0x0][0x2cc], R20 ;  /* 0x0000b300ff9a0a19 */ /* 0x000fe20000011614 */
[----:B------:R-:W-:Y:S01]  /*13af0*/  FMUL.FTZ R225, R23, c[0x0][0x320] ;  /* 0x0000c80017e17a20 */ /* 0x000fe20000410000 */
[----:B------:R-:W-:Y:S01]  /*13b00*/  MOV R23, UR14 ;  /* 0x0000000e00177c02 */ /* 0x000fe20008000f00 */
[----:B------:R-:W1:Y:S01]  /*13b10*/  MUFU.TANH R0, R0 ;  /* 0x0000000000007308 */ /* 0x000e620000002400 */
[----:B------:R-:W-:Y:S01]  /*13b20*/  FMUL.FTZ R152, R11, c[0x0][0x320] ;  /* 0x0000c8000b987a20 */ /* 0x000fe20000410000 */
[----:B------:R-:W-:Y:S01]  /*13b30*/  HMMA.16816.F32.BF16 R32, R172, R138, R32 ;  /* 0x0000008aac20723c */ /* 0x000fe20000041820 */
[----:B------:R-:W3:Y:S01]  /*13b40*/  SHFL.IDX PT, R22, R154, RZ, 0x1c1f ;  /* 0x001c1fff9a167589 */ /* 0x000ee200000e0000 */
[----:B------:R-:W-:Y:S02]  /*13b50*/  UIADD3 UR14, UR6, 0x1, URZ ;  /* 0x00000001060e7890 */ /* 0x000fe4000fffe03f */
[----:B------:R-:W-:Y:S01]  /*13b60*/  FMUL.FTZ R223, R24, c[0x0][0x320] ;  /* 0x0000c80018df7a20 */ /* 0x000fe20000410000 */
[----:B------:R-:W-:Y:S01]  /*13b70*/  IADD3 R24, -R220, 0x1, -R23 ;  /* 0x00000001dc187810 */ /* 0x000fe20007ffe917 */
[----:B------:R-:W-:Y:S01]  /*13b80*/  FMUL.FTZ R239, R12, c[0x0][0x320] ;  /* 0x0000c8000cef7a20 */ /* 0x000fe20000410000 */
[----:B------:R-:W-:Y:S01]  /*13b90*/  USEL UR6, UR14, URZ, !UP1 ;  /* 0x0000003f0e067287 */ /* 0x000fe2000c800000 */
[----:B------:R-:W4:Y:S01]  /*13ba0*/  MUFU.TANH R149, R149 ;  /* 0x0000009500957308 */ /* 0x000f220000002400 */
[----:B------:R-:W5:Y:S03]  /*13bb0*/  SHFL.IDX PT, R20, R154, 0x1, 0x1c1f ;  /* 0x003c1f009a147f89 */ /* 0x000f6600000e0000 */
[----:B--2---:R-:W-:Y:S01]  /*13bc0*/  MOV R21, UR12 ;  /* 0x0000000c00157c02 */ /* 0x004fe20008000f00 */
[----:B------:R-:W-:Y:S02]  /*13bd0*/  FMUL.FTZ R179, R13, c[0x0][0x320] ;  /* 0x0000c8000db37a20 */ /* 0x000fe40000410000 */
[----:B------:R-:W-:Y:S01]  /*13be0*/  FMUL.FTZ R237, R14, c[0x0][0x320] ;  /* 0x0000c8000eed7a20 */ /* 0x000fe20000410000 */
[----:B------:R-:W-:Y:S01]  /*13bf0*/  IADD3 R21, -R21, UR9, R24 ;  /* 0x0000000915157c10 */ /* 0x000fe2000fffe118 */
[----:B------:R-:W-:Y:S01]  /*13c00*/  FMUL.FTZ R181, R15, c[0x0][0x320] ;  /* 0x0000c8000fb57a20 */ /* 0x000fe20000410000 */
[----:B------:R-:W2:Y:S01]  /*13c10*/  MUFU.TANH R2, R2 ;  /* 0x0000000200027308 */ /* 0x000ea20000002400 */
[----:B------:R-:W-:Y:S01]  /*13c20*/  FMUL.FTZ R235, R16, c[0x0][0x320] ;  /* 0x0000c80010eb7a20 */ /* 0x000fe20000410000 */
[----:B------:R-:W-:Y:S01]  /*13c30*/  LDSM.16.MT88.4 R144, [R135+UR4+0x3900] ;  /* 0x003900048790783b */ /* 0x000fe20008004200 */
[----:B------:R-:W-:Y:S02]  /*13c40*/  FMUL.FTZ R183, R17, c[0x0][0x320] ;  /* 0x0000c80011b77a20 */ /* 0x000fe40000410000 */
[----:B------:R-:W-:Y:S01]  /*13c50*/  FMUL.FTZ R233, R18, c[0x0][0x320] ;  /* 0x0000c80012e97a20 */ /* 0x000fe20000410000 */
[----:B---3--:R-:W-:Y:S01]  /*13c60*/  IADD3 R22, R21, R22, RZ ;  /* 0x0000001615167210 */ /* 0x008fe20007ffe0ff */
[----:B------:R-:W-:Y:S03]  /*13c70*/  FMUL.FTZ R193, R19, c[0x0][0x320] ;  /* 0x0000c80013c17a20 */ /* 0x000fe60000410000 */
[----:B------:R-:W3:Y:S01]  /*13c80*/  MUFU.TANH R153, R153 ;  /* 0x0000009900997308 */ /* 0x000ee20000002400 */
[C---:B------:R-:W-:Y:S01]  /*13c90*/  ISETP.GT.AND P0, PT, R22.reuse, RZ, PT ;  /* 0x000000ff1600720c */ /* 0x040fe20003f04270 */
[----:B------:R-:W-:Y:S01]  /*13ca0*/  FMUL.FTZ R195, R25, c[0x0][0x320] ;  /* 0x0000c80019c37a20 */ /* 0x000fe20000410000 */
[----:B------:R-:W-:Y:S01]  /*13cb0*/  ISETP.GT.AND P2, PT, R22, 0x1, PT ;  /* 0x000000011600780c */ /* 0x000fe20003f44270 */
[----:B------:R-:W-:Y:S01]  /*13cc0*/  FMUL.FTZ R165, R27, c[0x0][0x320] ;  /* 0x0000c8001ba57a20 */ /* 0x000fe20000410000 */
[----:B-----5:R-:W-:Y:S01]  /*13cd0*/  IADD3 R20, R21, R20, RZ ;  /* 0x0000001415147210 */ /* 0x020fe20007ffe0ff */
[----:B------:R-:W-:Y:S01]  /*13ce0*/  FMUL.FTZ R28, R28, c[0x0][0x320] ;  /* 0x0000c8001c1c7a20 */ /* 0x000fe20000410000 */
[----:B-1----:R-:W-:Y:S01]  /*13cf0*/  FSEL R0, R0, -INF , P0 ;  /* 0xff80000000007808 */ /* 0x002fe20000000000 */
[----:B------:R-:W-:Y:S01]  /*13d00*/  FMUL.FTZ R29, R29, c[0x0][0x320] ;  /* 0x0000c8001d1d7a20 */ /* 0x000fe20000410000 */
[C---:B------:R-:W-:Y:S01]  /*13d10*/  ISETP.GT.AND P1, PT, R20.reuse, RZ, PT ;  /* 0x000000ff1400720c */ /* 0x040fe20003f24270 */
[----:B------:R-:W1:Y:S01]  /*13d20*/  MUFU.TANH R150, R150 ;  /* 0x0000009600967308 */ /* 0x000e620000002400 */
[----:B------:R-:W-:Y:S01]  /*13d30*/  ISETP.GT.AND P0, PT, R20, 0x1, PT ;  /* 0x000000011400780c */ /* 0x000fe20003f04270 */
[----:B------:R-:W-:Y:S01]  /*13d40*/  FMUL.FTZ R32, R32, c[0x0][0x320] ;  /* 0x0000c80020207a20 */ /* 0x000fe20000410000 */
[----:B------:R-:W-:Y:S01]  /*13d50*/  FSEL R21, R148, -INF , P1 ;  /* 0xff80000094157808 */ /* 0x000fe20000800000 */
[----:B------:R-:W-:Y:S01]  /*13d60*/  FMUL.FTZ R26, R26, c[0x0][0x320] ;  /* 0x0000c8001a1a7a20 */ /* 0x000fe20000410000 */
[----:B----4-:R-:W-:Y:S01]  /*13d70*/  FSEL R23, R149, -INF , P0 ;  /* 0xff80000095177808 */ /* 0x010fe20000000000 */
[----:B------:R-:W-:Y:S01]  /*13d80*/  FMUL.FTZ R33, R33, c[0x0][0x320] ;  /* 0x0000c80021217a20 */ /* 0x000fe20000410000 */
[----:B------:R-:W-:Y:S01]  /*13d90*/  ISETP.GT.AND P1, PT, R22, 0x8, PT ;  /* 0x000000081600780c */ /* 0x000fe20003f24270 */
[----:B------:R-:W-:Y:S01]  /*13da0*/  FMUL.FTZ R30, R30, c[0x0][0x320] ;  /* 0x0000c8001e1e7a20 */ /* 0x000fe20000410000 */
[----:B------:R-:W-:Y:S01]  /*13db0*/  ISETP.GT.AND P0, PT, R22, 0x9, PT ;  /* 0x000000091600780c */ /* 0x000fe20003f04270 */
[----:B------:R-:W4:Y:S01]  /*13dc0*/  MUFU.TANH R152, R152 ;  /* 0x0000009800987308 */ /* 0x000f220000002400 */
[----:B--2---:R-:W-:Y:S01]  /*13dd0*/  FSEL R25, R2, -INF , P2 ;  /* 0xff80000002197808 */ /* 0x004fe20001000000 */
[----:B------:R-:W-:Y:S01]  /*13de0*/  FMUL.FTZ R31, R31, c[0x0][0x320] ;  /* 0x0000c8001f1f7a20 */ /* 0x000fe20000410000 */
[----:B------:R-:W-:Y:S01]  /*13df0*/  FMNMX.FTZ R2, R0, R3, !PT ;  /* 0x0000000300027209 */ /* 0x000fe20007810000 */
[----:B------:R-:W-:Y:S01]  /*13e00*/  FMUL.FTZ R34, R34, c[0x0][0x320] ;  /* 0x0000c80022227a20 */ /* 0x000fe20000410000 */
[----:B---3--:R-:W-:Y:S01]  /*13e10*/  FSEL R27, R153, -INF , P1 ;  /* 0xff800000991b7808 */ /* 0x008fe20000800000 */
[----:B------:R-:W-:Y:S01]  /*13e20*/  FMUL.FTZ R35, R35, c[0x0][0x320] ;  /* 0x0000c80023237a20 */ /* 0x000fe20000410000 */
[----:B------:R-:W-:Y:S02]  /*13e30*/  ISETP.GT.AND P1, PT, R20, 0x8, PT ;  /* 0x000000081400780c */ /* 0x000fe40003f24270 */
[----:B------:R-:W-:Y:S01]  /*13e40*/  FMNMX.FTZ R2, R25, R2, !PT ;  /* 0x0000000219027209 */ /* 0x000fe20007810000 */
[----:B------:R-:W2:Y:S01]  /*13e50*/  MUFU.TANH R151, R151 ;  /* 0x0000009700977308 */ /* 0x000ea20000002400 */
[----:B------:R-:W-:Y:S02]  /*13e60*/  FMNMX.FTZ R24, R21, R132, !PT ;  /* 0x0000008415187209 */ /* 0x000fe40007810000 */
[----:B------:R-:W-:Y:S02]  /*13e70*/  FMNMX.FTZ R2, R27, R2, !PT ;  /* 0x000000021b027209 */ /* 0x000fe40007810000 */
[----:B-1----:R-:W-:Y:S02]  /*13e80*/  FSEL R173, R150, -INF , P0 ;  /* 0xff80000096ad7808 */ /* 0x002fe40000000000 */
[----:B------:R-:W-:Y:S02]  /*13e90*/  ISETP.GT.AND P0, PT, R20, 0x9, PT ;  /* 0x000000091400780c */ /* 0x000fe40003f04270 */
[----:B------:R-:W-:Y:S01]  /*13ea0*/  FMNMX.FTZ R2, R173, R2, !PT ;  /* 0x00000002ad027209 */ /* 0x000fe20007810000 */
[----:B------:R-:W1:Y:S01]  /*13eb0*/  MUFU.TANH R239, R239 ;  /* 0x000000ef00ef7308 */ /* 0x000e620000002400 */
[----:B------:R-:W-:Y:S02]  /*13ec0*/  FMNMX.FTZ R24, R23, R24, !PT ;  /* 0x0000001817187209 */ /* 0x000fe40007810000 */
[----:B----4-:R-:W-:Y:S02]  /*13ed0*/  FSEL R169, R152, -INF , P0 ;  /* 0xff80000098a97808 */ /* 0x010fe40000000000 */
[C---:B------:R-:W-:Y:S05]  /*13ee0*/  ISETP.GT.AND P0, PT, R22.reuse, 0x11, PT ;  /* 0x000000111600780c */ /* 0x040fea0003f04270 */
[----:B------:R-:W3:Y:S01]  /*13ef0*/  MUFU.TANH R179, R179 ;  /* 0x000000b300b37308 */ /* 0x000ee20000002400 */
[----:B--2---:R-:W-:Y:S02]  /*13f00*/  FSEL R171, R151, -INF , P1 ;  /* 0xff80000097ab7808 */ /* 0x004fe40000800000 */
[----:B------:R-:W-:Y:S02]  /*13f10*/  ISETP.GT.AND P1, PT, R22, 0x10, PT ;  /* 0x000000101600780c */ /* 0x000fe40003f24270 */
[----:B------:R-:W-:Y:S05]  /*13f20*/  FMNMX.FTZ R24, R171, R24, !PT ;  /* 0x00000018ab187209 */ /* 0x000fea0007810000 */
[----:B------:R-:W2:Y:S01]  /*13f30*/  MUFU.TANH R237, R237 ;  /* 0x000000ed00ed7308 */ /* 0x000ea20000002400 */
[----:B------:R-:W-:Y:S02]  /*13f40*/  FMNMX.FTZ R24, R169, R24, !PT ;  /* 0x00000018a9187209 */ /* 0x000fe40007810000 */
[----:B-1----:R-:W-:Y:S02]  /*13f50*/  FSEL R239, R239, -INF , P1 ;  /* 0xff800000efef7808 */ /* 0x002fe40000800000 */
[C---:B------:R-:W-:Y:S02]  /*13f60*/  ISETP.GT.AND P1, PT, R20.reuse, 0x10, PT ;  /* 0x000000101400780c */ /* 0x040fe40003f24270 */
[----:B------:R-:W-:Y:S03]  /*13f70*/  FMNMX.FTZ R2, R239, R2, !PT ;  /* 0x00000002ef027209 */ /* 0x000fe60007810000 */
[----:B------:R-:W1:Y:S01]  /*13f80*/  MUFU.TANH R181, R181 ;  /* 0x000000b500b57308 */ /* 0x000e620000002400 */
[----:B---3--:R-:W-:Y:S02]  /*13f90*/  FSEL R179, R179, -INF , P0 ;  /* 0xff800000b3b37808 */ /* 0x008fe40000000000 */
[----:B------:R-:W-:Y:S02]  /*13fa0*/  ISETP.GT.AND P0, PT, R20, 0x11, PT ;  /* 0x000000111400780c */ /* 0x000fe40003f04270 */
[----:B------:R-:W-:Y:S05]  /*13fb0*/  FMNMX.FTZ R2, R179, R2, !PT ;  /* 0x00000002b3027209 */ /* 0x000fea0007810000 */
[----:B------:R-:W3:Y:S01]  /*13fc0*/  MUFU.TANH R235, R235 ;  /* 0x000000eb00eb7308 */ /* 0x000ee20000002400 */
[----:B--2---:R-:W-:Y:S02]  /*13fd0*/  FSEL R237, R237, -INF , P1 ;  /* 0xff800000eded7808 */ /* 0x004fe40000800000 */
[C---:B------:R-:W-:Y:S02]  /*13fe0*/  ISETP.GT.AND P1, PT, R22.reuse, 0x18, PT ;  /* 0x000000181600780c */ /* 0x040fe40003f24270 */
[----:B------:R-:W-:Y:S05]  /*13ff0*/  FMNMX.FTZ R24, R237, R24, !PT ;  /* 0x00000018ed187209 */ /* 0x000fea0007810000 */
[----:B------:R-:W2:Y:S01]  /*14000*/  MUFU.TANH R183, R183 ;  /* 0x000000b700b77308 */ /* 0x000ea20000002400 */
[----:B-1----:R-:W-:Y:S02]  /*14010*/  FSEL R181, R181, -INF , P0 ;  /* 0xff800000b5b57808 */ /* 0x002fe40000000000 */
[----:B------:R-:W-:Y:S02]  /*14020*/  ISETP.GT.AND P0, PT, R22, 0x19, PT ;  /* 0x000000191600780c */ /* 0x000fe40003f04270 */
[----:B------:R-:W-:Y:S05]  /*14030*/  FMNMX.FTZ R24, R181, R24, !PT ;  /* 0x00000018b5187209 */ /* 0x000fea0007810000 */
[----:B------:R-:W1:Y:S01]  /*14040*/  MUFU.TANH R233, R233 ;  /* 0x000000e900e97308 */ /* 0x000e620000002400 */
[----:B---3--:R-:W-:Y:S02]  /*14050*/  FSEL R235, R235, -INF , P1 ;  /* 0xff800000ebeb7808 */ /* 0x008fe40000800000 */
[C---:B------:R-:W-:Y:S02]  /*14060*/  ISETP.GT.AND P1, PT, R20.reuse, 0x18, PT ;  /* 0x000000181400780c */ /* 0x040fe40003f24270 */
[----:B------:R-:W-:Y:S05]  /*14070*/  FMNMX.FTZ R2, R235, R2, !PT ;  /* 0x00000002eb027209 */ /* 0x000fea0007810000 */
[----:B------:R-:W3:Y:S01]  /*14080*/  MUFU.TANH R193, R193 ;  /* 0x000000c100c17308 */ /* 0x000ee20000002400 */
[----:B--2---:R-:W-:Y:S02]  /*14090*/  FSEL R183, R183, -INF , P0 ;  /* 0xff800000b7b77808 */ /* 0x004fe40000000000 */
[----:B------:R-:W-:Y:S02]  /*140a0*/  ISETP.GT.AND P0, PT, R20, 0x19, PT ;  /* 0x000000191400780c */ /* 0x000fe40003f04270 */
[----:B------:R-:W-:Y:S05]  /*140b0*/  FMNMX.FTZ R2, R183, R2, !PT ;  /* 0x00000002b7027209 */ /* 0x000fea0007810000 */
[----:B------:R-:W2:Y:S01]  /*140c0*/  MUFU.TANH R231, R231 ;  /* 0x000000e700e77308 */ /* 0x000ea20000002400 */
[----:B-1----:R-:W-:Y:S02]  /*140d0*/  FSEL R233, R233, -INF , P1 ;  /* 0xff800000e9e97808 */ /* 0x002fe40000800000 */
[C---:B------:R-:W-:Y:S07]  /*140e0*/  ISETP.GT.AND P1, PT, R22.reuse, 0x20, PT ;  /* 0x000000201600780c */ /* 0x040fee0003f24270 */
[----:B------:R-:W1:Y:S01]  /*140f0*/  MUFU.TANH R227, R227 ;  /* 0x000000e300e37308 */ /* 0x000e620000002400 */
[----:B---3--:R-:W-:Y:S02]  /*14100*/  FSEL R193, R193, -INF , P0 ;  /* 0xff800000c1c17808 */ /* 0x008fe40000000000 */
[----:B------:R-:W-:Y:S07]  /*14110*/  ISETP.GT.AND P0, PT, R22, 0x21, PT ;  /* 0x000000211600780c */ /* 0x000fee0003f04270 */
[----:B------:R-:W3:Y:S01]  /*14120*/  MUFU.TANH R225, R225 ;  /* 0x000000e100e17308 */ /* 0x000ee20000002400 */
[----:B------:R-:W-:Y:S02]  /*14130*/  FSEL R229, R229, -INF , P0 ;  /* 0xff800000e5e57808 */ /* 0x000fe40000000000 */
[C---:B------:R-:W-:Y:S02]  /*14140*/  ISETP.GT.AND P0, PT, R20.reuse, 0x21, PT ;  /* 0x000000211400780c */ /* 0x040fe40003f04270 */
[----:B--2---:R-:W-:Y:S02]  /*14150*/  FSEL R231, R231, -INF , P1 ;  /* 0xff800000e7e77808 */ /* 0x004fe40000800000 */
[----:B------:R-:W-:Y:S02]  /*14160*/  ISETP.GT.AND P1, PT, R20, 0x20, PT ;  /* 0x000000201400780c */ /* 0x000fe40003f24270 */
[----:B------:R-:W-:Y:S01]  /*14170*/  FMNMX.FTZ R2, R231, R2, !PT ;  /* 0x00000002e7027209 */ /* 0x000fe20007810000 */
[----:B------:R-:W2:Y:S03]  /*14180*/  MUFU.TANH R195, R195 ;  /* 0x000000c300c37308 */ /* 0x000ea60000002400 */
[----:B------:R-:W-:Y:S02]  /*14190*/  FMNMX.FTZ R2, R229, R2, !PT ;  /* 0x00000002e5027209 */ /* 0x000fe40007810000 */
[----:B-1----:R-:W-:Y:S02]  /*141a0*/  FSEL R227, R227, -INF , P1 ;  /* 0xff800000e3e37808 */ /* 0x002fe40000800000 */
[C---:B------:R-:W-:Y:S03]  /*141b0*/  ISETP.GT.AND P1, PT, R22.reuse, 0x28, PT ;  /* 0x000000281600780c */ /* 0x040fe60003f24270 */
[----:B------:R-:W1:Y:S01]  /*141c0*/  MUFU.TANH R223, R223 ;  /* 0x000000df00df7308 */ /* 0x000e620000002400 */
[----:B---3--:R-:W-:Y:S02]  /*141d0*/  FSEL R225, R225, -INF , P0 ;  /* 0xff800000e1e17808 */ /* 0x008fe40000000000 */
[C---:B------:R-:W-:Y:S07]  /*141e0*/  ISETP.GT.AND P0, PT, R22.reuse, 0x29, PT ;  /* 0x000000291600780c */ /* 0x040fee0003f04270 */
[----:B------:R-:W3:Y:S01]  /*141f0*/  MUFU.TANH R163, R28 ;  /* 0x0000001c00a37308 */ /* 0x000ee20000002400 */
[----:B--2---:R-:W-:Y:S02]  /*14200*/  FSEL R195, R195, -INF , P0 ;  /* 0xff800000c3c37808 */ /* 0x004fe40000000000 */
[C---:B------:R-:W-:Y:S07]  /*14210*/  ISETP.GT.AND P0, PT, R22.reuse, 0x31, PT ;  /* 0x000000311600780c */ /* 0x040fee0003f04270 */
[----:B------:R-:W2:Y:S01]  /*14220*/  MUFU.TANH R161, R29 ;  /* 0x0000001d00a17308 */ /* 0x000ea20000002400 */
[----:B-1----:R-:W-:Y:S02]  /*14230*/  FSEL R223, R223, -INF , P1 ;  /* 0xff800000dfdf7808 */ /* 0x002fe40000800000 */
[C---:B------:R-:W-:Y:S02]  /*14240*/  ISETP.GT.AND P1, PT, R22.reuse, 0x30, PT ;  /* 0x000000301600780c */ /* 0x040fe40003f24270 */
[----:B------:R-:W-:Y:S05]  /*14250*/  FMNMX.FTZ R2, R223, R2, !PT ;  /* 0x00000002df027209 */ /* 0x000fea0007810000 */
[----:B------:R-:W1:Y:S01]  /*14260*/  MUFU.TANH R155, R32 ;  /* 0x00000020009b7308 */ /* 0x000e620000002400 */
[----:B------:R-:W-:Y:S02]  /*14270*/  FMNMX.FTZ R2, R195, R2, !PT ;  /* 0x00000002c3027209 */ /* 0x000fe40007810000 */
[----:B---3--:R-:W-:Y:S02]  /*14280*/  FSEL R163, R163, -INF , P1 ;  /* 0xff800000a3a37808 */ /* 0x008fe40000800000 */
[C---:B------:R-:W-:Y:S02]  /*14290*/  ISETP.GT.AND P1, PT, R22.reuse, 0x38, PT ;  /* 0x000000381600780c */ /* 0x040fe40003f24270 */
[----:B------:R-:W-:Y:S03]  /*142a0*/  FMNMX.FTZ R2, R163, R2, !PT ;  /* 0x00000002a3027209 */ /* 0x000fe60007810000 */
[----:B------:R-:W3:Y:S01]  /*142b0*/  MUFU.TANH R167, R26 ;  /* 0x0000001a00a77308 */ /* 0x000ee20000002400 */
[----:B--2---:R-:W-:Y:S02]  /*142c0*/  FSEL R161, R161, -INF , P0 ;  /* 0xff800000a1a17808 */ /* 0x004fe40000000000 */
[----:B------:R-:W-:Y:S02]  /*142d0*/  ISETP.GT.AND P0, PT, R22, 0x39, PT ;  /* 0x000000391600780c */ /* 0x000fe40003f04270 */
[----:B------:R-:W-:Y:S05]  /*142e0*/  FMNMX.FTZ R22, R233, R24, !PT ;  /* 0x00000018e9167209 */ /* 0x000fea0007810000 */
[----:B------:R-:W2:Y:S01]  /*142f0*/  MUFU.TANH R153, R33 ;  /* 0x0000002100997308 */ /* 0x000ea20000002400 */
[----:B------:R-:W-:Y:S02]  /*14300*/  FMNMX.FTZ R24, R161, R2, !PT ;  /* 0x00000002a1187209 */ /* 0x000fe40007810000 */
[----:B------:R-:W-:Y:S02]  /*14310*/  FMNMX.FTZ R22, R193, R22, !PT ;  /* 0x00000016c1167209 */ /* 0x000fe40007810000 */
[----:B-1----:R-:W-:Y:S02]  /*14320*/  FSEL R155, R155, -INF , P1 ;  /* 0xff8000009b9b7808 */ /* 0x002fe40000800000 */
[C---:B------:R-:W-:Y:S02]  /*14330*/  ISETP.GT.AND P1, PT, R20.reuse, 0x28, PT ;  /* 0x000000281400780c */ /* 0x040fe40003f24270 */
[----:B------:R-:W-:Y:S01]  /*14340*/  FMNMX.FTZ R22, R227, R22, !PT ;  /* 0x00000016e3167209 */ /* 0x000fe20007810000 */
[----:B------:R-:W1:Y:S01]  /*14350*/  MUFU.TANH R165, R165 ;  /* 0x000000a500a57308 */ /* 0x000e620000002400 */
[----:B------:R-:W-:Y:S02]  /*14360*/  FMNMX.FTZ R24, R155, R24, !PT ;  /* 0x000000189b187209 */ /* 0x000fe40007810000 */
[----:B------:R-:W-:Y:S02]  /*14370*/  FMNMX.FTZ R22, R225, R22, !PT ;  /* 0x00000016e1167209 */ /* 0x000fe40007810000 */
[----:B---3--:R-:W-:Y:S02]  /*14380*/  FSEL R167, R167, -INF , P1 ;  /* 0xff800000a7a77808 */ /* 0x008fe40000800000 */
[C---:B------:R-:W-:Y:S02]  /*14390*/  ISETP.GT.AND P1, PT, R20.reuse, 0x30, PT ;  /* 0x000000301400780c */ /* 0x040fe40003f24270 */
[----:B------:R-:W-:Y:S01]  /*143a0*/  FMNMX.FTZ R22, R167, R22, !PT ;  /* 0x00000016a7167209 */ /* 0x000fe20007810000 */
[----:B------:R-:W3:Y:S01]  /*143b0*/  MUFU.TANH R159, R30 ;  /* 0x0000001e009f7308 */ /* 0x000ee20000002400 */
[----:B--2---:R-:W-:Y:S02]  /*143c0*/  FSEL R153, R153, -INF , P0 ;  /* 0xff80000099997808 */ /* 0x004fe40000000000 */
[C---:B------:R-:W-:Y:S02]  /*143d0*/  ISETP.GT.AND P0, PT, R20.reuse, 0x29, PT ;  /* 0x000000291400780c */ /* 0x040fe40003f04270 */
[----:B------:R-:W-:Y:S05]  /*143e0*/  FMNMX.FTZ R2, R153, R24, !PT ;  /* 0x0000001899027209 */ /* 0x000fea0007810000 */
[----:B------:R-:W2:Y:S01]  /*143f0*/  MUFU.TANH R31, R31 ;  /* 0x0000001f001f7308 */ /* 0x000ea20000002400 */
[----:B------:R-:W4:Y:S01]  /*14400*/  SHFL.BFLY PT, R29, R2, 0x2, 0x1f ;  /* 0x0c401f00021d7f89 */ /* 0x000f2200000e0000 */
[----:B-1----:R-:W-:Y:S02]  /*14410*/  FSEL R165, R165, -INF , P0 ;  /* 0xff800000a5a57808 */ /* 0x002fe40000000000 */
[C---:B------:R-:W-:Y:S02]  /*14420*/  ISETP.GT.AND P0, PT, R20.reuse, 0x31, PT ;  /* 0x000000311400780c */ /* 0x040fe40003f04270 */
[----:B------:R-:W-:Y:S04]  /*14430*/  FMNMX.FTZ R22, R165, R22, !PT ;  /* 0x00000016a5167209 */ /* 0x000fe80007810000 */
[----:B------:R-:W1:Y:S01]  /*14440*/  MUFU.TANH R151, R34 ;  /* 0x0000002200977308 */ /* 0x000e620000002400 */
[----:B---3--:R-:W-:Y:S02]  /*14450*/  FSEL R159, R159, -INF , P1 ;  /* 0xff8000009f9f7808 */ /* 0x008fe40000800000 */
[C---:B------:R-:W-:Y:S02]  /*14460*/  ISETP.GT.AND P1, PT, R20.reuse, 0x38, PT ;  /* 0x000000381400780c */ /* 0x040fe40003f24270 */
[----:B------:R-:W-:Y:S05]  /*14470*/  FMNMX.FTZ R22, R159, R22, !PT ;  /* 0x000000169f167209 */ /* 0x000fea0007810000 */
[----:B------:R-:W3:Y:S01]  /*14480*/  MUFU.TANH R149, R35 ;  /* 0x0000002300957308 */ /* 0x000ee20000002400 */
[----:B--2---:R-:W-:Y:S02]  /*14490*/  FSEL R157, R31, -INF , P0 ;  /* 0xff8000001f9d7808 */ /* 0x004fe40000000000 */
[----:B------:R-:W-:Y:S02]  /*144a0*/  ISETP.GT.AND P0, PT, R20, 0x39, PT ;  /* 0x000000391400780c */ /* 0x000fe40003f04270 */
[----:B------:R-:W-:Y:S02]  /*144b0*/  FMNMX.FTZ R22, R157, R22, !PT ;  /* 0x000000169d167209 */ /* 0x000fe40007810000 */
[----:B----4-:R-:W-:Y:S02]  /*144c0*/  FMNMX.FTZ R31, R2, R29, !PT ;  /* 0x0000001d021f7209 */ /* 0x010fe40007810000 */
[----:B-1----:R-:W-:Y:S03]  /*144d0*/  FSEL R151, R151, -INF , P1 ;  /* 0xff80000097977808 */ /* 0x002fe60000800000 */
[----:B------:R-:W1:Y:S01]  /*144e0*/  SHFL.BFLY PT, R2, R31, 0x1, 0x1f ;  /* 0x0c201f001f027f89 */ /* 0x000e6200000e0000 */
[----:B------:R-:W-:Y:S02]  /*144f0*/  FMNMX.FTZ R22, R151, R22, !PT ;  /* 0x0000001697167209 */ /* 0x000fe40007810000 */
[----:B---3--:R-:W-:Y:S04]  /*14500*/  FSEL R149, R149, -INF , P0 ;  /* 0xff80000095957808 */ /* 0x008fe80000000000 */
[----:B------:R-:W-:Y:S05]  /*14510*/  FMNMX.FTZ R24, R149, R22, !PT ;  /* 0x0000001695187209 */ /* 0x000fea0007810000 */
[----:B------:R-:W2:Y:S01]  /*14520*/  SHFL.BFLY PT, R33, R24, 0x2, 0x1f ;  /* 0x0c401f0018217f89 */ /* 0x000ea200000e0000 */
[----:B-1----:R-:W-:Y:S04]  /*14530*/  FMNMX.FTZ R2, R31, R2, !PT ;  /* 0x000000021f027209 */ /* 0x002fe80007810000 */
[C---:B------:R-:W-:Y:S01]  /*14540*/  FSETP.NEU.FTZ.AND P1, PT, R2.reuse, -INF , PT ;  /* 0xff8000000200780b */ /* 0x040fe20003f3d000 */
[C---:B------:R-:W-:Y:S03]  /*14550*/  FMUL.FTZ R150, R2.reuse, c[0x0][0x2d0] ;  /* 0x0000b40002967a20 */ /* 0x040fe60000410000 */
[----:B------:R-:W-:Y:S02]  /*14560*/  FSEL R4, R2, RZ, P1 ;  /* 0x000000ff02047208 */ /* 0x000fe40000800000 */
[----:B------:R-:W-:Y:S03]  /*14570*/  FSEL R150, R150, RZ, P1 ;  /* 0x000000ff96967208 */ /* 0x000fe60000800000 */
[----:B------:R-:W-:Y:S02]  /*14580*/  FADD.FTZ R4, -R4, R3 ;  /* 0x0000000304047221 */ /* 0x000fe40000010100 */
[--C-:B------:R-:W-:Y:S02]  /*14590*/  FFMA.FTZ R177, R0, c[0x0][0x2d0], -R150.reuse ;  /* 0x0000b40000b17a23 */ /* 0x100fe40000010896 */
[--C-:B------:R-:W-:Y:S01]  /*145a0*/  FFMA.FTZ R174, R173, c[0x0][0x2d0], -R150.reuse ;  /* 0x0000b400adae7a23 */ /* 0x100fe20000010896 */
[----:B--2---:R-:W-:Y:S01]  /*145b0*/  FMNMX.FTZ R29, R24, R33, !PT ;  /* 0x00000021181d7209 */ /* 0x004fe20007810000 */
[--C-:B------:R-:W-:Y:S01]  /*145c0*/  FFMA.FTZ R176, R25, c[0x0][0x2d0], -R150.reuse ;  /* 0x0000b40019b07a23 */ /* 0x100fe20000010896 */
[----:B------:R-:W-:Y:S01]  /*145d0*/  IADD3 R24, R135, UR4, RZ ;  /* 0x0000000487187c10 */ /* 0x000fe2000fffe0ff */
[--C-:B------:R-:W-:Y:S01]  /*145e0*/  FFMA.FTZ R175, R27, c[0x0][0x2d0], -R150.reuse ;  /* 0x0000b4001baf7a23 */ /* 0x100fe20000010896 */
[----:B------:R-:W-:Y:S01]  /*145f0*/  MUFU.EX2 R177, R177 ;  /* 0x000000b100b17308 */ /* 0x000fe20000000800 */
[----:B------:R-:W1:Y:S01]  /*14600*/  SHFL.BFLY PT, R20, R29, 0x1, 0x1f ;  /* 0x0c201f001d147f89 */ /* 0x000e6200000e0000 */
[----:B------:R-:W-:Y:S01]  /*14610*/  IADD3 R168, R187, R24, RZ ;  /* 0x00000018bba87210 */ /* 0x000fe20007ffe0ff */
[--C-:B------:R-:W-:Y:S02]  /*14620*/  FFMA.FTZ R230, R161, c[0x0][0x2d0], -R150.reuse ;  /* 0x0000b400a1e67a23 */ /* 0x100fe40000010896 */
[--C-:B------:R-:W-:Y:S02]  /*14630*/  FFMA.FTZ R178, R239, c[0x0][0x2d0], -R150.reuse ;  /* 0x0000b400efb27a23 */ /* 0x100fe40000010896 */
        /* <DEDUP_REMOVED lines=9> */
[----:B------:R-:W-:Y:S01]  /*146d0*/  FFMA.FTZ R226, R195, c[0x0][0x2d0], -R150 ;  /* 0x0000b400c3e27a23 */ /* 0x000fe20000010896 */
[----:B-1----:R-:W-:Y:S02]  /*146e0*/  FMNMX.FTZ R0, R29, R20, !PT ;  /* 0x000000141d007209 */ /* 0x002fe40007810000 */
[----:B------:R-:W-:Y:S02]  /*146f0*/  LDSM.16.MT88.4 R28, [R134+UR4+0x100] ;  /* 0x00010004861c783b */ /* 0x000fe40008004200 */
[C---:B------:R-:W-:Y:S01]  /*14700*/  FSETP.NEU.FTZ.AND P0, PT, R0.reuse, -INF , PT ;  /* 0xff8000000000780b */ /* 0x040fe20003f1d000 */
[C---:B------:R-:W-:Y:S03]  /*14710*/  FMUL.FTZ R148, R0.reuse, c[0x0][0x2d0] ;  /* 0x0000b40000947a20 */ /* 0x040fe60000410000 */
[----:B------:R-:W1:Y:S01]  /*14720*/  MUFU.EX2 R174, R174 ;  /* 0x000000ae00ae7308 */ /* 0x000e620000000800 */
[----:B------:R-:W-:Y:S02]  /*14730*/  FSEL R5, R0, RZ, P0 ;  /* 0x000000ff00057208 */ /* 0x000fe40000000000 */
[----:B------:R-:W-:Y:S02]  /*14740*/  FSEL R148, R148, RZ, P0 ;  /* 0x000000ff94947208 */ /* 0x000fe40000000000 */
[----:B--2---:R-:W-:Y:S01]  /*14750*/  F2FP.BF16.PACK_AB R136, R176, R177 ;  /* 0x000000b1b088723e */ /* 0x004fe200000010ff */
[----:B------:R-:W-:Y:S01]  /*14760*/  FADD.FTZ R3, -R5, R132 ;  /* 0x0000008405037221 */ /* 0x000fe20000010100 */
[----:B------:R-:W-:Y:S01]  /*14770*/  PLOP3.LUT P0, PT, PT, PT, UP0, 0x80, 0x0 ;  /* 0x000000000000781c */ /* 0x000fe20003f0f008 */
[--C-:B------:R-:W-:Y:S02]  /*14780*/  FFMA.FTZ R173, R21, c[0x0][0x2d0], -R148.reuse ;  /* 0x0000b40015ad7a23 */ /* 0x100fe40000010894 */
[----:B------:R-:W-:Y:S01]  /*14790*/  MUFU.EX2 R178, R178 ;  /* 0x000000b200b27308 */ /* 0x000fe20000000800 */
[--C-:B------:R-:W-:Y:S02]  /*147a0*/  FFMA.FTZ R172, R23, c[0x0][0x2d0], -R148.reuse ;  /* 0x0000b40017ac7a23 */ /* 0x100fe40000010894 */
[----:B------:R-:W2:Y:S01]  /*147b0*/  LDSM.16.MT88.4 R20, [R135+UR4+0x100] ;  /* 0x000100048714783b */ /* 0x000ea20008004200 */
[--C-:B------:R-:W-:Y:S02]  /*147c0*/  FFMA.FTZ R171, R171, c[0x0][0x2d0], -R148.reuse ;  /* 0x0000b400abab7a23 */ /* 0x100fe40000010894 */
[--C-:B------:R-:W-:Y:S02]  /*147d0*/  FFMA.FTZ R170, R169, c[0x0][0x2d0], -R148.reuse ;  /* 0x0000b400a9aa7a23 */ /* 0x100fe40000010894 */
[----:B------:R-:W-:Y:S02]  /*147e0*/  FMUL.FTZ R132, R4, c[0x0][0x2d0] ;  /* 0x0000b40004847a20 */ /* 0x000fe40000410000 */
[----:B------:R-:W-:Y:S01]  /*147f0*/  FMUL.FTZ R7, R3, c[0x0][0x2d0] ;  /* 0x0000b40003077a20 */ /* 0x000fe20000410000 */
[----:B------:R-:W-:Y:S01]  /*14800*/  MUFU.EX2 R173, R173 ;  /* 0x000000ad00ad7308 */ /* 0x000fe20000000800 */
[--C-:B------:R-:W-:Y:S01]  /*14810*/  FFMA.FTZ R195, R167, c[0x0][0x2d0], -R148.reuse ;  /* 0x0000b400a7c37a23 */ /* 0x100fe20000010894 */
[----:B-1----:R-:W-:Y:S01]  /*14820*/  F2FP.BF16.PACK_AB R138, R174, R175 ;  /* 0x000000afae8a723e */ /* 0x002fe200000010ff */
[--C-:B------:R-:W-:Y:S02]  /*14830*/  FFMA.FTZ R228, R165, c[0x0][0x2d0], -R148.reuse ;  /* 0x0000b400a5e47a23 */ /* 0x100fe40000010894 */
[----:B------:R-:W-:Y:S01]  /*14840*/  LDSM.16.MT88.4 R164, [R168+0x5900] ;  /* 0x00590000a8a4783b */ /* 0x000fe20000004200 */
[--C-:B------:R-:W-:Y:S02]  /*14850*/  FFMA.FTZ R231, R159, c[0x0][0x2d0], -R148.reuse ;  /* 0x0000b4009fe77a23 */ /* 0x100fe40000010894 */
[--C-:B------:R-:W-:Y:S02]  /*14860*/  FFMA.FTZ R232, R157, c[0x0][0x2d0], -R148.reuse ;  /* 0x0000b4009de87a23 */ /* 0x100fe40000010894 */
[----:B------:R-:W1:Y:S01]  /*14870*/  MUFU.EX2 R132, R132 ;  /* 0x0000008400847308 */ /* 0x000e620000000800 */
[--C-:B------:R-:W-:Y:S02]  /*14880*/  FFMA.FTZ R235, R151, c[0x0][0x2d0], -R148.reuse ;  /* 0x0000b40097eb7a23 */ /* 0x100fe40000010894 */
[--C-:B------:R-:W-:Y:S02]  /*14890*/  FFMA.FTZ R180, R237, c[0x0][0x2d0], -R148.reuse ;  /* 0x0000b400edb47a23 */ /* 0x100fe40000010894 */
[--C-:B------:R-:W-:Y:S02]  /*148a0*/  FFMA.FTZ R181, R181, c[0x0][0x2d0], -R148.reuse ;  /* 0x0000b400b5b57a23 */ /* 0x100fe40000010894 */
[----:B------:R-:W-:Y:S02]  /*148b0*/  FFMA.FTZ R192, R233, c[0x0][0x2d0], -R148 ;  /* 0x0000b400e9c07a23 */ /* 0x000fe40000010894 */
[----:B------:R-:W-:Y:S01]  /*148c0*/  FFMA.FTZ R233, R155, c[0x0][0x2d0], -R150 ;  /* 0x0000b4009be97a23 */ /* 0x000fe20000010896 */
[----:B------:R-:W3:Y:S01]  /*148d0*/  MUFU.EX2 R3, R7 ;  /* 0x0000000700037308 */ /* 0x000ee20000000800 */
[--C-:B------:R-:W-:Y:S02]  /*148e0*/  FFMA.FTZ R193, R193, c[0x0][0x2d0], -R148.reuse ;  /* 0x0000b400c1c17a23 */ /* 0x100fe40000010894 */
[----:B------:R-:W-:Y:S02]  /*148f0*/  FFMA.FTZ R224, R227, c[0x0][0x2d0], -R148 ;  /* 0x0000b400e3e07a23 */ /* 0x000fe40000010894 */
[--C-:B------:R-:W-:Y:S02]  /*14900*/  FFMA.FTZ R227, R163, c[0x0][0x2d0], -R150.reuse ;  /* 0x0000b400a3e37a23 */ /* 0x100fe40000010896 */
[----:B------:R-:W-:Y:S01]  /*14910*/  LDSM.16.MT88.4 R160, [R135+UR4+0x5900] ;  /* 0x0059000487a0783b */ /* 0x000fe20008004200 */
[----:B------:R-:W-:Y:S02]  /*14920*/  FFMA.FTZ R150, R153, c[0x0][0x2d0], -R150 ;  /* 0x0000b40099967a23 */ /* 0x000fe40000010896 */
[----:B------:R-:W4:Y:S01]  /*14930*/  MUFU.EX2 R172, R172 ;  /* 0x000000ac00ac7308 */ /* 0x000f220000000800 */
[--C-:B------:R-:W-:Y:S02]  /*14940*/  FFMA.FTZ R225, R225, c[0x0][0x2d0], -R148.reuse ;  /* 0x0000b400e1e17a23 */ /* 0x100fe40000010894 */
[----:B------:R-:W-:Y:S02]  /*14950*/  FFMA.FTZ R148, R149, c[0x0][0x2d0], -R148 ;  /* 0x0000b40095947a23 */ /* 0x000fe40000010894 */
[C---:B-1----:R-:W-:Y:S01]  /*14960*/  FMUL.FTZ R4, R132.reuse, R128 ;  /* 0x0000008084047220 */ /* 0x042fe20000410000 */
[----:B------:R-:W-:Y:S01]  /*14970*/  LDSM.16.MT88.4 R152, [R134+UR4+0x3900] ;  /* 0x003900048698783b */ /* 0x000fe20008004200 */
[C---:B------:R-:W-:Y:S02]  /*14980*/  FMUL.FTZ R5, R132.reuse, R129 ;  /* 0x0000008184057220 */ /* 0x040fe40000410000 */
[C---:B------:R-:W-:Y:S01]  /*14990*/  FMUL.FTZ R8, R132.reuse, R124 ;  /* 0x0000007c84087220 */ /* 0x040fe20000410000 */
[----:B------:R-:W-:Y:S01]  /*149a0*/  MUFU.EX2 R171, R171 ;  /* 0x000000ab00ab7308 */ /* 0x000fe20000000800 */
[C---:B------:R-:W-:Y:S02]  /*149b0*/  FMUL.FTZ R9, R132.reuse, R125 ;  /* 0x0000007d84097220 */ /* 0x040fe40000410000 */
[C---:B------:R-:W-:Y:S02]  /*149c0*/  FMUL.FTZ R12, R132.reuse, R120 ;  /* 0x00000078840c7220 */ /* 0x040fe40000410000 */
[C---:B---3--:R-:W-:Y:S02]  /*149d0*/  FMUL.FTZ R6, R3.reuse, R130 ;  /* 0x0000008203067220 */ /* 0x048fe40000410000 */
[C---:B------:R-:W-:Y:S02]  /*149e0*/  FMUL.FTZ R7, R3.reuse, R131 ;  /* 0x0000008303077220 */ /* 0x040fe40000410000 */
[C---:B------:R-:W-:Y:S01]  /*149f0*/  FMUL.FTZ R10, R3.reuse, R126 ;  /* 0x0000007e030a7220 */ /* 0x040fe20000410000 */
[----:B------:R-:W1:Y:S01]  /*14a00*/  MUFU.EX2 R170, R170 ;  /* 0x000000aa00aa7308 */ /* 0x000e620000000800 */
[C---:B------:R-:W-:Y:S01]  /*14a10*/  FMUL.FTZ R11, R3.reuse, R127 ;  /* 0x0000007f030b7220 */ /* 0x040fe20000410000 */
[----:B------:R-:W-:Y:S01]  /*14a20*/  LDSM.16.MT88.4 R128, [R168+0x2900] ;  /* 0x00290000a880783b */ /* 0x000fe20000004200 */
[----:B------:R-:W-:Y:S01]  /*14a30*/  FMUL.FTZ R13, R132, R121 ;  /* 0x00000079840d7220 */ /* 0x000fe20000410000 */
[----:B----4-:R-:W-:Y:S01]  /*14a40*/  F2FP.BF16.PACK_AB R137, R172, R173 ;  /* 0x000000adac89723e */ /* 0x010fe200000010ff */
        /* <DEDUP_REMOVED lines=14> */
[----:B-1----:R-:W-:Y:S01]  /*14b30*/  F2FP.BF16.PACK_AB R139, R170, R171 ;  /* 0x000000abaa8b723e */ /* 0x002fe200000010ff */
[C---:B------:R-:W-:Y:S01]  /*14b40*/  FMUL.FTZ R36, R132.reuse, R36 ;  /* 0x0000002484247220 */ /* 0x040fe20000410000 */
[----:B------:R-:W-:Y:S01]  /*14b50*/  LDSM.16.MT88.4 R100, [R134+UR4+0x2100] ;  /* 0x002100048664783b */ /* 0x000fe20008004200 */
[C---:B------:R-:W-:Y:S02]  /*14b60*/  FMUL.FTZ R37, R132.reuse, R37 ;  /* 0x0000002584257220 */ /* 0x040fe40000410000 */
[C---:B------:R-:W-:Y:S02]  /*14b70*/  FMUL.FTZ R38, R3.reuse, R38 ;  /* 0x0000002603267220 */ /* 0x040fe40000410000 */
[C---:B--2---:R-:W-:Y:S01]  /*14b80*/  HMMA.16816.F32.BF16 R4, R136.reuse, R20, R4 ;  /* 0x000000148804723c */ /* 0x044fe20000041804 */
[----:B------:R-:W1:Y:S04]  /*14b90*/  MUFU.EX2 R179, R179 ;  /* 0x000000b300b37308 */ /* 0x000e680000000800 */
[----:B------:R-:W-:Y:S02]  /*14ba0*/  FMUL.FTZ R39, R3, R39 ;  /* 0x0000002703277220 */ /* 0x000fe40000410000 */
[----:B------:R-:W-:Y:S01]  /*14bb0*/  FMUL.FTZ R21, R132, R113 ;  /* 0x0000007184157220 */ /* 0x000fe20000410000 */
[C---:B------:R-:W-:Y:S03]  /*14bc0*/  HMMA.16816.F32.BF16 R8, R136.reuse, R22, R8 ;  /* 0x000000168808723c */ /* 0x040fe60000041808 */
[----:B------:R-:W-:Y:S01]  /*14bd0*/  MUFU.EX2 R180, R180 ;  /* 0x000000b400b47308 */ /* 0x000fe20000000800 */
[----:B------:R-:W-:Y:S01]  /*14be0*/  IADD3 R20, R134, UR4, RZ ;  /* 0x0000000486147c10 */ /* 0x000fe2000fffe0ff */
[C---:B------:R-:W-:Y:S01]  /*14bf0*/  FMUL.FTZ R40, R132.reuse, R40 ;  /* 0x0000002884287220 */ /* 0x040fe20000410000 */
[----:B---3--:R-:W-:Y:S02]  /*14c00*/  LDSM.16.MT88.4 R148, [R168+0x3900] ;  /* 0x00390000a894783b */ /* 0x008fe40000004200 */
[C---:B------:R-:W-:Y:S04]  /*14c10*/  HMMA.16816.F32.BF16 R12, R136.reuse, R24, R12 ;  /* 0x00000018880c723c */ /* 0x040fe8000004180c */
[----:B------:R-:W-:Y:S01]  /*14c20*/  IADD3 R169, R187, R20, RZ ;  /* 0x00000014bba97210 */ /* 0x000fe20007ffe0ff */
[C---:B------:R-:W-:Y:S01]  /*14c30*/  FMUL.FTZ R20, R132.reuse, R112 ;  /* 0x0000007084147220 */ /* 0x040fe20000410000 */
[----:B------:R-:W2:Y:S01]  /*14c40*/  MUFU.EX2 R181, R181 ;  /* 0x000000b500b57308 */ /* 0x000ea20000000800 */
[C---:B------:R-:W-:Y:S01]  /*14c50*/  FMUL.FTZ R22, R3.reuse, R114 ;  /* 0x0000007203167220 */ /* 0x040fe20000410000 */
[C---:B------:R-:W-:Y:S01]  /*14c60*/  HMMA.16816.F32.BF16 R16, R136.reuse, R26, R16 ;  /* 0x0000001a8810723c */ /* 0x040fe20000041810 */
[----:B------:R-:W3:Y:S03]  /*14c70*/  LDSM.16.MT88.4 R120, [R169+0x100] ;  /* 0x00010000a978783b */ /* 0x000ee60000004200 */
[C---:B------:R-:W-:Y:S02]  /*14c80*/  FMUL.FTZ R23, R3.reuse, R115 ;  /* 0x0000007303177220 */ /* 0x040fe40000410000 */
[C---:B------:R-:W-:Y:S02]  /*14c90*/  FMUL.FTZ R24, R132.reuse, R108 ;  /* 0x0000006c84187220 */ /* 0x040fe40000410000 */
[C---:B------:R-:W-:Y:S01]  /*14ca0*/  FMUL.FTZ R25, R132.reuse, R109 ;  /* 0x0000006d84197220 */ /* 0x040fe20000410000 */
[----:B------:R-:W4:Y:S01]  /*14cb0*/  LDSM.16.MT88.4 R112, [R135+UR4+0x2100] ;  /* 0x002100048770783b */ /* 0x000f220008004200 */
[----:B------:R-:W-:Y:S01]  /*14cc0*/  MUFU.EX2 R182, R182 ;  /* 0x000000b600b67308 */ /* 0x000fe20000000800 */
[C---:B------:R-:W-:Y:S03]  /*14cd0*/  HMMA.16816.F32.BF16 R20, R136.reuse, R28, R20 ;  /* 0x0000001c8814723c */ /* 0x040fe60000041814 */
[C---:B------:R-:W-:Y:S02]  /*14ce0*/  FMUL.FTZ R26, R3.reuse, R110 ;  /* 0x0000006e031a7220 */ /* 0x040fe40000410000 */
[C---:B------:R-:W-:Y:S01]  /*14cf0*/  FMUL.FTZ R27, R3.reuse, R111 ;  /* 0x0000006f031b7220 */ /* 0x040fe20000410000 */
[----:B------:R-:W-:Y:S01]  /*14d00*/  LDSM.16.MT88.4 R156, [R169+0x3900] ;  /* 0x00390000a99c783b */ /* 0x000fe20000004200 */
[C---:B------:R-:W-:Y:S02]  /*14d10*/  FMUL.FTZ R28, R132.reuse, R104 ;  /* 0x00000068841c7220 */ /* 0x040fe40000410000 */
[C---:B------:R-:W-:Y:S01]  /*14d20*/  FMUL.FTZ R29, R132.reuse, R105 ;  /* 0x00000069841d7220 */ /* 0x040fe20000410000 */
[----:B------:R-:W5:Y:S02]  /*14d30*/  MUFU.EX2 R183, R183 ;  /* 0x000000b700b77308 */ /* 0x000f640000000800 */
[C---:B------:R-:W-:Y:S02]  /*14d40*/  HMMA.16816.F32.BF16 R24, R136.reuse, R30, R24 ;  /* 0x0000001e8818723c */ /* 0x040fe40000041818 */
[----:B------:R-:W-:Y:S01]  /*14d50*/  LDSM.16.MT88.4 R108, [R169+0x2100] ;  /* 0x00210000a96c783b */ /* 0x000fe20000004200 */
[C---:B------:R-:W-:Y:S02]  /*14d60*/  FMUL.FTZ R41, R132.reuse, R41 ;  /* 0x0000002984297220 */ /* 0x040fe40000410000 */
[C---:B------:R-:W-:Y:S02]  /*14d70*/  FMUL.FTZ R42, R3.reuse, R42 ;  /* 0x0000002a032a7220 */ /* 0x040fe40000410000 */
[C---:B------:R-:W-:Y:S01]  /*14d80*/  FMUL.FTZ R30, R3.reuse, R106 ;  /* 0x0000006a031e7220 */ /* 0x040fe20000410000 */
[----:B------:R-:W-:Y:S01]  /*14d90*/  MUFU.EX2 R192, R192 ;  /* 0x000000c000c07308 */ /* 0x000fe20000000800 */
[C---:B------:R-:W-:Y:S02]  /*14da0*/  FMUL.FTZ R31, R3.reuse, R107 ;  /* 0x0000006b031f7220 */ /* 0x040fe40000410000 */
[----:B------:R-:W1:Y:S01]  /*14db0*/  LDSM.16.MT88.4 R104, [R168+0x2100] ;  /* 0x00210000a868783b */ /* 0x000e620000004200 */
[C---:B------:R-:W-:Y:S02]  /*14dc0*/  FMUL.FTZ R43, R3.reuse, R43 ;  /* 0x0000002b032b7220 */ /* 0x040fe40000410000 */
[C---:B------:R-:W-:Y:S02]  /*14dd0*/  FMUL.FTZ R44, R132.reuse, R44 ;  /* 0x0000002c842c7220 */ /* 0x040fe40000410000 */
[C---:B------:R-:W-:Y:S01]  /*14de0*/  FMUL.FTZ R45, R132.reuse, R45 ;  /* 0x0000002d842d7220 */ /* 0x040fe20000410000 */
[C---:B---3--:R-:W-:Y:S01]  /*14df0*/  HMMA.16816.F32.BF16 R28, R136.reuse, R120, R28 ;  /* 0x00000078881c723c */ /* 0x048fe2000004181c */
[----:B------:R-:W3:Y:S02]  /*14e00*/  MUFU.EX2 R193, R193 ;  /* 0x000000c100c17308 */ /* 0x000ee40000000800 */
[C---:B------:R-:W-:Y:S02]  /*14e10*/  FMUL.FTZ R46, R3.reuse, R46 ;  /* 0x0000002e032e7220 */ /* 0x040fe40000410000 */
[C---:B------:R-:W-:Y:S02]  /*14e20*/  FMUL.FTZ R47, R3.reuse, R47 ;  /* 0x0000002f032f7220 */ /* 0x040fe40000410000 */
[C---:B------:R-:W-:Y:S01]  /*14e30*/  FMUL.FTZ R48, R132.reuse, R48 ;  /* 0x0000003084307220 */ /* 0x040fe20000410000 */
[C---:B------:R-:W-:Y:S01]  /*14e40*/  HMMA.16816.F32.BF16 R32, R136.reuse, R122, R32 ;  /* 0x0000007a8820723c */ /* 0x040fe20000041820 */
[----:B------:R-:W-:Y:S02]  /*14e50*/  LDSM.16.MT88.4 R120, [R169+0x900] ;  /* 0x00090000a978783b */ /* 0x000fe40000004200 */
[----:B------:R-:W-:Y:S01]  /*14e60*/  MUFU.EX2 R194, R194 ;  /* 0x000000c200c27308 */ /* 0x000fe20000000800 */
        /* <DEDUP_REMOVED lines=28> */
[C---:B------:R-:W-:Y:S01]  /*15030*/  FMUL.FTZ R64, R132.reuse, R64 ;  /* 0x0000004084407220 */ /* 0x040fe20000410000 */
[----:B------:R-:W-:Y:S01]  /*15040*/  MUFU.EX2 R226, R226 ;  /* 0x000000e200e27308 */ /* 0x000fe20000000800 */
[C---:B------:R-:W-:Y:S03]  /*15050*/  FMUL.FTZ R65, R132.reuse, R65 ;  /* 0x0000004184417220 */ /* 0x040fe60000410000 */
[C---:B------:R-:W-:Y:S03]  /*15060*/  HMMA.16816.F32.BF16 R60, R136.reuse, R108, R60 ;  /* 0x0000006c883c723c */ /* 0x040fe6000004183c */
[C---:B------:R-:W-:Y:S02]  /*15070*/  FMUL.FTZ R66, R3.reuse, R66 ;  /* 0x0000004203427220 */ /* 0x040fe40000410000 */
[C---:B------:R-:W-:Y:S01]  /*15080*/  FMUL.FTZ R67, R3.reuse, R67 ;  /* 0x0000004303437220 */ /* 0x040fe20000410000 */
[----:B------:R-:W-:Y:S01]  /*15090*/  MUFU.EX2 R195, R195 ;  /* 0x000000c300c37308 */ /* 0x000fe20000000800 */
[C---:B------:R-:W-:Y:S02]  /*150a0*/  FMUL.FTZ R68, R132.reuse, R68 ;  /* 0x0000004484447220 */ /* 0x040fe40000410000 */
[C---:B------:R-:W-:Y:S03]  /*150b0*/  FMUL.FTZ R69, R132.reuse, R69 ;  /* 0x0000004584457220 */ /* 0x040fe60000410000 */
[C---:B------:R-:W-:Y:S01]  /*150c0*/  HMMA.16816.F32.BF16 R64, R136.reuse, R110, R64 ;  /* 0x0000006e8840723c */ /* 0x040fe20000041840 */
[----:B------:R-:W2:Y:S02]  /*150d0*/  LDSM.16.MT88.4 R108, [R134+UR4+0x4100] ;  /* 0x00410004866c783b */ /* 0x000ea40008004200 */
[C---:B------:R-:W-:Y:S01]  /*150e0*/  FMUL.FTZ R70, R3.reuse, R70 ;  /* 0x0000004603467220 */ /* 0x040fe20000410000 */
[----:B------:R-:W-:Y:S01]  /*150f0*/  MUFU.EX2 R228, R228 ;  /* 0x000000e400e47308 */ /* 0x000fe20000000800 */
[C---:B------:R-:W-:Y:S02]  /*15100*/  FMUL.FTZ R71, R3.reuse, R71 ;  /* 0x0000004703477220 */ /* 0x040fe40000410000 */
[C---:B------:R-:W-:Y:S02]  /*15110*/  FMUL.FTZ R72, R132.reuse, R72 ;  /* 0x0000004884487220 */ /* 0x040fe40000410000 */
[C---:B------:R-:W-:Y:S03]  /*15120*/  FMUL.FTZ R73, R132.reuse, R73 ;  /* 0x0000004984497220 */ /* 0x040fe60000410000 */
[C---:B-1----:R-:W-:Y:S02]  /*15130*/  HMMA.16816.F32.BF16 R68, R136.reuse, R104, R68 ;  /* 0x000000688844723c */ /* 0x042fe40000041844 */
[----:B------:R-:W-:Y:S01]  /*15140*/  MUFU.EX2 R227, R227 ;  /* 0x000000e300e37308 */ /* 0x000fe20000000800 */
[C---:B------:R-:W-:Y:S02]  /*15150*/  FMUL.FTZ R74, R3.reuse, R74 ;  /* 0x0000004a034a7220 */ /* 0x040fe40000410000 */
[C---:B------:R-:W-:Y:S02]  /*15160*/  FMUL.FTZ R75, R3.reuse, R75 ;  /* 0x0000004b034b7220 */ /* 0x040fe40000410000 */
[C---:B------:R-:W-:Y:S02]  /*15170*/  FMUL.FTZ R84, R132.reuse, R84 ;  /* 0x0000005484547220 */ /* 0x040fe40000410000 */
[C---:B------:R-:W-:Y:S03]  /*15180*/  FMUL.FTZ R85, R132.reuse, R85 ;  /* 0x0000005584557220 */ /* 0x040fe60000410000 */
[C---:B------:R-:W-:Y:S01]  /*15190*/  HMMA.16816.F32.BF16 R72, R136.reuse, R106, R72 ;  /* 0x0000006a8848723c */ /* 0x040fe20000041848 */
[----:B------:R-:W1:Y:S01]  /*151a0*/  LDSM.16.MT88.4 R104, [R169+0x4100] ;  /* 0x00410000a968783b */ /* 0x000e620000004200 */
[----:B------:R-:W1:Y:S01]  /*151b0*/  MUFU.EX2 R230, R230 ;  /* 0x000000e600e67308 */ /* 0x000e620000000800 */
[C---:B------:R-:W-:Y:S02]  /*151c0*/  FMUL.FTZ R76, R132.reuse, R76 ;  /* 0x0000004c844c7220 */ /* 0x040fe40000410000 */
[C---:B------:R-:W-:Y:S02]  /*151d0*/  FMUL.FTZ R77, R132.reuse, R77 ;  /* 0x0000004d844d7220 */ /* 0x040fe40000410000 */
[C---:B------:R-:W-:Y:S02]  /*151e0*/  FMUL.FTZ R78, R3.reuse, R78 ;  /* 0x0000004e034e7220 */ /* 0x040fe40000410000 */
[C---:B------:R-:W-:Y:S03]  /*151f0*/  FMUL.FTZ R79, R3.reuse, R79 ;  /* 0x0000004f034f7220 */ /* 0x040fe60000410000 */
[C---:B------:R-:W-:Y:S01]  /*15200*/  FMUL.FTZ R86, R3.reuse, R86 ;  /* 0x0000005603567220 */ /* 0x040fe20000410000 */
[----:B------:R-:W-:Y:S01]  /*15210*/  MUFU.EX2 R231, R231 ;  /* 0x000000e700e77308 */ /* 0x000fe20000000800 */
[C---:B------:R-:W-:Y:S02]  /*15220*/  FMUL.FTZ R87, R3.reuse, R87 ;  /* 0x0000005703577220 */ /* 0x040fe40000410000 */
[C---:B----4-:R-:W-:Y:S03]  /*15230*/  HMMA.16816.F32.BF16 R76, R136.reuse, R100, R76 ;  /* 0x00000064884c723c */ /* 0x050fe6000004184c */
[C---:B------:R-:W-:Y:S02]  /*15240*/  FMUL.FTZ R80, R132.reuse, R80 ;  /* 0x0000005084507220 */ /* 0x040fe40000410000 */
[C---:B------:R-:W-:Y:S02]  /*15250*/  FMUL.FTZ R81, R132.reuse, R81 ;  /* 0x0000005184517220 */ /* 0x040fe40000410000 */
[----:B------:R-:W-:Y:S01]  /*15260*/  FMUL.FTZ R82, R3, R82 ;  /* 0x0000005203527220 */ /* 0x000fe20000410000 */
[----:B------:R-:W-:Y:S01]  /*15270*/  F2FP.BF16.PACK_AB R100, R179, R178 ;  /* 0x000000b2b364723e */ /* 0x000fe200000010ff */
[----:B------:R-:W-:Y:S01]  /*15280*/  FMUL.FTZ R83, R3, R83 ;  /* 0x0000005303537220 */ /* 0x000fe20000410000 */
[----:B------:R-:W4:Y:S02]  /*15290*/  MUFU.EX2 R232, R232 ;  /* 0x000000e800e87308 */ /* 0x000f240000000800 */
[C---:B------:R-:W-:Y:S01]  /*152a0*/  FMUL.FTZ R88, R132.reuse, R88 ;  /* 0x0000005884587220 */ /* 0x040fe20000410000 */
[----:B--2---:R-:W-:Y:S01]  /*152b0*/  F2FP.BF16.PACK_AB R101, R181, R180 ;  /* 0x000000b4b565723e */ /* 0x004fe200000010ff */
[C---:B------:R-:W-:Y:S02]  /*152c0*/  FMUL.FTZ R89, R132.reuse, R89 ;  /* 0x0000005984597220 */ /* 0x040fe40000410000 */
[C---:B------:R-:W-:Y:S03]  /*152d0*/  HMMA.16816.F32.BF16 R80, R136.reuse, R102, R80 ;  /* 0x000000668850723c */ /* 0x040fe60000041850 */
[C---:B------:R-:W-:Y:S01]  /*152e0*/  FMUL.FTZ R90, R3.reuse, R90 ;  /* 0x0000005a035a7220 */ /* 0x040fe20000410000 */
[----:B------:R-:W2:Y:S01]  /*152f0*/  MUFU.EX2 R233, R233 ;  /* 0x000000e900e97308 */ /* 0x000ea20000000800 */
[----:B------:R-:W-:Y:S02]  /*15300*/  FMUL.FTZ R91, R3, R91 ;  /* 0x0000005b035b7220 */ /* 0x000fe40000410000 */
[C---:B------:R-:W-:Y:S01]  /*15310*/  FMUL.FTZ R92, R132.reuse, R92 ;  /* 0x0000005c845c7220 */ /* 0x040fe20000410000 */
[C---:B------:R-:W-:Y:S04]  /*15320*/  HMMA.16816.F32.BF16 R84, R136.reuse, R108, R84 ;  /* 0x0000006c8854723c */ /* 0x040fe80000041854 */
[C---:B------:R-:W-:Y:S01]  /*15330*/  FMUL.FTZ R93, R132.reuse, R93 ;  /* 0x0000005d845d7220 */ /* 0x040fe20000410000 */
[----:B-----5:R-:W-:Y:S01]  /*15340*/  F2FP.BF16.PACK_AB R102, R183, R182 ;  /* 0x000000b6b766723e */ /* 0x020fe200000010ff */
[----:B------:R-:W-:Y:S01]  /*15350*/  FMUL.FTZ R94, R3, R94 ;  /* 0x0000005e035e7220 */ /* 0x000fe20000410000 */
[----:B---3--:R-:W-:Y:S01]  /*15360*/  F2FP.BF16.PACK_AB R103, R193, R192 ;  /* 0x000000c0c167723e */ /* 0x008fe200000010ff */
[C---:B------:R-:W-:Y:S01]  /*15370*/  HMMA.16816.F32.BF16 R88, R136.reuse, R110, R88 ;  /* 0x0000006e8858723c */ /* 0x040fe20000041858 */
[----:B------:R-:W3:Y:S01]  /*15380*/  LDSM.16.MT88.4 R108, [R168+0x900] ;  /* 0x00090000a86c783b */ /* 0x000ee20000004200 */
[----:B------:R-:W5:Y:S02]  /*15390*/  MUFU.EX2 R235, R235 ;  /* 0x000000eb00eb7308 */ /* 0x000f640000000800 */
        /* <DEDUP_REMOVED lines=10> */
[----:B------:R-:W-:Y:S02]  /*15440*/  FADD.FTZ R176, R176, R177 ;  /* 0x000000b1b0b07221 */ /* 0x000fe40000010000 */
[----:B------:R-:W-:Y:S02]  /*15450*/  FADD.FTZ R172, R172, R173 ;  /* 0x000000adacac7221 */ /* 0x000fe40000010000 */
[----:B------:R-:W-:Y:S01]  /*15460*/  F2FP.BF16.PACK_AB R136, R230, R227 ;  /* 0x000000e3e688723e */ /* 0x000fe200000010ff */
[C---:B------:R-:W-:Y:S05]  /*15470*/  HMMA.16816.F32.BF16 R4, R100.reuse, R112, R4 ;  /* 0x000000706404723c */ /* 0x040fea0000041804 */
[----:B----4-:R-:W-:Y:S01]  /*15480*/  F2FP.BF16.PACK_AB R137, R232, R231 ;  /* 0x000000e7e889723e */ /* 0x010fe200000010ff */
[----:B------:R-:W-:Y:S01]  /*15490*/  FADD.FTZ R3, R175, R176 ;  /* 0x000000b0af037221 */ /* 0x000fe20000010000 */
[----:B--2---:R-:W-:Y:S01]  /*154a0*/  F2FP.BF16.PACK_AB R138, R234, R233 ;  /* 0x000000e9ea8a723e */ /* 0x004fe200000010ff */
[C---:B------:R-:W-:Y:S01]  /*154b0*/  HMMA.16816.F32.BF16 R8, R100.reuse, R114, R8 ;  /* 0x000000726408723c */ /* 0x040fe20000041808 */
[----:B------:R-:W-:Y:S03]  /*154c0*/  LDSM.16.MT88.4 R112, [R168+0x4900] ;  /* 0x00490000a870783b */ /* 0x000fe60000004200 */
[----:B-----5:R-:W-:Y:S01]  /*154d0*/  F2FP.BF16.PACK_AB R139, R236, R235 ;  /* 0x000000ebec8b723e */ /* 0x020fe200000010ff */
[----:B------:R-:W-:Y:S03]  /*154e0*/  FADD.FTZ R3, R174, R3 ;  /* 0x00000003ae037221 */ /* 0x000fe60000010000 */
[C---:B---3--:R-:W-:Y:S04]  /*154f0*/  HMMA.16816.F32.BF16 R12, R100.reuse, R108, R12 ;  /* 0x0000006c640c723c */ /* 0x048fe8000004180c */
[----:B------:R-:W-:Y:S04]  /*15500*/  FADD.FTZ R178, R178, R3 ;  /* 0x00000003b2b27221 */ /* 0x000fe80000010000 */
[C---:B------:R-:W-:Y:S01]  /*15510*/  HMMA.16816.F32.BF16 R16, R100.reuse, R110, R16 ;  /* 0x0000006e6410723c */ /* 0x040fe20000041810 */
[----:B------:R-:W2:Y:S03]  /*15520*/  LDSM.16.MT88.4 R108, [R135+UR4+0x4900] ;  /* 0x00490004876c783b */ /* 0x000ea60008004200 */
        /* <DEDUP_REMOVED lines=32> */
[----:B------:R-:W-:Y:S02]  /*15730*/  F2FP.BF16.PACK_AB R100, R229, R194 ;  /* 0x000000c2e564723e */ /* 0x000fe400000010ff */
[----:B------:R-:W-:Y:S03]  /*15740*/  F2FP.BF16.PACK_AB R101, R225, R224 ;  /* 0x000000e0e165723e */ /* 0x000fe600000010ff */
[----:B------:R-:W-:Y:S02]  /*15750*/  F2FP.BF16.PACK_AB R102, R226, R223 ;  /* 0x000000dfe266723e */ /* 0x000fe400000010ff */
[----:B------:R-:W-:Y:S07]  /*15760*/  F2FP.BF16.PACK_AB R103, R228, R195 ;  /* 0x000000c3e467723e */ /* 0x000fee00000010ff */
[C---:B--2---:R-:W-:Y:S08]  /*15770*/  HMMA.16816.F32.BF16 R4, R100.reuse, R108, R4 ;  /* 0x0000006c6404723c */ /* 0x044ff00000041804 */
[C---:B------:R-:W-:Y:S01]  /*15780*/  HMMA.16816.F32.BF16 R8, R100.reuse, R110, R8 ;  /* 0x0000006e6408723c */ /* 0x040fe20000041808 */
[----:B------:R-:W2:Y:S07]  /*15790*/  LDSM.16.MT88.4 R108, [R134+UR4+0x3100] ;  /* 0x00310004866c783b */ /* 0x000eae0008004200 */
        /* <DEDUP_REMOVED lines=31> */
[C---:B------:R-:W-:Y:S08]  /*15990*/  HMMA.16816.F32.BF16 R124, R136.reuse, R126, R8 ;  /* 0x0000007e887c723c */ /* 0x040ff00000041808 */
[C---:B-1----:R-:W-:Y:S08]  /*159a0*/  HMMA.16816.F32.BF16 R120, R136.reuse, R116, R12 ;  /* 0x000000748878723c */ /* 0x042ff0000004180c */
[C---:B------:R-:W-:Y:S08]  /*159b0*/  HMMA.16816.F32.BF16 R116, R136.reuse, R118, R16 ;  /* 0x000000768874723c */ /* 0x040ff00000041810 */
[C---:B------:R-:W-:Y:S01]  /*159c0*/  HMMA.16816.F32.BF16 R112, R136.reuse, R104, R20 ;  /* 0x000000688870723c */ /* 0x040fe20000041814 */
[----:B------:R-:W1:Y:S07]  /*159d0*/  LDSM.16.MT88.4 R20, [R134+UR4+0x5900] ;  /* 0x005900048614783b */ /* 0x000e6e0008004200 */
[C---:B------:R-:W-:Y:S01]  /*159e0*/  HMMA.16816.F32.BF16 R108, R136.reuse, R106, R24 ;  /* 0x0000006a886c723c */ /* 0x040fe20000041818 */
[----:B------:R-:W2:Y:S07]  /*159f0*/  LDSM.16.MT88.4 R24, [R169+0x5900] ;  /* 0x00590000a918783b */ /* 0x000eae0000004200 */
        /* <DEDUP_REMOVED lines=23> */
[----:B------:R-:W-:Y:S03]  /*15b70*/  FADD.FTZ R20, R229, R20 ;  /* 0x00000014e5147221 */ /* 0x000fe60000010000 */
[----:B------:R-:W-:Y:S01]  /*15b80*/  FADD.FTZ R22, R224, R193 ;  /* 0x000000c1e0167221 */ /* 0x000fe20000010000 */
[C---:B--2---:R-:W-:Y:S04]  /*15b90*/  HMMA.16816.F32.BF16 R92, R136.reuse, R24, R92 ;  /* 0x00000018885c723c */ /* 0x044fe8000004185c */
[----:B------:R-:W-:Y:S02]  /*15ba0*/  FADD.FTZ R22, R225, R22 ;  /* 0x00000016e1167221 */ /* 0x000fe40000010000 */
[----:B------:R-:W-:Y:S02]  /*15bb0*/  FADD.FTZ R223, R223, R20 ;  /* 0x00000014dfdf7221 */ /* 0x000fe40000010000 */
[----:B------:R-:W-:Y:S01]  /*15bc0*/  FADD.FTZ R195, R195, R22 ;  /* 0x00000016c3c37221 */ /* 0x000fe20000010000 */
[----:B------:R-:W-:Y:S03]  /*15bd0*/  HMMA.16816.F32.BF16 R96, R136, R26, R96 ;  /* 0x0000001a8860723c */ /* 0x000fe60000041860 */
[----:B------:R-:W-:Y:S02]  /*15be0*/  FADD.FTZ R226, R226, R223 ;  /* 0x000000dfe2e27221 */ /* 0x000fe40000010000 */
[----:B------:R-:W-:Y:S02]  /*15bf0*/  FADD.FTZ R228, R228, R195 ;  /* 0x000000c3e4e47221 */ /* 0x000fe40000010000 */
[----:B------:R-:W-:Y:S02]  /*15c00*/  FADD.FTZ R227, R227, R226 ;  /* 0x000000e2e3e37221 */ /* 0x000fe40000010000 */
[----:B------:R-:W-:Y:S03]  /*15c10*/  FADD.FTZ R231, R231, R228 ;  /* 0x000000e4e7e77221 */ /* 0x000fe60000010000 */
        /* <DEDUP_REMOVED lines=8> */
[----:B------:R-:W-:Y:S01]  /*15ca0*/  USHF.L.U32 UR4, UR13, 0x6, URZ ;  /* 0x000000060d047899 */ /* 0x000fe2000800063f */
[----:B------:R-:W-:Y:S05]  /*15cb0*/  IMAD.MOV.U32 R203, RZ, RZ, RZ ;  /* 0x000000ffffcb7224 */ /* 0x000fea00078e00ff */
[----:B------:R-:W-:Y:S05]  /*15cc0*/  IMAD.U32 R3, RZ, RZ, UR4 ;  /* 0x00000004ff037e24 */ /* 0x000fea000f8e00ff */
[----:B------:R-:W-:Y:S04]  /*15cd0*/  IADD3 R3, R206, UR8, R3 ;  /* 0x00000008ce037c10 */ /* 0x000fe8000fffe003 */
[----:B------:R-:W-:Y:S05]  /*15ce0*/  IADD3 R204, R3, -0x80, RZ ;  /* 0xffffff8003cc7810 */ /* 0x000fea0007ffe0ff */
[----:B------:R-:W-:Y:S04]  /*15cf0*/  @P2 IMAD.HI.U32 R4, R204, c[0x0][0x2bc], RZ ;  /* 0x0000af00cc042a27 */ /* 0x000fe800078e00ff */
[----:B------:R-:W-:Y:S01]  /*15d00*/  IMAD.MOV.U32 R3, RZ, RZ, R204 ;  /* 0x000000ffff037224 */ /* 0x000fe200078e00cc */
[----:B------:R-:W-:Y:S04]  /*15d10*/  @P2 SHF.R.U32.HI R3, RZ, c[0x0][0x2c0], R4 ;  /* 0x0000b000ff032a19 */ /* 0x000fe80000011604 */
        /* <DEDUP_REMOVED lines=8> */
[----:B------:R1:W2:Y:S04]  /*15da0*/  @!P3 LDG.E R203, [R8.64] ;  /* 0x0000000a08cbb981 */ /* 0x0002a8000c1e1900 */
[----:B------:R-:W-:Y:S04]  /*15db0*/  IMAD R3, R3, c[0x0][0x1e0], RZ ;  /* 0x0000780003037a24 */ /* 0x000fe800078e02ff */
[----:B------:R-:W-:Y:S04]  /*15dc0*/  IMAD R3, R204, c[0x0][0x1e4], R3 ;  /* 0x00007900cc037a24 */ /* 0x000fe800078e0203 */
[----:B------:R-:W-:Y:S01]  /*15dd0*/  IMAD.IADD R5, R5, 0x1, R3 ;  /* 0x0000000105057824 */ /* 0x000fe200078e0203 */
[----:B-1----:R-:W-:Y:S02]  /*15de0*/  SEL R8, RZ, 0x10, P5 ;  /* 0x00000010ff087807 */ /* 0x002fe40002800000 */
[----:B------:R-:W-:Y:S02]  /*15df0*/  IADD3 R9, -R216, 0x10, RZ ;  /* 0x00000010d8097810 */ /* 0x000fe40007ffe1ff */
[----:B------:R-:W-:Y:S02]  /*15e00*/  IADD3 R16, -R8, 0x10, RZ ;  /* 0x0000001008107810 */ /* 0x000fe40007ffe1ff */
[----:B------:R-:W-:Y:S02]  /*15e10*/  LOP3.LUT R9, R9, 0xf, RZ, 0xc0, !PT ;  /* 0x0000000f09097812 */ /* 0x000fe400078ec0ff */
[----:B------:R-:W-:Y:S02]  /*15e20*/  LOP3.LUT R16, R16, 0xf, RZ, 0xc0, !PT ;  /* 0x0000000f10107812 */ /* 0x000fe400078ec0ff */
[----:B------:R-:W-:Y:S02]  /*15e30*/  ISETP.NE.U32.AND P2, PT, R8, RZ, PT ;  /* 0x000000ff0800720c */ /* 0x000fe40003f45070 */
[----:B--2---:R-:W-:Y:S01]  /*15e40*/  SHF.R.S32.HI R6, RZ, 0x1f, R203 ;  /* 0x0000001fff067819 */ /* 0x004fe200000114cb */
[C---:B------:R-:W-:Y:S04]  /*15e50*/  IMAD.WIDE.U32 R4, R203.reuse, c[0x0][0x1f0], R4 ;  /* 0x00007c00cb047a25 */ /* 0x040fe800078e0004 */
[----:B------:R-:W-:Y:S01]  /*15e60*/  IMAD R6, R6, c[0x0][0x1f0], RZ ;  /* 0x00007c0006067a24 */ /* 0x000fe200078e02ff */
[----:B------:R-:W-:Y:S03]  /*15e70*/  IADD3 R4, P0, R208, R4, RZ ;  /* 0x00000004d0047210 */ /* 0x000fe60007f1e0ff */
[----:B------:R-:W-:Y:S05]  /*15e80*/  IMAD R6, R203, c[0x0][0x1f4], R6 ;  /* 0x00007d00cb067a24 */ /* 0x000fea00078e0206 */
[----:B------:R-:W-:Y:S01]  /*15e90*/  IADD3.X R3, R199, R5, R6, P0, !PT ;  /* 0x00000005c7037210 */ /* 0x000fe200007fe406 */
[----:B------:R-:W-:Y:S01]  /*15ea0*/  IMAD.SHL.U32 R5, R218, 0x2, RZ ;  /* 0x00000002da057824 */ /* 0x000fe200078e00ff */
[----:B------:R-:W-:Y:S02]  /*15eb0*/  LEA R7, P0, R4, c[0x0][0x1c8], 0x1 ;  /* 0x0000720004077a11 */ /* 0x000fe400078008ff */
[----:B------:R-:W-:Y:S02]  /*15ec0*/  SHF.L.U64.HI R6, R218, 0x1, R215 ;  /* 0x00000001da067819 */ /* 0x000fe400000102d7 */
[----:B------:R-:W-:Y:S01]  /*15ed0*/  LEA.HI.X R15, R4, c[0x0][0x1cc], R3, 0x1, P0 ;  /* 0x00007300040f7a11 */ /* 0x000fe200000f0c03 */
[----:B------:R-:W1:Y:S01]  /*15ee0*/  SHFL.IDX PT, R12, R7, 0x1, 0x181f ;  /* 0x00381f00070c7f89 */ /* 0x000e6200000e0000 */
[----:B------:R-:W-:Y:S01]  /*15ef0*/  SEL R4, RZ, 0x10, P4 ;  /* 0x00000010ff047807 */ /* 0x000fe20002000000 */
[----:B------:R-:W-:Y:S02]  /*15f00*/  IMAD.SHL.U32 R3, R214, 0x2, RZ ;  /* 0x00000002d6037824 */ /* 0x000fe400078e00ff */
[----:B------:R-:W2:Y:S01]  /*15f10*/  SHFL.IDX PT, R11, R15, 0x1, 0x181f ;  /* 0x00381f000f0b7f89 */ /* 0x000ea200000e0000 */
[----:B------:R-:W-:Y:S03]  /*15f20*/  IADD3 R10, -R4, 0x10, RZ ;  /* 0x00000010040a7810 */ /* 0x000fe60007ffe1ff */
[----:B------:R3:W4:Y:S01]  /*15f30*/  SHFL.IDX PT, R14, R7, RZ, 0x181f ;  /* 0x00181fff070e7589 */ /* 0x00072200000e0000 */
[----:B------:R-:W-:Y:S03]  /*15f40*/  LOP3.LUT R10, R10, 0xf, RZ, 0xc0, !PT ;  /* 0x0000000f0a0a7812 */ /* 0x000fe600078ec0ff */
[----:B------:R-:W5:Y:S01]  /*15f50*/  SHFL.IDX PT, R13, R15, RZ, 0x181f ;  /* 0x00181fff0f0d7589 */ /* 0x000f6200000e0000 */
[-C--:B-1----:R-:W-:Y:S04]  /*15f60*/  IADD3 R16, P1, P0, R16, R12.reuse, R5 ;  /* 0x0000000c10107210 */ /* 0x082fe8000783e005 */
[-C--:B--2---:R-:W-:Y:S02]  /*15f70*/  IADD3.X R17, RZ, R11.reuse, R6, P1, P0 ;  /* 0x0000000bff117210 */ /* 0x084fe40000fe0406 */
[-C--:B------:R-:W-:Y:S01]  /*15f80*/  IADD3 R18, P1, P0, R10, R12.reuse, R3 ;  /* 0x0000000c0a127210 */ /* 0x080fe2000783e003 */
[----:B------:R-:W-:Y:S01]  /*15f90*/  IMAD.U32 R10, RZ, RZ, UR6 ;  /* 0x00000006ff0a7e24 */ /* 0x000fe2000f8e00ff */
[----:B---3--:R-:W-:Y:S03]  /*15fa0*/  SHF.L.U64.HI R7, R214, 0x1, R217 ;  /* 0x00000001d6077819 */ /* 0x008fe600000102d9 */
[----:B------:R-:W-:Y:S01]  /*15fb0*/  IMAD R10, R10, 0x3000, R205 ;  /* 0x000030000a0a7824 */ /* 0x000fe200078e02cd */
[-C--:B------:R-:W-:Y:S02]  /*15fc0*/  IADD3.X R19, RZ, R11.reuse, R7, P1, P0 ;  /* 0x0000000bff137210 */ /* 0x080fe40000fe0407 */
[----:B------:R-:W-:Y:S04]  /*15fd0*/  IADD3 R20, P1, P0, R9, R12, R221 ;  /* 0x0000000c09147210 */ /* 0x000fe8000783e0dd */
[----:B------:R-:W-:Y:S02]  /*15fe0*/  IADD3.X R21, RZ, R11, R222, P1, P0 ;  /* 0x0000000bff157210 */ /* 0x000fe40000fe04de */
[C---:B----4-:R-:W-:Y:S02]  /*15ff0*/  IADD3 R22, P1, R14.reuse, R5, RZ ;  /* 0x000000050e167210 */ /* 0x050fe40007f3e0ff */
[----:B------:R-:W-:Y:S01]  /*16000*/  IADD3 R24, P0, R14, R3, RZ ;  /* 0x000000030e187210 */ /* 0x000fe20007f1e0ff */
[----:B------:R-:W-:Y:S02]  /*16010*/  IMAD.SHL.U32 R3, R10, 0x2, RZ ;  /* 0x000000020a037824 */ /* 0x000fe400078e00ff */
[C---:B-----5:R-:W-:Y:S01]  /*16020*/  IMAD.X R23, R13.reuse, 0x1, R6, P1 ;  /* 0x000000010d177824 */ /* 0x060fe200008e0606 */
        /* <DEDUP_REMOVED lines=11> */
.L_x_1673:
[----:B------:R-:W-:Y:S01]  /*160e0*/  UISETP.GT.AND UP0, UPT, UR13, UR7, UPT ;  /* 0x000000070d00728c */ /* 0x000fe2000bf04270 */
[----:B------:R-:W0:Y:S01]  /*160f0*/  LDGDEPBAR ;  /* 0x00000000000079af */ /* 0x000e220000000000 */
[----:B------:R-:W-:Y:S01]  /*16100*/  UIADD3 UR4, UR5, 0x1, URZ ;  /* 0x0000000105047890 */ /* 0x000fe2000fffe03f */
[----:B------:R-:W-:Y:S01]  /*16110*/  IMAD.MOV.U32 R132, RZ, RZ, R0 ;  /* 0x000000ffff847224 */ /* 0x000fe200078e0000 */
[----:B------:R-:W-:Y:S01]  /*16120*/  UISETP.GE.AND UP1, UPT, UR5, 0x1, UPT ;  /* 0x000000010500788c */ /* 0x000fe2000bf26270 */
[----:B-1----:R-:W-:Y:S01]  /*16130*/  MOV R3, R2 ;  /* 0x0000000200037202 */ /* 0x002fe20000000f00 */
[----:B------:R-:W-:Y:S01]  /*16140*/  UIADD3 UR13, UR13, -0x1, URZ ;  /* 0xffffffff0d0d7890 */ /* 0x000fe2000fffe03f */
[----:B------:R-:W-:Y:S01]  /*16150*/  PLOP3.LUT P0, PT, PT, PT, UP0, 0x80, 0x0 ;  /* 0x000000000000781c */ /* 0x000fe20003f0f008 */
[----:B------:R-:W-:Y:S11]  /*16160*/  USEL UR5, UR4, URZ, !UP1 ;  /* 0x0000003f04057287 */ /* 0x000ff6000c800000 */
[----:B------:R-:W-:Y:S01]  /*16170*/  @!UPT UIADD3 URZ, URZ, URZ, URZ ;  /* 0x0000003f3f3ff290 */ /* 0x000fe2000fffe03f */
[----:B------:R-:W-:-:S05]  /*16180*/  @P0 BRA `(.L_x_1674) ;  /* 0xffffca0000000947 */ /* 0x000fca000383ffff */
.L_x_1671:
[----:B------:R-:W-:-:S13]  /*16190*/  ISETP.LE.AND P0, PT, RZ, UR13, PT ;  /* 0x0000000dff007c0c */ /* 0x000fda000bf03270 */
[----:B------:R-:W-:Y:S05]  /*161a0*/  @!P0 BRA `(.L_x_1675) ;  /* 0x00002fb000008947 */ /* 0x000fea0003800000 */
[----:B------:R-:W2:Y:S01]  /*161b0*/  S2R R4, SR_TID.X ;  /* 0x0000000000047919 */ /* 0x000ea20000002100 */
[----:B------:R-:W-:Y:S01]  /*161c0*/  IMAD.MOV.U32 R192, RZ, RZ, 0x40 ;  /* 0x00000040ffc07424 */ /* 0x000fe200078e00ff */
[C---:B------:R-:W-:Y:S01]  /*161d0*/  SHF.L.U64.HI R215, R218.reuse, 0x1, R215 ;  /* 0x00000001dad77819 */ /* 0x040fe200000102d7 */
[----:B------:R-:W-:Y:S01]  /*161e0*/  IMAD.SHL.U32 R218, R218, 0x2, RZ ;  /* 0x00000002dada7824 */ /* 0x000fe200078e00ff */
[C---:B------:R-:W-:Y:S01]  /*161f0*/  SHF.L.U64.HI R217, R214.reuse, 0x1, R217 ;  /* 0x00000001d6d97819 */ /* 0x040fe200000102d9 */
[----:B------:R-:W-:Y:S02]  /*16200*/  IMAD.SHL.U32 R214, R214, 0x2, RZ ;  /* 0x00000002d6d67824 */ /* 0x000fe400078e00ff */
[----:B------:R-:W-:Y:S02]  /*16210*/  IMAD.MOV.U32 R133, RZ, RZ, R2 ;  /* 0x000000ffff857224 */ /* 0x000fe400078e0002 */
[----:B------:R-:W-:Y:S01]  /*16220*/  IMAD.IADD R190, R188, 0x1, R187 ;  /* 0x00000001bcbe7824 */ /* 0x000fe200078e02bb */
[----:B-12---:R-:W-:-:S04]  /*16230*/  SHF.R.S32.HI R3, RZ, 0x1f, R4 ;  /* 0x0000001fff037819 */ /* 0x006fc80000011404 */
[----:B------:R-:W-:-:S04]  /*16240*/  LEA.HI R3, R3, R4, RZ, 0x3 ;  /* 0x0000000403037211 */ /* 0x000fc800078f18ff */
[----:B------:R-:W-:-:S05]  /*16250*/  LOP3.LUT R3, R3, 0xfffffff8, RZ, 0xc0, !PT ;  /* 0xfffffff803037812 */ /* 0x000fca00078ec0ff */
[----:B------:R-:W-:Y:S01]  /*16260*/  IMAD.IADD R3, R4, 0x1, -R3 ;  /* 0x0000000104037824 */ /* 0x000fe200078e0a03 */
[----:B------:R-:W-:-:S04]  /*16270*/  SHF.R.S32.HI R4, RZ, 0x1f, R213 ;  /* 0x0000001fff047819 */ /* 0x000fc800000114d5 */
[----:B------:R-:W-:Y:S01]  /*16280*/  LOP3.LUT P0, RZ, R3, 0x4, RZ, 0xc0, !PT ;  /* 0x0000000403ff7812 */ /* 0x000fe2000780c0ff */
[----:B------:R-:W-:Y:S01]  /*16290*/  IMAD.MOV.U32 R3, RZ, RZ, R0 ;  /* 0x000000ffff037224 */ /* 0x000fe200078e0000 */
[C---:B------:R-:W-:Y:S01]  /*162a0*/  SHF.L.U64.HI R193, R213.reuse, 0x1, R4 ;  /* 0x00000001d5c17819 */ /* 0x040fe20000010204 */
[----:B------:R-:W-:Y:S01]  /*162b0*/  IMAD.SHL.U32 R213, R213, 0x2, RZ ;  /* 0x00000002d5d57824 */ /* 0x000fe200078e00ff */
[----:B------:R-:W-:Y:S02]  /*162c0*/  SEL R192, R192, 0xffffffc0, !P0 ;  /* 0xffffffc0c0c07807 */ /* 0x000fe40004000000 */
.L_x_1678:
        /* <DEDUP_REMOVED lines=26> */
[----:B------:R-:W-:Y:S05]  /*16470*/  IMAD.WIDE.U32 R8, R203, c[0x0][0x218], R8 ;  /* 0x00008600cb087a25 */ /* 0x000fea00078e0008 */
[----:B------:R-:W-:Y:S04]  /*16480*/  IADD3 R5, P0, R5, R8, RZ ;  /* 0x0000000805057210 */ /* 0x000fe80007f1e0ff */
[----:B------:R-:W-:Y:S02]  /*16490*/  IADD3.X R0, R198, R9, R7, P0, !PT ;  /* 0x00000009c6007210 */ /* 0x000fe400007fe407 */
[C---:B------:R-:W-:Y:S04]  /*164a0*/  LEA R20, P0, R5.reuse, c[0x0][0x1f8], 0x1 ;  /* 0x00007e0005147a11 */ /* 0x040fe800078008ff */
[----:B------:R-:W-:Y:S01]  /*164b0*/  LEA.HI.X R6, R5, c[0x0][0x1fc], R0, 0x1, P0 ;  /* 0x00007f0005067a11 */ /* 0x000fe200000f0c00 */
[----:B------:R-:W5:Y:S01]  /*164c0*/  SHFL.IDX PT, R9, R20, RZ, 0x181f ;  /* 0x00181fff14097589 */ /* 0x000f6200000e0000 */
[----:B------:R-:W-:Y:S03]  /*164d0*/  IMAD.U32 R5, RZ, RZ, UR6 ;  /* 0x00000006ff057e24 */ /* 0x000fe6000f8e00ff */
[----:B------:R-:W4:Y:S01]  /*164e0*/  SHFL.IDX PT, R2, R6, RZ, 0x181f ;  /* 0x00181fff06027589 */ /* 0x000f2200000e0000 */
[----:B------:R-:W-:Y:S03]  /*164f0*/  IMAD R4, R5, 0x6000, R202 ;  /* 0x0000600005047824 */ /* 0x000fe600078e02ca */
[----:B------:R-:W3:Y:S04]  /*16500*/  SHFL.IDX PT, R7, R20, 0x1, 0x181f ;  /* 0x00381f0014077f89 */ /* 0x000ee800000e0000 */
[----:B------:R2:W1:Y:S01]  /*16510*/  SHFL.IDX PT, R0, R6, 0x1, 0x181f ;  /* 0x00381f0006007f89 */ /* 0x00046200000e0000 */
[C---:B-----5:R-:W-:Y:S02]  /*16520*/  IADD3 R10, P0, R9.reuse, R218, RZ ;  /* 0x000000da090a7210 */ /* 0x060fe40007f1e0ff */
[C---:B------:R-:W-:Y:S02]  /*16530*/  IADD3 R8, P1, R9.reuse, R214, RZ ;  /* 0x000000d609087210 */ /* 0x040fe40007f3e0ff */
[C---:B----4-:R-:W-:Y:S02]  /*16540*/  IADD3.X R11, R2.reuse, R215, RZ, P0, !PT ;  /* 0x000000d7020b7210 */ /* 0x050fe400007fe4ff */
[----:B------:R-:W-:Y:S01]  /*16550*/  IADD3 R14, P0, R9, R213, RZ ;  /* 0x000000d5090e7210 */ /* 0x000fe20007f1e0ff */
[C---:B------:R-:W-:Y:S01]  /*16560*/  IMAD.X R9, R2.reuse, 0x1, R217, P1 ;  /* 0x0000000102097824 */ /* 0x040fe200008e06d9 */
[C---:B---3--:R-:W-:Y:S01]  /*16570*/  IADD3 R12, P2, R7.reuse, R218, RZ ;  /* 0x000000da070c7210 */ /* 0x048fe20007f5e0ff */
[----:B------:R3:W-:Y:S02]  /*16580*/  LDGSTS.E.BYPASS.LTC128B.128 [R4], [R10.64], !P5 ;  /* 0x000000000a047fae */ /* 0x0007e4000e901d4a */
[----:B------:R-:W-:Y:S01]  /*16590*/  IMAD.X R15, R2, 0x1, R193, P0 ;  /* 0x00000001020f7824 */ /* 0x000fe200000e06c1 */
[C---:B--2---:R-:W-:Y:S01]  /*165a0*/  IADD3 R6, P1, R7.reuse, R214, RZ ;  /* 0x000000d607067210 */ /* 0x044fe20007f3e0ff */
[----:B------:R3:W-:Y:S01]  /*165b0*/  LDGSTS.E.BYPASS.LTC128B.128 [R4+0x2000], [R8.64], !P4 ;  /* 0x0200000008047fae */ /* 0x0007e2000e101d4a */
[C---:B-1----:R-:W-:Y:S02]  /*165c0*/  IADD3.X R13, R0.reuse, R215, RZ, P2, !PT ;  /* 0x000000d7000d7210 */ /* 0x042fe400017fe4ff */
[----:B------:R-:W-:Y:S01]  /*165d0*/  IADD3 R20, P0, R7, R213, RZ ;  /* 0x000000d507147210 */ /* 0x000fe20007f1e0ff */
[----:B------:R3:W-:Y:S01]  /*165e0*/  LDGSTS.E.BYPASS.LTC128B.128 [R4+0x4000], [R14.64], !P6 ;  /* 0x040000000e047fae */ /* 0x0007e2000f101d4a */
[C---:B------:R-:W-:Y:S02]  /*165f0*/  IMAD.X R7, R0.reuse, 0x1, R217, P1 ;  /* 0x0000000100077824 */ /* 0x040fe400008e06d9 */
[----:B------:R-:W-:Y:S01]  /*16600*/  IADD3.X R21, R0, R193, RZ, P0, !PT ;  /* 0x000000c100157210 */ /* 0x000fe200007fe4ff */
[----:B------:R3:W-:Y:S04]  /*16610*/  LDGSTS.E.BYPASS.LTC128B.128 [R4+0x1000], [R12.64], !P5 ;  /* 0x010000000c047fae */ /* 0x0007e8000e901d4a */
[----:B------:R3:W-:Y:S04]  /*16620*/  LDGSTS.E.BYPASS.LTC128B.128 [R4+0x3000], [R6.64], !P4 ;  /* 0x0300000006047fae */ /* 0x0007e8000e101d4a */
[----:B------:R3:W-:Y:S02]  /*16630*/  LDGSTS.E.BYPASS.LTC128B.128 [R4+0x5000], [R20.64], !P6 ;  /* 0x0500000014047fae */ /* 0x0007e4000f101d4a */
.L_x_1676:
        /* <DEDUP_REMOVED lines=218> */
[----:B---3--:R-:W-:Y:S02]  /*173e0*/  FMNMX.FTZ R0, R181, R0, !PT ;  /* 0x00000000b5007209 */ /* 0x008fe40007810000 */
[----:B------:R-:W-:Y:S07]  /*173f0*/  IADD3 R16, R134, UR4, RZ ;  /* 0x0000000486107c10 */ /* 0x000fee000fffe0ff */
        /* <DEDUP_REMOVED lines=43> */
[----:B------:R-:W-:Y:S02]  /*176b0*/  IADD3 R8, R135, UR4, RZ ;  /* 0x0000000487087c10 */ /* 0x000fe4000fffe0ff */
[----:B-1----:R-:W-:Y:S05]  /*176c0*/  FMNMX.FTZ R2, R11, R2, !PT ;  /* 0x000000020b027209 */ /* 0x002fea0007810000 */
[----:B------:R-:W1:Y:S01]  /*176d0*/  SHFL.BFLY PT, R0, R9, 0x1, 0x1f ;  /* 0x0c201f0009007f89 */ /* 0x000e6200000e0000 */
[C---:B------:R-:W-:Y:S01]  /*176e0*/  FADD.FTZ R4, -R2.reuse, R133 ;  /* 0x0000008502047221 */ /* 0x040fe20000010100 */
[----:B------:R-:W-:Y:S01]  /*176f0*/  IADD3 R133, R187, R8, RZ ;  /* 0x00000008bb857210 */ /* 0x000fe20007ffe0ff */
[----:B------:R-:W-:Y:S02]  /*17700*/  FMUL.FTZ R148, R2, c[0x0][0x2d0] ;  /* 0x0000b40002947a20 */ /* 0x000fe40000410000 */
[----:B------:R-:W-:Y:S02]  /*17710*/  FMUL.FTZ R132, R4, c[0x0][0x2d0] ;  /* 0x0000b40004847a20 */ /* 0x000fe40000410000 */
[--C-:B------:R-:W-:Y:S01]  /*17720*/  FFMA.FTZ R171, R145, c[0x0][0x2d0], -R148.reuse ;  /* 0x0000b40091ab7a23 */ /* 0x100fe20000010894 */
[----:B------:R-:W2:Y:S01]  /*17730*/  LDSM.16.MT88.4 R20, [R133+0x100] ;  /* 0x000100008514783b */ /* 0x000ea20000004200 */
[--C-:B------:R-:W-:Y:S02]  /*17740*/  FFMA.FTZ R172, R165, c[0x0][0x2d0], -R148.reuse ;  /* 0x0000b400a5ac7a23 */ /* 0x100fe40000010894 */
[--C-:B------:R-:W-:Y:S01]  /*17750*/  FFMA.FTZ R170, R167, c[0x0][0x2d0], -R148.reuse ;  /* 0x0000b400a7aa7a23 */ /* 0x100fe20000010894 */
[----:B------:R-:W3:Y:S01]  /*17760*/  MUFU.EX2 R132, R132 ;  /* 0x0000008400847308 */ /* 0x000ee20000000800 */
[--C-:B------:R-:W-:Y:S02]  /*17770*/  FFMA.FTZ R169, R169, c[0x0][0x2d0], -R148.reuse ;  /* 0x0000b400a9a97a23 */ /* 0x100fe40000010894 */
[--C-:B------:R-:W-:Y:S01]  /*17780*/  FFMA.FTZ R178, R163, c[0x0][0x2d0], -R148.reuse ;  /* 0x0000b400a3b27a23 */ /* 0x100fe20000010894 */
[----:B------:R-:W-:Y:S01]  /*17790*/  LDSM.16.MT88.4 R136, [R133+0x2900] ;  /* 0x002900008588783b */ /* 0x000fe20000004200 */
[--C-:B------:R-:W-:Y:S02]  /*177a0*/  FFMA.FTZ R191, R157, c[0x0][0x2d0], -R148.reuse ;  /* 0x0000b4009dbf7a23 */ /* 0x100fe40000010894 */
[--C-:B------:R-:W-:Y:S01]  /*177b0*/  FFMA.FTZ R219, R153, c[0x0][0x2d0], -R148.reuse ;  /* 0x0000b40099db7a23 */ /* 0x100fe20000010894 */
[----:B-1----:R-:W-:Y:S02]  /*177c0*/  FMNMX.FTZ R0, R9, R0, !PT ;  /* 0x0000000009007209 */ /* 0x002fe40007810000 */
[----:B------:R-:W-:Y:S01]  /*177d0*/  MUFU.EX2 R172, R172 ;  /* 0x000000ac00ac7308 */ /* 0x000fe20000000800 */
[--C-:B------:R-:W-:Y:S02]  /*177e0*/  FFMA.FTZ R222, R151, c[0x0][0x2d0], -R148.reuse ;  /* 0x0000b40097de7a23 */ /* 0x100fe40000010894 */
[--C-:B------:R-:W-:Y:S02]  /*177f0*/  FFMA.FTZ R223, R149, c[0x0][0x2d0], -R148.reuse ;  /* 0x0000b40095df7a23 */ /* 0x100fe40000010894 */
[C---:B------:R-:W-:Y:S02]  /*17800*/  FMUL.FTZ R145, R0.reuse, c[0x0][0x2d0] ;  /* 0x0000b40000917a20 */ /* 0x040fe40000410000 */
[----:B------:R-:W-:Y:S02]  /*17810*/  FADD.FTZ R4, -R0, R3 ;  /* 0x0000000300047221 */ /* 0x000fe40000010100 */
[--C-:B------:R-:W-:Y:S01]  /*17820*/  FFMA.FTZ R168, R166, c[0x0][0x2d0], -R145.reuse ;  /* 0x0000b400a6a87a23 */ /* 0x100fe20000010891 */
[----:B------:R-:W1:Y:S01]  /*17830*/  MUFU.EX2 R171, R171 ;  /* 0x000000ab00ab7308 */ /* 0x000e620000000800 */
[--C-:B------:R-:W-:Y:S01]  /*17840*/  FFMA.FTZ R167, R164, c[0x0][0x2d0], -R145.reuse ;  /* 0x0000b400a4a77a23 */ /* 0x100fe20000010891 */
[----:B------:R-:W-:Y:S01]  /*17850*/  IADD3 R164, R187, R16, RZ ;  /* 0x00000010bba47210 */ /* 0x000fe20007ffe0ff */
[--C-:B------:R-:W-:Y:S02]  /*17860*/  FFMA.FTZ R166, R216, c[0x0][0x2d0], -R145.reuse ;  /* 0x0000b400d8a67a23 */ /* 0x100fe40000010891 */
[--C-:B------:R-:W-:Y:S02]  /*17870*/  FFMA.FTZ R165, R174, c[0x0][0x2d0], -R145.reuse ;  /* 0x0000b400aea57a23 */ /* 0x100fe40000010891 */
[----:B------:R-:W-:Y:S02]  /*17880*/  FMUL.FTZ R3, R4, c[0x0][0x2d0] ;  /* 0x0000b40004037a20 */ /* 0x000fe40000410000 */
[C---:B---3--:R-:W-:Y:S01]  /*17890*/  FMUL.FTZ R4, R132.reuse, R128 ;  /* 0x0000008084047220 */ /* 0x048fe20000410000 */
        /* <DEDUP_REMOVED lines=8> */
[C---:B------:R-:W-:Y:S01]  /*17920*/  FMUL.FTZ R25, R132.reuse, R109 ;  /* 0x0000006d84197220 */ /* 0x040fe20000410000 */
[----:B-1----:R-:W-:Y:S01]  /*17930*/  F2FP.BF16.PACK_AB R128, R171, R172 ;  /* 0x000000acab80723e */ /* 0x002fe200000010ff */
[C---:B------:R-:W-:Y:S02]  /*17940*/  FMUL.FTZ R32, R132.reuse, R100 ;  /* 0x0000006484207220 */ /* 0x040fe40000410000 */
[----:B------:R-:W-:Y:S02]  /*17950*/  FMUL.FTZ R33, R132, R101 ;  /* 0x0000006584217220 */ /* 0x000fe40000410000 */
[--C-:B------:R-:W-:Y:S01]  /*17960*/  FFMA.FTZ R183, R160, c[0x0][0x2d0], -R145.reuse ;  /* 0x0000b400a0b77a23 */ /* 0x100fe20000010891 */
[----:B------:R-:W1:Y:S01]  /*17970*/  MUFU.EX2 R169, R169 ;  /* 0x000000a900a97308 */ /* 0x000e620000000800 */
[--C-:B------:R-:W-:Y:S02]  /*17980*/  FFMA.FTZ R216, R155, c[0x0][0x2d0], -R148.reuse ;  /* 0x0000b4009bd87a23 */ /* 0x100fe40000010894 */
[--C-:B------:R-:W-:Y:S02]  /*17990*/  FFMA.FTZ R195, R156, c[0x0][0x2d0], -R145.reuse ;  /* 0x0000b4009cc37a23 */ /* 0x100fe40000010891 */
[--C-:B------:R-:W-:Y:S02]  /*179a0*/  FFMA.FTZ R220, R154, c[0x0][0x2d0], -R145.reuse ;  /* 0x0000b4009adc7a23 */ /* 0x100fe40000010891 */
[--C-:B------:R-:W-:Y:S02]  /*179b0*/  FFMA.FTZ R221, R152, c[0x0][0x2d0], -R145.reuse ;  /* 0x0000b40098dd7a23 */ /* 0x100fe40000010891 */
[----:B------:R-:W-:Y:S01]  /*179c0*/  LDSM.16.MT88.4 R152, [R134+UR4+0x3900] ;  /* 0x003900048698783b */ /* 0x000fe20008004200 */
[----:B------:R-:W-:Y:S01]  /*179d0*/  MUFU.EX2 R168, R168 ;  /* 0x000000a800a87308 */ /* 0x000fe20000000800 */
[--C-:B------:R-:W-:Y:S02]  /*179e0*/  FFMA.FTZ R224, R150, c[0x0][0x2d0], -R145.reuse ;  /* 0x0000b40096e07a23 */ /* 0x100fe40000010891 */
[--C-:B------:R-:W-:Y:S02]  /*179f0*/  FFMA.FTZ R225, R146, c[0x0][0x2d0], -R145.reuse ;  /* 0x0000b40092e17a23 */ /* 0x100fe40000010891 */
[C---:B---3--:R-:W-:Y:S02]  /*17a00*/  FMUL.FTZ R6, R3.reuse, R130 ;  /* 0x0000008203067220 */ /* 0x048fe40000410000 */
[C---:B------:R-:W-:Y:S02]  /*17a10*/  FMUL.FTZ R7, R3.reuse, R131 ;  /* 0x0000008303077220 */ /* 0x040fe40000410000 */
[C---:B------:R-:W-:Y:S01]  /*17a20*/  FMUL.FTZ R10, R3.reuse, R126 ;  /* 0x0000007e030a7220 */ /* 0x040fe20000410000 */
[----:B------:R-:W3:Y:S01]  /*17a30*/  MUFU.EX2 R167, R167 ;  /* 0x000000a700a77308 */ /* 0x000ee20000000800 */
        /* <DEDUP_REMOVED lines=18> */
[----:B---3--:R-:W-:Y:S01]  /*17b60*/  F2FP.BF16.PACK_AB R129, R167, R168 ;  /* 0x000000a8a781723e */ /* 0x008fe200000010ff */
        /* <DEDUP_REMOVED lines=306> */
[----:B------:R-:W-:Y:S05]  /*18e90*/  IMAD R3, R204, c[0x0][0x1e4], R3 ;  /* 0x00007900cc037a24 */ /* 0x000fea00078e0203 */
[----:B------:R-:W-:Y:S01]  /*18ea0*/  IADD3 R5, R5, R3, RZ ;  /* 0x0000000305057210 */ /* 0x000fe20007ffe0ff */
[----:B-1----:R-:W-:Y:S04]  /*18eb0*/  IMAD.U32 R8, RZ, RZ, UR6 ;  /* 0x00000006ff087e24 */ /* 0x002fe8000f8e00ff */
[----:B------:R-:W-:Y:S01]  /*18ec0*/  IMAD R8, R8, 0x3000, R205 ;  /* 0x0000300008087824 */ /* 0x000fe200078e02cd */
[----:B--2---:R-:W-:Y:S01]  /*18ed0*/  SHF.R.S32.HI R6, RZ, 0x1f, R203 ;  /* 0x0000001fff067819 */ /* 0x004fe200000114cb */
[C---:B------:R-:W-:Y:S04]  /*18ee0*/  IMAD.WIDE.U32 R4, R203.reuse, c[0x0][0x1f0], R4 ;  /* 0x00007c00cb047a25 */ /* 0x040fe800078e0004 */
[----:B------:R-:W-:Y:S01]  /*18ef0*/  IMAD R6, R6, c[0x0][0x1f0], RZ ;  /* 0x00007c0006067a24 */ /* 0x000fe200078e02ff */
[----:B------:R-:W-:Y:S03]  /*18f00*/  IADD3 R4, P0, R208, R4, RZ ;  /* 0x00000004d0047210 */ /* 0x000fe60007f1e0ff */
[----:B------:R-:W-:Y:S05]  /*18f10*/  IMAD R6, R203, c[0x0][0x1f4], R6 ;  /* 0x00007d00cb067a24 */ /* 0x000fea00078e0206 */
[----:B------:R-:W-:Y:S02]  /*18f20*/  IADD3.X R3, R199, R5, R6, P0, !PT ;  /* 0x00000005c7037210 */ /* 0x000fe400007fe406 */
[C---:B------:R-:W-:Y:S04]  /*18f30*/  LEA R17, P0, R4.reuse, c[0x0][0x1c8], 0x1 ;  /* 0x0000720004117a11 */ /* 0x040fe800078008ff */
[----:B------:R-:W-:Y:S01]  /*18f40*/  LEA.HI.X R16, R4, c[0x0][0x1cc], R3, 0x1, P0 ;  /* 0x0000730004107a11 */ /* 0x000fe200000f0c03 */
[----:B------:R-:W1:Y:S01]  /*18f50*/  SHFL.IDX PT, R7, R17, RZ, 0x181f ;  /* 0x00181fff11077589 */ /* 0x000e6200000e0000 */
[----:B------:R-:W-:Y:S03]  /*18f60*/  IMAD.SHL.U32 R3, R8, 0x2, RZ ;  /* 0x0000000208037824 */ /* 0x000fe600078e00ff */
[----:B------:R-:W2:Y:S04]  /*18f70*/  SHFL.IDX PT, R6, R16, RZ, 0x181f ;  /* 0x00181fff10067589 */ /* 0x000ea800000e0000 */
[----:B------:R-:W3:Y:S04]  /*18f80*/  SHFL.IDX PT, R5, R17, 0x1, 0x181f ;  /* 0x00381f0011057f89 */ /* 0x000ee800000e0000 */
[----:B------:R4:W5:Y:S01]  /*18f90*/  SHFL.IDX PT, R4, R16, 0x1, 0x181f ;  /* 0x00381f0010047f89 */ /* 0x00096200000e0000 */
[C---:B-1----:R-:W-:Y:S02]  /*18fa0*/  IADD3 R12, P0, R7.reuse, R218, RZ ;  /* 0x000000da070c7210 */ /* 0x042fe40007f1e0ff */
[C---:B------:R-:W-:Y:S03]  /*18fb0*/  IADD3 R10, P1, R7.reuse, R214, RZ ;  /* 0x000000d6070a7210 */ /* 0x040fe60007f3e0ff */
[C---:B--2---:R-:W-:Y:S01]  /*18fc0*/  IMAD.X R13, R6.reuse, 0x1, R215, P0 ;  /* 0x00000001060d7824 */ /* 0x044fe200000e06d7 */
[----:B------:R-:W-:Y:S02]  /*18fd0*/  IADD3 R14, P0, R7, R213, RZ ;  /* 0x000000d5070e7210 */ /* 0x000fe40007f1e0ff */
[C---:B------:R-:W-:Y:S02]  /*18fe0*/  IADD3.X R11, R6.reuse, R217, RZ, P1, !PT ;  /* 0x000000d9060b7210 */ /* 0x040fe40000ffe4ff */
[----:B------:R1:W-:Y:S01]  /*18ff0*/  LDGSTS.E.BYPASS.LTC128B.128 [R3+0xc100], [R12.64], !P5 ;  /* 0x0c1000000c037fae */ /* 0x0003e2000e901d4a */
[C---:B---3--:R-:W-:Y:S01]  /*19000*/  IADD3 R8, P2, R5.reuse, R218, RZ ;  /* 0x000000da05087210 */ /* 0x048fe20007f5e0ff */
[----:B------:R-:W-:Y:S01]  /*19010*/  IMAD.X R15, R6, 0x1, R193, P0 ;  /* 0x00000001060f7824 */ /* 0x000fe200000e06c1 */
        /* <DEDUP_REMOVED lines=10> */
.L_x_1677:
        /* <DEDUP_REMOVED lines=10> */
.L_x_1675:
[----:B------:R-:W2:Y:S01]  /*19160*/  SHFL.BFLY PT, R4, R207, 0x2, 0x1f ;  /* 0x0c401f00cf047f89 */ /* 0x000ea200000e0000 */
[----:B------:R-:W-:-:S02]  /*19170*/  MOV R11, 0xff800000 ;  /* 0xff800000000b7802 */ /* 0x000fc40000000f00 */
[----:B------:R-:W-:Y:S01]  /*19180*/  MOV R12, 0xff800000 ;  /* 0xff800000000c7802 */ /* 0x000fe20000000f00 */
[----:B-1----:R-:W1:Y:S01]  /*19190*/  SHFL.BFLY PT, R3, R212, 0x2, 0x1f ;  /* 0x0c401f00d4037f89 */ /* 0x002e6200000e0000 */
[----:B------:R-:W-:Y:S01]  /*191a0*/  PLOP3.LUT P2, PT, PT, PT, PT, 0x8, 0x0 ;  /* 0x000000000000781c */ /* 0x000fe20003f4e170 */
[----:B--2---:R-:W-:Y:S02]  /*191b0*/  FADD.FTZ R7, R4, R207 ;  /* 0x000000cf04077221 */ /* 0x004fe40000010000 */
[----:B------:R-:W-:Y:S01]  /*191c0*/  CS2R R4, SRZ ;  /* 0x0000000000047805 */ /* 0x000fe2000001ff00 */
[----:B-1----:R-:W-:Y:S02]  /*191d0*/  FADD.FTZ R8, R3, R212 ;  /* 0x000000d403087221 */ /* 0x002fe40000010000 */
[----:B------:R-:W1:Y:S04]  /*191e0*/  SHFL.BFLY PT, R6, R7, 0x1, 0x1f ;  /* 0x0c201f0007067f89 */ /* 0x000e6800000e0000 */
[----:B------:R-:W2:Y:S01]  /*191f0*/  SHFL.BFLY PT, R3, R8, 0x1, 0x1f ;  /* 0x0c201f0008037f89 */ /* 0x000ea200000e0000 */
[----:B-1----:R-:W-:-:S02]  /*19200*/  FADD.FTZ R6, R7, R6 ;  /* 0x0000000607067221 */ /* 0x002fc40000010000 */
[----:B--2---:R-:W-:-:S03]  /*19210*/  FADD.FTZ R3, R3, R8 ;  /* 0x0000000803037221 */ /* 0x004fc60000010000 */
[----:B------:R-:W-:Y:S02]  /*19220*/  FSETP.NE.FTZ.AND P1, PT, R6, RZ, PT ;  /* 0x000000ff0600720b */ /* 0x000fe40003f35000 */
[----:B------:R-:W-:-:S11]  /*19230*/  FSETP.NE.FTZ.AND P0, PT, R3, RZ, PT ;  /* 0x000000ff0300720b */ /* 0x000fd60003f15000 */
[----:B------:R-:W1:Y:S01]  /*19240*/  @P1 MUFU.RCP R5, R6 ;  /* 0x0000000600051308 */ /* 0x000e620000001000 */
[----:B------:R-:W-:Y:S02]  /*19250*/  @P1 MOV R14, 0x3f317218 ;  /* 0x3f317218000e1802 */ /* 0x000fe40000000f00 */
[----:B------:R-:W-:-:S05]  /*19260*/  @P0 MOV R15, 0x3f317218 ;  /* 0x3f317218000f0802 */ /* 0x000fca0000000f00 */
[----:B------:R-:W2:Y:S08]  /*19270*/  @P1 MUFU.LG2 R6, R6 ;  /* 0x0000000600061308 */ /* 0x000eb00000000c00 */
[----:B------:R-:W-:Y:S01]  /*19280*/  @P0 MUFU.RCP R4, R3 ;  /* 0x0000000300040308 */ /* 0x000fe20000001000 */
[C---:B-1----:R-:W-:Y:S02]  /*19290*/  FMUL.FTZ R128, R5.reuse, R128 ;  /* 0x0000008005807220 */ /* 0x042fe40000410000 */
[----:B------:R-:W-:-:S02]  /*192a0*/  FMUL.FTZ R129, R5, R129 ;  /* 0x0000008105817220 */ /* 0x000fc40000410000 */
[C---:B------:R-:W-:Y:S02]  /*192b0*/  FMUL.FTZ R124, R5.reuse, R124 ;  /* 0x0000007c057c7220 */ /* 0x040fe40000410000 */
[C---:B------:R-:W-:Y:S01]  /*192c0*/  FMUL.FTZ R125, R5.reuse, R125 ;  /* 0x0000007d057d7220 */ /* 0x040fe20000410000 */
[----:B------:R-:W1:Y:S01]  /*192d0*/  @P0 MUFU.LG2 R3, R3 ;  /* 0x0000000300030308 */ /* 0x000e620000000c00 */
[----:B--2---:R-:W-:Y:S02]  /*192e0*/  @P1 FMUL.FTZ R13, R6, 0.69314718246459960938 ;  /* 0x3f317218060d1820 */ /* 0x004fe40000410000 */
[----:B------:R-:W-:Y:S02]  /*192f0*/  @P1 FMUL.FTZ R6, R14, c[0x0][0x2d0] ;  /* 0x0000b4000e061a20 */ /* 0x000fe40000410000 */
[C---:B------:R-:W-:Y:S02]  /*19300*/  FMUL.FTZ R120, R5.reuse, R120 ;  /* 0x0000007805787220 */ /* 0x040fe40000410000 */
[----:B------:R-:W-:-:S02]  /*19310*/  FMUL.FTZ R121, R5, R121 ;  /* 0x0000007905797220 */ /* 0x000fc40000410000 */
[C---:B------:R-:W-:Y:S02]  /*19320*/  FMUL.FTZ R116, R5.reuse, R116 ;  /* 0x0000007405747220 */ /* 0x040fe40000410000 */
[C---:B------:R-:W-:Y:S02]  /*19330*/  FMUL.FTZ R117, R5.reuse, R117 ;  /* 0x0000007505757220 */ /* 0x040fe40000410000 */
[C---:B------:R-:W-:Y:S02]  /*19340*/  FMUL.FTZ R112, R5.reuse, R112 ;  /* 0x0000007005707220 */ /* 0x040fe40000410000 */
[----:B------:R-:W-:Y:S02]  /*19350*/  FMUL.FTZ R113, R5, R113 ;  /* 0x0000007105717220 */ /* 0x000fe40000410000 */
[----:B-1----:R-:W-:Y:S02]  /*19360*/  @P0 FMUL.FTZ R14, R3, 0.69314718246459960938 ;  /* 0x3f317218030e0820 */ /* 0x002fe40000410000 */
        /* <DEDUP_REMOVED lines=89> */
.L_x_1617:
[----:B------:R-:W-:Y:S01]  /*19900*/  SHF.R.S32.HI R0, RZ, 0x1f, R196 ;  /* 0x0000001fff007819 */ /* 0x000fe200000114c4 */
[----:B------:R-:W-:Y:S05]  /*19910*/  @P2 BRA `(.L_x_1679) ;  /* 0x0000169000002947 */ /* 0x000fea0003800000 */
[----:B------:R-:W1:Y:S01]  /*19920*/  S2R R2, SR_TID.X ;  /* 0x0000000000027919 */ /* 0x000e620000002100 */
[----:B------:R-:W-:Y:S02]  /*19930*/  F2FP.BF16.PACK_AB R9, R10, R9 ;  /* 0x000000090a09723e */ /* 0x000fe400000010ff */
        /* <DEDUP_REMOVED lines=12> */
[----:B-1----:R-:W-:Y:S02]  /*19a00*/  SHF.R.S32.HI R3, RZ, 0x1f, R2 ;  /* 0x0000001fff037819 */ /* 0x002fe40000011402 */
[----:B------:R-:W-:Y:S02]  /*19a10*/  F2FP.BF16.PACK_AB R108, R109, R108 ;  /* 0x0000006c6d6c723e */ /* 0x000fe400000010ff */
[----:B------:R-:W-:-:S02]  /*19a20*/  LEA.HI R4, R3, R2, RZ, 0x2 ;  /* 0x0000000203047211 */ /* 0x000fc400078f10ff */
[----:B------:R-:W-:Y:S02]  /*19a30*/  F2FP.BF16.PACK_AB R110, R111, R110 ;  /* 0x0000006e6f6e723e */ /* 0x000fe400000010ff */
        /* <DEDUP_REMOVED lines=24> */
[----:B------:R-:W-:Y:S01]  /*19bc0*/  F2FP.BF16.PACK_AB R40, R41, R40 ;  /* 0x000000282928723e */ /* 0x000fe200000010ff */
[----:B------:R-:W-:Y:S01]  /*19bd0*/  IMAD.SHL.U32 R17, R16, 0x2, RZ ;  /* 0x0000000210117824 */ /* 0x000fe200078e00ff */
[----:B------:R-:W-:Y:S02]  /*19be0*/  F2FP.BF16.PACK_AB R42, R43, R42 ;  /* 0x0000002a2b2a723e */ /* 0x000fe400000010ff */
[----:B------:R-:W-:Y:S02]  /*19bf0*/  F2FP.BF16.PACK_AB R44, R45, R44 ;  /* 0x0000002c2d2c723e */ /* 0x000fe400000010ff */
        /* <DEDUP_REMOVED lines=12> */
[--C-:B------:R-:W-:Y:S01]  /*19cc0*/  IMAD.IADD R13, R10, 0x1, R5.reuse ;  /* 0x000000010a0d7824 */ /* 0x100fe200078e0205 */
[----:B------:R-:W-:Y:S01]  /*19cd0*/  STS [R5+0x400], R126 ;  /* 0x0004007e05007388 */ /* 0x000fe20000000800 */
[----:B------:R-:W-:Y:S01]  /*19ce0*/  F2FP.BF16.PACK_AB R50, R51, R50 ;  /* 0x000000323332723e */ /* 0x000fe200000010ff */
[----:B------:R-:W-:Y:S01]  /*19cf0*/  IMAD.MOV.U32 R10, RZ, RZ, 0x4 ;  /* 0x00000004ff0a7424 */ /* 0x000fe200078e00ff */
[----:B------:R-:W-:Y:S01]  /*19d00*/  F2FP.BF16.PACK_AB R52, R53, R52 ;  /* 0x000000343534723e */ /* 0x000fe200000010ff */
[--C-:B------:R-:W-:Y:S01]  /*19d10*/  IMAD.IADD R21, R17, 0x1, R14.reuse ;  /* 0x0000000111157824 */ /* 0x100fe200078e020e */
        /* <DEDUP_REMOVED lines=36> */
[----:B------:R-:W-:Y:S01]  /*19f60*/  ISETP.NE.U32.AND P1, PT, RZ, c[0x0][0x508], PT ;  /* 0x00014200ff007a0c */ /* 0x000fe20003f25070 */
[----:B------:R-:W-:Y:S01]  /*19f70*/  STS [R17+0x4080], R36 ;  /* 0x0040802411007388 */ /* 0x000fe20000000800 */
[----:B------:R-:W-:Y:S02]  /*19f80*/  ISETP.NE.U32.AND P0, PT, RZ, c[0x0][0x500], PT ;  /* 0x00014000ff007a0c */ /* 0x000fe40003f05070 */
[----:B------:R-:W-:Y:S01]  /*19f90*/  ISETP.NE.AND.EX P1, PT, RZ, c[0x0][0x50c], PT, P1 ;  /* 0x00014300ff007a0c */ /* 0x000fe20003f25310 */
[----:B------:R-:W-:Y:S01]  /*19fa0*/  STS [R17+0x4480], R38 ;  /* 0x0044802611007388 */ /* 0x000fe20000000800 */
[----:B------:R-:W-:-:S03]  /*19fb0*/  ISETP.NE.AND.EX P0, PT, RZ, c[0x0][0x504], PT, P0 ;  /* 0x00014100ff007a0c */ /* 0x000fc60003f05300 */
        /* <DEDUP_REMOVED lines=26> */
[----:B-1----:R-:W-:-:S03]  /*1a160*/  IMAD.WIDE R18, R197, R10, c[0x0][0x500] ;  /* 0x00014000c5127625 */ /* 0x002fc600078e020a */
[----:B------:R3:W-:Y:S04]  /*1a170*/  STS [R25+0x8080], R8 ;  /* 0x0080800819007388 */ /* 0x0007e80000000800 */
[----:B------:R3:W-:Y:S04]  /*1a180*/  STS [R25+0x8480], R94 ;  /* 0x0084805e19007388 */ /* 0x0007e80000000800 */
[----:B------:R3:W-:Y:S04]  /*1a190*/  STS [R27+0x8000], R96 ;  /* 0x008000601b007388 */ /* 0x0007e80000000800 */
[----:B------:R3:W-:Y:S04]  /*1a1a0*/  STS [R27+0x8400], R98 ;  /* 0x008400621b007388 */ /* 0x0007e80000000800 */
[----:B------:R-:W-:Y:S01]  /*1a1b0*/  BAR.SYNC.DEFER_BLOCKING 0x1, 0x100 ;  /* 0x0044000000007b1d */ /* 0x000fe20000010000 */
[----:B------:R-:W-:-:S02]  /*1a1c0*/  IMAD.MOV.U32 R5, RZ, RZ, c[0x0][0x388] ;  /* 0x0000e200ff057624 */ /* 0x000fc400078e00ff */
[----:B--2---:R-:W-:-:S03]  /*1a1d0*/  @P1 IMAD.WIDE R20, R197, R10, c[0x0][0x508] ;  /* 0x00014200c5141625 */ /* 0x004fc600078e020a */
        /* <DEDUP_REMOVED lines=10> */
.L_x_1680:
[----:B---3--:R-:W-:Y:S01]  /*1a280*/  LOP3.LUT R7, R6, 0xffffffe0, RZ, 0xc0, !PT ;  /* 0xffffffe006077812 */ /* 0x008fe200078ec0ff */
        /* <DEDUP_REMOVED lines=8> */
[----:B------:R-:W-:Y:S01]  /*1a310*/  BSSY B0, `(.L_x_1681) ;  /* 0x0000081000007945 */ /* 0x000fe20003800000 */
[----:B------:R-:W-:-:S02]  /*1a320*/  SHF.R.S32.HI R7, RZ, 0x1f, R8 ;  /* 0x0000001fff077819 */ /* 0x000fc40000011408 */
[----:B------:R-:W-:Y:S01]  /*1a330*/  LOP3.LUT R13, R13, 0xffffff8, RZ, 0xc0, !PT ;  /* 0x0ffffff80d0d7812 */ /* 0x000fe200078ec0ff */
[----:B------:R-:W-:Y:S01]  /*1a340*/  IMAD.IADD R15, R15, 0x1, -R6 ;  /* 0x000000010f0f7824 */ /* 0x000fe200078e0a06 */
[----:B------:R-:W-:Y:S02]  /*1a350*/  LEA.HI R7, R7, R8, RZ, 0x2 ;  /* 0x0000000807077211 */ /* 0x000fe400078f10ff */
[----:B------:R-:W-:Y:S01]  /*1a360*/  IADD3 R4, R4, -R13, RZ ;  /* 0x8000000d04047210 */ /* 0x000fe20007ffe0ff */
[----:B------:R-:W-:Y:S01]  /*1a370*/  IMAD R13, R17, c[0x0][0x3a0], RZ ;  /* 0x0000e800110d7a24 */ /* 0x000fe200078e02ff */
[----:B------:R-:W-:Y:S02]  /*1a380*/  SHF.R.S32.HI R7, RZ, 0x2, R7 ;  /* 0x00000002ff077819 */ /* 0x000fe40000011407 */
[----:B------:R-:W-:Y:S01]  /*1a390*/  ISETP.NE.AND P1, PT, R9, 0x1, PT ;  /* 0x000000010900780c */ /* 0x000fe20003f25270 */
[----:B------:R-:W-:Y:S01]  /*1a3a0*/  IMAD R13, R16, c[0x0][0x3a4], R13 ;  /* 0x0000e900100d7a24 */ /* 0x000fe200078e020d */
[----:B------:R-:W-:Y:S01]  /*1a3b0*/  LOP3.LUT P2, RZ, R8, 0x3, RZ, 0xc0, !PT ;  /* 0x0000000308ff7812 */ /* 0x000fe2000784c0ff */
[----:B------:R-:W-:Y:S01]  /*1a3c0*/  IMAD R4, R4, 0x10, R7 ;  /* 0x0000001004047824 */ /* 0x000fe200078e0207 */
[----:B------:R-:W-:Y:S01]  /*1a3d0*/  LEA.HI R8, R3, R2, RZ, 0x3 ;  /* 0x0000000203087211 */ /* 0x000fe200078f18ff */
[----:B------:R-:W-:Y:S01]  /*1a3e0*/  IMAD R7, R0, c[0x0][0x490], RZ ;  /* 0x0001240000077a24 */ /* 0x000fe200078e02ff */
[----:B------:R-:W-:Y:S01]  /*1a3f0*/  MOV R18, R16 ;  /* 0x0000001000127202 */ /* 0x000fe20000000f00 */
[----:B------:R-:W-:Y:S01]  /*1a400*/  IMAD R6, R15, 0x8, R4 ;  /* 0x000000080f067824 */ /* 0x000fe200078e0204 */
[----:B------:R-:W-:Y:S01]  /*1a410*/  LEA.HI R3, R3, R2, RZ, 0x6 ;  /* 0x0000000203037211 */ /* 0x000fe200078f30ff */
[----:B------:R-:W-:Y:S01]  /*1a420*/  IMAD R17, R196, c[0x0][0x494], R7 ;  /* 0x00012500c4117a24 */ /* 0x000fe200078e0207 */
[----:B------:R-:W-:Y:S01]  /*1a430*/  LOP3.LUT R7, R8, 0xfffffff8, RZ, 0xc0, !PT ;  /* 0xfffffff808077812 */ /* 0x000fe200078ec0ff */
[----:B------:R-:W-:Y:S01]  /*1a440*/  IMAD.WIDE.U32 R14, R16, c[0x0][0x3a0], RZ ;  /* 0x0000e800100e7a25 */ /* 0x000fe200078e00ff */
[----:B-1----:R-:W-:-:S02]  /*1a450*/  LEA R9, R57, R6, 0x7 ;  /* 0x0000000639097211 */ /* 0x002fc400078e38ff */
[----:B------:R-:W-:Y:S01]  /*1a460*/  SHF.R.S32.HI R8, RZ, 0x3, R8 ;  /* 0x00000003ff087819 */ /* 0x000fe20000011408 */
[----:B------:R-:W-:Y:S01]  /*1a470*/  IMAD.WIDE.U32 R18, R196, c[0x0][0x490], R18 ;  /* 0x00012400c4127a25 */ /* 0x000fe200078e0012 */
[----:B------:R-:W-:-:S03]  /*1a480*/  IADD3 R15, R15, R13, RZ ;  /* 0x0000000d0f0f7210 */ /* 0x000fc60007ffe0ff */
[----:B------:R-:W-:-:S04]  /*1a490*/  @P1 IMAD.HI.U32 R10, R9, c[0x0][0x4ec], RZ ;  /* 0x00013b00090a1a27 */ /* 0x000fc800078e00ff */
[----:B------:R-:W-:Y:S01]  /*1a4a0*/  IMAD.MOV.U32 R6, RZ, RZ, R9 ;  /* 0x000000ffff067224 */ /* 0x000fe200078e0009 */
[----:B------:R-:W-:Y:S01]  /*1a4b0*/  @P1 SHF.R.U32.HI R6, RZ, c[0x0][0x4f0], R10 ;  /* 0x00013c00ff061a19 */ /* 0x000fe2000001160a */
[----:B------:R-:W-:Y:S01]  /*1a4c0*/  IMAD.IADD R7, R2, 0x1, -R7 ;  /* 0x0000000102077824 */ /* 0x000fe200078e0a07 */
[----:B------:R-:W-:Y:S01]  /*1a4d0*/  SHF.R.S32.HI R2, RZ, 0x1f, R197 ;  /* 0x0000001fff027819 */ /* 0x000fe200000114c5 */
[----:B------:R-:W-:Y:S01]  /*1a4e0*/  IMAD.IADD R19, R19, 0x1, R17 ;  /* 0x0000000113137824 */ /* 0x000fe200078e0211 */
[----:B------:R-:W-:Y:S01]  /*1a4f0*/  SEL R197, R197, RZ, !P0 ;  /* 0x000000ffc5c57207 */ /* 0x000fe20004000000 */
[----:B------:R-:W-:Y:S01]  /*1a500*/  IMAD R17, R0, c[0x0][0x3e8], RZ ;  /* 0x0000fa0000117a24 */ /* 0x000fe200078e02ff */
[----:B------:R-:W-:Y:S01]  /*1a510*/  SEL R2, R2, RZ, !P0 ;  /* 0x000000ff02027207 */ /* 0x000fe20004000000 */
[----:B------:R-:W-:Y:S01]  /*1a520*/  IMAD.MOV R10, RZ, RZ, -R6 ;  /* 0x000000ffff0a7224 */ /* 0x000fe200078e0a06 */
[----:B------:R-:W-:Y:S01]  /*1a530*/  LEA R0, R7, R8, 0x5 ;  /* 0x0000000807007211 */ /* 0x000fe200078e28ff */
[----:B------:R-:W-:-:S02]  /*1a540*/  IMAD R17, R196, c[0x0][0x3ec], R17 ;  /* 0x0000fb00c4117a24 */ /* 0x000fc400078e0211 */
[----:B------:R-:W-:-:S04]  /*1a550*/  IMAD.WIDE.U32 R14, R196, c[0x0][0x3e8], R14 ;  /* 0x0000fa00c40e7a25 */ /* 0x000fc800078e000e */
[----:B------:R-:W-:Y:S01]  /*1a560*/  IMAD R10, R10, c[0x0][0x4e8], R9 ;  /* 0x00013a000a0a7a24 */ /* 0x000fe200078e0209 */
[----:B------:R-:W-:Y:S01]  /*1a570*/  IADD3 R15, R15, R17, RZ ;  /* 0x000000110f0f7210 */ /* 0x000fe20007ffe0ff */
[----:B------:R-:W-:-:S04]  /*1a580*/  IMAD.WIDE.U32 R18, R197, c[0x0][0x498], R18 ;  /* 0x00012600c5127a25 */ /* 0x000fc800078e0012 */
        /* <DEDUP_REMOVED lines=15> */
[----:B------:R-:W-:Y:S02]  /*1a680*/  IMAD R17, R10, c[0x0][0x48c], R17 ;  /* 0x000123000a117a24 */ /* 0x000fe400078e0211 */
[----:B------:R-:W-:Y:S01]  /*1a690*/  IMAD.SHL.U32 R0, R7, 0x8, RZ ;  /* 0x0000000807007824 */ /* 0x000fe200078e00ff */
[----:B------:R-:W-:Y:S01]  /*1a6a0*/  LEA R7, P0, R20, c[0x0][0x450], 0x2 ;  /* 0x0001140014077a11 */ /* 0x000fe200078010ff */
[----:B------:R-:W-:Y:S01]  /*1a6b0*/  IMAD R10, R2, c[0x0][0x3f0], RZ ;  /* 0x0000fc00020a7a24 */ /* 0x000fe200078e02ff */
[----:B------:R-:W-:Y:S01]  /*1a6c0*/  IADD3 R17, R21, R17, RZ ;  /* 0x0000001115117210 */ /* 0x000fe20007ffe0ff */
[----:B------:R-:W-:Y:S01]  /*1a6d0*/  IMAD.WIDE.U32 R14, R197, c[0x0][0x3f0], R14 ;  /* 0x0000fc00c50e7a25 */ /* 0x000fe200078e000e */
[----:B------:R-:W-:Y:S01]  /*1a6e0*/  SHF.R.U32.HI R2, RZ, 0x3, R13 ;  /* 0x00000003ff027819 */ /* 0x000fe2000001160d */
[----:B------:R-:W-:Y:S01]  /*1a6f0*/  SHFL.IDX PT, R48, R7, RZ, 0x1c1f ;  /* 0x001c1fff07307589 */ /* 0x000fe200000e0000 */
[----:B------:R-:W-:Y:S01]  /*1a700*/  LOP3.LUT R13, R13, 0x38, R0, 0xf8, !PT ;  /* 0x000000380d0d7812 */ /* 0x000fe200078ef800 */
[----:B------:R-:W-:Y:S01]  /*1a710*/  IMAD R10, R197, c[0x0][0x3f4], R10 ;  /* 0x0000fd00c50a7a24 */ /* 0x000fe200078e020a */
[----:B------:R-:W-:Y:S01]  /*1a720*/  LEA.HI.X R17, R20, c[0x0][0x454], R17, 0x2, P0 ;  /* 0x0001150014117a11 */ /* 0x000fe200000f1411 */
[----:B------:R-:W-:Y:S01]  /*1a730*/  SHFL.IDX PT, R50, R7, 0x1, 0x1c1f ;  /* 0x003c1f0007327f89 */ /* 0x000fe200000e0000 */
[----:B------:R-:W-:Y:S01]  /*1a740*/  LOP3.LUT R13, R13, R2, RZ, 0x3c, !PT ;  /* 0x000000020d0d7212 */ /* 0x000fe200078e3cff */
[----:B------:R-:W-:-:S02]  /*1a750*/  IMAD.MOV R2, RZ, RZ, -R6 ;  /* 0x000000ffff027224 */ /* 0x000fc400078e0a06 */
[----:B------:R-:W1:Y:S01]  /*1a760*/  SHFL.IDX PT, R49, R17, RZ, 0x1c1f ;  /* 0x001c1fff11317589 */ /* 0x000e6200000e0000 */
[----:B------:R-:W-:Y:S02]  /*1a770*/  IMAD.IADD R19, R15, 0x1, R10 ;  /* 0x000000010f137824 */ /* 0x000fe400078e020a */
[----:B------:R-:W-:Y:S01]  /*1a780*/  IMAD R15, R2, c[0x0][0x4e8], R9 ;  /* 0x00013a00020f7a24 */ /* 0x000fe200078e0209 */
[----:B------:R-:W2:Y:S01]  /*1a790*/  SHFL.IDX PT, R51, R17, 0x1, 0x1c1f ;  /* 0x003c1f0011337f89 */ /* 0x000ea200000e0000 */
[----:B------:R-:W-:Y:S01]  /*1a7a0*/  LEA R9, R57, R4, 0x7 ;  /* 0x0000000439097211 */ /* 0x000fe200078e38ff */
[----:B-----5:R-:W-:Y:S01]  /*1a7b0*/  IMAD R2, R5, c[0x0][0x4e8], RZ ;  /* 0x00013a0005027a24 */ /* 0x020fe200078e02ff */
[----:B------:R-:W-:Y:S01]  /*1a7c0*/  LEA R57, R57, R8, 0x7 ;  /* 0x0000000839397211 */ /* 0x000fe200078e38ff */
[----:B------:R-:W-:Y:S01]  /*1a7d0*/  IMAD R21, R16, c[0x0][0x3e0], RZ ;  /* 0x0000f80010157a24 */ /* 0x000fe200078e02ff */
[C---:B------:R-:W-:Y:S01]  /*1a7e0*/  IADD3 R5, R9.reuse, 0x8, RZ ;  /* 0x0000000809057810 */ /* 0x040fe20007ffe0ff */
[----:B------:R-:W-:Y:S01]  /*1a7f0*/  IMAD.MOV.U32 R18, RZ, RZ, R14 ;  /* 0x000000ffff127224 */ /* 0x000fe200078e000e */
[-C--:B------:R-:W-:Y:S01]  /*1a800*/  ISETP.GE.OR P1, PT, R9, R2.reuse, P2 ;  /* 0x000000020900720c */ /* 0x080fe20001726670 */
[C---:B------:R-:W-:Y:S01]  /*1a810*/  IMAD R21, R6.reuse, c[0x0][0x3e4], R21 ;  /* 0x0000f90006157a24 */ /* 0x040fe200078e0215 */
[----:B------:R-:W-:Y:S01]  /*1a820*/  ISETP.GE.OR P0, PT, R5, R2, P2 ;  /* 0x000000020500720c */ /* 0x000fe20001706670 */
[----:B------:R-:W-:Y:S01]  /*1a830*/  IMAD.WIDE.U32 R18, R6, c[0x0][0x3e0], R18 ;  /* 0x0000f80006127a25 */ /* 0x000fe200078e0012 */
[----:B------:R-:W-:-:S02]  /*1a840*/  SHF.L.U32 R6, R3, 0x3, RZ ;  /* 0x0000000303067819 */ /* 0x000fc400000006ff */
        /* <DEDUP_REMOVED lines=45> */
.L_x_1682:
[----:B--2---:R-:W-:Y:S05]  /*1ab20*/  BSYNC B0 ;  /* 0x0000000000007941 */ /* 0x004fea0003800000 */
.L_x_1681:
        /* <DEDUP_REMOVED lines=23> */
.L_x_1684:
[----:B------:R-:W-:Y:S05]  /*1aca0*/  BSYNC B0 ;  /* 0x0000000000007941 */ /* 0x000fea0003800000 */
.L_x_1683:
        /* <DEDUP_REMOVED lines=23> */
.L_x_1686:
[----:B------:R-:W-:Y:S05]  /*1ae20*/  BSYNC B0 ;  /* 0x0000000000007941 */ /* 0x000fea0003800000 */
.L_x_1685:
        /* <DEDUP_REMOVED lines=24> */
.L_x_1679:
        /* <DEDUP_REMOVED lines=18> */
.L_x_1687:
[----:B-1----:R-:W1:Y:S01]  /*1b0d0*/  S2R R2, SR_TID.X ;  /* 0x0000000000027919 */ /* 0x002e620000002100 */
[----:B------:R-:W-:Y:S01]  /*1b0e0*/  SHF.R.S32.HI R5, RZ, 0x1f, R197 ;  /* 0x0000001fff057819 */ /* 0x000fe200000114c5 */
[----:B------:R-:W-:Y:S01]  /*1b0f0*/  BSSY B0, `(.L_x_1688) ;  /* 0x0000026000007945 */ /* 0x000fe20003800000 */
[----:B------:R-:W-:-:S02]  /*1b100*/  SEL R197, R197, RZ, !P0 ;  /* 0x000000ffc5c57207 */ /* 0x000fc40004000000 */
[----:B------:R-:W-:Y:S02]  /*1b110*/  SEL R5, R5, RZ, !P0 ;  /* 0x000000ff05057207 */ /* 0x000fe40004000000 */
[----:B-1----:R-:W-:-:S13]  /*1b120*/  ISETP.GT.AND P1, PT, R2, 0x7f, PT ;  /* 0x0000007f0200780c */ /* 0x002fda0003f24270 */
        /* <DEDUP_REMOVED lines=34> */
.L_x_1689:
[----:B------:R-:W-:Y:S05]  /*1b350*/  BSYNC B0 ;  /* 0x0000000000007941 */ /* 0x000fea0003800000 */
.L_x_1688:
        /* <DEDUP_REMOVED lines=64> */
.L_x_1691:
[----:B------:R-:W-:Y:S05]  /*1b760*/  BSYNC B0 ;  /* 0x0000000000007941 */ /* 0x000fea0003800000 */
.L_x_1690:
        /* <DEDUP_REMOVED lines=21> */
.L_x_1693:
[----:B------:R-:W-:Y:S05]  /*1b8c0*/  BSYNC B0 ;  /* 0x0000000000007941 */ /* 0x000fea0003800000 */
.L_x_1692:
        /* <DEDUP_REMOVED lines=21> */
.L_x_1695:
[----:B------:R-:W-:Y:S05]  /*1ba20*/  BSYNC B0 ;  /* 0x0000000000007941 */ /* 0x000fea0003800000 */
.L_x_1694:
        /* <DEDUP_REMOVED lines=22> */
.L_x_1696:
        /* <DEDUP_REMOVED lines=15> */
.L_x_1724:


//--------------------- .nv.shared._ZN7cutlass13device_kernelIN5flash19enable_sm80_to_sm89INS1_16FlashAttnFwdSm80INS1_25CollectiveMainloopFwdSm80ILi8ELi1ELb0EN4cute5tupleIJNS5_1CILi128EEENS7_ILi64EEENS7_ILi192EEEEEELi192ENS_10bfloat16_tEfNS_4arch4Sm80ELb0ELb0ELb1ELb0ELb1ELb0ELb1ELb0EEENS1_21CollectiveEpilogueFwdINS6_IJS8_SA_S9_EEENS6_IJNS7_ILi1EEESI_SI_EEESC_SE_Li256ELb0ELb1ELb0ELb0EEENS1_19SingleTileSchedulerILb0ELb0ELb1ELi128EEEEEEEEEvNT_6ParamsE --------------------------
	.section	.nv.shared._ZN7cutlass13device_kernelIN5flash19enable_sm80_to_sm89INS1_16FlashAttnFwdSm80INS1_25CollectiveMainloopFwdSm80ILi8ELi1ELb0EN4cute5tupleIJNS5_1CILi128EEENS7_ILi64EEENS7_ILi192EEEEEELi192ENS_10bfloat16_tEfNS_4arch4Sm80ELb0ELb0ELb1ELb0ELb1ELb0ELb1ELb0EEENS1_21CollectiveEpilogueFwdINS6_IJS8_SA_S9_EEENS6_IJNS7_ILi1EEESI_SI_EEESC_SE_Li256ELb0ELb1ELb0ELb0EEENS1_19SingleTileSchedulerILb0ELb0ELb1ELi128EEEEEEEEEvNT_6ParamsE,"aw",@nobits
	.sectionflags	@""
	.align	16


//--------------------- .nv.global                --------------------------
	.section	.nv.global,"aw",@nobits
.nv.global:
	.type		_ZN80_INTERNAL_6ba24531_44_flash_fwd_hdim192_bf16_paged_softcap_sm80_cu_a7f3af4d_39454cute1_E,@object
	.size		_ZN80_INTERNAL_6ba24531_44_flash_fwd_hdim192_bf16_paged_softcap_sm80_cu_a7f3af4d_39454cute1_E,(_ZN80_INTERNAL_6ba24531_44_flash_fwd_hdim192_bf16_paged_softcap_sm80_cu_a7f3af4d_39454cuda3std3__45__cpo6cbeginE - _ZN80_INTERNAL_6ba24531_44_flash_fwd_hdim192_bf16_paged_softcap_sm80_cu_a7f3af4d_39454cute1_E)
_ZN80_INTERNAL_6ba24531_44_flash_fwd_hdim192_bf16_paged_softcap_sm80_cu_a7f3af4d_39454cute1_E:
	.zero		1
	.type		_ZN80_INTERNAL_6ba24531_44_flash_fwd_hdim192_bf16_paged_softcap_sm80_cu_a7f3af4d_39454cuda3std3__45__cpo6cbeginE,@object
	.size		_ZN80_INTERNAL_6ba24531_44_flash_fwd_hdim192_bf16_paged_softcap_sm80_cu_a7f3af4d_39454cuda3std3__45__cpo6cbeginE,(_ZN80_INTERNAL_6ba24531_44_flash_fwd_hdim192_bf16_paged_softcap_sm80_cu_a7f3af4d_39454cuda3std3__48in_placeE - _ZN80_INTERNAL_6ba24531_44_flash_fwd_hdim192_bf16_paged_softcap_sm80_cu_a7f3af4d_39454cuda3std3__45__cpo6cbeginE)
_ZN80_INTERNAL_6ba24531_44_flash_fwd_hdim192_bf16_paged_softcap_sm80_cu_a7f3af4d_39454cuda3std3__45__cpo6cbeginE:
	.zero		1
	.type		_ZN80_INTERNAL_6ba24531_44_flash_fwd_hdim192_bf16_paged_softcap_sm80_cu_a7f3af4d_39454cuda3std3__48in_placeE,@object
	.size		_ZN80_INTERNAL_6ba24531_44_flash_fwd_hdim192_bf16_paged_softcap_sm80_cu_a7f3af4d_39454cuda3std3__48in_placeE,(_ZN80_INTERNAL_6ba24531_44_flash_fwd_hdim192_bf16_paged_softcap_sm80_cu_a7f3af4d_39454cuda3std6ranges3__45__cpo9iter_moveE - _ZN80_INTERNAL_6ba24531_44_flash_fwd_hdim192_bf16_paged_softcap_sm80_cu_a7f3af4d_39454cuda3std3__48in_placeE)
_ZN80_INTERNAL_6ba24531_44_flash_fwd_hdim192_bf16_paged_softcap_sm80_cu_a7f3af4d_39454cuda3std3__48in_placeE:
	.zero		1
	.type		_ZN80_INTERNAL_6ba24531_44_flash_fwd_hdim192_bf16_paged_softcap_sm80_cu_a7f3af4d_39454cuda3std6ranges3__45__cpo9iter_moveE,@object
	.size		_ZN80_INTERNAL_6ba24531_44_flash_fwd_hdim192_bf16_paged_softcap_sm80_cu_a7f3af4d_39454cuda3std6ranges3__45__cpo9iter_moveE,(_ZN80_INTERNAL_6ba24531_44_flash_fwd_hdim192_bf16_paged_softcap_sm80_cu_a7f3af4d_39454cuda3std3__45__cpo5beginE - _ZN80_INTERNAL_6ba24531_44_flash_fwd_hdim192_bf16_paged_softcap_sm80_cu_a7f3af4d_39454cuda3std6ranges3__45__cpo9iter_moveE)
_ZN80_INTERNAL_6ba24531_44_flash_fwd_hdim192_bf16_paged_softcap_sm80_cu_a7f3af4d_39454cuda3std6ranges3__45__cpo9iter_moveE:
	.zero		1
	.type		_ZN80_INTERNAL_6ba24531_44_flash_fwd_hdim192_bf16_paged_softcap_sm80_cu_a7f3af4d_39454cuda3std3__45__cpo5beginE,@object
	.size		_ZN80_INTERNAL_6ba24531_44_flash_fwd_hdim192_bf16_paged_softcap_sm80_cu_a7f3af4d_39454cuda3std3__45__cpo5beginE,(_ZN80_INTERNAL_6ba24531_44_flash_fwd_hdim192_bf16_paged_softcap_sm80_cu_a7f3af4d_39454cuda3std3__482_GLOBAL__N__6ba24531_44_flash_fwd_hdim192_bf16_paged_softcap_sm80_cu_a7f3af4d_39456ignoreE - _ZN80_INTERNAL_6ba24531_44_flash_fwd_hdim192_bf16_paged_softcap_sm80_cu_a7f3af4d_39454cuda3std3__45__cpo5beginE)
_ZN80_INTERNAL_6ba24531_44_flash_fwd_hdim192_bf16_paged_softcap_sm80_cu_a7f3af4d_39454cuda3std3__45__cpo5beginE:
	.zero		1
	.type		_ZN80_INTERNAL_6ba24531_44_flash_fwd_hdim192_bf16_paged_softcap_sm80_cu_a7f3af4d_39454cuda3std3__482_GLOBAL__N__6ba24531_44_flash_fwd_hdim192_bf16_paged_softcap_sm80_cu_a7f3af4d_39456ignoreE,@object
	.size		_ZN80_INTERNAL_6ba24531_44_flash_fwd_hdim192_bf16_paged_softcap_sm80_cu_a7f3af4d_39454cuda3std3__482_GLOBAL__N__6ba24531_44_flash_fwd_hdim192_bf16_paged_softcap_sm80_cu_a7f3af4d_39456ignoreE,(_ZN80_INTERNAL_6ba24531_44_flash_fwd_hdim192_bf16_paged_softcap_sm80_cu_a7f3af4d_39454cute7productE - _ZN80_INTERNAL_6ba24531_44_flash_fwd_hdim192_bf16_paged_softcap_sm80_cu_a7f3af4d_39454cuda3std3__482_GLOBAL__N__6ba24531_44_flash_fwd_hdim192_bf16_paged_softcap_sm80_cu_a7f3af4d_39456ignoreE)
_ZN80_INTERNAL_6ba24531_44_flash_fwd_hdim192_bf16_paged_softcap_sm80_cu_a7f3af4d_39454cuda3std3__482_GLOBAL__N__6ba24531_44_flash_fwd_hdim192_bf16_paged_softcap_sm80_cu_a7f3af4d_39456ignoreE:
	.zero		1
	.type		_ZN80_INTERNAL_6ba24531_44_flash_fwd_hdim192_bf16_paged_softcap_sm80_cu_a7f3af4d_39454cute7productE,@object
	.size		_ZN80_INTERNAL_6ba24531_44_flash_fwd_hdim192_bf16_paged_softcap_sm80_cu_a7f3af4d_39454cute7productE,(_ZN80_INTERNAL_6ba24531_44_flash_fwd_hdim192_bf16_paged_softcap_sm80_cu_a7f3af4d_39454cuda3std3__45__cpo3endE - _ZN80_INTERNAL_6ba24531_44_flash_fwd_hdim192_bf16_paged_softcap_sm80_cu_a7f3af4d_39454cute7productE)
_ZN80_INTERNAL_6ba24531_44_flash_fwd_hdim192_bf16_paged_softcap_sm80_cu_a7f3af4d_39454cute7productE:
	.zero		1
	.type		_ZN80_INTERNAL_6ba24531_44_flash_fwd_hdim192_bf16_paged_softcap_sm80_cu_a7f3af4d_39454cuda3std3__45__cpo3endE,@object
	.size		_ZN80_INTERNAL_6ba24531_44_flash_fwd_hdim192_bf16_paged_softcap_sm80_cu_a7f3af4d_39454cuda3std3__45__cpo3endE,(_ZN80_INTERNAL_6ba24531_44_flash_fwd_hdim192_bf16_paged_softcap_sm80_cu_a7f3af4d_39454cuda3std3__419piecewise_constructE - _ZN80_INTERNAL_6ba24531_44_flash_fwd_hdim192_bf16_paged_softcap_sm80_cu_a7f3af4d_39454cuda3std3__45__cpo3endE)
_ZN80_INTERNAL_6ba24531_44_flash_fwd_hdim192_bf16_paged_softcap_sm80_cu_a7f3af4d_39454cuda3std3__45__cpo3endE:
	.zero		1
	.type		_ZN80_INTERNAL_6ba24531_44_flash_fwd_hdim192_bf16_paged_softcap_sm80_cu_a7f3af4d_39454cuda3std3__419piecewise_constructE,@object
	.size		_ZN80_INTERNAL_6ba24531_44_flash_fwd_hdim192_bf16_paged_softcap_sm80_cu_a7f3af4d_39454cuda3std3__419piecewise_constructE,(_ZN80_INTERNAL_6ba24531_44_flash_fwd_hdim192_bf16_paged_softcap_sm80_cu_a7f3af4d_39454cuda3std3__45__cpo4cendE - _ZN80_INTERNAL_6ba24531_44_flash_fwd_hdim192_bf16_paged_softcap_sm80_cu_a7f3af4d_39454cuda3std3__419piecewise_constructE)
_ZN80_INTERNAL_6ba24531_44_flash_fwd_hdim192_bf16_paged_softcap_sm80_cu_a7f3af4d_39454cuda3std3__419piecewise_constructE:
	.zero		1
	.type		_ZN80_INTERNAL_6ba24531_44_flash_fwd_hdim192_bf16_paged_softcap_sm80_cu_a7f3af4d_39454cuda3std3__45__cpo4cendE,@object
	.size		_ZN80_INTERNAL_6ba24531_44_flash_fwd_hdim192_bf16_paged_softcap_sm80_cu_a7f3af4d_39454cuda3std3__45__cpo4cendE,(_ZN80_INTERNAL_6ba24531_44_flash_fwd_hdim192_bf16_paged_softcap_sm80_cu_a7f3af4d_39454cuda3std6ranges3__45__cpo4swapE - _ZN80_INTERNAL_6ba24531_44_flash_fwd_hdim192_bf16_paged_softcap_sm80_cu_a7f3af4d_39454cuda3std3__45__cpo4cendE)
_ZN80_INTERNAL_6ba24531_44_flash_fwd_hdim192_bf16_paged_softcap_sm80_cu_a7f3af4d_39454cuda3std3__45__cpo4cendE:
	.zero		1
	.type		_ZN80_INTERNAL_6ba24531_44_flash_fwd_hdim192_bf16_paged_softcap_sm80_cu_a7f3af4d_39454cuda3std6ranges3__45__cpo4swapE,@object
	.size		_ZN80_INTERNAL_6ba24531_44_flash_fwd_hdim192_bf16_paged_softcap_sm80_cu_a7f3af4d_39454cuda3std6ranges3__45__cpo4swapE,(.L_7 - _ZN80_INTERNAL_6ba24531_44_flash_fwd_hdim192_bf16_paged_softcap_sm80_cu_a7f3af4d_39454cuda3std6ranges3__45__cpo4swapE)
_ZN80_INTERNAL_6ba24531_44_flash_fwd_hdim192_bf16_paged_softcap_sm80_cu_a7f3af4d_39454cuda3std6ranges3__45__cpo4swapE:
	.zero		1
.L_7:


//--------------------- .nv.shared._ZN7cutlass13device_kernelIN5flash19enable_sm80_to_sm89INS1_16FlashAttnFwdSm80INS1_25CollectiveMainloopFwdSm80ILi8ELi1ELb0EN4cute5tupleIJNS5_1CILi128EEENS7_ILi64EEENS7_ILi192EEEEEELi192ENS_10bfloat16_tEfNS_4arch4Sm80ELb0ELb0ELb1ELb1ELb1ELb0ELb1ELb0EEENS1_21CollectiveEpilogueFwdINS6_IJS8_SA_S9_EEENS6_IJNS7_ILi1EEESI_SI_EEESC_SE_Li256ELb1ELb1ELb0ELb0EEENS1_19SingleTileSchedulerILb1ELb0ELb1ELi128EEEEEEEEEvNT_6ParamsE --------------------------
	.section	.nv.shared._ZN7cutlass13device_kernelIN5flash19enable_sm80_to_sm89INS1_16FlashAttnFwdSm80INS1_25CollectiveMainloopFwdSm80ILi8ELi1ELb0EN4cute5tupleIJNS5_1CILi128EEENS7_ILi64EEENS7_ILi192EEEEEELi192ENS_10bfloat16_tEfNS_4arch4Sm80ELb0ELb0ELb1ELb1ELb1ELb0ELb1ELb0EEENS1_21CollectiveEpilogueFwdINS6_IJS8_SA_S9_EEENS6_IJNS7_ILi1EEESI_SI_EEESC_SE_Li256ELb1ELb1ELb0ELb0EEENS1_19SingleTileSchedulerILb1ELb0ELb1ELi128EEEEEEEEEvNT_6ParamsE,"aw",@nobits
	.sectionflags	@""
	.align	16


//--------------------- .nv.shared._ZN7cutlass13device_kernelIN5flash19enable_sm80_to_sm89INS1_16FlashAttnFwdSm80INS1_25CollectiveMainloopFwdSm80ILi8ELi1ELb0EN4cute5tupleIJNS5_1CILi128EEENS7_ILi64EEENS7_ILi192EEEEEELi192ENS_10bfloat16_tEfNS_4arch4Sm80ELb0ELb0ELb1ELb1ELb1ELb1ELb1ELb0EEENS1_21CollectiveEpilogueFwdINS6_IJS8_SA_S9_EEENS6_IJNS7_ILi1EEESI_SI_EEESC_SE_Li256ELb1ELb1ELb0ELb0EEENS1_19SingleTileSchedulerILb1ELb0ELb1ELi128EEEEEEEEEvNT_6ParamsE --------------------------
	.section	.nv.shared._ZN7cutlass13device_kernelIN5flash19enable_sm80_to_sm89INS1_16FlashAttnFwdSm80INS1_25CollectiveMainloopFwdSm80ILi8ELi1ELb0EN4cute5tupleIJNS5_1CILi128EEENS7_ILi64EEENS7_ILi192EEEEEELi192ENS_10bfloat16_tEfNS_4arch4Sm80ELb0ELb0ELb1ELb1ELb1ELb1ELb1ELb0EEENS1_21CollectiveEpilogueFwdINS6_IJS8_SA_S9_EEENS6_IJNS7_ILi1EEESI_SI_EEESC_SE_Li256ELb1ELb1ELb0ELb0EEENS1_19SingleTileSchedulerILb1ELb0ELb1ELi128EEEEEEEEEvNT_6ParamsE,"aw",@nobits
	.sectionflags	@""
	.align	16


//--------------------- .nv.shared._ZN7cutlass13device_kernelIN5flash19enable_sm80_to_sm89INS1_16FlashAttnFwdSm80INS1_25CollectiveMainloopFwdSm80ILi8ELi1ELb0EN4cute5tupleIJNS5_1CILi128EEENS7_ILi64EEENS7_ILi192EEEEEELi192ENS_10bfloat16_tEfNS_4arch4Sm80ELb0ELb1ELb1ELb0ELb1ELb0ELb1ELb0EEENS1_21CollectiveEpilogueFwdINS6_IJS8_SA_S9_EEENS6_IJNS7_ILi1EEESI_SI_EEESC_SE_Li256ELb0ELb1ELb0ELb0EEENS1_19SingleTileSchedulerILb0ELb0ELb1ELi128EEEEEEEEEvNT_6ParamsE --------------------------
	.section	.nv.shared._ZN7cutlass13device_kernelIN5flash19enable_sm80_to_sm89INS1_16FlashAttnFwdSm80INS1_25CollectiveMainloopFwdSm80ILi8ELi1ELb0EN4cute5tupleIJNS5_1CILi128EEENS7_ILi64EEENS7_ILi192EEEEEELi192ENS_10bfloat16_tEfNS_4arch4Sm80ELb0ELb1ELb1ELb0ELb1ELb0ELb1ELb0EEENS1_21CollectiveEpilogueFwdINS6_IJS8_SA_S9_EEENS6_IJNS7_ILi1EEESI_SI_EEESC_SE_Li256ELb0ELb1ELb0ELb0EEENS1_19SingleTileSchedulerILb0ELb0ELb1ELi128EEEEEEEEEvNT_6ParamsE,"aw",@nobits
	.sectionflags	@""
	.align	16


//--------------------- .nv.shared._ZN7cutlass13device_kernelIN5flash19enable_sm80_to_sm89INS1_16FlashAttnFwdSm80INS1_25CollectiveMainloopFwdSm80ILi8ELi1ELb0EN4cute5tupleIJNS5_1CILi128EEENS7_ILi64EEENS7_ILi192EEEEEELi192ENS_10bfloat16_tEfNS_4arch4Sm80ELb0ELb1ELb1ELb1ELb1ELb0ELb1ELb0EEENS1_21CollectiveEpilogueFwdINS6_IJS8_SA_S9_EEENS6_IJNS7_ILi1EEESI_SI_EEESC_SE_Li256ELb1ELb1ELb0ELb0EEENS1_19SingleTileSchedulerILb1ELb0ELb1ELi128EEEEEEEEEvNT_6ParamsE --------------------------
	.section	.nv.shared._ZN7cutlass13device_kernelIN5flash19enable_sm80_to_sm89INS1_16FlashAttnFwdSm80INS1_25CollectiveMainloopFwdSm80ILi8ELi1ELb0EN4cute5tupleIJNS5_1CILi128EEENS7_ILi64EEENS7_ILi192EEEEEELi192ENS_10bfloat16_tEfNS_4arch4Sm80ELb0ELb1ELb1ELb1ELb1ELb0ELb1ELb0EEENS1_21CollectiveEpilogueFwdINS6_IJS8_SA_S9_EEENS6_IJNS7_ILi1EEESI_SI_EEESC_SE_Li256ELb1ELb1ELb0ELb0EEENS1_19SingleTileSchedulerILb1ELb0ELb1ELi128EEEEEEEEEvNT_6ParamsE,"aw",@nobits
	.sectionflags	@""
	.align	16


//--------------------- .nv.shared._ZN7cutlass13device_kernelIN5flash19enable_sm80_to_sm89INS1_16FlashAttnFwdSm80INS1_25CollectiveMainloopFwdSm80ILi8ELi1ELb0EN4cute5tupleIJNS5_1CILi128EEENS7_ILi64EEENS7_ILi192EEEEEELi192ENS_10bfloat16_tEfNS_4arch4Sm80ELb0ELb1ELb1ELb1ELb1ELb1ELb1ELb0EEENS1_21CollectiveEpilogueFwdINS6_IJS8_SA_S9_EEENS6_IJNS7_ILi1EEESI_SI_EEESC_SE_Li256ELb1ELb1ELb0ELb0EEENS1_19SingleTileSchedulerILb1ELb0ELb1ELi128EEEEEEEEEvNT_6ParamsE --------------------------
	.section	.nv.shared._ZN7cutlass13device_kernelIN5flash19enable_sm80_to_sm89INS1_16FlashAttnFwdSm80INS1_25CollectiveMainloopFwdSm80ILi8ELi1ELb0EN4cute5tupleIJNS5_1CILi128EEENS7_ILi64EEENS7_ILi192EEEEEELi192ENS_10bfloat16_tEfNS_4arch4Sm80ELb0ELb1ELb1ELb1ELb1ELb1ELb1ELb0EEENS1_21CollectiveEpilogueFwdINS6_IJS8_SA_S9_EEENS6_IJNS7_ILi1EEESI_SI_EEESC_SE_Li256ELb1ELb1ELb0ELb0EEENS1_19SingleTileSchedulerILb1ELb0ELb1ELi128EEEEEEEEEvNT_6ParamsE,"aw",@nobits
	.sectionflags	@""
	.align	16


//--------------------- .nv.shared._ZN7cutlass13device_kernelIN5flash19enable_sm80_to_sm89INS1_16FlashAttnFwdSm80INS1_25CollectiveMainloopFwdSm80ILi8ELi1ELb0EN4cute5tupleIJNS5_1CILi128EEENS7_ILi64EEENS7_ILi192EEEEEELi192ENS_10bfloat16_tEfNS_4arch4Sm80ELb1ELb0ELb1ELb0ELb1ELb0ELb1ELb0EEENS1_21CollectiveEpilogueFwdINS6_IJS8_SA_S9_EEENS6_IJNS7_ILi1EEESI_SI_EEESC_SE_Li256ELb0ELb1ELb0ELb0EEENS1_30DynamicPersistentTileSchedulerILi256ELi256ELb0ELb1ELb0EEEEEEEEEvNT_6ParamsE --------------------------
	.section	.nv.shared._ZN7cutlass13device_kernelIN5flash19enable_sm80_to_sm89INS1_16FlashAttnFwdSm80INS1_25CollectiveMainloopFwdSm80ILi8ELi1ELb0EN4cute5tupleIJNS5_1CILi128EEENS7_ILi64EEENS7_ILi192EEEEEELi192ENS_10bfloat16_tEfNS_4arch4Sm80ELb1ELb0ELb1ELb0ELb1ELb0ELb1ELb0EEENS1_21CollectiveEpilogueFwdINS6_IJS8_SA_S9_EEENS6_IJNS7_ILi1EEESI_SI_EEESC_SE_Li256ELb0ELb1ELb0ELb0EEENS1_30DynamicPersistentTileSchedulerILi256ELi256ELb0ELb1ELb0EEEEEEEEEvNT_6ParamsE,"aw",@nobits
	.sectionflags	@""
	.align	16


//--------------------- .nv.shared._ZN7cutlass13device_kernelIN5flash19enable_sm80_to_sm89INS1_16FlashAttnFwdSm80INS1_25CollectiveMainloopFwdSm80ILi8ELi1ELb0EN4cute5tupleIJNS5_1CILi128EEENS7_ILi64EEENS7_ILi192EEEEEELi192ENS_10bfloat16_tEfNS_4arch4Sm80ELb1ELb0ELb1ELb1ELb1ELb0ELb1ELb0EEENS1_21CollectiveEpilogueFwdINS6_IJS8_SA_S9_EEENS6_IJNS7_ILi1EEESI_SI_EEESC_SE_Li256ELb1ELb1ELb0ELb0EEENS1_19SingleTileSchedulerILb1ELb0ELb1ELi128EEEEEEEEEvNT_6ParamsE --------------------------
	.section	.nv.shared._ZN7cutlass13device_kernelIN5flash19enable_sm80_to_sm89INS1_16FlashAttnFwdSm80INS1_25CollectiveMainloopFwdSm80ILi8ELi1ELb0EN4cute5tupleIJNS5_1CILi128EEENS7_ILi64EEENS7_ILi192EEEEEELi192ENS_10bfloat16_tEfNS_4arch4Sm80ELb1ELb0ELb1ELb1ELb1ELb0ELb1ELb0EEENS1_21CollectiveEpilogueFwdINS6_IJS8_SA_S9_EEENS6_IJNS7_ILi1EEESI_SI_EEESC_SE_Li256ELb1ELb1ELb0ELb0EEENS1_19SingleTileSchedulerILb1ELb0ELb1ELi128EEEEEEEEEvNT_6ParamsE,"aw",@nobits
	.sectionflags	@""
	.align	16


//--------------------- .nv.shared._ZN7cutlass13device_kernelIN5flash19enable_sm80_to_sm89INS1_16FlashAttnFwdSm80INS1_25CollectiveMainloopFwdSm80ILi8ELi1ELb0EN4cute5tupleIJNS5_1CILi128EEENS7_ILi64EEENS7_ILi192EEEEEELi192ENS_10bfloat16_tEfNS_4arch4Sm80ELb1ELb0ELb1ELb1ELb1ELb1ELb1ELb0EEENS1_21CollectiveEpilogueFwdINS6_IJS8_SA_S9_EEENS6_IJNS7_ILi1EEESI_SI_EEESC_SE_Li256ELb1ELb1ELb0ELb0EEENS1_19SingleTileSchedulerILb1ELb0ELb1ELi128EEEEEEEEEvNT_6ParamsE --------------------------
	.section	.nv.shared._ZN7cutlass13device_kernelIN5flash19enable_sm80_to_sm89INS1_16FlashAttnFwdSm80INS1_25CollectiveMainloopFwdSm80ILi8ELi1ELb0EN4cute5tupleIJNS5_1CILi128EEENS7_ILi64EEENS7_ILi192EEEEEELi192ENS_10bfloat16_tEfNS_4arch4Sm80ELb1ELb0ELb1ELb1ELb1ELb1ELb1ELb0EEENS1_21CollectiveEpilogueFwdINS6_IJS8_SA_S9_EEENS6_IJNS7_ILi1EEESI_SI_EEESC_SE_Li256ELb1ELb1ELb0ELb0EEENS1_19SingleTileSchedulerILb1ELb0ELb1ELi128EEEEEEEEEvNT_6ParamsE,"aw",@nobits
	.sectionflags	@""
	.align	16


//--------------------- .nv.shared._ZN7cutlass13device_kernelIN5flash19enable_sm80_to_sm89INS1_16FlashAttnFwdSm80INS1_25CollectiveMainloopFwdSm80ILi8ELi2ELb0EN4cute5tupleIJNS5_1CILi128EEENS7_ILi64EEENS7_ILi192EEEEEELi192ENS_10bfloat16_tEfNS_4arch4Sm80ELb0ELb0ELb1ELb0ELb1ELb0ELb1ELb0EEENS1_21CollectiveEpilogueFwdINS6_IJS8_SA_S9_EEENS6_IJNS7_ILi1EEESI_SI_EEESC_SE_Li256ELb0ELb1ELb0ELb0EEENS1_19SingleTileSchedulerILb0ELb0ELb1ELi128EEEEEEEEEvNT_6ParamsE --------------------------
	.section	.nv.shared._ZN7cutlass13device_kernelIN5flash19enable_sm80_to_sm89INS1_16FlashAttnFwdSm80INS1_25CollectiveMainloopFwdSm80ILi8ELi2ELb0EN4cute5tupleIJNS5_1CILi128EEENS7_ILi64EEENS7_ILi192EEEEEELi192ENS_10bfloat16_tEfNS_4arch4Sm80ELb0ELb0ELb1ELb0ELb1ELb0ELb1ELb0EEENS1_21CollectiveEpilogueFwdINS6_IJS8_SA_S9_EEENS6_IJNS7_ILi1EEESI_SI_EEESC_SE_Li256ELb0ELb1ELb0ELb0EEENS1_19SingleTileSchedulerILb0ELb0ELb1ELi128EEEEEEEEEvNT_6ParamsE,"aw",@nobits
	.sectionflags	@""
	.align	16


//--------------------- .nv.shared._ZN7cutlass13device_kernelIN5flash19enable_sm80_to_sm89INS1_16FlashAttnFwdSm80INS1_25CollectiveMainloopFwdSm80ILi8ELi2ELb0EN4cute5tupleIJNS5_1CILi128EEENS7_ILi64EEENS7_ILi192EEEEEELi192ENS_10bfloat16_tEfNS_4arch4Sm80ELb0ELb0ELb1ELb1ELb1ELb0ELb1ELb0EEENS1_21CollectiveEpilogueFwdINS6_IJS8_SA_S9_EEENS6_IJNS7_ILi1EEESI_SI_EEESC_SE_Li256ELb1ELb1ELb0ELb0EEENS1_19SingleTileSchedulerILb1ELb0ELb1ELi128EEEEEEEEEvNT_6ParamsE --------------------------
	.section	.nv.shared._ZN7cutlass13device_kernelIN5flash19enable_sm80_to_sm89INS1_16FlashAttnFwdSm80INS1_25CollectiveMainloopFwdSm80ILi8ELi2ELb0EN4cute5tupleIJNS5_1CILi128EEENS7_ILi64EEENS7_ILi192EEEEEELi192ENS_10bfloat16_tEfNS_4arch4Sm80ELb0ELb0ELb1ELb1ELb1ELb0ELb1ELb0EEENS1_21CollectiveEpilogueFwdINS6_IJS8_SA_S9_EEENS6_IJNS7_ILi1EEESI_SI_EEESC_SE_Li256ELb1ELb1ELb0ELb0EEENS1_19SingleTileSchedulerILb1ELb0ELb1ELi128EEEEEEEEEvNT_6ParamsE,"aw",@nobits
	.sectionflags	@""
	.align	16


//--------------------- .nv.shared._ZN7cutlass13device_kernelIN5flash19enable_sm80_to_sm89INS1_16FlashAttnFwdSm80INS1_25CollectiveMainloopFwdSm80ILi8ELi2ELb0EN4cute5tupleIJNS5_1CILi128EEENS7_ILi64EEENS7_ILi192EEEEEELi192ENS_10bfloat16_tEfNS_4arch4Sm80ELb0ELb0ELb1ELb1ELb1ELb1ELb1ELb0EEENS1_21CollectiveEpilogueFwdINS6_IJS8_SA_S9_EEENS6_IJNS7_ILi1EEESI_SI_EEESC_SE_Li256ELb1ELb1ELb0ELb0EEENS1_19SingleTileSchedulerILb1ELb0ELb1ELi128EEEEEEEEEvNT_6ParamsE --------------------------
	.section	.nv.shared._ZN7cutlass13device_kernelIN5flash19enable_sm80_to_sm89INS1_16FlashAttnFwdSm80INS1_25CollectiveMainloopFwdSm80ILi8ELi2ELb0EN4cute5tupleIJNS5_1CILi128EEENS7_ILi64EEENS7_ILi192EEEEEELi192ENS_10bfloat16_tEfNS_4arch4Sm80ELb0ELb0ELb1ELb1ELb1ELb1ELb1ELb0EEENS1_21CollectiveEpilogueFwdINS6_IJS8_SA_S9_EEENS6_IJNS7_ILi1EEESI_SI_EEESC_SE_Li256ELb1ELb1ELb0ELb0EEENS1_19SingleTileSchedulerILb1ELb0ELb1ELi128EEEEEEEEEvNT_6ParamsE,"aw",@nobits
	.sectionflags	@""
	.align	16


//--------------------- .nv.shared._ZN7cutlass13device_kernelIN5flash19enable_sm80_to_sm89INS1_16FlashAttnFwdSm80INS1_25CollectiveMainloopFwdSm80ILi8ELi2ELb0EN4cute5tupleIJNS5_1CILi128EEENS7_ILi64EEENS7_ILi192EEEEEELi192ENS_10bfloat16_tEfNS_4arch4Sm80ELb0ELb1ELb1ELb0ELb1ELb0ELb1ELb0EEENS1_21CollectiveEpilogueFwdINS6_IJS8_SA_S9_EEENS6_IJNS7_ILi1EEESI_SI_EEESC_SE_Li256ELb0ELb1ELb0ELb0EEENS1_19SingleTileSchedulerILb0ELb0ELb1ELi128EEEEEEEEEvNT_6ParamsE --------------------------
	.section	.nv.shared._ZN7cutlass13device_kernelIN5flash19enable_sm80_to_sm89INS1_16FlashAttnFwdSm80INS1_25CollectiveMainloopFwdSm80ILi8ELi2ELb0EN4cute5tupleIJNS5_1CILi128EEENS7_ILi64EEENS7_ILi192EEEEEELi192ENS_10bfloat16_tEfNS_4arch4Sm80ELb0ELb1ELb1ELb0ELb1ELb0ELb1ELb0EEENS1_21CollectiveEpilogueFwdINS6_IJS8_SA_S9_EEENS6_IJNS7_ILi1EEESI_SI_EEESC_SE_Li256ELb0ELb1ELb0ELb0EEENS1_19SingleTileSchedulerILb0ELb0ELb1ELi128EEEEEEEEEvNT_6ParamsE,"aw",@nobits
	.sectionflags	@""
	.align	16


//--------------------- .nv.shared._ZN7cutlass13device_kernelIN5flash19enable_sm80_to_sm89INS1_16FlashAttnFwdSm80INS1_25CollectiveMainloopFwdSm80ILi8ELi2ELb0EN4cute5tupleIJNS5_1CILi128EEENS7_ILi64EEENS7_ILi192EEEEEELi192ENS_10bfloat16_tEfNS_4arch4Sm80ELb0ELb1ELb1ELb1ELb1ELb0ELb1ELb0EEENS1_21CollectiveEpilogueFwdINS6_IJS8_SA_S9_EEENS6_IJNS7_ILi1EEESI_SI_EEESC_SE_Li256ELb1ELb1ELb0ELb0EEENS1_19SingleTileSchedulerILb1ELb0ELb1ELi128EEEEEEEEEvNT_6ParamsE --------------------------
	.section	.nv.shared._ZN7cutlass13device_kernelIN5flash19enable_sm80_to_sm89INS1_16FlashAttnFwdSm80INS1_25CollectiveMainloopFwdSm80ILi8ELi2ELb0EN4cute5tupleIJNS5_1CILi128EEENS7_ILi64EEENS7_ILi192EEEEEELi192ENS_10bfloat16_tEfNS_4arch4Sm80ELb0ELb1ELb1ELb1ELb1ELb0ELb1ELb0EEENS1_21CollectiveEpilogueFwdINS6_IJS8_SA_S9_EEENS6_IJNS7_ILi1EEESI_SI_EEESC_SE_Li256ELb1ELb1ELb0ELb0EEENS1_19SingleTileSchedulerILb1ELb0ELb1ELi128EEEEEEEEEvNT_6ParamsE,"aw",@nobits
	.sectionflags	@""
	.align	16


//--------------------- .nv.shared._ZN7cutlass13device_kernelIN5flash19enable_sm80_to_sm89INS1_16FlashAttnFwdSm80INS1_25CollectiveMainloopFwdSm80ILi8ELi2ELb0EN4cute5tupleIJNS5_1CILi128EEENS7_ILi64EEENS7_ILi192EEEEEELi192ENS_10bfloat16_tEfNS_4arch4Sm80ELb0ELb1ELb1ELb1ELb1ELb1ELb1ELb0EEENS1_21CollectiveEpilogueFwdINS6_IJS8_SA_S9_EEENS6_IJNS7_ILi1EEESI_SI_EEESC_SE_Li256ELb1ELb1ELb0ELb0EEENS1_19SingleTileSchedulerILb1ELb0ELb1ELi128EEEEEEEEEvNT_6ParamsE --------------------------
	.section	.nv.shared._ZN7cutlass13device_kernelIN5flash19enable_sm80_to_sm89INS1_16FlashAttnFwdSm80INS1_25CollectiveMainloopFwdSm80ILi8ELi2ELb0EN4cute5tupleIJNS5_1CILi128EEENS7_ILi64EEENS7_ILi192EEEEEELi192ENS_10bfloat16_tEfNS_4arch4Sm80ELb0ELb1ELb1ELb1ELb1ELb1ELb1ELb0EEENS1_21CollectiveEpilogueFwdINS6_IJS8_SA_S9_EEENS6_IJNS7_ILi1EEESI_SI_EEESC_SE_Li256ELb1ELb1ELb0ELb0EEENS1_19SingleTileSchedulerILb1ELb0ELb1ELi128EEEEEEEEEvNT_6ParamsE,"aw",@nobits
	.sectionflags	@""
	.align	16


//--------------------- .nv.shared._ZN7cutlass13device_kernelIN5flash19enable_sm80_to_sm89INS1_16FlashAttnFwdSm80INS1_25CollectiveMainloopFwdSm80ILi8ELi2ELb0EN4cute5tupleIJNS5_1CILi128EEENS7_ILi64EEENS7_ILi192EEEEEELi192ENS_10bfloat16_tEfNS_4arch4Sm80ELb1ELb0ELb1ELb0ELb1ELb0ELb1ELb0EEENS1_21CollectiveEpilogueFwdINS6_IJS8_SA_S9_EEENS6_IJNS7_ILi1EEESI_SI_EEESC_SE_Li256ELb0ELb1ELb0ELb0EEENS1_30DynamicPersistentTileSchedulerILi256ELi256ELb0ELb1ELb0EEEEEEEEEvNT_6ParamsE --------------------------
	.section	.nv.shared._ZN7cutlass13device_kernelIN5flash19enable_sm80_to_sm89INS1_16FlashAttnFwdSm80INS1_25CollectiveMainloopFwdSm80ILi8ELi2ELb0EN4cute5tupleIJNS5_1CILi128EEENS7_ILi64EEENS7_ILi192EEEEEELi192ENS_10bfloat16_tEfNS_4arch4Sm80ELb1ELb0ELb1ELb0ELb1ELb0ELb1ELb0EEENS1_21CollectiveEpilogueFwdINS6_IJS8_SA_S9_EEENS6_IJNS7_ILi1EEESI_SI_EEESC_SE_Li256ELb0ELb1ELb0ELb0EEENS1_30DynamicPersistentTileSchedulerILi256ELi256ELb0ELb1ELb0EEEEEEEEEvNT_6ParamsE,"aw",@nobits
	.sectionflags	@""
	.align	16


//--------------------- .nv.shared._ZN7cutlass13device_kernelIN5flash19enable_sm80_to_sm89INS1_16FlashAttnFwdSm80INS1_25CollectiveMainloopFwdSm80ILi8ELi2ELb0EN4cute5tupleIJNS5_1CILi128EEENS7_ILi64EEENS7_ILi192EEEEEELi192ENS_10bfloat16_tEfNS_4arch4Sm80ELb1ELb0ELb1ELb1ELb1ELb0ELb1ELb0EEENS1_21CollectiveEpilogueFwdINS6_IJS8_SA_S9_EEENS6_IJNS7_ILi1EEESI_SI_EEESC_SE_Li256ELb1ELb1ELb0ELb0EEENS1_19SingleTileSchedulerILb1ELb0ELb1ELi128EEEEEEEEEvNT_6ParamsE --------------------------
	.section	.nv.shared._ZN7cutlass13device_kernelIN5flash19enable_sm80_to_sm89INS1_16FlashAttnFwdSm80INS1_25CollectiveMainloopFwdSm80ILi8ELi2ELb0EN4cute5tupleIJNS5_1CILi128EEENS7_ILi64EEENS7_ILi192EEEEEELi192ENS_10bfloat16_tEfNS_4arch4Sm80ELb1ELb0ELb1ELb1ELb1ELb0ELb1ELb0EEENS1_21CollectiveEpilogueFwdINS6_IJS8_SA_S9_EEENS6_IJNS7_ILi1EEESI_SI_EEESC_SE_Li256ELb1ELb1ELb0ELb0EEENS1_19SingleTileSchedulerILb1ELb0ELb1ELi128EEEEEEEEEvNT_6ParamsE,"aw",@nobits
	.sectionflags	@""
	.align	16


//--------------------- .nv.shared._ZN7cutlass13device_kernelIN5flash19enable_sm80_to_sm89INS1_16FlashAttnFwdSm80INS1_25CollectiveMainloopFwdSm80ILi8ELi2ELb0EN4cute5tupleIJNS5_1CILi128EEENS7_ILi64EEENS7_ILi192EEEEEELi192ENS_10bfloat16_tEfNS_4arch4Sm80ELb1ELb0ELb1ELb1ELb1ELb1ELb1ELb0EEENS1_21CollectiveEpilogueFwdINS6_IJS8_SA_S9_EEENS6_IJNS7_ILi1EEESI_SI_EEESC_SE_Li256ELb1ELb1ELb0ELb0EEENS1_19SingleTileSchedulerILb1ELb0ELb1ELi128EEEEEEEEEvNT_6ParamsE --------------------------
	.section	.nv.shared._ZN7cutlass13device_kernelIN5flash19enable_sm80_to_sm89INS1_16FlashAttnFwdSm80INS1_25CollectiveMainloopFwdSm80ILi8ELi2ELb0EN4cute5tupleIJNS5_1CILi128EEENS7_ILi64EEENS7_ILi192EEEEEELi192ENS_10bfloat16_tEfNS_4arch4Sm80ELb1ELb0ELb1ELb1ELb1ELb1ELb1ELb0EEENS1_21CollectiveEpilogueFwdINS6_IJS8_SA_S9_EEENS6_IJNS7_ILi1EEESI_SI_EEESC_SE_Li256ELb1ELb1ELb0ELb0EEENS1_19SingleTileSchedulerILb1ELb0ELb1ELi128EEEEEEEEEvNT_6ParamsE,"aw",@nobits
	.sectionflags	@""
	.align	16
